	.target	sm_90a

	.elftype	@"ET_EXEC"


//--------------------- .note.nv.tkinfo           --------------------------
	.section	.note.nv.tkinfo,"",@"SHT_NOTE"
	.sectionflags	@"SHF_NOTE_NV_TKINFO"
	.tkinfo
        /*0018*/ 	.word	0x00000002
        /*0030*/ 	.string	""
        /*0030*/ 	.string	"ptxas"
        /*0030*/ 	.string	"Cuda compilation tools, release 13.0, V13.0.88"
        /*0030*/ 	.string	"Build cuda_13.0.r13.0/compiler.36424714_0"
        /*0030*/ 	.string	"-arch sm_90a -m 64 "



//--------------------- .note.nv.cuinfo           --------------------------
	.section	.note.nv.cuinfo,"",@"SHT_NOTE"
	.sectionflags	@"SHF_NOTE_NV_CUINFO"
        /*0018*/ 	.short	0x0002
        /*001a*/ 	.short	0x005a
        /*001c*/ 	.short	0x0082
	.zero		2


//--------------------- .nv.info                  --------------------------
	.section	.nv.info,"",@"SHT_CUDA_INFO"
	.align	4


	//----- nvinfo : EIATTR_REGCOUNT
	.align		4
        /*0000*/ 	.byte	0x04, 0x2f
        /*0002*/ 	.short	(.L_18 - .L_17)
	.align		4
.L_17:
        /*0004*/ 	.word	index@(_ZN7cutlass13device_kernelIN5flash11enable_sm90INS1_16FlashAttnFwdSm90INS1_25CollectiveMainloopFwdSm90ILi2EN4cute5tupleIJNS5_1CILi1EEES8_S8_EEENS6_IJNS7_ILi128EEESA_SA_EEELi128ENS_10bfloat16_tEfNS_4arch4Sm90ELb1ELb0ELb1ELb1ELb1ELb1ELb0ELb1ELb1ELb1ELb0ELb0EEENS1_21CollectiveEpilogueFwdISB_S9_SC_SE_Li256ELb1ELb1ELb0ELb0EEENS1_36VarlenDynamicPersistentTileSchedulerILi128ELi128ELi256ELi128ELb0ELb1ELb1ELb1ELb1ELb1EEEEEEEEEvNT_6ParamsE)
        /*0008*/ 	.word	0x000000a8


	//----- nvinfo : EIATTR_FRAME_SIZE
	.align		4
.L_18:
        /*000c*/ 	.byte	0x04, 0x11
        /*000e*/ 	.short	(.L_20 - .L_19)
	.align		4
.L_19:
        /*0010*/ 	.word	index@(_ZN7cutlass13device_kernelIN5flash11enable_sm90INS1_16FlashAttnFwdSm90INS1_25CollectiveMainloopFwdSm90ILi2EN4cute5tupleIJNS5_1CILi1EEES8_S8_EEENS6_IJNS7_ILi128EEESA_SA_EEELi128ENS_10bfloat16_tEfNS_4arch4Sm90ELb1ELb0ELb1ELb1ELb1ELb1ELb0ELb1ELb1ELb1ELb0ELb0EEENS1_21CollectiveEpilogueFwdISB_S9_SC_SE_Li256ELb1ELb1ELb0ELb0EEENS1_36VarlenDynamicPersistentTileSchedulerILi128ELi128ELi256ELi128ELb0ELb1ELb1ELb1ELb1ELb1EEEEEEEEEvNT_6ParamsE)
        /*0014*/ 	.word	0x00000028


	//----- nvinfo : EIATTR_REGCOUNT
	.align		4
.L_20:
        /*0018*/ 	.byte	0x04, 0x2f
        /*001a*/ 	.short	(.L_22 - .L_21)
	.align		4
.L_21:
        /*001c*/ 	.word	index@(_ZN7cutlass13device_kernelIN5flash11enable_sm90INS1_16FlashAttnFwdSm90INS1_25CollectiveMainloopFwdSm90ILi2EN4cute5tupleIJNS5_1CILi1EEES8_S8_EEENS6_IJNS7_ILi128EEESA_SA_EEELi128ENS_10bfloat16_tEfNS_4arch4Sm90ELb1ELb0ELb1ELb1ELb1ELb0ELb0ELb1ELb1ELb1ELb0ELb0EEENS1_21CollectiveEpilogueFwdISB_S9_SC_SE_Li256ELb1ELb1ELb0ELb0EEENS1_36VarlenDynamicPersistentTileSchedulerILi128ELi128ELi256ELi128ELb0ELb1ELb1ELb1ELb1ELb1EEEEEEEEEvNT_6ParamsE)
        /*0020*/ 	.word	0x000000a8


	//----- nvinfo : EIATTR_FRAME_SIZE
	.align		4
.L_22:
        /*0024*/ 	.byte	0x04, 0x11
        /*0026*/ 	.short	(.L_24 - .L_23)
	.align		4
.L_23:
        /*0028*/ 	.word	index@(_ZN7cutlass13device_kernelIN5flash11enable_sm90INS1_16FlashAttnFwdSm90INS1_25CollectiveMainloopFwdSm90ILi2EN4cute5tupleIJNS5_1CILi1EEES8_S8_EEENS6_IJNS7_ILi128EEESA_SA_EEELi128ENS_10bfloat16_tEfNS_4arch4Sm90ELb1ELb0ELb1ELb1ELb1ELb0ELb0ELb1ELb1ELb1ELb0ELb0EEENS1_21CollectiveEpilogueFwdISB_S9_SC_SE_Li256ELb1ELb1ELb0ELb0EEENS1_36VarlenDynamicPersistentTileSchedulerILi128ELi128ELi256ELi128ELb0ELb1ELb1ELb1ELb1ELb1EEEEEEEEEvNT_6ParamsE)
        /*002c*/ 	.word	0x00000020


	//----- nvinfo : EIATTR_REGCOUNT
	.align		4
.L_24:
        /*0030*/ 	.byte	0x04, 0x2f
        /*0032*/ 	.short	(.L_26 - .L_25)
	.align		4
.L_25:
        /*0034*/ 	.word	index@(_ZN7cutlass13device_kernelIN5flash11enable_sm90INS1_16FlashAttnFwdSm90INS1_25CollectiveMainloopFwdSm90ILi2EN4cute5tupleIJNS5_1CILi1EEES8_S8_EEENS6_IJNS7_ILi128EEESA_SA_EEELi128ENS_10bfloat16_tEfNS_4arch4Sm90ELb1ELb0ELb1ELb0ELb1ELb0ELb0ELb1ELb1ELb1ELb0ELb0EEENS1_21CollectiveEpilogueFwdISB_S9_SC_SE_Li256ELb0ELb1ELb0ELb0EEENS1_30DynamicPersistentTileSchedulerILi256ELi128ELb0ELb1ELb1EEEEEEEEEvNT_6ParamsE)
        /*0038*/ 	.word	0x000000a8


	//----- nvinfo : EIATTR_FRAME_SIZE
	.align		4
.L_26:
        /*003c*/ 	.byte	0x04, 0x11
        /*003e*/ 	.short	(.L_28 - .L_27)
	.align		4
.L_27:
        /*0040*/ 	.word	index@(_ZN7cutlass13device_kernelIN5flash11enable_sm90INS1_16FlashAttnFwdSm90INS1_25CollectiveMainloopFwdSm90ILi2EN4cute5tupleIJNS5_1CILi1EEES8_S8_EEENS6_IJNS7_ILi128EEESA_SA_EEELi128ENS_10bfloat16_tEfNS_4arch4Sm90ELb1ELb0ELb1ELb0ELb1ELb0ELb0ELb1ELb1ELb1ELb0ELb0EEENS1_21CollectiveEpilogueFwdISB_S9_SC_SE_Li256ELb0ELb1ELb0ELb0EEENS1_30DynamicPersistentTileSchedulerILi256ELi128ELb0ELb1ELb1EEEEEEEEEvNT_6ParamsE)
        /*0044*/ 	.word	0x00000000


	//----- nvinfo : EIATTR_REGCOUNT
	.align		4
.L_28:
        /*0048*/ 	.byte	0x04, 0x2f
        /*004a*/ 	.short	(.L_30 - .L_29)
	.align		4
.L_29:
        /*004c*/ 	.word	index@(_ZN7cutlass13device_kernelIN5flash11enable_sm90INS1_16FlashAttnFwdSm90INS1_25CollectiveMainloopFwdSm90ILi2EN4cute5tupleIJNS5_1CILi1EEES8_S8_EEENS6_IJNS7_ILi128EEESA_SA_EEELi128ENS_10bfloat16_tEfNS_4arch4Sm90ELb0ELb1ELb1ELb1ELb1ELb1ELb0ELb1ELb1ELb1ELb0ELb0EEENS1_21CollectiveEpilogueFwdISB_S9_SC_SE_Li256ELb1ELb1ELb0ELb0EEENS1_36VarlenDynamicPersistentTileSchedulerILi128ELi128ELi256ELi128ELb0ELb1ELb1ELb1ELb0ELb1EEEEEEEEEvNT_6ParamsE)
        /*0050*/ 	.word	0x000000a8


	//----- nvinfo : EIATTR_FRAME_SIZE
	.align		4
.L_30:
        /*0054*/ 	.byte	0x04, 0x11
        /*0056*/ 	.short	(.L_32 - .L_31)
	.align		4
.L_31:
        /*0058*/ 	.word	index@(_ZN7cutlass13device_kernelIN5flash11enable_sm90INS1_16FlashAttnFwdSm90INS1_25CollectiveMainloopFwdSm90ILi2EN4cute5tupleIJNS5_1CILi1EEES8_S8_EEENS6_IJNS7_ILi128EEESA_SA_EEELi128ENS_10bfloat16_tEfNS_4arch4Sm90ELb0ELb1ELb1ELb1ELb1ELb1ELb0ELb1ELb1ELb1ELb0ELb0EEENS1_21CollectiveEpilogueFwdISB_S9_SC_SE_Li256ELb1ELb1ELb0ELb0EEENS1_36VarlenDynamicPersistentTileSchedulerILi128ELi128ELi256ELi128ELb0ELb1ELb1ELb1ELb0ELb1EEEEEEEEEvNT_6ParamsE)
        /*005c*/ 	.word	0x00000030


	//----- nvinfo : EIATTR_REGCOUNT
	.align		4
.L_32:
        /*0060*/ 	.byte	0x04, 0x2f
        /*0062*/ 	.short	(.L_34 - .L_33)
	.align		4
.L_33:
        /*0064*/ 	.word	index@(_ZN7cutlass13device_kernelIN5flash11enable_sm90INS1_16FlashAttnFwdSm90INS1_25CollectiveMainloopFwdSm90ILi2EN4cute5tupleIJNS5_1CILi1EEES8_S8_EEENS6_IJNS7_ILi128EEESA_SA_EEELi128ENS_10bfloat16_tEfNS_4arch4Sm90ELb0ELb1ELb1ELb1ELb1ELb0ELb0ELb1ELb1ELb1ELb0ELb0EEENS1_21CollectiveEpilogueFwdISB_S9_SC_SE_Li256ELb1ELb1ELb0ELb0EEENS1_36VarlenDynamicPersistentTileSchedulerILi128ELi128ELi256ELi128ELb0ELb1ELb1ELb1ELb0ELb1EEEEEEEEEvNT_6ParamsE)
        /*0068*/ 	.word	0x000000a8


	//----- nvinfo : EIATTR_FRAME_SIZE
	.align		4
.L_34:
        /*006c*/ 	.byte	0x04, 0x11
        /*006e*/ 	.short	(.L_36 - .L_35)
	.align		4
.L_35:
        /*0070*/ 	.word	index@(_ZN7cutlass13device_kernelIN5flash11enable_sm90INS1_16FlashAttnFwdSm90INS1_25CollectiveMainloopFwdSm90ILi2EN4cute5tupleIJNS5_1CILi1EEES8_S8_EEENS6_IJNS7_ILi128EEESA_SA_EEELi128ENS_10bfloat16_tEfNS_4arch4Sm90ELb0ELb1ELb1ELb1ELb1ELb0ELb0ELb1ELb1ELb1ELb0ELb0EEENS1_21CollectiveEpilogueFwdISB_S9_SC_SE_Li256ELb1ELb1ELb0ELb0EEENS1_36VarlenDynamicPersistentTileSchedulerILi128ELi128ELi256ELi128ELb0ELb1ELb1ELb1ELb0ELb1EEEEEEEEEvNT_6ParamsE)
        /*0074*/ 	.word	0x00000020


	//----- nvinfo : EIATTR_REGCOUNT
	.align		4
.L_36:
        /*0078*/ 	.byte	0x04, 0x2f
        /*007a*/ 	.short	(.L_38 - .L_37)
	.align		4
.L_37:
        /*007c*/ 	.word	index@(_ZN7cutlass13device_kernelIN5flash11enable_sm90INS1_16FlashAttnFwdSm90INS1_25CollectiveMainloopFwdSm90ILi2EN4cute5tupleIJNS5_1CILi1EEES8_S8_EEENS6_IJNS7_ILi128EEESA_SA_EEELi128ENS_10bfloat16_tEfNS_4arch4Sm90ELb0ELb1ELb1ELb0ELb1ELb0ELb0ELb1ELb1ELb1ELb0ELb0EEENS1_21CollectiveEpilogueFwdISB_S9_SC_SE_Li256ELb0ELb1ELb0ELb0EEENS1_30DynamicPersistentTileSchedulerILi256ELi128ELb0ELb1ELb1EEEEEEEEEvNT_6ParamsE)
        /*0080*/ 	.word	0x000000a8


	//----- nvinfo : EIATTR_FRAME_SIZE
	.align		4
.L_38:
        /*0084*/ 	.byte	0x04, 0x11
        /*0086*/ 	.short	(.L_40 - .L_39)
	.align		4
.L_39:
        /*0088*/ 	.word	index@(_ZN7cutlass13device_kernelIN5flash11enable_sm90INS1_16FlashAttnFwdSm90INS1_25CollectiveMainloopFwdSm90ILi2EN4cute5tupleIJNS5_1CILi1EEES8_S8_EEENS6_IJNS7_ILi128EEESA_SA_EEELi128ENS_10bfloat16_tEfNS_4arch4Sm90ELb0ELb1ELb1ELb0ELb1ELb0ELb0ELb1ELb1ELb1ELb0ELb0EEENS1_21CollectiveEpilogueFwdISB_S9_SC_SE_Li256ELb0ELb1ELb0ELb0EEENS1_30DynamicPersistentTileSchedulerILi256ELi128ELb0ELb1ELb1EEEEEEEEEvNT_6ParamsE)
        /*008c*/ 	.word	0x00000000


	//----- nvinfo : EIATTR_REGCOUNT
	.align		4
.L_40:
        /*0090*/ 	.byte	0x04, 0x2f
        /*0092*/ 	.short	(.L_42 - .L_41)
	.align		4
.L_41:
        /*0094*/ 	.word	index@(_ZN7cutlass13device_kernelIN5flash11enable_sm90INS1_16FlashAttnFwdSm90INS1_25CollectiveMainloopFwdSm90ILi2EN4cute5tupleIJNS5_1CILi1EEES8_S8_EEENS6_IJNS7_ILi128EEESA_SA_EEELi128ENS_10bfloat16_tEfNS_4arch4Sm90ELb0ELb0ELb1ELb1ELb1ELb1ELb0ELb1ELb1ELb1ELb0ELb0EEENS1_21CollectiveEpilogueFwdISB_S9_SC_SE_Li256ELb1ELb1ELb0ELb0EEENS1_36VarlenDynamicPersistentTileSchedulerILi128ELi128ELi256ELi128ELb0ELb1ELb1ELb0ELb1ELb1EEEEEEEEEvNT_6ParamsE)
        /*0098*/ 	.word	0x000000a8


	//----- nvinfo : EIATTR_FRAME_SIZE
	.align		4
.L_42:
        /*009c*/ 	.byte	0x04, 0x11
        /*009e*/ 	.short	(.L_44 - .L_43)
	.align		4
.L_43:
        /*00a0*/ 	.word	index@(_ZN7cutlass13device_kernelIN5flash11enable_sm90INS1_16FlashAttnFwdSm90INS1_25CollectiveMainloopFwdSm90ILi2EN4cute5tupleIJNS5_1CILi1EEES8_S8_EEENS6_IJNS7_ILi128EEESA_SA_EEELi128ENS_10bfloat16_tEfNS_4arch4Sm90ELb0ELb0ELb1ELb1ELb1ELb1ELb0ELb1ELb1ELb1ELb0ELb0EEENS1_21CollectiveEpilogueFwdISB_S9_SC_SE_Li256ELb1ELb1ELb0ELb0EEENS1_36VarlenDynamicPersistentTileSchedulerILi128ELi128ELi256ELi128ELb0ELb1ELb1ELb0ELb1ELb1EEEEEEEEEvNT_6ParamsE)
        /*00a4*/ 	.word	0x00000030


	//----- nvinfo : EIATTR_REGCOUNT
	.align		4
.L_44:
        /*00a8*/ 	.byte	0x04, 0x2f
        /*00aa*/ 	.short	(.L_46 - .L_45)
	.align		4
.L_45:
        /*00ac*/ 	.word	index@(_ZN7cutlass13device_kernelIN5flash11enable_sm90INS1_16FlashAttnFwdSm90INS1_25CollectiveMainloopFwdSm90ILi2EN4cute5tupleIJNS5_1CILi1EEES8_S8_EEENS6_IJNS7_ILi128EEESA_SA_EEELi128ENS_10bfloat16_tEfNS_4arch4Sm90ELb0ELb0ELb1ELb1ELb1ELb0ELb0ELb1ELb1ELb1ELb0ELb0EEENS1_21CollectiveEpilogueFwdISB_S9_SC_SE_Li256ELb1ELb1ELb0ELb0EEENS1_36VarlenDynamicPersistentTileSchedulerILi128ELi128ELi256ELi128ELb0ELb1ELb1ELb0ELb1ELb1EEEEEEEEEvNT_6ParamsE)
        /*00b0*/ 	.word	0x000000a8


	//----- nvinfo : EIATTR_FRAME_SIZE
	.align		4
.L_46:
        /*00b4*/ 	.byte	0x04, 0x11
        /*00b6*/ 	.short	(.L_48 - .L_47)
	.align		4
.L_47:
        /*00b8*/ 	.word	index@(_ZN7cutlass13device_kernelIN5flash11enable_sm90INS1_16FlashAttnFwdSm90INS1_25CollectiveMainloopFwdSm90ILi2EN4cute5tupleIJNS5_1CILi1EEES8_S8_EEENS6_IJNS7_ILi128EEESA_SA_EEELi128ENS_10bfloat16_tEfNS_4arch4Sm90ELb0ELb0ELb1ELb1ELb1ELb0ELb0ELb1ELb1ELb1ELb0ELb0EEENS1_21CollectiveEpilogueFwdISB_S9_SC_SE_Li256ELb1ELb1ELb0ELb0EEENS1_36VarlenDynamicPersistentTileSchedulerILi128ELi128ELi256ELi128ELb0ELb1ELb1ELb0ELb1ELb1EEEEEEEEEvNT_6ParamsE)
        /*00bc*/ 	.word	0x00000020


	//----- nvinfo : EIATTR_REGCOUNT
	.align		4
.L_48:
        /*00c0*/ 	.byte	0x04, 0x2f
        /*00c2*/ 	.short	(.L_50 - .L_49)
	.align		4
.L_49:
        /*00c4*/ 	.word	index@(_ZN7cutlass13device_kernelIN5flash11enable_sm90INS1_16FlashAttnFwdSm90INS1_25CollectiveMainloopFwdSm90ILi2EN4cute5tupleIJNS5_1CILi1EEES8_S8_EEENS6_IJNS7_ILi128EEESA_SA_EEELi128ENS_10bfloat16_tEfNS_4arch4Sm90ELb0ELb0ELb1ELb0ELb1ELb0ELb0ELb1ELb1ELb1ELb0ELb0EEENS1_21CollectiveEpilogueFwdISB_S9_SC_SE_Li256ELb0ELb1ELb0ELb0EEENS1_29StaticPersistentTileSchedulerILb0EEEEEEEEEvNT_6ParamsE)
        /*00c8*/ 	.word	0x000000a8


	//----- nvinfo : EIATTR_FRAME_SIZE
	.align		4
.L_50:
        /*00cc*/ 	.byte	0x04, 0x11
        /*00ce*/ 	.short	(.L_52 - .L_51)
	.align		4
.L_51:
        /*00d0*/ 	.word	index@(_ZN7cutlass13device_kernelIN5flash11enable_sm90INS1_16FlashAttnFwdSm90INS1_25CollectiveMainloopFwdSm90ILi2EN4cute5tupleIJNS5_1CILi1EEES8_S8_EEENS6_IJNS7_ILi128EEESA_SA_EEELi128ENS_10bfloat16_tEfNS_4arch4Sm90ELb0ELb0ELb1ELb0ELb1ELb0ELb0ELb1ELb1ELb1ELb0ELb0EEENS1_21CollectiveEpilogueFwdISB_S9_SC_SE_Li256ELb0ELb1ELb0ELb0EEENS1_29StaticPersistentTileSchedulerILb0EEEEEEEEEvNT_6ParamsE)
        /*00d4*/ 	.word	0x00000000


	//----- nvinfo : EIATTR_MIN_STACK_SIZE
	.align		4
.L_52:
        /*00d8*/ 	.byte	0x04, 0x12
        /*00da*/ 	.short	(.L_54 - .L_53)
	.align		4
.L_53:
        /*00dc*/ 	.word	index@(_ZN7cutlass13device_kernelIN5flash11enable_sm90INS1_16FlashAttnFwdSm90INS1_25CollectiveMainloopFwdSm90ILi2EN4cute5tupleIJNS5_1CILi1EEES8_S8_EEENS6_IJNS7_ILi128EEESA_SA_EEELi128ENS_10bfloat16_tEfNS_4arch4Sm90ELb0ELb0ELb1ELb0ELb1ELb0ELb0ELb1ELb1ELb1ELb0ELb0EEENS1_21CollectiveEpilogueFwdISB_S9_SC_SE_Li256ELb0ELb1ELb0ELb0EEENS1_29StaticPersistentTileSchedulerILb0EEEEEEEEEvNT_6ParamsE)
        /*00e0*/ 	.word	0x00000000


	//----- nvinfo : EIATTR_MIN_STACK_SIZE
	.align		4
.L_54:
        /*00e4*/ 	.byte	0x04, 0x12
        /*00e6*/ 	.short	(.L_56 - .L_55)
	.align		4
.L_55:
        /*00e8*/ 	.word	index@(_ZN7cutlass13device_kernelIN5flash11enable_sm90INS1_16FlashAttnFwdSm90INS1_25CollectiveMainloopFwdSm90ILi2EN4cute5tupleIJNS5_1CILi1EEES8_S8_EEENS6_IJNS7_ILi128EEESA_SA_EEELi128ENS_10bfloat16_tEfNS_4arch4Sm90ELb0ELb0ELb1ELb1ELb1ELb0ELb0ELb1ELb1ELb1ELb0ELb0EEENS1_21CollectiveEpilogueFwdISB_S9_SC_SE_Li256ELb1ELb1ELb0ELb0EEENS1_36VarlenDynamicPersistentTileSchedulerILi128ELi128ELi256ELi128ELb0ELb1ELb1ELb0ELb1ELb1EEEEEEEEEvNT_6ParamsE)
        /*00ec*/ 	.word	0x00000020


	//----- nvinfo : EIATTR_MIN_STACK_SIZE
	.align		4
.L_56:
        /*00f0*/ 	.byte	0x04, 0x12
        /*00f2*/ 	.short	(.L_58 - .L_57)
	.align		4
.L_57:
        /*00f4*/ 	.word	index@(_ZN7cutlass13device_kernelIN5flash11enable_sm90INS1_16FlashAttnFwdSm90INS1_25CollectiveMainloopFwdSm90ILi2EN4cute5tupleIJNS5_1CILi1EEES8_S8_EEENS6_IJNS7_ILi128EEESA_SA_EEELi128ENS_10bfloat16_tEfNS_4arch4Sm90ELb0ELb0ELb1ELb1ELb1ELb1ELb0ELb1ELb1ELb1ELb0ELb0EEENS1_21CollectiveEpilogueFwdISB_S9_SC_SE_Li256ELb1ELb1ELb0ELb0EEENS1_36VarlenDynamicPersistentTileSchedulerILi128ELi128ELi256ELi128ELb0ELb1ELb1ELb0ELb1ELb1EEEEEEEEEvNT_6ParamsE)
        /*00f8*/ 	.word	0x00000030


	//----- nvinfo : EIATTR_MIN_STACK_SIZE
	.align		4
.L_58:
        /*00fc*/ 	.byte	0x04, 0x12
        /*00fe*/ 	.short	(.L_60 - .L_59)
	.align		4
.L_59:
        /*0100*/ 	.word	index@(_ZN7cutlass13device_kernelIN5flash11enable_sm90INS1_16FlashAttnFwdSm90INS1_25CollectiveMainloopFwdSm90ILi2EN4cute5tupleIJNS5_1CILi1EEES8_S8_EEENS6_IJNS7_ILi128EEESA_SA_EEELi128ENS_10bfloat16_tEfNS_4arch4Sm90ELb0ELb1ELb1ELb0ELb1ELb0ELb0ELb1ELb1ELb1ELb0ELb0EEENS1_21CollectiveEpilogueFwdISB_S9_SC_SE_Li256ELb0ELb1ELb0ELb0EEENS1_30DynamicPersistentTileSchedulerILi256ELi128ELb0ELb1ELb1EEEEEEEEEvNT_6ParamsE)
        /*0104*/ 	.word	0x00000000


	//----- nvinfo : EIATTR_MIN_STACK_SIZE
	.align		4
.L_60:
        /*0108*/ 	.byte	0x04, 0x12
        /*010a*/ 	.short	(.L_62 - .L_61)
	.align		4
.L_61:
        /*010c*/ 	.word	index@(_ZN7cutlass13device_kernelIN5flash11enable_sm90INS1_16FlashAttnFwdSm90INS1_25CollectiveMainloopFwdSm90ILi2EN4cute5tupleIJNS5_1CILi1EEES8_S8_EEENS6_IJNS7_ILi128EEESA_SA_EEELi128ENS_10bfloat16_tEfNS_4arch4Sm90ELb0ELb1ELb1ELb1ELb1ELb0ELb0ELb1ELb1ELb1ELb0ELb0EEENS1_21CollectiveEpilogueFwdISB_S9_SC_SE_Li256ELb1ELb1ELb0ELb0EEENS1_36VarlenDynamicPersistentTileSchedulerILi128ELi128ELi256ELi128ELb0ELb1ELb1ELb1ELb0ELb1EEEEEEEEEvNT_6ParamsE)
        /*0110*/ 	.word	0x00000020


	//----- nvinfo : EIATTR_MIN_STACK_SIZE
	.align		4
.L_62:
        /*0114*/ 	.byte	0x04, 0x12
        /*0116*/ 	.short	(.L_64 - .L_63)
	.align		4
.L_63:
        /*0118*/ 	.word	index@(_ZN7cutlass13device_kernelIN5flash11enable_sm90INS1_16FlashAttnFwdSm90INS1_25CollectiveMainloopFwdSm90ILi2EN4cute5tupleIJNS5_1CILi1EEES8_S8_EEENS6_IJNS7_ILi128EEESA_SA_EEELi128ENS_10bfloat16_tEfNS_4arch4Sm90ELb0ELb1ELb1ELb1ELb1ELb1ELb0ELb1ELb1ELb1ELb0ELb0EEENS1_21CollectiveEpilogueFwdISB_S9_SC_SE_Li256ELb1ELb1ELb0ELb0EEENS1_36VarlenDynamicPersistentTileSchedulerILi128ELi128ELi256ELi128ELb0ELb1ELb1ELb1ELb0ELb1EEEEEEEEEvNT_6ParamsE)
        /*011c*/ 	.word	0x00000030


	//----- nvinfo : EIATTR_MIN_STACK_SIZE
	.align		4
.L_64:
        /*0120*/ 	.byte	0x04, 0x12
        /*0122*/ 	.short	(.L_66 - .L_65)
	.align		4
.L_65:
        /*0124*/ 	.word	index@(_ZN7cutlass13device_kernelIN5flash11enable_sm90INS1_16FlashAttnFwdSm90INS1_25CollectiveMainloopFwdSm90ILi2EN4cute5tupleIJNS5_1CILi1EEES8_S8_EEENS6_IJNS7_ILi128EEESA_SA_EEELi128ENS_10bfloat16_tEfNS_4arch4Sm90ELb1ELb0ELb1ELb0ELb1ELb0ELb0ELb1ELb1ELb1ELb0ELb0EEENS1_21CollectiveEpilogueFwdISB_S9_SC_SE_Li256ELb0ELb1ELb0ELb0EEENS1_30DynamicPersistentTileSchedulerILi256ELi128ELb0ELb1ELb1EEEEEEEEEvNT_6ParamsE)
        /*0128*/ 	.word	0x00000000


	//----- nvinfo : EIATTR_MIN_STACK_SIZE
	.align		4
.L_66:
        /*012c*/ 	.byte	0x04, 0x12
        /*012e*/ 	.short	(.L_68 - .L_67)
	.align		4
.L_67:
        /*0130*/ 	.word	index@(_ZN7cutlass13device_kernelIN5flash11enable_sm90INS1_16FlashAttnFwdSm90INS1_25CollectiveMainloopFwdSm90ILi2EN4cute5tupleIJNS5_1CILi1EEES8_S8_EEENS6_IJNS7_ILi128EEESA_SA_EEELi128ENS_10bfloat16_tEfNS_4arch4Sm90ELb1ELb0ELb1ELb1ELb1ELb0ELb0ELb1ELb1ELb1ELb0ELb0EEENS1_21CollectiveEpilogueFwdISB_S9_SC_SE_Li256ELb1ELb1ELb0ELb0EEENS1_36VarlenDynamicPersistentTileSchedulerILi128ELi128ELi256ELi128ELb0ELb1ELb1ELb1ELb1ELb1EEEEEEEEEvNT_6ParamsE)
        /*0134*/ 	.word	0x00000020


	//----- nvinfo : EIATTR_MIN_STACK_SIZE
	.align		4
.L_68:
        /*0138*/ 	.byte	0x04, 0x12
        /*013a*/ 	.short	(.L_70 - .L_69)
	.align		4
.L_69:
        /*013c*/ 	.word	index@(_ZN7cutlass13device_kernelIN5flash11enable_sm90INS1_16FlashAttnFwdSm90INS1_25CollectiveMainloopFwdSm90ILi2EN4cute5tupleIJNS5_1CILi1EEES8_S8_EEENS6_IJNS7_ILi128EEESA_SA_EEELi128ENS_10bfloat16_tEfNS_4arch4Sm90ELb1ELb0ELb1ELb1ELb1ELb1ELb0ELb1ELb1ELb1ELb0ELb0EEENS1_21CollectiveEpilogueFwdISB_S9_SC_SE_Li256ELb1ELb1ELb0ELb0EEENS1_36VarlenDynamicPersistentTileSchedulerILi128ELi128ELi256ELi128ELb0ELb1ELb1ELb1ELb1ELb1EEEEEEEEEvNT_6ParamsE)
        /*0140*/ 	.word	0x00000028
.L_70:


//--------------------- .nv.compat                --------------------------
	.section	.nv.compat,"",@"SHT_CUDA_COMPAT_INFO"
	.align	4
        /*0000*/ 	.byte	0x02, 0x09, 0x01, 0x00, 0x02, 0x02, 0x04, 0x00, 0x02, 0x05, 0x05, 0x00, 0x03, 0x07, 0x01, 0x01
        /*0010*/ 	.byte	0x02, 0x03, 0x01, 0x00, 0x02, 0x06, 0x01, 0x00, 0x04, 0x0b, 0x08, 0x00, 0x00, 0x00, 0x00, 0x00
        /*0020*/ 	.byte	0x00, 0x00, 0x00, 0x00


//--------------------- .nv.info._ZN7cutlass13device_kernelIN5flash11enable_sm90INS1_16FlashAttnFwdSm90INS1_25CollectiveMainloopFwdSm90ILi2EN4cute5tupleIJNS5_1CILi1EEES8_S8_EEENS6_IJNS7_ILi128EEESA_SA_EEELi128ENS_10bfloat16_tEfNS_4arch4Sm90ELb0ELb0ELb1ELb0ELb1ELb0ELb0ELb1ELb1ELb1ELb0ELb0EEENS1_21CollectiveEpilogueFwdISB_S9_SC_SE_Li256ELb0ELb1ELb0ELb0EEENS1_29StaticPersistentTileSchedulerILb0EEEEEEEEEvNT_6ParamsE --------------------------
	.section	.nv.info._ZN7cutlass13device_kernelIN5flash11enable_sm90INS1_16FlashAttnFwdSm90INS1_25CollectiveMainloopFwdSm90ILi2EN4cute5tupleIJNS5_1CILi1EEES8_S8_EEENS6_IJNS7_ILi128EEESA_SA_EEELi128ENS_10bfloat16_tEfNS_4arch4Sm90ELb0ELb0ELb1ELb0ELb1ELb0ELb0ELb1ELb1ELb1ELb0ELb0EEENS1_21CollectiveEpilogueFwdISB_S9_SC_SE_Li256ELb0ELb1ELb0ELb0EEENS1_29StaticPersistentTileSchedulerILb0EEEEEEEEEvNT_6ParamsE,"",@"SHT_CUDA_INFO"
	.sectionflags	@""
	.align	4


	//----- nvinfo : EIATTR_CUDA_API_VERSION
	.align		4
        /*0000*/ 	.byte	0x04, 0x37
        /*0002*/ 	.short	(.L_72 - .L_71)
.L_71:
        /*0004*/ 	.word	0x00000082


	//----- nvinfo : EIATTR_KPARAM_INFO
	.align		4
.L_72:
        /*0008*/ 	.byte	0x04, 0x17
        /*000a*/ 	.short	(.L_74 - .L_73)
.L_73:
        /*000c*/ 	.word	0x00000000
        /*0010*/ 	.short	0x0000
        /*0012*/ 	.short	0x0070
        /*0014*/ 	.byte	0x00, 0xf0, 0x01, 0x28


	//----- nvinfo : EIATTR_SPARSE_MMA_MASK
	.align		4
.L_74:
        /*0018*/ 	.byte	0x03, 0x50
        /*001a*/ 	.short	0x0000


	//----- nvinfo : EIATTR_MAXREG_COUNT
	.align		4
        /*001c*/ 	.byte	0x03, 0x1b
        /*001e*/ 	.short	0x00a8


	//----- nvinfo : EIATTR_NUM_BARRIERS
	.align		4
        /*0020*/ 	.byte	0x02, 0x4c
        /*0022*/ 	.byte	0x10
	.zero		1


	//----- nvinfo : EIATTR_EXTERNS
	.align		4
        /*0024*/ 	.byte	0x04, 0x0f
        /*0026*/ 	.short	(.L_76 - .L_75)


	//   ....[0]....
	.align		4
.L_75:
        /*0028*/ 	.word	index@(__assertfail)


	//----- nvinfo : EIATTR_MERCURY_ISA_VERSION
	.align		4
.L_76:
        /*002c*/ 	.byte	0x03, 0x5f
        /*002e*/ 	.short	0x0101


	//----- nvinfo : EIATTR_INT_WARP_WIDE_INSTR_OFFSETS
	.align		4
        /*0030*/ 	.byte	0x04, 0x31
        /*0032*/ 	.short	(.L_78 - .L_77)


	//   ....[0]....
.L_77:
        /*0034*/ 	.word	0x000000b0


	//   ....[1]....
        /*0038*/ 	.word	0x000000c0


	//   ....[2]....
        /*003c*/ 	.word	0x00000160


	//----- nvinfo : EIATTR_COOP_GROUP_MASK_REGIDS
	.align		4
.L_78:
        /*0040*/ 	.byte	0x04, 0x29
        /*0042*/ 	.short	(.L_80 - .L_79)


	//   ....[0]....
.L_79:
        /*0044*/ 	.word	0xffffffff


	//   ....[1]....
        /*0048*/ 	.word	0xffffffff


	//   ....[2]....
        /*004c*/ 	.word	0xffffffff


	//   ....[3]....
        /*0050*/ 	.word	0xffffffff


	//   ....[4]....
        /*0054*/ 	.word	0xffffffff


	//   ....[5]....
        /*0058*/ 	.word	0xffffffff


	//   ....[6]....
        /*005c*/ 	.word	0xffffffff


	//   ....[7]....
        /*0060*/ 	.word	0xffffffff


	//   ....[8]....
        /*0064*/ 	.word	0xffffffff


	//   ....[9]....
        /*0068*/ 	.word	0xffffffff


	//   ....[10]....
        /*006c*/ 	.word	0xffffffff


	//   ....[11]....
        /*0070*/ 	.word	0xffffffff


	//   ....[12]....
        /*0074*/ 	.word	0xffffffff


	//   ....[13]....
        /*0078*/ 	.word	0xffffffff


	//   ....[14]....
        /*007c*/ 	.word	0xffffffff


	//   ....[15]....
        /*0080*/ 	.word	0xffffffff


	//   ....[16]....
        /*0084*/ 	.word	0xffffffff


	//   ....[17]....
        /*0088*/ 	.word	0xffffffff


	//   ....[18]....
        /*008c*/ 	.word	0xffffffff


	//   ....[19]....
        /*0090*/ 	.word	0xffffffff


	//   ....[20]....
        /*0094*/ 	.word	0xffffffff


	//   ....[21]....
        /*0098*/ 	.word	0xffffffff


	//   ....[22]....
        /*009c*/ 	.word	0xffffffff


	//   ....[23]....
        /*00a0*/ 	.word	0xffffffff


	//   ....[24]....
        /*00a4*/ 	.word	0xffffffff


	//   ....[25]....
        /*00a8*/ 	.word	0xffffffff


	//   ....[26]....
        /*00ac*/ 	.word	0xffffffff


	//   ....[27]....
        /*00b0*/ 	.word	0xffffffff


	//   ....[28]....
        /*00b4*/ 	.word	0xffffffff


	//   ....[29]....
        /*00b8*/ 	.word	0xffffffff


	//   ....[30]....
        /*00bc*/ 	.word	0xffffffff


	//   ....[31]....
        /*00c0*/ 	.word	0xffffffff


	//   ....[32]....
        /*00c4*/ 	.word	0xffffffff


	//   ....[33]....
        /*00c8*/ 	.word	0xffffffff


	//   ....[34]....
        /*00cc*/ 	.word	0xffffffff


	//   ....[35]....
        /*00d0*/ 	.word	0xffffffff


	//   ....[36]....
        /*00d4*/ 	.word	0xffffffff


	//   ....[37]....
        /*00d8*/ 	.word	0xffffffff


	//   ....[38]....
        /*00dc*/ 	.word	0xffffffff


	//   ....[39]....
        /*00e0*/ 	.word	0xffffffff


	//   ....[40]....
        /*00e4*/ 	.word	0xffffffff


	//   ....[41]....
        /*00e8*/ 	.word	0xffffffff


	//   ....[42]....
        /*00ec*/ 	.word	0xffffffff


	//   ....[43]....
        /*00f0*/ 	.word	0xffffffff


	//   ....[44]....
        /*00f4*/ 	.word	0xffffffff


	//   ....[45]....
        /*00f8*/ 	.word	0xffffffff


	//   ....[46]....
        /*00fc*/ 	.word	0xffffffff


	//   ....[47]....
        /*0100*/ 	.word	0xffffffff


	//   ....[48]....
        /*0104*/ 	.word	0xffffffff


	//   ....[49]....
        /*0108*/ 	.word	0xffffffff


	//   ....[50]....
        /*010c*/ 	.word	0xffffffff


	//   ....[51]....
        /*0110*/ 	.word	0xffffffff


	//   ....[52]....
        /*0114*/ 	.word	0xffffffff


	//   ....[53]....
        /*0118*/ 	.word	0xffffffff


	//   ....[54]....
        /*011c*/ 	.word	0xffffffff


	//   ....[55]....
        /*0120*/ 	.word	0xffffffff


	//   ....[56]....
        /*0124*/ 	.word	0xffffffff


	//   ....[57]....
        /*0128*/ 	.word	0xffffffff


	//   ....[58]....
        /*012c*/ 	.word	0xffffffff


	//   ....[59]....
        /*0130*/ 	.word	0xffffffff


	//   ....[60]....
        /*0134*/ 	.word	0xffffffff


	//   ....[61]....
        /*0138*/ 	.word	0xffffffff


	//   ....[62]....
        /*013c*/ 	.word	0xffffffff


	//   ....[63]....
        /*0140*/ 	.word	0xffffffff


	//   ....[64]....
        /*0144*/ 	.word	0xffffffff


	//   ....[65]....
        /*0148*/ 	.word	0xffffffff


	//   ....[66]....
        /*014c*/ 	.word	0xffffffff


	//   ....[67]....
        /*0150*/ 	.word	0xffffffff


	//   ....[68]....
        /*0154*/ 	.word	0xffffffff


	//   ....[69]....
        /*0158*/ 	.word	0xffffffff


	//   ....[70]....
        /*015c*/ 	.word	0xffffffff


	//   ....[71]....
        /*0160*/ 	.word	0xffffffff


	//   ....[72]....
        /*0164*/ 	.word	0xffffffff


	//   ....[73]....
        /*0168*/ 	.word	0xffffffff


	//   ....[74]....
        /*016c*/ 	.word	0xffffffff


	//   ....[75]....
        /*0170*/ 	.word	0xffffffff


	//   ....[76]....
        /*0174*/ 	.word	0xffffffff


	//   ....[77]....
        /*0178*/ 	.word	0xffffffff


	//   ....[78]....
        /*017c*/ 	.word	0xffffffff


	//   ....[79]....
        /*0180*/ 	.word	0xffffffff


	//   ....[80]....
        /*0184*/ 	.word	0xffffffff


	//   ....[81]....
        /*0188*/ 	.word	0xffffffff


	//   ....[82]....
        /*018c*/ 	.word	0xffffffff


	//   ....[83]....
        /*0190*/ 	.word	0xffffffff


	//   ....[84]....
        /*0194*/ 	.word	0xffffffff


	//   ....[85]....
        /*0198*/ 	.word	0xffffffff


	//   ....[86]....
        /*019c*/ 	.word	0xffffffff


	//   ....[87]....
        /*01a0*/ 	.word	0xffffffff


	//   ....[88]....
        /*01a4*/ 	.word	0xffffffff


	//   ....[89]....
        /*01a8*/ 	.word	0xffffffff


	//   ....[90]....
        /*01ac*/ 	.word	0xffffffff


	//   ....[91]....
        /*01b0*/ 	.word	0xffffffff


	//   ....[92]....
        /*01b4*/ 	.word	0xffffffff


	//   ....[93]....
        /*01b8*/ 	.word	0xffffffff


	//   ....[94]....
        /*01bc*/ 	.word	0xffffffff


	//   ....[95]....
        /*01c0*/ 	.word	0xffffffff


	//   ....[96]....
        /*01c4*/ 	.word	0xffffffff


	//   ....[97]....
        /*01c8*/ 	.word	0xffffffff


	//   ....[98]....
        /*01cc*/ 	.word	0xffffffff


	//   ....[99]....
        /*01d0*/ 	.word	0xffffffff


	//   ....[100]....
        /*01d4*/ 	.word	0xffffffff


	//   ....[101]....
        /*01d8*/ 	.word	0xffffffff


	//   ....[102]....
        /*01dc*/ 	.word	0xffffffff


	//   ....[103]....
        /*01e0*/ 	.word	0xffffffff


	//   ....[104]....
        /*01e4*/ 	.word	0xffffffff


	//   ....[105]....
        /*01e8*/ 	.word	0xffffffff


	//   ....[106]....
        /*01ec*/ 	.word	0xffffffff


	//   ....[107]....
        /*01f0*/ 	.word	0xffffffff


	//   ....[108]....
        /*01f4*/ 	.word	0xffffffff


	//   ....[109]....
        /*01f8*/ 	.word	0xffffffff


	//   ....[110]....
        /*01fc*/ 	.word	0xffffffff


	//   ....[111]....
        /*0200*/ 	.word	0xffffffff


	//   ....[112]....
        /*0204*/ 	.word	0x0500000f


	//   ....[113]....
        /*0208*/ 	.word	0x0500000f


	//   ....[114]....
        /*020c*/ 	.word	0x0500000f


	//   ....[115]....
        /*0210*/ 	.word	0x0500000f


	//   ....[116]....
        /*0214*/ 	.word	0x0500000f


	//   ....[117]....
        /*0218*/ 	.word	0x0500000f


	//   ....[118]....
        /*021c*/ 	.word	0x0500000f


	//   ....[119]....
        /*0220*/ 	.word	0x0500000f


	//   ....[120]....
        /*0224*/ 	.word	0x0500000f


	//   ....[121]....
        /*0228*/ 	.word	0x0500000f


	//   ....[122]....
        /*022c*/ 	.word	0x0500000f


	//   ....[123]....
        /*0230*/ 	.word	0x0500000f


	//   ....[124]....
        /*0234*/ 	.word	0x0500000f


	//   ....[125]....
        /*0238*/ 	.word	0x0500000f


	//   ....[126]....
        /*023c*/ 	.word	0x0500000f


	//   ....[127]....
        /*0240*/ 	.word	0x0500000f


	//   ....[128]....
        /*0244*/ 	.word	0x0500000f


	//   ....[129]....
        /*0248*/ 	.word	0x0500000f


	//   ....[130]....
        /*024c*/ 	.word	0x0500000f


	//   ....[131]....
        /*0250*/ 	.word	0x0500000f


	//   ....[132]....
        /*0254*/ 	.word	0x0500000f


	//   ....[133]....
        /*0258*/ 	.word	0x0500000f


	//   ....[134]....
        /*025c*/ 	.word	0x0500000f


	//   ....[135]....
        /*0260*/ 	.word	0x0500000f


	//   ....[136]....
        /*0264*/ 	.word	0x0500000f


	//   ....[137]....
        /*0268*/ 	.word	0x0500000f


	//   ....[138]....
        /*026c*/ 	.word	0x0500000f


	//   ....[139]....
        /*0270*/ 	.word	0x0500000f


	//   ....[140]....
        /*0274*/ 	.word	0x0500000f


	//   ....[141]....
        /*0278*/ 	.word	0x0500000f


	//   ....[142]....
        /*027c*/ 	.word	0x0500000f


	//   ....[143]....
        /*0280*/ 	.word	0x0500000f


	//   ....[144]....
        /*0284*/ 	.word	0x0500000f


	//   ....[145]....
        /*0288*/ 	.word	0x0500000f


	//   ....[146]....
        /*028c*/ 	.word	0x0500000f


	//   ....[147]....
        /*0290*/ 	.word	0x0500000f


	//   ....[148]....
        /*0294*/ 	.word	0x0500000f


	//   ....[149]....
        /*0298*/ 	.word	0x0500000f


	//   ....[150]....
        /*029c*/ 	.word	0x0500000f


	//   ....[151]....
        /*02a0*/ 	.word	0x0500000f


	//   ....[152]....
        /*02a4*/ 	.word	0x0500000f


	//   ....[153]....
        /*02a8*/ 	.word	0x0500000f


	//   ....[154]....
        /*02ac*/ 	.word	0x0500000f


	//   ....[155]....
        /*02b0*/ 	.word	0x0500000f


	//   ....[156]....
        /*02b4*/ 	.word	0x0500000f


	//   ....[157]....
        /*02b8*/ 	.word	0x0500000f


	//   ....[158]....
        /*02bc*/ 	.word	0x0500000f


	//   ....[159]....
        /*02c0*/ 	.word	0x0500000f


	//   ....[160]....
        /*02c4*/ 	.word	0x0500000f


	//   ....[161]....
        /*02c8*/ 	.word	0x0500000f


	//   ....[162]....
        /*02cc*/ 	.word	0x0500000f


	//   ....[163]....
        /*02d0*/ 	.word	0x0500000f


	//   ....[164]....
        /*02d4*/ 	.word	0x0500000f


	//   ....[165]....
        /*02d8*/ 	.word	0x0500000f


	//   ....[166]....
        /*02dc*/ 	.word	0x0500000f


	//   ....[167]....
        /*02e0*/ 	.word	0x0500000f


	//   ....[168]....
        /*02e4*/ 	.word	0x0500000f


	//   ....[169]....
        /*02e8*/ 	.word	0x0500000f


	//   ....[170]....
        /*02ec*/ 	.word	0x0500000f


	//   ....[171]....
        /*02f0*/ 	.word	0x0500000f


	//   ....[172]....
        /*02f4*/ 	.word	0x0500000f


	//   ....[173]....
        /*02f8*/ 	.word	0x0500000f


	//   ....[174]....
        /*02fc*/ 	.word	0x0500000f


	//   ....[175]....
        /*0300*/ 	.word	0x0500000f


	//   ....[176]....
        /*0304*/ 	.word	0x0500000f


	//   ....[177]....
        /*0308*/ 	.word	0x0500000f


	//   ....[178]....
        /*030c*/ 	.word	0x0500000f


	//   ....[179]....
        /*0310*/ 	.word	0x0500000f


	//   ....[180]....
        /*0314*/ 	.word	0x0500000f


	//   ....[181]....
        /*0318*/ 	.word	0x0500000f


	//   ....[182]....
        /*031c*/ 	.word	0x0500000f


	//   ....[183]....
        /*0320*/ 	.word	0x0500000f


	//   ....[184]....
        /*0324*/ 	.word	0x0500000f


	//   ....[185]....
        /*0328*/ 	.word	0x0500000f


	//   ....[186]....
        /*032c*/ 	.word	0x0500000f


	//   ....[187]....
        /*0330*/ 	.word	0x0500000f


	//   ....[188]....
        /*0334*/ 	.word	0x0500000f


	//   ....[189]....
        /*0338*/ 	.word	0x0500000f


	//   ....[190]....
        /*033c*/ 	.word	0x0500000f


	//   ....[191]....
        /*0340*/ 	.word	0x0500000f


	//   ....[192]....
        /*0344*/ 	.word	0x0500000f


	//   ....[193]....
        /*0348*/ 	.word	0x0500000f


	//----- nvinfo : EIATTR_COOP_GROUP_INSTR_OFFSETS
	.align		4
.L_80:
        /*034c*/ 	.byte	0x04, 0x28
        /*034e*/ 	.short	(.L_82 - .L_81)


	//   ....[0]....
.L_81:
        /*0350*/ 	.word	0x00000060


	//   ....[1]....
        /*0354*/ 	.word	0x000000a0


	//   ....[2]....
        /*0358*/ 	.word	0x000002c0


	//   ....[3]....
        /*035c*/ 	.word	0x00000420


	//   ....[4]....
        /*0360*/ 	.word	0x00000540


	//   ....[5]....
        /*0364*/ 	.word	0x000006a0


	//   ....[6]....
        /*0368*/ 	.word	0x00000cb0


	//   ....[7]....
        /*036c*/ 	.word	0x00002790


	//   ....[8]....
        /*0370*/ 	.word	0x000027f0


	//   ....[9]....
        /*0374*/ 	.word	0x00002e70


	//   ....[10]....
        /*0378*/ 	.word	0x00002ed0


	//   ....[11]....
        /*037c*/ 	.word	0x00005130


	//   ....[12]....
        /*0380*/ 	.word	0x00005160


	//   ....[13]....
        /*0384*/ 	.word	0x00005180


	//   ....[14]....
        /*0388*/ 	.word	0x000051a0


	//   ....[15]....
        /*038c*/ 	.word	0x00006620


	//   ....[16]....
        /*0390*/ 	.word	0x00006650


	//   ....[17]....
        /*0394*/ 	.word	0x00006710


	//   ....[18]....
        /*0398*/ 	.word	0x00006720


	//   ....[19]....
        /*039c*/ 	.word	0x00007780


	//   ....[20]....
        /*03a0*/ 	.word	0x000077e0


	//   ....[21]....
        /*03a4*/ 	.word	0x00007840


	//   ....[22]....
        /*03a8*/ 	.word	0x000078b0


	//   ....[23]....
        /*03ac*/ 	.word	0x00007e30


	//   ....[24]....
        /*03b0*/ 	.word	0x00007e70


	//   ....[25]....
        /*03b4*/ 	.word	0x00007f40


	//   ....[26]....
        /*03b8*/ 	.word	0x00007f60


	//   ....[27]....
        /*03bc*/ 	.word	0x00008010


	//   ....[28]....
        /*03c0*/ 	.word	0x00008030


	//   ....[29]....
        /*03c4*/ 	.word	0x000080f0


	//   ....[30]....
        /*03c8*/ 	.word	0x00008130


	//   ....[31]....
        /*03cc*/ 	.word	0x000090f0


	//   ....[32]....
        /*03d0*/ 	.word	0x00009110


	//   ....[33]....
        /*03d4*/ 	.word	0x00009120


	//   ....[34]....
        /*03d8*/ 	.word	0x00009170


	//   ....[35]....
        /*03dc*/ 	.word	0x000091b0


	//   ....[36]....
        /*03e0*/ 	.word	0x00009200


	//   ....[37]....
        /*03e4*/ 	.word	0x00009290


	//   ....[38]....
        /*03e8*/ 	.word	0x000092b0


	//   ....[39]....
        /*03ec*/ 	.word	0x00009330


	//   ....[40]....
        /*03f0*/ 	.word	0x00009350


	//   ....[41]....
        /*03f4*/ 	.word	0x000093d0


	//   ....[42]....
        /*03f8*/ 	.word	0x000093f0


	//   ....[43]....
        /*03fc*/ 	.word	0x00009470


	//   ....[44]....
        /*0400*/ 	.word	0x00009490


	//   ....[45]....
        /*0404*/ 	.word	0x00009510


	//   ....[46]....
        /*0408*/ 	.word	0x00009530


	//   ....[47]....
        /*040c*/ 	.word	0x00009b30


	//   ....[48]....
        /*0410*/ 	.word	0x00009b50


	//   ....[49]....
        /*0414*/ 	.word	0x00009b70


	//   ....[50]....
        /*0418*/ 	.word	0x00009bc0


	//   ....[51]....
        /*041c*/ 	.word	0x00009c30


	//   ....[52]....
        /*0420*/ 	.word	0x00009c50


	//   ....[53]....
        /*0424*/ 	.word	0x00009cd0


	//   ....[54]....
        /*0428*/ 	.word	0x00009cf0


	//   ....[55]....
        /*042c*/ 	.word	0x00009d70


	//   ....[56]....
        /*0430*/ 	.word	0x00009d90


	//   ....[57]....
        /*0434*/ 	.word	0x00009e10


	//   ....[58]....
        /*0438*/ 	.word	0x00009e30


	//   ....[59]....
        /*043c*/ 	.word	0x00009eb0


	//   ....[60]....
        /*0440*/ 	.word	0x00009ed0


	//   ....[61]....
        /*0444*/ 	.word	0x00009f50


	//   ....[62]....
        /*0448*/ 	.word	0x00009f70


	//   ....[63]....
        /*044c*/ 	.word	0x0000a5a0


	//   ....[64]....
        /*0450*/ 	.word	0x0000a5d0


	//   ....[65]....
        /*0454*/ 	.word	0x0000a5f0


	//   ....[66]....
        /*0458*/ 	.word	0x0000a630


	//   ....[67]....
        /*045c*/ 	.word	0x0000a650


	//   ....[68]....
        /*0460*/ 	.word	0x0000a690


	//   ....[69]....
        /*0464*/ 	.word	0x0000a6b0


	//   ....[70]....
        /*0468*/ 	.word	0x0000a6f0


	//   ....[71]....
        /*046c*/ 	.word	0x0000a710


	//   ....[72]....
        /*0470*/ 	.word	0x0000a750


	//   ....[73]....
        /*0474*/ 	.word	0x0000a770


	//   ....[74]....
        /*0478*/ 	.word	0x0000a7b0


	//   ....[75]....
        /*047c*/ 	.word	0x0000a7d0


	//   ....[76]....
        /*0480*/ 	.word	0x0000a810


	//   ....[77]....
        /*0484*/ 	.word	0x0000a830


	//   ....[78]....
        /*0488*/ 	.word	0x0000a840


	//   ....[79]....
        /*048c*/ 	.word	0x0000aad0


	//   ....[80]....
        /*0490*/ 	.word	0x0000aaf0


	//   ....[81]....
        /*0494*/ 	.word	0x0000ab10


	//   ....[82]....
        /*0498*/ 	.word	0x0000ab70


	//   ....[83]....
        /*049c*/ 	.word	0x0000ab90


	//   ....[84]....
        /*04a0*/ 	.word	0x0000abf0


	//   ....[85]....
        /*04a4*/ 	.word	0x0000ac10


	//   ....[86]....
        /*04a8*/ 	.word	0x0000ac70


	//   ....[87]....
        /*04ac*/ 	.word	0x0000ac90


	//   ....[88]....
        /*04b0*/ 	.word	0x0000acf0


	//   ....[89]....
        /*04b4*/ 	.word	0x0000ad10


	//   ....[90]....
        /*04b8*/ 	.word	0x0000ad70


	//   ....[91]....
        /*04bc*/ 	.word	0x0000ad90


	//   ....[92]....
        /*04c0*/ 	.word	0x0000adf0


	//   ....[93]....
        /*04c4*/ 	.word	0x0000ae10


	//   ....[94]....
        /*04c8*/ 	.word	0x0000ae20


	//   ....[95]....
        /*04cc*/ 	.word	0x0000b2a0


	//   ....[96]....
        /*04d0*/ 	.word	0x0000b2c0


	//   ....[97]....
        /*04d4*/ 	.word	0x0000b2e0


	//   ....[98]....
        /*04d8*/ 	.word	0x0000b320


	//   ....[99]....
        /*04dc*/ 	.word	0x0000b370


	//   ....[100]....
        /*04e0*/ 	.word	0x0000b3a0


	//   ....[101]....
        /*04e4*/ 	.word	0x0000b3f0


	//   ....[102]....
        /*04e8*/ 	.word	0x0000b420


	//   ....[103]....
        /*04ec*/ 	.word	0x0000b470


	//   ....[104]....
        /*04f0*/ 	.word	0x0000b4a0


	//   ....[105]....
        /*04f4*/ 	.word	0x0000b4f0


	//   ....[106]....
        /*04f8*/ 	.word	0x0000b520


	//   ....[107]....
        /*04fc*/ 	.word	0x0000b570


	//   ....[108]....
        /*0500*/ 	.word	0x0000b5a0


	//   ....[109]....
        /*0504*/ 	.word	0x0000b5f0


	//   ....[110]....
        /*0508*/ 	.word	0x0000b620


	//   ....[111]....
        /*050c*/ 	.word	0x0000b950


	//   ....[112]....
        /*0510*/ 	.word	0x0000be30


	//   ....[113]....
        /*0514*/ 	.word	0x0000bf20


	//   ....[114]....
        /*0518*/ 	.word	0x0000bfc0


	//   ....[115]....
        /*051c*/ 	.word	0x0000c050


	//   ....[116]....
        /*0520*/ 	.word	0x0000c110


	//   ....[117]....
        /*0524*/ 	.word	0x0000c190


	//   ....[118]....
        /*0528*/ 	.word	0x0000c250


	//   ....[119]....
        /*052c*/ 	.word	0x0000c2e0


	//   ....[120]....
        /*0530*/ 	.word	0x0000c3b0


	//   ....[121]....
        /*0534*/ 	.word	0x0000c420


	//   ....[122]....
        /*0538*/ 	.word	0x0000c4f0


	//   ....[123]....
        /*053c*/ 	.word	0x0000c580


	//   ....[124]....
        /*0540*/ 	.word	0x0000c640


	//   ....[125]....
        /*0544*/ 	.word	0x0000c6d0


	//   ....[126]....
        /*0548*/ 	.word	0x0000c7a0


	//   ....[127]....
        /*054c*/ 	.word	0x0000c810


	//   ....[128]....
        /*0550*/ 	.word	0x0000c8d0


	//   ....[129]....
        /*0554*/ 	.word	0x0000c960


	//   ....[130]....
        /*0558*/ 	.word	0x0000c9d0


	//   ....[131]....
        /*055c*/ 	.word	0x0000ca50


	//   ....[132]....
        /*0560*/ 	.word	0x0000cb00


	//   ....[133]....
        /*0564*/ 	.word	0x0000cb70


	//   ....[134]....
        /*0568*/ 	.word	0x0000cc50


	//   ....[135]....
        /*056c*/ 	.word	0x0000cce0


	//   ....[136]....
        /*0570*/ 	.word	0x0000cda0


	//   ....[137]....
        /*0574*/ 	.word	0x0000ce20


	//   ....[138]....
        /*0578*/ 	.word	0x0000cef0


	//   ....[139]....
        /*057c*/ 	.word	0x0000cf60


	//   ....[140]....
        /*0580*/ 	.word	0x0000d040


	//   ....[141]....
        /*0584*/ 	.word	0x0000d0d0


	//   ....[142]....
        /*0588*/ 	.word	0x0000d190


	//   ....[143]....
        /*058c*/ 	.word	0x0000d210


	//   ....[144]....
        /*0590*/ 	.word	0x0000d2c0


	//   ....[145]....
        /*0594*/ 	.word	0x0000d400


	//   ....[146]....
        /*0598*/ 	.word	0x0000d4b0


	//   ....[147]....
        /*059c*/ 	.word	0x0000d510


	//   ....[148]....
        /*05a0*/ 	.word	0x0000d5c0


	//   ....[149]....
        /*05a4*/ 	.word	0x0000d620


	//   ....[150]....
        /*05a8*/ 	.word	0x0000d6d0


	//   ....[151]....
        /*05ac*/ 	.word	0x0000d730


	//   ....[152]....
        /*05b0*/ 	.word	0x0000d7e0


	//   ....[153]....
        /*05b4*/ 	.word	0x0000d840


	//   ....[154]....
        /*05b8*/ 	.word	0x0000d8f0


	//   ....[155]....
        /*05bc*/ 	.word	0x0000d950


	//   ....[156]....
        /*05c0*/ 	.word	0x0000da00


	//   ....[157]....
        /*05c4*/ 	.word	0x0000da60


	//   ....[158]....
        /*05c8*/ 	.word	0x0000db10


	//   ....[159]....
        /*05cc*/ 	.word	0x0000db70


	//   ....[160]....
        /*05d0*/ 	.word	0x0000dc20


	//   ....[161]....
        /*05d4*/ 	.word	0x0000dd00


	//   ....[162]....
        /*05d8*/ 	.word	0x0000dda0


	//   ....[163]....
        /*05dc*/ 	.word	0x0000de00


	//   ....[164]....
        /*05e0*/ 	.word	0x0000ded0


	//   ....[165]....
        /*05e4*/ 	.word	0x0000df30


	//   ....[166]....
        /*05e8*/ 	.word	0x0000e000


	//   ....[167]....
        /*05ec*/ 	.word	0x0000e060


	//   ....[168]....
        /*05f0*/ 	.word	0x0000e130


	//   ....[169]....
        /*05f4*/ 	.word	0x0000e190


	//   ....[170]....
        /*05f8*/ 	.word	0x0000e260


	//   ....[171]....
        /*05fc*/ 	.word	0x0000e2c0


	//   ....[172]....
        /*0600*/ 	.word	0x0000e390


	//   ....[173]....
        /*0604*/ 	.word	0x0000e3f0


	//   ....[174]....
        /*0608*/ 	.word	0x0000e4c0


	//   ....[175]....
        /*060c*/ 	.word	0x0000e520


	//   ....[176]....
        /*0610*/ 	.word	0x0000e5e0


	//   ....[177]....
        /*0614*/ 	.word	0x0000e700


	//   ....[178]....
        /*0618*/ 	.word	0x0000e7a0


	//   ....[179]....
        /*061c*/ 	.word	0x0000e800


	//   ....[180]....
        /*0620*/ 	.word	0x0000e8d0


	//   ....[181]....
        /*0624*/ 	.word	0x0000e970


	//   ....[182]....
        /*0628*/ 	.word	0x0000ea30


	//   ....[183]....
        /*062c*/ 	.word	0x0000ead0


	//   ....[184]....
        /*0630*/ 	.word	0x0000eb90


	//   ....[185]....
        /*0634*/ 	.word	0x0000ec30


	//   ....[186]....
        /*0638*/ 	.word	0x0000ecf0


	//   ....[187]....
        /*063c*/ 	.word	0x0000ed90


	//   ....[188]....
        /*0640*/ 	.word	0x0000ee50


	//   ....[189]....
        /*0644*/ 	.word	0x0000eef0


	//   ....[190]....
        /*0648*/ 	.word	0x0000efb0


	//   ....[191]....
        /*064c*/ 	.word	0x0000f050


	//   ....[192]....
        /*0650*/ 	.word	0x0000f110


	//   ....[193]....
        /*0654*/ 	.word	0x0000f260


	//----- nvinfo : EIATTR_REG_RECONFIG
	.align		4
.L_82:
        /*0658*/ 	.byte	0x01, 0x54
	.zero		2


	//----- nvinfo : EIATTR_SYSCALL_OFFSETS
	.align		4
        /*065c*/ 	.byte	0x04, 0x46
        /*065e*/ 	.short	(.L_84 - .L_83)


	//   ....[0]....
.L_83:
        /*0660*/ 	.word	0x00001010


	//   ....[1]....
        /*0664*/ 	.word	0x000088d0


	//   ....[2]....
        /*0668*/ 	.word	0x00008a10


	//   ....[3]....
        /*066c*/ 	.word	0x00008b00


	//   ....[4]....
        /*0670*/ 	.word	0x00009820


	//----- nvinfo : EIATTR_MBARRIER_INSTR_OFFSETS
	.align		4
.L_84:
        /*0674*/ 	.byte	0x04, 0x39
        /*0676*/ 	.short	(.L_86 - .L_85)


	//   ....[0]....
.L_85:
        /*0678*/ 	.word	0x00000170
        /*067c*/ 	.word	0x000000ff
        /*0680*/ 	.word	0x00028800
        /*0684*/ 	.short	0x0100
        /*0686*/ 	.byte	0x08
	.zero		1


	//   ....[1]....
        /*0688*/ 	.word	0x00000180
        /*068c*/ 	.word	0x000000ff
        /*0690*/ 	.word	0x00028820
        /*0694*/ 	.short	0x0100
        /*0696*/ 	.byte	0x08
	.zero		1


	//   ....[2]....
        /*0698*/ 	.word	0x00000270
        /*069c*/ 	.word	0x000000ff
        /*06a0*/ 	.word	0x00028830
        /*06a4*/ 	.short	0x0100
        /*06a6*/ 	.byte	0x08
	.zero		1


	//   ....[3]....
        /*06a8*/ 	.word	0x00000280
        /*06ac*/ 	.word	0x000000ff
        /*06b0*/ 	.word	0x00028840
        /*06b4*/ 	.short	0x0100
        /*06b6*/ 	.byte	0x08
	.zero		1


	//   ....[4]....
        /*06b8*/ 	.word	0x00000290
        /*06bc*/ 	.word	0x000000ff
        /*06c0*/ 	.word	0x00028838
        /*06c4*/ 	.short	0x0100
        /*06c6*/ 	.byte	0x08
	.zero		1


	//   ....[5]....
        /*06c8*/ 	.word	0x000002a0
        /*06cc*/ 	.word	0x000000ff
        /*06d0*/ 	.word	0x00028848
        /*06d4*/ 	.short	0x0100
        /*06d6*/ 	.byte	0x08
	.zero		1


	//   ....[6]....
        /*06d8*/ 	.word	0x000003d0
        /*06dc*/ 	.word	0x000000ff
        /*06e0*/ 	.word	0x00028850
        /*06e4*/ 	.short	0x0100
        /*06e6*/ 	.byte	0x08
	.zero		1


	//   ....[7]....
        /*06e8*/ 	.word	0x000003e0
        /*06ec*/ 	.word	0x000000ff
        /*06f0*/ 	.word	0x00028860
        /*06f4*/ 	.short	0x0100
        /*06f6*/ 	.byte	0x08
	.zero		1


	//   ....[8]....
        /*06f8*/ 	.word	0x000003f0
        /*06fc*/ 	.word	0x000000ff
        /*0700*/ 	.word	0x00028858
        /*0704*/ 	.short	0x0100
        /*0706*/ 	.byte	0x08
	.zero		1


	//   ....[9]....
        /*0708*/ 	.word	0x00000400
        /*070c*/ 	.word	0x000000ff
        /*0710*/ 	.word	0x00028868
        /*0714*/ 	.short	0x0100
        /*0716*/ 	.byte	0x08
	.zero		1


	//   ....[10]....
        /*0718*/ 	.word	0x000004f0
        /*071c*/ 	.word	0x000000ff
        /*0720*/ 	.word	0x00028870
        /*0724*/ 	.short	0x0100
        /*0726*/ 	.byte	0x06
	.zero		1


	//   ....[11]....
        /*0728*/ 	.word	0x00000500
        /*072c*/ 	.word	0x000000ff
        /*0730*/ 	.word	0x00028880
        /*0734*/ 	.short	0x0100
        /*0736*/ 	.byte	0x06
	.zero		1


	//   ....[12]....
        /*0738*/ 	.word	0x00000510
        /*073c*/ 	.word	0x000000ff
        /*0740*/ 	.word	0x00028878
        /*0744*/ 	.short	0x0100
        /*0746*/ 	.byte	0x06
	.zero		1


	//   ....[13]....
        /*0748*/ 	.word	0x00000520
        /*074c*/ 	.word	0x000000ff
        /*0750*/ 	.word	0x00028888
        /*0754*/ 	.short	0x0100
        /*0756*/ 	.byte	0x06
	.zero		1


	//   ....[14]....
        /*0758*/ 	.word	0x00000650
        /*075c*/ 	.word	0x000000ff
        /*0760*/ 	.word	0x00028890
        /*0764*/ 	.short	0x0100
        /*0766*/ 	.byte	0x08
	.zero		1


	//   ....[15]....
        /*0768*/ 	.word	0x00000660
        /*076c*/ 	.word	0x000000ff
        /*0770*/ 	.word	0x000288a0
        /*0774*/ 	.short	0x0100
        /*0776*/ 	.byte	0x08
	.zero		1


	//   ....[16]....
        /*0778*/ 	.word	0x00000670
        /*077c*/ 	.word	0x000000ff
        /*0780*/ 	.word	0x00028898
        /*0784*/ 	.short	0x0100
        /*0786*/ 	.byte	0x08
	.zero		1


	//   ....[17]....
        /*0788*/ 	.word	0x00000680
        /*078c*/ 	.word	0x000000ff
        /*0790*/ 	.word	0x000288a8
        /*0794*/ 	.short	0x0100
        /*0796*/ 	.byte	0x08
	.zero		1


	//   ....[18]....
        /*0798*/ 	.word	0x000007c0
        /*079c*/ 	.word	0x000000ff
        /*07a0*/ 	.word	0x000288b0
        /*07a4*/ 	.short	0x0100
        /*07a6*/ 	.byte	0x08
	.zero		1


	//   ....[19]....
        /*07a8*/ 	.word	0x000007d0
        /*07ac*/ 	.word	0x000000ff
        /*07b0*/ 	.word	0x000288c0
        /*07b4*/ 	.short	0x0100
        /*07b6*/ 	.byte	0x08
	.zero		1


	//   ....[20]....
        /*07b8*/ 	.word	0x000007e0
        /*07bc*/ 	.word	0x000000ff
        /*07c0*/ 	.word	0x000288b8
        /*07c4*/ 	.short	0x0100
        /*07c6*/ 	.byte	0x08
	.zero		1


	//   ....[21]....
        /*07c8*/ 	.word	0x000007f0
        /*07cc*/ 	.word	0x000000ff
        /*07d0*/ 	.word	0x000288c8
        /*07d4*/ 	.short	0x0100
        /*07d6*/ 	.byte	0x08
	.zero		1


	//   ....[22]....
        /*07d8*/ 	.word	0x00001070
        /*07dc*/ 	.word	0x000000ff
        /*07e0*/ 	.word	0x00028800
        /*07e4*/ 	.short	0x010a
        /*07e6*/ 	.byte	0x27
	.zero		1


	//   ....[23]....
        /*07e8*/ 	.word	0x000010f0
        /*07ec*/ 	.word	0x00000000
        /*07f0*/ 	.word	0x00028830
        /*07f4*/ 	.short	0x010a
        /*07f6*/ 	.byte	0x3f
	.zero		1


	//   ....[24]....
        /*07f8*/ 	.word	0x00001140
        /*07fc*/ 	.word	0x00000000
        /*0800*/ 	.word	0x00028830
        /*0804*/ 	.short	0x010a
        /*0806*/ 	.byte	0x3f
	.zero		1


	//   ....[25]....
        /*0808*/ 	.word	0x00001da0
        /*080c*/ 	.word	0x000000ff
        /*0810*/ 	.word	0x00000000
        /*0814*/ 	.short	0x0101
        /*0816*/ 	.byte	0x06
	.zero		1


	//   ....[26]....
        /*0818*/ 	.word	0x00003e00
        /*081c*/ 	.word	0x000000ff
        /*0820*/ 	.word	0x00028830
        /*0824*/ 	.short	0x010a
        /*0826*/ 	.byte	0x06
	.zero		1


	//   ....[27]....
        /*0828*/ 	.word	0x00003e40
        /*082c*/ 	.word	0x000000ff
        /*0830*/ 	.word	0x00028830
        /*0834*/ 	.short	0x010a
        /*0836*/ 	.byte	0x06
	.zero		1


	//   ....[28]....
        /*0838*/ 	.word	0x00004190
        /*083c*/ 	.word	0x000000ff
        /*0840*/ 	.word	0x00028850
        /*0844*/ 	.short	0x010a
        /*0846*/ 	.byte	0x06
	.zero		1


	//   ....[29]....
        /*0848*/ 	.word	0x000041d0
        /*084c*/ 	.word	0x000000ff
        /*0850*/ 	.word	0x00028850
        /*0854*/ 	.short	0x010a
        /*0856*/ 	.byte	0x06
	.zero		1


	//   ....[30]....
        /*0858*/ 	.word	0x00004a90
        /*085c*/ 	.word	0x000000ff
        /*0860*/ 	.word	0x00000000
        /*0864*/ 	.short	0x0101
        /*0866*/ 	.byte	0x06
	.zero		1


	//   ....[31]....
        /*0868*/ 	.word	0x00005f80
        /*086c*/ 	.word	0x000000ff
        /*0870*/ 	.word	0x00000000
        /*0874*/ 	.short	0x0101
        /*0876*/ 	.byte	0x06
	.zero		1


	//   ....[32]....
        /*0878*/ 	.word	0x00006590
        /*087c*/ 	.word	0x000000ff
        /*0880*/ 	.word	0x00028850
        /*0884*/ 	.short	0x010a
        /*0886*/ 	.byte	0x0a
	.zero		1


	//   ....[33]....
        /*0888*/ 	.word	0x000065d0
        /*088c*/ 	.word	0x000000ff
        /*0890*/ 	.word	0x00028850
        /*0894*/ 	.short	0x010a
        /*0896*/ 	.byte	0x0a
	.zero		1


	//   ....[34]....
        /*0898*/ 	.word	0x000070b0
        /*089c*/ 	.word	0x000000ff
        /*08a0*/ 	.word	0x00000000
        /*08a4*/ 	.short	0x0101
        /*08a6*/ 	.byte	0x04
	.zero		1


	//   ....[35]....
        /*08a8*/ 	.word	0x00007e50
        /*08ac*/ 	.word	0x000000ff
        /*08b0*/ 	.word	0x00000000
        /*08b4*/ 	.short	0x0101
        /*08b6*/ 	.byte	0x27
	.zero		1


	//   ....[36]....
        /*08b8*/ 	.word	0x00008f50
        /*08bc*/ 	.word	0x00000000
        /*08c0*/ 	.word	0x00028840
        /*08c4*/ 	.short	0x010a
        /*08c6*/ 	.byte	0x3f
	.zero		1


	//   ....[37]....
        /*08c8*/ 	.word	0x00009600
        /*08cc*/ 	.word	0x00000000
        /*08d0*/ 	.word	0x00028830
        /*08d4*/ 	.short	0x0107
        /*08d6*/ 	.byte	0x3f
	.zero		1


	//   ....[38]....
        /*08d8*/ 	.word	0x000096c0
        /*08dc*/ 	.word	0x00000000
        /*08e0*/ 	.word	0x00028830
        /*08e4*/ 	.short	0x0101
        /*08e6*/ 	.byte	0x3f
	.zero		1


	//   ....[39]....
        /*08e8*/ 	.word	0x0000a050
        /*08ec*/ 	.word	0x000000ff
        /*08f0*/ 	.word	0x00028800
        /*08f4*/ 	.short	0x0107
        /*08f6*/ 	.byte	0x27
	.zero		1


	//   ....[40]....
        /*08f8*/ 	.word	0x0000a090
        /*08fc*/ 	.word	0x000000ff
        /*0900*/ 	.word	0x00028800
        /*0904*/ 	.short	0x0101
        /*0906*/ 	.byte	0x27
	.zero		1


	//   ....[41]....
        /*0908*/ 	.word	0x0000a0b0
        /*090c*/ 	.word	0x000000ff
        /*0910*/ 	.word	0x00028820
        /*0914*/ 	.short	0x010a
        /*0916*/ 	.byte	0x27
	.zero		1


	//   ....[42]....
        /*0918*/ 	.word	0x0000a3f0
        /*091c*/ 	.word	0x00000006
        /*0920*/ 	.word	0x00028840
        /*0924*/ 	.short	0x010a
        /*0926*/ 	.byte	0x3f
	.zero		1


	//   ....[43]....
        /*0928*/ 	.word	0x0000a900
        /*092c*/ 	.word	0x00000006
        /*0930*/ 	.word	0x00028830
        /*0934*/ 	.short	0x0107
        /*0936*/ 	.byte	0x3f
	.zero		1


	//   ....[44]....
        /*0938*/ 	.word	0x0000a9c0
        /*093c*/ 	.word	0x00000006
        /*0940*/ 	.word	0x00028830
        /*0944*/ 	.short	0x0101
        /*0946*/ 	.byte	0x3f
	.zero		1


	//   ....[45]....
        /*0948*/ 	.word	0x0000aa40
        /*094c*/ 	.word	0x00000006
        /*0950*/ 	.word	0x00028860
        /*0954*/ 	.short	0x010a
        /*0956*/ 	.byte	0x3f
	.zero		1


	//   ....[46]....
        /*0958*/ 	.word	0x0000afe0
        /*095c*/ 	.word	0x00000006
        /*0960*/ 	.word	0x00028850
        /*0964*/ 	.short	0x0107
        /*0966*/ 	.byte	0x3f
	.zero		1


	//   ....[47]....
        /*0968*/ 	.word	0x0000b110
        /*096c*/ 	.word	0x00000006
        /*0970*/ 	.word	0x00028850
        /*0974*/ 	.short	0x0101
        /*0976*/ 	.byte	0x3f
	.zero		1


	//   ....[48]....
        /*0978*/ 	.word	0x0000b210
        /*097c*/ 	.word	0x00000004
        /*0980*/ 	.word	0x00028860
        /*0984*/ 	.short	0x010a
        /*0986*/ 	.byte	0x3f
	.zero		1


	//   ....[49]....
        /*0988*/ 	.word	0x0000b700
        /*098c*/ 	.word	0x00000004
        /*0990*/ 	.word	0x00028850
        /*0994*/ 	.short	0x0107
        /*0996*/ 	.byte	0x3f
	.zero		1


	//   ....[50]....
        /*0998*/ 	.word	0x0000b7f0
        /*099c*/ 	.word	0x00000004
        /*09a0*/ 	.word	0x00028850
        /*09a4*/ 	.short	0x0101
        /*09a6*/ 	.byte	0x3f
	.zero		1


	//   ....[51]....
        /*09a8*/ 	.word	0x0000b8d0
        /*09ac*/ 	.word	0x00000005
        /*09b0*/ 	.word	0x00028820
        /*09b4*/ 	.short	0x010a
        /*09b6*/ 	.byte	0x3f
	.zero		1


	//   ....[52]....
        /*09b8*/ 	.word	0x0000ba50
        /*09bc*/ 	.word	0x00000003
        /*09c0*/ 	.word	0x00028840
        /*09c4*/ 	.short	0x010a
        /*09c6*/ 	.byte	0x3f
	.zero		1


	//   ....[53]....
        /*09c8*/ 	.word	0x0000baf0
        /*09cc*/ 	.word	0x00000005
        /*09d0*/ 	.word	0x00028840
        /*09d4*/ 	.short	0x010a
        /*09d6*/ 	.byte	0x3f
	.zero		1


	//   ....[54]....
        /*09d8*/ 	.word	0x0000bb30
        /*09dc*/ 	.word	0x00000003
        /*09e0*/ 	.word	0x00028860
        /*09e4*/ 	.short	0x010a
        /*09e6*/ 	.byte	0x3f
	.zero		1


	//   ....[55]....
        /*09e8*/ 	.word	0x0000bb70
        /*09ec*/ 	.word	0x00000005
        /*09f0*/ 	.word	0x00028860
        /*09f4*/ 	.short	0x010a
        /*09f6*/ 	.byte	0x3f
	.zero		1


	//   ....[56]....
        /*09f8*/ 	.word	0x0000bbe0
        /*09fc*/ 	.word	0x00000003
        /*0a00*/ 	.word	0x00028800
        /*0a04*/ 	.short	0x010a
        /*0a06*/ 	.byte	0x3f
	.zero		1


	//   ....[57]....
        /*0a08*/ 	.word	0x0000bc30
        /*0a0c*/ 	.word	0x00000000
        /*0a10*/ 	.word	0x00028830
        /*0a14*/ 	.short	0x010a
        /*0a16*/ 	.byte	0x3f
	.zero		1


	//   ....[58]....
        /*0a18*/ 	.word	0x0000bc90
        /*0a1c*/ 	.word	0x00000007
        /*0a20*/ 	.word	0x00028830
        /*0a24*/ 	.short	0x010a
        /*0a26*/ 	.byte	0x3f
	.zero		1


	//   ....[59]....
        /*0a28*/ 	.word	0x0000bcf0
        /*0a2c*/ 	.word	0x00000007
        /*0a30*/ 	.word	0x00028850
        /*0a34*/ 	.short	0x010a
        /*0a36*/ 	.byte	0x3f
	.zero		1


	//   ....[60]....
        /*0a38*/ 	.word	0x0000bd50
        /*0a3c*/ 	.word	0x00000005
        /*0a40*/ 	.word	0x00028850
        /*0a44*/ 	.short	0x010a
        /*0a46*/ 	.byte	0x3f
	.zero		1


	//   ....[61]....
        /*0a48*/ 	.word	0x0000be70
        /*0a4c*/ 	.word	0x00000000
        /*0a50*/ 	.word	0x00028840
        /*0a54*/ 	.short	0x010a
        /*0a56*/ 	.byte	0x3f
	.zero		1


	//   ....[62]....
        /*0a58*/ 	.word	0x0000d300
        /*0a5c*/ 	.word	0x00000003
        /*0a60*/ 	.word	0x00028820
        /*0a64*/ 	.short	0x010a
        /*0a66*/ 	.byte	0x3f
	.zero		1


	//   ....[63]....
        /*0a68*/ 	.word	0x0000d350
        /*0a6c*/ 	.word	0x00000006
        /*0a70*/ 	.word	0x00028840
        /*0a74*/ 	.short	0x010a
        /*0a76*/ 	.byte	0x3f
	.zero		1


	//   ....[64]....
        /*0a78*/ 	.word	0x0000dc50
        /*0a7c*/ 	.word	0x00000006
        /*0a80*/ 	.word	0x00028860
        /*0a84*/ 	.short	0x010a
        /*0a86*/ 	.byte	0x3f
	.zero		1


	//   ....[65]....
        /*0a88*/ 	.word	0x0000e650
        /*0a8c*/ 	.word	0x00000004
        /*0a90*/ 	.word	0x00028860
        /*0a94*/ 	.short	0x010a
        /*0a96*/ 	.byte	0x3f
	.zero		1


	//   ....[66]....
        /*0a98*/ 	.word	0x0000f180
        /*0a9c*/ 	.word	0x00000005
        /*0aa0*/ 	.word	0x00028820
        /*0aa4*/ 	.short	0x010a
        /*0aa6*/ 	.byte	0x3f
	.zero		1


	//   ....[67]....
        /*0aa8*/ 	.word	0x0000f320
        /*0aac*/ 	.word	0x00000003
        /*0ab0*/ 	.word	0x00028840
        /*0ab4*/ 	.short	0x010a
        /*0ab6*/ 	.byte	0x3f
	.zero		1


	//   ....[68]....
        /*0ab8*/ 	.word	0x0000f370
        /*0abc*/ 	.word	0x00000005
        /*0ac0*/ 	.word	0x00028840
        /*0ac4*/ 	.short	0x010a
        /*0ac6*/ 	.byte	0x3f
	.zero		1


	//   ....[69]....
        /*0ac8*/ 	.word	0x0000f3c0
        /*0acc*/ 	.word	0x00000003
        /*0ad0*/ 	.word	0x00028860
        /*0ad4*/ 	.short	0x010a
        /*0ad6*/ 	.byte	0x3f
	.zero		1


	//----- nvinfo : EIATTR_NUM_MBARRIERS
	.align		4
.L_86:
        /*0ad8*/ 	.byte	0x03, 0x38
        /*0ada*/ 	.short	0x0016


	//----- nvinfo : EIATTR_EXIT_INSTR_OFFSETS
	.align		4
        /*0adc*/ 	.byte	0x04, 0x1c
        /*0ade*/ 	.short	(.L_88 - .L_87)


	//   ....[0]....
.L_87:
        /*0ae0*/ 	.word	0x00000940


	//   ....[1]....
        /*0ae4*/ 	.word	0x00008210


	//   ....[2]....
        /*0ae8*/ 	.word	0x0000bbc0


	//----- nvinfo : EIATTR_MAX_THREADS
	.align		4
.L_88:
        /*0aec*/ 	.byte	0x04, 0x05
        /*0aee*/ 	.short	(.L_90 - .L_89)
.L_89:
        /*0af0*/ 	.word	0x00000180
        /*0af4*/ 	.word	0x00000001
        /*0af8*/ 	.word	0x00000001


	//----- nvinfo : EIATTR_CRS_STACK_SIZE
	.align		4
.L_90:
        /*0afc*/ 	.byte	0x04, 0x1e
        /*0afe*/ 	.short	(.L_92 - .L_91)
.L_91:
        /*0b00*/ 	.word	0x00000000


	//----- nvinfo : EIATTR_CBANK_PARAM_SIZE
	.align		4
.L_92:
        /*0b04*/ 	.byte	0x03, 0x19
        /*0b06*/ 	.short	0x0a70


	//----- nvinfo : EIATTR_PARAM_CBANK
	.align		4
        /*0b08*/ 	.byte	0x04, 0x0a
        /*0b0a*/ 	.short	(.L_94 - .L_93)
	.align		4
.L_93:
        /*0b0c*/ 	.word	index@(.nv.constant0._ZN7cutlass13device_kernelIN5flash11enable_sm90INS1_16FlashAttnFwdSm90INS1_25CollectiveMainloopFwdSm90ILi2EN4cute5tupleIJNS5_1CILi1EEES8_S8_EEENS6_IJNS7_ILi128EEESA_SA_EEELi128ENS_10bfloat16_tEfNS_4arch4Sm90ELb0ELb0ELb1ELb0ELb1ELb0ELb0ELb1ELb1ELb1ELb0ELb0EEENS1_21CollectiveEpilogueFwdISB_S9_SC_SE_Li256ELb0ELb1ELb0ELb0EEENS1_29StaticPersistentTileSchedulerILb0EEEEEEEEEvNT_6ParamsE)
        /*0b10*/ 	.short	0x0210
        /*0b12*/ 	.short	0x0a70


	//----- nvinfo : EIATTR_SW_WAR
	.align		4
.L_94:
        /*0b14*/ 	.byte	0x04, 0x36
        /*0b16*/ 	.short	(.L_96 - .L_95)
.L_95:
        /*0b18*/ 	.word	0x00000008
.L_96:


//--------------------- .nv.info._ZN7cutlass13device_kernelIN5flash11enable_sm90INS1_16FlashAttnFwdSm90INS1_25CollectiveMainloopFwdSm90ILi2EN4cute5tupleIJNS5_1CILi1EEES8_S8_EEENS6_IJNS7_ILi128EEESA_SA_EEELi128ENS_10bfloat16_tEfNS_4arch4Sm90ELb0ELb0ELb1ELb1ELb1ELb0ELb0ELb1ELb1ELb1ELb0ELb0EEENS1_21CollectiveEpilogueFwdISB_S9_SC_SE_Li256ELb1ELb1ELb0ELb0EEENS1_36VarlenDynamicPersistentTileSchedulerILi128ELi128ELi256ELi128ELb0ELb1ELb1ELb0ELb1ELb1EEEEEEEEEvNT_6ParamsE --------------------------
	.section	.nv.info._ZN7cutlass13device_kernelIN5flash11enable_sm90INS1_16FlashAttnFwdSm90INS1_25CollectiveMainloopFwdSm90ILi2EN4cute5tupleIJNS5_1CILi1EEES8_S8_EEENS6_IJNS7_ILi128EEESA_SA_EEELi128ENS_10bfloat16_tEfNS_4arch4Sm90ELb0ELb0ELb1ELb1ELb1ELb0ELb0ELb1ELb1ELb1ELb0ELb0EEENS1_21CollectiveEpilogueFwdISB_S9_SC_SE_Li256ELb1ELb1ELb0ELb0EEENS1_36VarlenDynamicPersistentTileSchedulerILi128ELi128ELi256ELi128ELb0ELb1ELb1ELb0ELb1ELb1EEEEEEEEEvNT_6ParamsE,"",@"SHT_CUDA_INFO"
	.sectionflags	@""
	.align	4


	//----- nvinfo : EIATTR_CUDA_API_VERSION
	.align		4
        /*0000*/ 	.byte	0x04, 0x37
        /*0002*/ 	.short	(.L_98 - .L_97)
.L_97:
        /*0004*/ 	.word	0x00000082


	//----- nvinfo : EIATTR_KPARAM_INFO
	.align		4
.L_98:
        /*0008*/ 	.byte	0x04, 0x17
        /*000a*/ 	.short	(.L_100 - .L_99)
.L_99:
        /*000c*/ 	.word	0x00000000
        /*0010*/ 	.short	0x0000
        /*0012*/ 	.short	0x0070
        /*0014*/ 	.byte	0x00, 0xf0, 0x01, 0x2a


	//----- nvinfo : EIATTR_SPARSE_MMA_MASK
	.align		4
.L_100:
        /*0018*/ 	.byte	0x03, 0x50
        /*001a*/ 	.short	0x0000


	//----- nvinfo : EIATTR_MAXREG_COUNT
	.align		4
        /*001c*/ 	.byte	0x03, 0x1b
        /*001e*/ 	.short	0x00a8


	//----- nvinfo : EIATTR_NUM_BARRIERS
	.align		4
        /*0020*/ 	.byte	0x02, 0x4c
        /*0022*/ 	.byte	0x10
	.zero		1


	//----- nvinfo : EIATTR_EXTERNS
	.align		4
        /*0024*/ 	.byte	0x04, 0x0f
        /*0026*/ 	.short	(.L_102 - .L_101)


	//   ....[0]....
	.align		4
.L_101:
        /*0028*/ 	.word	index@(__assertfail)


	//----- nvinfo : EIATTR_ANNOTATIONS
	.align		4
.L_102:
        /*002c*/ 	.byte	0x04, 0x55
        /*002e*/ 	.short	(.L_104 - .L_103)


	//   ....[0]....
.L_103:
        /*0030*/ 	.word	0x00000001
        /*0034*/ 	.byte	0x10, 0xa0, 0x00, 0x00, 0x01, 0x00, 0x00, 0x00, 0xb0, 0xa0, 0x00, 0x00, 0x01, 0x00, 0x00, 0x00
        /* <DEDUP_REMOVED lines=10> */
        /*00e4*/ 	.byte	0x50, 0xe7, 0x00, 0x00


	//----- nvinfo : EIATTR_MERCURY_ISA_VERSION
	.align		4
.L_104:
        /*00e8*/ 	.byte	0x03, 0x5f
        /*00ea*/ 	.short	0x0101


	//----- nvinfo : EIATTR_UNUSED_LOAD_BYTE_OFFSET
	.align		4
        /*00ec*/ 	.byte	0x04, 0x44
        /*00ee*/ 	.short	(.L_106 - .L_105)


	//   ....[0]....
.L_105:
        /*00f0*/ 	.word	0x00000970
        /*00f4*/ 	.word	0x0000fff0


	//   ....[1]....
        /*00f8*/ 	.word	0x000075c0
        /*00fc*/ 	.word	0x0000fff0


	//----- nvinfo : EIATTR_INT_WARP_WIDE_INSTR_OFFSETS
	.align		4
.L_106:
        /*0100*/ 	.byte	0x04, 0x31
        /*0102*/ 	.short	(.L_108 - .L_107)


	//   ....[0]....
.L_107:
        /*0104*/ 	.word	0x000000c0


	//   ....[1]....
        /*0108*/ 	.word	0x000000d0


	//   ....[2]....
        /*010c*/ 	.word	0x00000170


	//   ....[3]....
        /*0110*/ 	.word	0x0000a6a0


	//   ....[4]....
        /*0114*/ 	.word	0x0000a730


	//   ....[5]....
        /*0118*/ 	.word	0x0000d5c0


	//   ....[6]....
        /*011c*/ 	.word	0x0000d650


	//----- nvinfo : EIATTR_COOP_GROUP_MASK_REGIDS
	.align		4
.L_108:
        /*0120*/ 	.byte	0x04, 0x29
        /*0122*/ 	.short	(.L_110 - .L_109)


	//   ....[0]....
.L_109:
        /*0124*/ 	.word	0xffffffff


	//   ....[1]....
        /*0128*/ 	.word	0xffffffff


	//   ....[2]....
        /*012c*/ 	.word	0xffffffff


	//   ....[3]....
        /*0130*/ 	.word	0xffffffff


	//   ....[4]....
        /*0134*/ 	.word	0xffffffff


	//   ....[5]....
        /*0138*/ 	.word	0xffffffff


	//   ....[6]....
        /*013c*/ 	.word	0xffffffff


	//   ....[7]....
        /*0140*/ 	.word	0xffffffff


	//   ....[8]....
        /*0144*/ 	.word	0xffffffff


	//   ....[9]....
        /*0148*/ 	.word	0xffffffff


	//   ....[10]....
        /*014c*/ 	.word	0xffffffff


	//   ....[11]....
        /*0150*/ 	.word	0xffffffff


	//   ....[12]....
        /*0154*/ 	.word	0xffffffff


	//   ....[13]....
        /*0158*/ 	.word	0xffffffff


	//   ....[14]....
        /*015c*/ 	.word	0xffffffff


	//   ....[15]....
        /*0160*/ 	.word	0xffffffff


	//   ....[16]....
        /*0164*/ 	.word	0xffffffff


	//   ....[17]....
        /*0168*/ 	.word	0xffffffff


	//   ....[18]....
        /*016c*/ 	.word	0xffffffff


	//   ....[19]....
        /*0170*/ 	.word	0xffffffff


	//   ....[20]....
        /*0174*/ 	.word	0xffffffff


	//   ....[21]....
        /*0178*/ 	.word	0xffffffff


	//   ....[22]....
        /*017c*/ 	.word	0xffffffff


	//   ....[23]....
        /*0180*/ 	.word	0xffffffff


	//   ....[24]....
        /*0184*/ 	.word	0xffffffff


	//   ....[25]....
        /*0188*/ 	.word	0xffffffff


	//   ....[26]....
        /*018c*/ 	.word	0xffffffff


	//   ....[27]....
        /*0190*/ 	.word	0xffffffff


	//   ....[28]....
        /*0194*/ 	.word	0xffffffff


	//   ....[29]....
        /*0198*/ 	.word	0xffffffff


	//   ....[30]....
        /*019c*/ 	.word	0xffffffff


	//   ....[31]....
        /*01a0*/ 	.word	0xffffffff


	//   ....[32]....
        /*01a4*/ 	.word	0xffffffff


	//   ....[33]....
        /*01a8*/ 	.word	0xffffffff


	//   ....[34]....
        /*01ac*/ 	.word	0xffffffff


	//   ....[35]....
        /*01b0*/ 	.word	0xffffffff


	//   ....[36]....
        /*01b4*/ 	.word	0xffffffff


	//   ....[37]....
        /*01b8*/ 	.word	0xffffffff


	//   ....[38]....
        /*01bc*/ 	.word	0xffffffff


	//   ....[39]....
        /*01c0*/ 	.word	0xffffffff


	//   ....[40]....
        /*01c4*/ 	.word	0xffffffff


	//   ....[41]....
        /*01c8*/ 	.word	0xffffffff


	//   ....[42]....
        /*01cc*/ 	.word	0xffffffff


	//   ....[43]....
        /*01d0*/ 	.word	0xffffffff


	//   ....[44]....
        /*01d4*/ 	.word	0xffffffff


	//   ....[45]....
        /*01d8*/ 	.word	0xffffffff


	//   ....[46]....
        /*01dc*/ 	.word	0xffffffff


	//   ....[47]....
        /*01e0*/ 	.word	0xffffffff


	//   ....[48]....
        /*01e4*/ 	.word	0xffffffff


	//   ....[49]....
        /*01e8*/ 	.word	0xffffffff


	//   ....[50]....
        /*01ec*/ 	.word	0xffffffff


	//   ....[51]....
        /*01f0*/ 	.word	0xffffffff


	//   ....[52]....
        /*01f4*/ 	.word	0xffffffff


	//   ....[53]....
        /*01f8*/ 	.word	0xffffffff


	//   ....[54]....
        /*01fc*/ 	.word	0xffffffff


	//   ....[55]....
        /*0200*/ 	.word	0xffffffff


	//   ....[56]....
        /*0204*/ 	.word	0xffffffff


	//   ....[57]....
        /*0208*/ 	.word	0xffffffff


	//   ....[58]....
        /*020c*/ 	.word	0xffffffff


	//   ....[59]....
        /*0210*/ 	.word	0xffffffff


	//   ....[60]....
        /*0214*/ 	.word	0xffffffff


	//   ....[61]....
        /*0218*/ 	.word	0xffffffff


	//   ....[62]....
        /*021c*/ 	.word	0xffffffff


	//   ....[63]....
        /*0220*/ 	.word	0xffffffff


	//   ....[64]....
        /*0224*/ 	.word	0xffffffff


	//   ....[65]....
        /*0228*/ 	.word	0xffffffff


	//   ....[66]....
        /*022c*/ 	.word	0xffffffff


	//   ....[67]....
        /*0230*/ 	.word	0xffffffff


	//   ....[68]....
        /*0234*/ 	.word	0xffffffff


	//   ....[69]....
        /*0238*/ 	.word	0xffffffff


	//   ....[70]....
        /*023c*/ 	.word	0xffffffff


	//   ....[71]....
        /*0240*/ 	.word	0xffffffff


	//   ....[72]....
        /*0244*/ 	.word	0xffffffff


	//   ....[73]....
        /*0248*/ 	.word	0xffffffff


	//   ....[74]....
        /*024c*/ 	.word	0xffffffff


	//   ....[75]....
        /*0250*/ 	.word	0xffffffff


	//   ....[76]....
        /*0254*/ 	.word	0xffffffff


	//   ....[77]....
        /*0258*/ 	.word	0xffffffff


	//   ....[78]....
        /*025c*/ 	.word	0xffffffff


	//   ....[79]....
        /*0260*/ 	.word	0xffffffff


	//   ....[80]....
        /*0264*/ 	.word	0xffffffff


	//   ....[81]....
        /*0268*/ 	.word	0xffffffff


	//   ....[82]....
        /*026c*/ 	.word	0xffffffff


	//   ....[83]....
        /*0270*/ 	.word	0xffffffff


	//   ....[84]....
        /*0274*/ 	.word	0xffffffff


	//   ....[85]....
        /*0278*/ 	.word	0xffffffff


	//   ....[86]....
        /*027c*/ 	.word	0xffffffff


	//   ....[87]....
        /*0280*/ 	.word	0xffffffff


	//   ....[88]....
        /*0284*/ 	.word	0xffffffff


	//   ....[89]....
        /*0288*/ 	.word	0xffffffff


	//   ....[90]....
        /*028c*/ 	.word	0xffffffff


	//   ....[91]....
        /*0290*/ 	.word	0xffffffff


	//   ....[92]....
        /*0294*/ 	.word	0xffffffff


	//   ....[93]....
        /*0298*/ 	.word	0xffffffff


	//   ....[94]....
        /*029c*/ 	.word	0xffffffff


	//   ....[95]....
        /*02a0*/ 	.word	0xffffffff


	//   ....[96]....
        /*02a4*/ 	.word	0xffffffff


	//   ....[97]....
        /*02a8*/ 	.word	0xffffffff


	//   ....[98]....
        /*02ac*/ 	.word	0xffffffff


	//   ....[99]....
        /*02b0*/ 	.word	0xffffffff


	//   ....[100]....
        /*02b4*/ 	.word	0xffffffff


	//   ....[101]....
        /*02b8*/ 	.word	0xffffffff


	//   ....[102]....
        /*02bc*/ 	.word	0xffffffff


	//   ....[103]....
        /*02c0*/ 	.word	0xffffffff


	//   ....[104]....
        /*02c4*/ 	.word	0xffffffff


	//   ....[105]....
        /*02c8*/ 	.word	0xffffffff


	//   ....[106]....
        /*02cc*/ 	.word	0xffffffff


	//   ....[107]....
        /*02d0*/ 	.word	0xffffffff


	//   ....[108]....
        /*02d4*/ 	.word	0xffffffff


	//   ....[109]....
        /*02d8*/ 	.word	0xffffffff


	//   ....[110]....
        /*02dc*/ 	.word	0xffffffff


	//   ....[111]....
        /*02e0*/ 	.word	0xffffffff


	//   ....[112]....
        /*02e4*/ 	.word	0xffffffff


	//   ....[113]....
        /*02e8*/ 	.word	0xffffffff


	//   ....[114]....
        /*02ec*/ 	.word	0xffffffff


	//   ....[115]....
        /*02f0*/ 	.word	0xffffffff


	//   ....[116]....
        /*02f4*/ 	.word	0xffffffff


	//   ....[117]....
        /*02f8*/ 	.word	0xffffffff


	//   ....[118]....
        /*02fc*/ 	.word	0xffffffff


	//   ....[119]....
        /*0300*/ 	.word	0xffffffff


	//   ....[120]....
        /*0304*/ 	.word	0xffffffff


	//   ....[121]....
        /*0308*/ 	.word	0xffffffff


	//   ....[122]....
        /*030c*/ 	.word	0xffffffff


	//   ....[123]....
        /*0310*/ 	.word	0xffffffff


	//   ....[124]....
        /*0314*/ 	.word	0xffffffff


	//   ....[125]....
        /*0318*/ 	.word	0xffffffff


	//   ....[126]....
        /*031c*/ 	.word	0xffffffff


	//   ....[127]....
        /*0320*/ 	.word	0xffffffff


	//   ....[128]....
        /*0324*/ 	.word	0xffffffff


	//   ....[129]....
        /*0328*/ 	.word	0xffffffff


	//   ....[130]....
        /*032c*/ 	.word	0xffffffff


	//   ....[131]....
        /*0330*/ 	.word	0xffffffff


	//   ....[132]....
        /*0334*/ 	.word	0xffffffff


	//   ....[133]....
        /*0338*/ 	.word	0xffffffff


	//   ....[134]....
        /*033c*/ 	.word	0xffffffff


	//   ....[135]....
        /*0340*/ 	.word	0xffffffff


	//   ....[136]....
        /*0344*/ 	.word	0xffffffff


	//   ....[137]....
        /*0348*/ 	.word	0xffffffff


	//   ....[138]....
        /*034c*/ 	.word	0xffffffff


	//   ....[139]....
        /*0350*/ 	.word	0xffffffff


	//   ....[140]....
        /*0354*/ 	.word	0xffffffff


	//   ....[141]....
        /*0358*/ 	.word	0xffffffff


	//   ....[142]....
        /*035c*/ 	.word	0xffffffff


	//   ....[143]....
        /*0360*/ 	.word	0xffffffff


	//   ....[144]....
        /*0364*/ 	.word	0xffffffff


	//   ....[145]....
        /*0368*/ 	.word	0xffffffff


	//   ....[146]....
        /*036c*/ 	.word	0xffffffff


	//   ....[147]....
        /*0370*/ 	.word	0xffffffff


	//   ....[148]....
        /*0374*/ 	.word	0xffffffff


	//   ....[149]....
        /*0378*/ 	.word	0xffffffff


	//   ....[150]....
        /*037c*/ 	.word	0xffffffff


	//   ....[151]....
        /*0380*/ 	.word	0xffffffff


	//   ....[152]....
        /*0384*/ 	.word	0xffffffff


	//   ....[153]....
        /*0388*/ 	.word	0x0500000f


	//   ....[154]....
        /*038c*/ 	.word	0x0500000f


	//   ....[155]....
        /*0390*/ 	.word	0x0500000f


	//   ....[156]....
        /*0394*/ 	.word	0x0500000f


	//   ....[157]....
        /*0398*/ 	.word	0x0500000f


	//   ....[158]....
        /*039c*/ 	.word	0x0500000f


	//   ....[159]....
        /*03a0*/ 	.word	0x0500000f


	//   ....[160]....
        /*03a4*/ 	.word	0x0500000f


	//   ....[161]....
        /*03a8*/ 	.word	0x0500000f


	//   ....[162]....
        /*03ac*/ 	.word	0x0500000f


	//   ....[163]....
        /*03b0*/ 	.word	0x0500000f


	//   ....[164]....
        /*03b4*/ 	.word	0x0500000f


	//   ....[165]....
        /*03b8*/ 	.word	0x0500000f


	//   ....[166]....
        /*03bc*/ 	.word	0x0500000f


	//   ....[167]....
        /*03c0*/ 	.word	0x0500000f


	//   ....[168]....
        /*03c4*/ 	.word	0x0500000f


	//   ....[169]....
        /*03c8*/ 	.word	0x0500000f


	//   ....[170]....
        /*03cc*/ 	.word	0x0500000f


	//   ....[171]....
        /*03d0*/ 	.word	0x0500000f


	//   ....[172]....
        /*03d4*/ 	.word	0x0500000f


	//   ....[173]....
        /*03d8*/ 	.word	0x0500000f


	//   ....[174]....
        /*03dc*/ 	.word	0x0500000f


	//   ....[175]....
        /*03e0*/ 	.word	0x0500000f


	//   ....[176]....
        /*03e4*/ 	.word	0x0500000f


	//   ....[177]....
        /*03e8*/ 	.word	0x0500000f


	//   ....[178]....
        /*03ec*/ 	.word	0x0500000f


	//   ....[179]....
        /*03f0*/ 	.word	0x0500000f


	//   ....[180]....
        /*03f4*/ 	.word	0x0500000f


	//   ....[181]....
        /*03f8*/ 	.word	0x0500000f


	//   ....[182]....
        /*03fc*/ 	.word	0x0500000f


	//   ....[183]....
        /*0400*/ 	.word	0x0500000f


	//   ....[184]....
        /*0404*/ 	.word	0x0500000f


	//   ....[185]....
        /*0408*/ 	.word	0x0500000f


	//   ....[186]....
        /*040c*/ 	.word	0x0500000f


	//   ....[187]....
        /*0410*/ 	.word	0x0500000f


	//   ....[188]....
        /*0414*/ 	.word	0x0500000f


	//   ....[189]....
        /*0418*/ 	.word	0x0500000f


	//   ....[190]....
        /*041c*/ 	.word	0x0500000f


	//   ....[191]....
        /*0420*/ 	.word	0x0500000f


	//   ....[192]....
        /*0424*/ 	.word	0x0500000f


	//   ....[193]....
        /*0428*/ 	.word	0x0500000f


	//   ....[194]....
        /*042c*/ 	.word	0x0500000f


	//   ....[195]....
        /*0430*/ 	.word	0x0500000f


	//   ....[196]....
        /*0434*/ 	.word	0x0500000f


	//   ....[197]....
        /*0438*/ 	.word	0x0500000f


	//   ....[198]....
        /*043c*/ 	.word	0x0500000f


	//   ....[199]....
        /*0440*/ 	.word	0x0500000f


	//   ....[200]....
        /*0444*/ 	.word	0x0500000f


	//   ....[201]....
        /*0448*/ 	.word	0x0500000f


	//   ....[202]....
        /*044c*/ 	.word	0x0500000f


	//   ....[203]....
        /*0450*/ 	.word	0x0500000f


	//   ....[204]....
        /*0454*/ 	.word	0x0500000f


	//   ....[205]....
        /*0458*/ 	.word	0x0500000f


	//   ....[206]....
        /*045c*/ 	.word	0x0500000f


	//   ....[207]....
        /*0460*/ 	.word	0x0500000f


	//   ....[208]....
        /*0464*/ 	.word	0x0500000f


	//   ....[209]....
        /*0468*/ 	.word	0x0500000f


	//   ....[210]....
        /*046c*/ 	.word	0x0500000f


	//   ....[211]....
        /*0470*/ 	.word	0x0500000f


	//   ....[212]....
        /*0474*/ 	.word	0x0500000f


	//   ....[213]....
        /*0478*/ 	.word	0x0500000f


	//   ....[214]....
        /*047c*/ 	.word	0x0500000f


	//   ....[215]....
        /*0480*/ 	.word	0x0500000f


	//   ....[216]....
        /*0484*/ 	.word	0x0500000f


	//   ....[217]....
        /*0488*/ 	.word	0x0500000f


	//   ....[218]....
        /*048c*/ 	.word	0x0500000f


	//   ....[219]....
        /*0490*/ 	.word	0x0500000f


	//   ....[220]....
        /*0494*/ 	.word	0x0500000f


	//   ....[221]....
        /*0498*/ 	.word	0x0500000f


	//   ....[222]....
        /*049c*/ 	.word	0x0500000f


	//   ....[223]....
        /*04a0*/ 	.word	0x0500000f


	//   ....[224]....
        /*04a4*/ 	.word	0x0500000f


	//   ....[225]....
        /*04a8*/ 	.word	0x0500000f


	//   ....[226]....
        /*04ac*/ 	.word	0x0500000f


	//   ....[227]....
        /*04b0*/ 	.word	0x0500000f


	//   ....[228]....
        /*04b4*/ 	.word	0x0500000f


	//   ....[229]....
        /*04b8*/ 	.word	0x0500000f


	//   ....[230]....
        /*04bc*/ 	.word	0x0500000f


	//   ....[231]....
        /*04c0*/ 	.word	0x0500000f


	//   ....[232]....
        /*04c4*/ 	.word	0x0500000f


	//   ....[233]....
        /*04c8*/ 	.word	0x0500000f


	//   ....[234]....
        /*04cc*/ 	.word	0x0500000f


	//   ....[235]....
        /*04d0*/ 	.word	0x0500000f


	//   ....[236]....
        /*04d4*/ 	.word	0x0500000f


	//   ....[237]....
        /*04d8*/ 	.word	0x0500000f


	//   ....[238]....
        /*04dc*/ 	.word	0x0500000f


	//   ....[239]....
        /*04e0*/ 	.word	0x0500000f


	//   ....[240]....
        /*04e4*/ 	.word	0x0500000f


	//   ....[241]....
        /*04e8*/ 	.word	0x0500000f


	//   ....[242]....
        /*04ec*/ 	.word	0x0500000f


	//   ....[243]....
        /*04f0*/ 	.word	0x0500000f


	//   ....[244]....
        /*04f4*/ 	.word	0x0500000f


	//   ....[245]....
        /*04f8*/ 	.word	0x0500000f


	//   ....[246]....
        /*04fc*/ 	.word	0x0500000f


	//   ....[247]....
        /*0500*/ 	.word	0x0500000f


	//   ....[248]....
        /*0504*/ 	.word	0x0500000f


	//   ....[249]....
        /*0508*/ 	.word	0x0500000f


	//   ....[250]....
        /*050c*/ 	.word	0x0500000f


	//   ....[251]....
        /*0510*/ 	.word	0x0500000f


	//----- nvinfo : EIATTR_COOP_GROUP_INSTR_OFFSETS
	.align		4
.L_110:
        /*0514*/ 	.byte	0x04, 0x28
        /*0516*/ 	.short	(.L_112 - .L_111)


	//   ....[0]....
.L_111:
        /*0518*/ 	.word	0x00000070


	//   ....[1]....
        /*051c*/ 	.word	0x000000b0


	//   ....[2]....
        /*0520*/ 	.word	0x000002d0


	//   ....[3]....
        /*0524*/ 	.word	0x00000430


	//   ....[4]....
        /*0528*/ 	.word	0x00000550


	//   ....[5]....
        /*052c*/ 	.word	0x000006b0


	//   ....[6]....
        /*0530*/ 	.word	0x00001340


	//   ....[7]....
        /*0534*/ 	.word	0x00002cd0


	//   ....[8]....
        /*0538*/ 	.word	0x00002d20


	//   ....[9]....
        /*053c*/ 	.word	0x000033c0


	//   ....[10]....
        /*0540*/ 	.word	0x00003420


	//   ....[11]....
        /*0544*/ 	.word	0x00005700


	//   ....[12]....
        /*0548*/ 	.word	0x00005730


	//   ....[13]....
        /*054c*/ 	.word	0x00005750


	//   ....[14]....
        /*0550*/ 	.word	0x00005770


	//   ....[15]....
        /*0554*/ 	.word	0x00006c20


	//   ....[16]....
        /*0558*/ 	.word	0x00006c50


	//   ....[17]....
        /*055c*/ 	.word	0x00006d30


	//   ....[18]....
        /*0560*/ 	.word	0x00006d40


	//   ....[19]....
        /*0564*/ 	.word	0x00008140


	//   ....[20]....
        /*0568*/ 	.word	0x00008180


	//   ....[21]....
        /*056c*/ 	.word	0x000081b0


	//   ....[22]....
        /*0570*/ 	.word	0x000081e0


	//   ....[23]....
        /*0574*/ 	.word	0x00008770


	//   ....[24]....
        /*0578*/ 	.word	0x00008790


	//   ....[25]....
        /*057c*/ 	.word	0x00008860


	//   ....[26]....
        /*0580*/ 	.word	0x00008880


	//   ....[27]....
        /*0584*/ 	.word	0x00008940


	//   ....[28]....
        /*0588*/ 	.word	0x00008960


	//   ....[29]....
        /*058c*/ 	.word	0x00008a30


	//   ....[30]....
        /*0590*/ 	.word	0x00008a50


	//   ....[31]....
        /*0594*/ 	.word	0x00009340


	//   ....[32]....
        /*0598*/ 	.word	0x00009360


	//   ....[33]....
        /*059c*/ 	.word	0x00009420


	//   ....[34]....
        /*05a0*/ 	.word	0x00009440


	//   ....[35]....
        /*05a4*/ 	.word	0x00009500


	//   ....[36]....
        /*05a8*/ 	.word	0x00009520


	//   ....[37]....
        /*05ac*/ 	.word	0x000095f0


	//   ....[38]....
        /*05b0*/ 	.word	0x00009610


	//   ....[39]....
        /*05b4*/ 	.word	0x00009750


	//   ....[40]....
        /*05b8*/ 	.word	0x00009920


	//   ....[41]....
        /*05bc*/ 	.word	0x00009950


	//   ....[42]....
        /*05c0*/ 	.word	0x00009980


	//   ....[43]....
        /*05c4*/ 	.word	0x000099b0


	//   ....[44]....
        /*05c8*/ 	.word	0x000099e0


	//   ....[45]....
        /*05cc*/ 	.word	0x00009a10


	//   ....[46]....
        /*05d0*/ 	.word	0x00009b60


	//   ....[47]....
        /*05d4*/ 	.word	0x00009b90


	//   ....[48]....
        /*05d8*/ 	.word	0x00009bc0


	//   ....[49]....
        /*05dc*/ 	.word	0x00009bf0


	//   ....[50]....
        /*05e0*/ 	.word	0x00009c20


	//   ....[51]....
        /*05e4*/ 	.word	0x00009c50


	//   ....[52]....
        /*05e8*/ 	.word	0x00009ce0


	//   ....[53]....
        /*05ec*/ 	.word	0x00009d10


	//   ....[54]....
        /*05f0*/ 	.word	0x00009d90


	//   ....[55]....
        /*05f4*/ 	.word	0x0000b1d0


	//   ....[56]....
        /*05f8*/ 	.word	0x0000b1f0


	//   ....[57]....
        /*05fc*/ 	.word	0x0000b290


	//   ....[58]....
        /*0600*/ 	.word	0x0000b2b0


	//   ....[59]....
        /*0604*/ 	.word	0x0000b340


	//   ....[60]....
        /*0608*/ 	.word	0x0000b360


	//   ....[61]....
        /*060c*/ 	.word	0x0000b3f0


	//   ....[62]....
        /*0610*/ 	.word	0x0000b410


	//   ....[63]....
        /*0614*/ 	.word	0x0000b4a0


	//   ....[64]....
        /*0618*/ 	.word	0x0000b4c0


	//   ....[65]....
        /*061c*/ 	.word	0x0000b550


	//   ....[66]....
        /*0620*/ 	.word	0x0000b570


	//   ....[67]....
        /*0624*/ 	.word	0x0000b600


	//   ....[68]....
        /*0628*/ 	.word	0x0000b620


	//   ....[69]....
        /*062c*/ 	.word	0x0000b630


	//   ....[70]....
        /*0630*/ 	.word	0x0000b6b0


	//   ....[71]....
        /*0634*/ 	.word	0x0000bdd0


	//   ....[72]....
        /*0638*/ 	.word	0x0000be00


	//   ....[73]....
        /*063c*/ 	.word	0x0000be60


	//   ....[74]....
        /*0640*/ 	.word	0x0000bea0


	//   ....[75]....
        /*0644*/ 	.word	0x0000bee0


	//   ....[76]....
        /*0648*/ 	.word	0x0000bf40


	//   ....[77]....
        /*064c*/ 	.word	0x0000bf80


	//   ....[78]....
        /*0650*/ 	.word	0x0000bfe0


	//   ....[79]....
        /*0654*/ 	.word	0x0000c030


	//   ....[80]....
        /*0658*/ 	.word	0x0000c080


	//   ....[81]....
        /*065c*/ 	.word	0x0000c0d0


	//   ....[82]....
        /*0660*/ 	.word	0x0000c120


	//   ....[83]....
        /*0664*/ 	.word	0x0000c160


	//   ....[84]....
        /*0668*/ 	.word	0x0000c1c0


	//   ....[85]....
        /*066c*/ 	.word	0x0000c1e0


	//   ....[86]....
        /*0670*/ 	.word	0x0000c210


	//   ....[87]....
        /*0674*/ 	.word	0x0000c970


	//   ....[88]....
        /*0678*/ 	.word	0x0000c9a0


	//   ....[89]....
        /*067c*/ 	.word	0x0000ca00


	//   ....[90]....
        /*0680*/ 	.word	0x0000ca10


	//   ....[91]....
        /*0684*/ 	.word	0x0000ca60


	//   ....[92]....
        /*0688*/ 	.word	0x0000ca70


	//   ....[93]....
        /*068c*/ 	.word	0x0000cac0


	//   ....[94]....
        /*0690*/ 	.word	0x0000cad0


	//   ....[95]....
        /*0694*/ 	.word	0x0000cb20


	//   ....[96]....
        /*0698*/ 	.word	0x0000cb30


	//   ....[97]....
        /*069c*/ 	.word	0x0000cb80


	//   ....[98]....
        /*06a0*/ 	.word	0x0000cb90


	//   ....[99]....
        /*06a4*/ 	.word	0x0000cbe0


	//   ....[100]....
        /*06a8*/ 	.word	0x0000cbf0


	//   ....[101]....
        /*06ac*/ 	.word	0x0000cc00


	//   ....[102]....
        /*06b0*/ 	.word	0x0000cc50


	//   ....[103]....
        /*06b4*/ 	.word	0x0000ceb0


	//   ....[104]....
        /*06b8*/ 	.word	0x0000ced0


	//   ....[105]....
        /*06bc*/ 	.word	0x0000cef0


	//   ....[106]....
        /*06c0*/ 	.word	0x0000cf50


	//   ....[107]....
        /*06c4*/ 	.word	0x0000cf70


	//   ....[108]....
        /*06c8*/ 	.word	0x0000cfd0


	//   ....[109]....
        /*06cc*/ 	.word	0x0000cff0


	//   ....[110]....
        /*06d0*/ 	.word	0x0000d050


	//   ....[111]....
        /*06d4*/ 	.word	0x0000d070


	//   ....[112]....
        /*06d8*/ 	.word	0x0000d0d0


	//   ....[113]....
        /*06dc*/ 	.word	0x0000d0f0


	//   ....[114]....
        /*06e0*/ 	.word	0x0000d150


	//   ....[115]....
        /*06e4*/ 	.word	0x0000d170


	//   ....[116]....
        /*06e8*/ 	.word	0x0000d1d0


	//   ....[117]....
        /*06ec*/ 	.word	0x0000d1f0


	//   ....[118]....
        /*06f0*/ 	.word	0x0000d200


	//   ....[119]....
        /*06f4*/ 	.word	0x0000d7a0


	//   ....[120]....
        /*06f8*/ 	.word	0x0000d7e0


	//   ....[121]....
        /*06fc*/ 	.word	0x0000d820


	//   ....[122]....
        /*0700*/ 	.word	0x0000d840


	//   ....[123]....
        /*0704*/ 	.word	0x0000d850


	//   ....[124]....
        /*0708*/ 	.word	0x0000d870


	//   ....[125]....
        /*070c*/ 	.word	0x0000d8e0


	//   ....[126]....
        /*0710*/ 	.word	0x0000d900


	//   ....[127]....
        /*0714*/ 	.word	0x0000d960


	//   ....[128]....
        /*0718*/ 	.word	0x0000d980


	//   ....[129]....
        /*071c*/ 	.word	0x0000d9e0


	//   ....[130]....
        /*0720*/ 	.word	0x0000da00


	//   ....[131]....
        /*0724*/ 	.word	0x0000da60


	//   ....[132]....
        /*0728*/ 	.word	0x0000da80


	//   ....[133]....
        /*072c*/ 	.word	0x0000dad0


	//   ....[134]....
        /*0730*/ 	.word	0x0000daf0


	//   ....[135]....
        /*0734*/ 	.word	0x0000def0


	//   ....[136]....
        /*0738*/ 	.word	0x0000df40


	//   ....[137]....
        /*073c*/ 	.word	0x0000df70


	//   ....[138]....
        /*0740*/ 	.word	0x0000df80


	//   ....[139]....
        /*0744*/ 	.word	0x0000dfb0


	//   ....[140]....
        /*0748*/ 	.word	0x0000dfe0


	//   ....[141]....
        /*074c*/ 	.word	0x0000e010


	//   ....[142]....
        /*0750*/ 	.word	0x0000e040


	//   ....[143]....
        /*0754*/ 	.word	0x0000e1c0


	//   ....[144]....
        /*0758*/ 	.word	0x0000e1f0


	//   ....[145]....
        /*075c*/ 	.word	0x0000e220


	//   ....[146]....
        /*0760*/ 	.word	0x0000e250


	//   ....[147]....
        /*0764*/ 	.word	0x0000e280


	//   ....[148]....
        /*0768*/ 	.word	0x0000e2b0


	//   ....[149]....
        /*076c*/ 	.word	0x0000e370


	//   ....[150]....
        /*0770*/ 	.word	0x0000e390


	//   ....[151]....
        /*0774*/ 	.word	0x0000e400


	//   ....[152]....
        /*0778*/ 	.word	0x0000e870


	//   ....[153]....
        /*077c*/ 	.word	0x0000ed50


	//   ....[154]....
        /*0780*/ 	.word	0x0000ee40


	//   ....[155]....
        /*0784*/ 	.word	0x0000eee0


	//   ....[156]....
        /*0788*/ 	.word	0x0000ef40


	//   ....[157]....
        /*078c*/ 	.word	0x0000f040


	//   ....[158]....
        /*0790*/ 	.word	0x0000f0b0


	//   ....[159]....
        /*0794*/ 	.word	0x0000f1b0


	//   ....[160]....
        /*0798*/ 	.word	0x0000f220


	//   ....[161]....
        /*079c*/ 	.word	0x0000f320


	//   ....[162]....
        /*07a0*/ 	.word	0x0000f390


	//   ....[163]....
        /*07a4*/ 	.word	0x0000f490


	//   ....[164]....
        /*07a8*/ 	.word	0x0000f500


	//   ....[165]....
        /*07ac*/ 	.word	0x0000f600


	//   ....[166]....
        /*07b0*/ 	.word	0x0000f670


	//   ....[167]....
        /*07b4*/ 	.word	0x0000f770


	//   ....[168]....
        /*07b8*/ 	.word	0x0000f7e0


	//   ....[169]....
        /*07bc*/ 	.word	0x0000f8c0


	//   ....[170]....
        /*07c0*/ 	.word	0x0000f9b0


	//   ....[171]....
        /*07c4*/ 	.word	0x0000fa20


	//   ....[172]....
        /*07c8*/ 	.word	0x0000faa0


	//   ....[173]....
        /*07cc*/ 	.word	0x0000fb50


	//   ....[174]....
        /*07d0*/ 	.word	0x0000fbd0


	//   ....[175]....
        /*07d4*/ 	.word	0x0000fca0


	//   ....[176]....
        /*07d8*/ 	.word	0x0000fd20


	//   ....[177]....
        /*07dc*/ 	.word	0x0000fdf0


	//   ....[178]....
        /*07e0*/ 	.word	0x0000fe70


	//   ....[179]....
        /*07e4*/ 	.word	0x0000ff40


	//   ....[180]....
        /*07e8*/ 	.word	0x0000ffc0


	//   ....[181]....
        /*07ec*/ 	.word	0x00010090


	//   ....[182]....
        /*07f0*/ 	.word	0x00010110


	//   ....[183]....
        /*07f4*/ 	.word	0x000101e0


	//   ....[184]....
        /*07f8*/ 	.word	0x00010260


	//   ....[185]....
        /*07fc*/ 	.word	0x00010310


	//   ....[186]....
        /*0800*/ 	.word	0x00010440


	//   ....[187]....
        /*0804*/ 	.word	0x000104e0


	//   ....[188]....
        /*0808*/ 	.word	0x00010550


	//   ....[189]....
        /*080c*/ 	.word	0x00010610


	//   ....[190]....
        /*0810*/ 	.word	0x00010670


	//   ....[191]....
        /*0814*/ 	.word	0x00010730


	//   ....[192]....
        /*0818*/ 	.word	0x00010790


	//   ....[193]....
        /*081c*/ 	.word	0x00010850


	//   ....[194]....
        /*0820*/ 	.word	0x000108b0


	//   ....[195]....
        /*0824*/ 	.word	0x00010970


	//   ....[196]....
        /*0828*/ 	.word	0x000109d0


	//   ....[197]....
        /*082c*/ 	.word	0x00010a90


	//   ....[198]....
        /*0830*/ 	.word	0x00010af0


	//   ....[199]....
        /*0834*/ 	.word	0x00010bb0


	//   ....[200]....
        /*0838*/ 	.word	0x00010c10


	//   ....[201]....
        /*083c*/ 	.word	0x00010cd0


	//   ....[202]....
        /*0840*/ 	.word	0x00010dc0


	//   ....[203]....
        /*0844*/ 	.word	0x00010e60


	//   ....[204]....
        /*0848*/ 	.word	0x00010ec0


	//   ....[205]....
        /*084c*/ 	.word	0x00010f90


	//   ....[206]....
        /*0850*/ 	.word	0x00010ff0


	//   ....[207]....
        /*0854*/ 	.word	0x000110c0


	//   ....[208]....
        /*0858*/ 	.word	0x00011120


	//   ....[209]....
        /*085c*/ 	.word	0x000111f0


	//   ....[210]....
        /*0860*/ 	.word	0x00011250


	//   ....[211]....
        /*0864*/ 	.word	0x00011320


	//   ....[212]....
        /*0868*/ 	.word	0x00011380


	//   ....[213]....
        /*086c*/ 	.word	0x00011450


	//   ....[214]....
        /*0870*/ 	.word	0x000114b0


	//   ....[215]....
        /*0874*/ 	.word	0x00011580


	//   ....[216]....
        /*0878*/ 	.word	0x000115e0


	//   ....[217]....
        /*087c*/ 	.word	0x000116a0


	//   ....[218]....
        /*0880*/ 	.word	0x000117c0


	//   ....[219]....
        /*0884*/ 	.word	0x00011860


	//   ....[220]....
        /*0888*/ 	.word	0x00011920


	//   ....[221]....
        /*088c*/ 	.word	0x000119f0


	//   ....[222]....
        /*0890*/ 	.word	0x00011a50


	//   ....[223]....
        /*0894*/ 	.word	0x00011b30


	//   ....[224]....
        /*0898*/ 	.word	0x00011b90


	//   ....[225]....
        /*089c*/ 	.word	0x00011c60


	//   ....[226]....
        /*08a0*/ 	.word	0x00011cc0


	//   ....[227]....
        /*08a4*/ 	.word	0x00011d90


	//   ....[228]....
        /*08a8*/ 	.word	0x00011df0


	//   ....[229]....
        /*08ac*/ 	.word	0x00011ed0


	//   ....[230]....
        /*08b0*/ 	.word	0x00011f30


	//   ....[231]....
        /*08b4*/ 	.word	0x00012000


	//   ....[232]....
        /*08b8*/ 	.word	0x00012060


	//   ....[233]....
        /*08bc*/ 	.word	0x00012120


	//   ....[234]....
        /*08c0*/ 	.word	0x000121b0


	//   ....[235]....
        /*08c4*/ 	.word	0x00012250


	//   ....[236]....
        /*08c8*/ 	.word	0x00012370


	//   ....[237]....
        /*08cc*/ 	.word	0x000123e0


	//   ....[238]....
        /*08d0*/ 	.word	0x00012450


	//   ....[239]....
        /*08d4*/ 	.word	0x000124c0


	//   ....[240]....
        /*08d8*/ 	.word	0x00012530


	//   ....[241]....
        /*08dc*/ 	.word	0x000125b0


	//   ....[242]....
        /*08e0*/ 	.word	0x00012640


	//   ....[243]....
        /*08e4*/ 	.word	0x000126d0


	//   ....[244]....
        /*08e8*/ 	.word	0x00012740


	//   ....[245]....
        /*08ec*/ 	.word	0x000127b0


	//   ....[246]....
        /*08f0*/ 	.word	0x00012820


	//   ....[247]....
        /*08f4*/ 	.word	0x000128a0


	//   ....[248]....
        /*08f8*/ 	.word	0x00012910


	//   ....[249]....
        /*08fc*/ 	.word	0x000129b0


	//   ....[250]....
        /*0900*/ 	.word	0x00012a40


	//   ....[251]....
        /*0904*/ 	.word	0x00012b60


	//----- nvinfo : EIATTR_REG_RECONFIG
	.align		4
.L_112:
        /*0908*/ 	.byte	0x01, 0x54
	.zero		2


	//----- nvinfo : EIATTR_SYSCALL_OFFSETS
	.align		4
        /*090c*/ 	.byte	0x04, 0x46
        /*090e*/ 	.short	(.L_114 - .L_113)


	//   ....[0]....
.L_113:
        /*0910*/ 	.word	0x00001530


	//   ....[1]....
        /*0914*/ 	.word	0x0000a890


	//   ....[2]....
        /*0918*/ 	.word	0x0000a9e0


	//   ....[3]....
        /*091c*/ 	.word	0x0000aad0


	//   ....[4]....
        /*0920*/ 	.word	0x0000ba60


	//----- nvinfo : EIATTR_MBARRIER_INSTR_OFFSETS
	.align		4
.L_114:
        /*0924*/ 	.byte	0x04, 0x39
        /*0926*/ 	.short	(.L_116 - .L_115)


	//   ....[0]....
.L_115:
        /*0928*/ 	.word	0x00000180
        /*092c*/ 	.word	0x000000ff
        /*0930*/ 	.word	0x00028800
        /*0934*/ 	.short	0x0100
        /*0936*/ 	.byte	0x08
	.zero		1


	//   ....[1]....
        /*0938*/ 	.word	0x00000190
        /*093c*/ 	.word	0x000000ff
        /*0940*/ 	.word	0x00028820
        /*0944*/ 	.short	0x0100
        /*0946*/ 	.byte	0x08
	.zero		1


	//   ....[2]....
        /*0948*/ 	.word	0x00000280
        /*094c*/ 	.word	0x000000ff
        /*0950*/ 	.word	0x00028830
        /*0954*/ 	.short	0x0100
        /*0956*/ 	.byte	0x08
	.zero		1


	//   ....[3]....
        /*0958*/ 	.word	0x00000290
        /*095c*/ 	.word	0x000000ff
        /*0960*/ 	.word	0x00028840
        /*0964*/ 	.short	0x0100
        /*0966*/ 	.byte	0x08
	.zero		1


	//   ....[4]....
        /*0968*/ 	.word	0x000002a0
        /*096c*/ 	.word	0x000000ff
        /*0970*/ 	.word	0x00028838
        /*0974*/ 	.short	0x0100
        /*0976*/ 	.byte	0x08
	.zero		1


	//   ....[5]....
        /*0978*/ 	.word	0x000002b0
        /*097c*/ 	.word	0x000000ff
        /*0980*/ 	.word	0x00028848
        /*0984*/ 	.short	0x0100
        /*0986*/ 	.byte	0x08
	.zero		1


	//   ....[6]....
        /*0988*/ 	.word	0x000003e0
        /*098c*/ 	.word	0x000000ff
        /*0990*/ 	.word	0x00028850
        /*0994*/ 	.short	0x0100
        /*0996*/ 	.byte	0x08
	.zero		1


	//   ....[7]....
        /*0998*/ 	.word	0x000003f0
        /*099c*/ 	.word	0x000000ff
        /*09a0*/ 	.word	0x00028860
        /*09a4*/ 	.short	0x0100
        /*09a6*/ 	.byte	0x08
	.zero		1


	//   ....[8]....
        /*09a8*/ 	.word	0x00000400
        /*09ac*/ 	.word	0x000000ff
        /*09b0*/ 	.word	0x00028858
        /*09b4*/ 	.short	0x0100
        /*09b6*/ 	.byte	0x08
	.zero		1


	//   ....[9]....
        /*09b8*/ 	.word	0x00000410
        /*09bc*/ 	.word	0x000000ff
        /*09c0*/ 	.word	0x00028868
        /*09c4*/ 	.short	0x0100
        /*09c6*/ 	.byte	0x08
	.zero		1


	//   ....[10]....
        /*09c8*/ 	.word	0x00000500
        /*09cc*/ 	.word	0x000000ff
        /*09d0*/ 	.word	0x00028870
        /*09d4*/ 	.short	0x0100
        /*09d6*/ 	.byte	0x06
	.zero		1


	//   ....[11]....
        /*09d8*/ 	.word	0x00000510
        /*09dc*/ 	.word	0x000000ff
        /*09e0*/ 	.word	0x00028880
        /*09e4*/ 	.short	0x0100
        /*09e6*/ 	.byte	0x06
	.zero		1


	//   ....[12]....
        /*09e8*/ 	.word	0x00000520
        /*09ec*/ 	.word	0x000000ff
        /*09f0*/ 	.word	0x00028878
        /*09f4*/ 	.short	0x0100
        /*09f6*/ 	.byte	0x06
	.zero		1


	//   ....[13]....
        /*09f8*/ 	.word	0x00000530
        /*09fc*/ 	.word	0x000000ff
        /*0a00*/ 	.word	0x00028888
        /*0a04*/ 	.short	0x0100
        /*0a06*/ 	.byte	0x06
	.zero		1


	//   ....[14]....
        /*0a08*/ 	.word	0x00000660
        /*0a0c*/ 	.word	0x000000ff
        /*0a10*/ 	.word	0x00028890
        /*0a14*/ 	.short	0x0100
        /*0a16*/ 	.byte	0x08
	.zero		1


	//   ....[15]....
        /*0a18*/ 	.word	0x00000670
        /*0a1c*/ 	.word	0x000000ff
        /*0a20*/ 	.word	0x000288a0
        /*0a24*/ 	.short	0x0100
        /*0a26*/ 	.byte	0x08
	.zero		1


	//   ....[16]....
        /*0a28*/ 	.word	0x00000680
        /*0a2c*/ 	.word	0x000000ff
        /*0a30*/ 	.word	0x00028898
        /*0a34*/ 	.short	0x0100
        /*0a36*/ 	.byte	0x08
	.zero		1


	//   ....[17]....
        /*0a38*/ 	.word	0x00000690
        /*0a3c*/ 	.word	0x000000ff
        /*0a40*/ 	.word	0x000288a8
        /*0a44*/ 	.short	0x0100
        /*0a46*/ 	.byte	0x08
	.zero		1


	//   ....[18]....
        /*0a48*/ 	.word	0x000007d0
        /*0a4c*/ 	.word	0x000000ff
        /*0a50*/ 	.word	0x000288b0
        /*0a54*/ 	.short	0x0100
        /*0a56*/ 	.byte	0x08
	.zero		1


	//   ....[19]....
        /*0a58*/ 	.word	0x000007e0
        /*0a5c*/ 	.word	0x000000ff
        /*0a60*/ 	.word	0x000288c0
        /*0a64*/ 	.short	0x0100
        /*0a66*/ 	.byte	0x08
	.zero		1


	//   ....[20]....
        /*0a68*/ 	.word	0x000007f0
        /*0a6c*/ 	.word	0x000000ff
        /*0a70*/ 	.word	0x000288b8
        /*0a74*/ 	.short	0x0100
        /*0a76*/ 	.byte	0x08
	.zero		1


	//   ....[21]....
        /*0a78*/ 	.word	0x00000800
        /*0a7c*/ 	.word	0x000000ff
        /*0a80*/ 	.word	0x000288c8
        /*0a84*/ 	.short	0x0100
        /*0a86*/ 	.byte	0x08
	.zero		1


	//   ....[22]....
        /*0a88*/ 	.word	0x000015b0
        /*0a8c*/ 	.word	0x000000ff
        /*0a90*/ 	.word	0x00028800
        /*0a94*/ 	.short	0x010a
        /*0a96*/ 	.byte	0x31
	.zero		1


	//   ....[23]....
        /*0a98*/ 	.word	0x00001630
        /*0a9c*/ 	.word	0x00000000
        /*0aa0*/ 	.word	0x00028830
        /*0aa4*/ 	.short	0x010a
        /*0aa6*/ 	.byte	0x3f
	.zero		1


	//   ....[24]....
        /*0aa8*/ 	.word	0x00001680
        /*0aac*/ 	.word	0x00000000
        /*0ab0*/ 	.word	0x00028830
        /*0ab4*/ 	.short	0x010a
        /*0ab6*/ 	.byte	0x3f
	.zero		1


	//   ....[25]....
        /*0ab8*/ 	.word	0x00002340
        /*0abc*/ 	.word	0x000000ff
        /*0ac0*/ 	.word	0x00000000
        /*0ac4*/ 	.short	0x0101
        /*0ac6*/ 	.byte	0x06
	.zero		1


	//   ....[26]....
        /*0ac8*/ 	.word	0x00004370
        /*0acc*/ 	.word	0x000000ff
        /*0ad0*/ 	.word	0x00028830
        /*0ad4*/ 	.short	0x010a
        /*0ad6*/ 	.byte	0x06
	.zero		1


	//   ....[27]....
        /*0ad8*/ 	.word	0x000043b0
        /*0adc*/ 	.word	0x000000ff
        /*0ae0*/ 	.word	0x00028830
        /*0ae4*/ 	.short	0x010a
        /*0ae6*/ 	.byte	0x06
	.zero		1


	//   ....[28]....
        /*0ae8*/ 	.word	0x00004730
        /*0aec*/ 	.word	0x000000ff
        /*0af0*/ 	.word	0x00028850
        /*0af4*/ 	.short	0x010a
        /*0af6*/ 	.byte	0x06
	.zero		1


	//   ....[29]....
        /*0af8*/ 	.word	0x00004770
        /*0afc*/ 	.word	0x000000ff
        /*0b00*/ 	.word	0x00028850
        /*0b04*/ 	.short	0x010a
        /*0b06*/ 	.byte	0x06
	.zero		1


	//   ....[30]....
        /*0b08*/ 	.word	0x00005060
        /*0b0c*/ 	.word	0x000000ff
        /*0b10*/ 	.word	0x00000000
        /*0b14*/ 	.short	0x0101
        /*0b16*/ 	.byte	0x06
	.zero		1


	//   ....[31]....
        /*0b18*/ 	.word	0x00006550
        /*0b1c*/ 	.word	0x000000ff
        /*0b20*/ 	.word	0x00000000
        /*0b24*/ 	.short	0x0101
        /*0b26*/ 	.byte	0x06
	.zero		1


	//   ....[32]....
        /*0b28*/ 	.word	0x00006b90
        /*0b2c*/ 	.word	0x000000ff
        /*0b30*/ 	.word	0x00028850
        /*0b34*/ 	.short	0x010a
        /*0b36*/ 	.byte	0x05
	.zero		1


	//   ....[33]....
        /*0b38*/ 	.word	0x00006bd0
        /*0b3c*/ 	.word	0x000000ff
        /*0b40*/ 	.word	0x00028850
        /*0b44*/ 	.short	0x010a
        /*0b46*/ 	.byte	0x05
	.zero		1


	//   ....[34]....
        /*0b48*/ 	.word	0x000071a0
        /*0b4c*/ 	.word	0x000000ff
        /*0b50*/ 	.word	0x00000000
        /*0b54*/ 	.short	0x0101
        /*0b56*/ 	.byte	0x04
	.zero		1


	//   ....[35]....
        /*0b58*/ 	.word	0x00008760
        /*0b5c*/ 	.word	0x0000001c
        /*0b60*/ 	.word	0x00000000
        /*0b64*/ 	.short	0x0101
        /*0b66*/ 	.byte	0x3f
	.zero		1


	//   ....[36]....
        /*0b68*/ 	.word	0x0000afe0
        /*0b6c*/ 	.word	0x00000007
        /*0b70*/ 	.word	0x00028840
        /*0b74*/ 	.short	0x010a
        /*0b76*/ 	.byte	0x3f
	.zero		1


	//   ....[37]....
        /*0b78*/ 	.word	0x0000b760
        /*0b7c*/ 	.word	0x00000007
        /*0b80*/ 	.word	0x00028830
        /*0b84*/ 	.short	0x0107
        /*0b86*/ 	.byte	0x3f
	.zero		1


	//   ....[38]....
        /*0b88*/ 	.word	0x0000b830
        /*0b8c*/ 	.word	0x00000007
        /*0b90*/ 	.word	0x00028830
        /*0b94*/ 	.short	0x0101
        /*0b96*/ 	.byte	0x3f
	.zero		1


	//   ....[39]....
        /*0b98*/ 	.word	0x0000c310
        /*0b9c*/ 	.word	0x00000016
        /*0ba0*/ 	.word	0x00028800
        /*0ba4*/ 	.short	0x0107
        /*0ba6*/ 	.byte	0x3f
	.zero		1


	//   ....[40]....
        /*0ba8*/ 	.word	0x0000c410
        /*0bac*/ 	.word	0x00000016
        /*0bb0*/ 	.word	0x00028800
        /*0bb4*/ 	.short	0x0101
        /*0bb6*/ 	.byte	0x3f
	.zero		1


	//   ....[41]....
        /*0bb8*/ 	.word	0x0000c440
        /*0bbc*/ 	.word	0x00000016
        /*0bc0*/ 	.word	0x00028820
        /*0bc4*/ 	.short	0x010a
        /*0bc6*/ 	.byte	0x3f
	.zero		1


	//   ....[42]....
        /*0bc8*/ 	.word	0x0000c7c0
        /*0bcc*/ 	.word	0x00000006
        /*0bd0*/ 	.word	0x00028840
        /*0bd4*/ 	.short	0x010a
        /*0bd6*/ 	.byte	0x3f
	.zero		1


	//   ....[43]....
        /*0bd8*/ 	.word	0x0000cce0
        /*0bdc*/ 	.word	0x00000006
        /*0be0*/ 	.word	0x00028830
        /*0be4*/ 	.short	0x0107
        /*0be6*/ 	.byte	0x3f
	.zero		1


	//   ....[44]....
        /*0be8*/ 	.word	0x0000cda0
        /*0bec*/ 	.word	0x00000006
        /*0bf0*/ 	.word	0x00028830
        /*0bf4*/ 	.short	0x0101
        /*0bf6*/ 	.byte	0x3f
	.zero		1


	//   ....[45]....
        /*0bf8*/ 	.word	0x0000ce10
        /*0bfc*/ 	.word	0x00000006
        /*0c00*/ 	.word	0x00028860
        /*0c04*/ 	.short	0x010a
        /*0c06*/ 	.byte	0x3f
	.zero		1


	//   ....[46]....
        /*0c08*/ 	.word	0x0000d390
        /*0c0c*/ 	.word	0x00000006
        /*0c10*/ 	.word	0x00028850
        /*0c14*/ 	.short	0x0107
        /*0c16*/ 	.byte	0x3f
	.zero		1


	//   ....[47]....
        /*0c18*/ 	.word	0x0000d4f0
        /*0c1c*/ 	.word	0x00000006
        /*0c20*/ 	.word	0x00028850
        /*0c24*/ 	.short	0x0101
        /*0c26*/ 	.byte	0x3f
	.zero		1


	//   ....[48]....
        /*0c28*/ 	.word	0x0000d700
        /*0c2c*/ 	.word	0x00000000
        /*0c30*/ 	.word	0x00028860
        /*0c34*/ 	.short	0x010a
        /*0c36*/ 	.byte	0x3f
	.zero		1


	//   ....[49]....
        /*0c38*/ 	.word	0x0000dc30
        /*0c3c*/ 	.word	0x00000000
        /*0c40*/ 	.word	0x00028850
        /*0c44*/ 	.short	0x0107
        /*0c46*/ 	.byte	0x3f
	.zero		1


	//   ....[50]....
        /*0c48*/ 	.word	0x0000dcf0
        /*0c4c*/ 	.word	0x00000000
        /*0c50*/ 	.word	0x00028850
        /*0c54*/ 	.short	0x0101
        /*0c56*/ 	.byte	0x3f
	.zero		1


	//   ....[51]....
        /*0c58*/ 	.word	0x0000e7f0
        /*0c5c*/ 	.word	0x00000004
        /*0c60*/ 	.word	0x00028820
        /*0c64*/ 	.short	0x010a
        /*0c66*/ 	.byte	0x3f
	.zero		1


	//   ....[52]....
        /*0c68*/ 	.word	0x0000e970
        /*0c6c*/ 	.word	0x00000005
        /*0c70*/ 	.word	0x00028840
        /*0c74*/ 	.short	0x010a
        /*0c76*/ 	.byte	0x3f
	.zero		1


	//   ....[53]....
        /*0c78*/ 	.word	0x0000ea10
        /*0c7c*/ 	.word	0x00000019
        /*0c80*/ 	.word	0x00028840
        /*0c84*/ 	.short	0x010a
        /*0c86*/ 	.byte	0x3f
	.zero		1


	//   ....[54]....
        /*0c88*/ 	.word	0x0000ea50
        /*0c8c*/ 	.word	0x00000005
        /*0c90*/ 	.word	0x00028860
        /*0c94*/ 	.short	0x010a
        /*0c96*/ 	.byte	0x3f
	.zero		1


	//   ....[55]....
        /*0c98*/ 	.word	0x0000ea90
        /*0c9c*/ 	.word	0x00000019
        /*0ca0*/ 	.word	0x00028860
        /*0ca4*/ 	.short	0x010a
        /*0ca6*/ 	.byte	0x3f
	.zero		1


	//   ....[56]....
        /*0ca8*/ 	.word	0x0000eb00
        /*0cac*/ 	.word	0x00000003
        /*0cb0*/ 	.word	0x00028800
        /*0cb4*/ 	.short	0x010a
        /*0cb6*/ 	.byte	0x3f
	.zero		1


	//   ....[57]....
        /*0cb8*/ 	.word	0x0000eb50
        /*0cbc*/ 	.word	0x00000000
        /*0cc0*/ 	.word	0x00028830
        /*0cc4*/ 	.short	0x010a
        /*0cc6*/ 	.byte	0x3f
	.zero		1


	//   ....[58]....
        /*0cc8*/ 	.word	0x0000ebb0
        /*0ccc*/ 	.word	0x00000007
        /*0cd0*/ 	.word	0x00028830
        /*0cd4*/ 	.short	0x010a
        /*0cd6*/ 	.byte	0x3f
	.zero		1


	//   ....[59]....
        /*0cd8*/ 	.word	0x0000ec10
        /*0cdc*/ 	.word	0x00000007
        /*0ce0*/ 	.word	0x00028850
        /*0ce4*/ 	.short	0x010a
        /*0ce6*/ 	.byte	0x3f
	.zero		1


	//   ....[60]....
        /*0ce8*/ 	.word	0x0000ec70
        /*0cec*/ 	.word	0x00000005
        /*0cf0*/ 	.word	0x00028850
        /*0cf4*/ 	.short	0x010a
        /*0cf6*/ 	.byte	0x3f
	.zero		1


	//   ....[61]....
        /*0cf8*/ 	.word	0x0000ed90
        /*0cfc*/ 	.word	0x00000007
        /*0d00*/ 	.word	0x00028840
        /*0d04*/ 	.short	0x010a
        /*0d06*/ 	.byte	0x3f
	.zero		1


	//   ....[62]....
        /*0d08*/ 	.word	0x00010340
        /*0d0c*/ 	.word	0x00000016
        /*0d10*/ 	.word	0x00028820
        /*0d14*/ 	.short	0x010a
        /*0d16*/ 	.byte	0x3f
	.zero		1


	//   ....[63]....
        /*0d18*/ 	.word	0x00010390
        /*0d1c*/ 	.word	0x00000006
        /*0d20*/ 	.word	0x00028840
        /*0d24*/ 	.short	0x010a
        /*0d26*/ 	.byte	0x3f
	.zero		1


	//   ....[64]....
        /*0d28*/ 	.word	0x00010d10
        /*0d2c*/ 	.word	0x00000006
        /*0d30*/ 	.word	0x00028860
        /*0d34*/ 	.short	0x010a
        /*0d36*/ 	.byte	0x3f
	.zero		1


	//   ....[65]....
        /*0d38*/ 	.word	0x00011710
        /*0d3c*/ 	.word	0x00000000
        /*0d40*/ 	.word	0x00028860
        /*0d44*/ 	.short	0x010a
        /*0d46*/ 	.byte	0x3f
	.zero		1


	//   ....[66]....
        /*0d48*/ 	.word	0x00012a80
        /*0d4c*/ 	.word	0x00000004
        /*0d50*/ 	.word	0x00028820
        /*0d54*/ 	.short	0x010a
        /*0d56*/ 	.byte	0x3f
	.zero		1


	//   ....[67]....
        /*0d58*/ 	.word	0x00012c20
        /*0d5c*/ 	.word	0x00000005
        /*0d60*/ 	.word	0x00028840
        /*0d64*/ 	.short	0x010a
        /*0d66*/ 	.byte	0x3f
	.zero		1


	//   ....[68]....
        /*0d68*/ 	.word	0x00012c70
        /*0d6c*/ 	.word	0x00000019
        /*0d70*/ 	.word	0x00028840
        /*0d74*/ 	.short	0x010a
        /*0d76*/ 	.byte	0x3f
	.zero		1


	//   ....[69]....
        /*0d78*/ 	.word	0x00012cc0
        /*0d7c*/ 	.word	0x00000005
        /*0d80*/ 	.word	0x00028860
        /*0d84*/ 	.short	0x010a
        /*0d86*/ 	.byte	0x3f
	.zero		1


	//----- nvinfo : EIATTR_NUM_MBARRIERS
	.align		4
.L_116:
        /*0d88*/ 	.byte	0x03, 0x38
        /*0d8a*/ 	.short	0x0016


	//----- nvinfo : EIATTR_EXIT_INSTR_OFFSETS
	.align		4
        /*0d8c*/ 	.byte	0x04, 0x1c
        /*0d8e*/ 	.short	(.L_118 - .L_117)


	//   ....[0]....
.L_117:
        /*0d90*/ 	.word	0x000009b0


	//   ....[1]....
        /*0d94*/ 	.word	0x00009700


	//   ....[2]....
        /*0d98*/ 	.word	0x0000eae0


	//----- nvinfo : EIATTR_MAX_THREADS
	.align		4
.L_118:
        /*0d9c*/ 	.byte	0x04, 0x05
        /*0d9e*/ 	.short	(.L_120 - .L_119)
.L_119:
        /*0da0*/ 	.word	0x00000180
        /*0da4*/ 	.word	0x00000001
        /*0da8*/ 	.word	0x00000001


	//----- nvinfo : EIATTR_CRS_STACK_SIZE
	.align		4
.L_120:
        /*0dac*/ 	.byte	0x04, 0x1e
        /*0dae*/ 	.short	(.L_122 - .L_121)
.L_121:
        /*0db0*/ 	.word	0x00000000


	//----- nvinfo : EIATTR_CBANK_PARAM_SIZE
	.align		4
.L_122:
        /*0db4*/ 	.byte	0x03, 0x19
        /*0db6*/ 	.short	0x0af0


	//----- nvinfo : EIATTR_PARAM_CBANK
	.align		4
        /*0db8*/ 	.byte	0x04, 0x0a
        /*0dba*/ 	.short	(.L_124 - .L_123)
	.align		4
.L_123:
        /*0dbc*/ 	.word	index@(.nv.constant0._ZN7cutlass13device_kernelIN5flash11enable_sm90INS1_16FlashAttnFwdSm90INS1_25CollectiveMainloopFwdSm90ILi2EN4cute5tupleIJNS5_1CILi1EEES8_S8_EEENS6_IJNS7_ILi128EEESA_SA_EEELi128ENS_10bfloat16_tEfNS_4arch4Sm90ELb0ELb0ELb1ELb1ELb1ELb0ELb0ELb1ELb1ELb1ELb0ELb0EEENS1_21CollectiveEpilogueFwdISB_S9_SC_SE_Li256ELb1ELb1ELb0ELb0EEENS1_36VarlenDynamicPersistentTileSchedulerILi128ELi128ELi256ELi128ELb0ELb1ELb1ELb0ELb1ELb1EEEEEEEEEvNT_6ParamsE)
        /*0dc0*/ 	.short	0x0210
        /*0dc2*/ 	.short	0x0af0


	//----- nvinfo : EIATTR_SW_WAR
	.align		4
.L_124:
        /*0dc4*/ 	.byte	0x04, 0x36
        /*0dc6*/ 	.short	(.L_126 - .L_125)
.L_125:
        /*0dc8*/ 	.word	0x00000008
.L_126:


//--------------------- .nv.info._ZN7cutlass13device_kernelIN5flash11enable_sm90INS1_16FlashAttnFwdSm90INS1_25CollectiveMainloopFwdSm90ILi2EN4cute5tupleIJNS5_1CILi1EEES8_S8_EEENS6_IJNS7_ILi128EEESA_SA_EEELi128ENS_10bfloat16_tEfNS_4arch4Sm90ELb0ELb0ELb1ELb1ELb1ELb1ELb0ELb1ELb1ELb1ELb0ELb0EEENS1_21CollectiveEpilogueFwdISB_S9_SC_SE_Li256ELb1ELb1ELb0ELb0EEENS1_36VarlenDynamicPersistentTileSchedulerILi128ELi128ELi256ELi128ELb0ELb1ELb1ELb0ELb1ELb1EEEEEEEEEvNT_6ParamsE --------------------------
	.section	.nv.info._ZN7cutlass13device_kernelIN5flash11enable_sm90INS1_16FlashAttnFwdSm90INS1_25CollectiveMainloopFwdSm90ILi2EN4cute5tupleIJNS5_1CILi1EEES8_S8_EEENS6_IJNS7_ILi128EEESA_SA_EEELi128ENS_10bfloat16_tEfNS_4arch4Sm90ELb0ELb0ELb1ELb1ELb1ELb1ELb0ELb1ELb1ELb1ELb0ELb0EEENS1_21CollectiveEpilogueFwdISB_S9_SC_SE_Li256ELb1ELb1ELb0ELb0EEENS1_36VarlenDynamicPersistentTileSchedulerILi128ELi128ELi256ELi128ELb0ELb1ELb1ELb0ELb1ELb1EEEEEEEEEvNT_6ParamsE,"",@"SHT_CUDA_INFO"
	.sectionflags	@""
	.align	4


	//----- nvinfo : EIATTR_CUDA_API_VERSION
	.align		4
        /*0000*/ 	.byte	0x04, 0x37
        /*0002*/ 	.short	(.L_128 - .L_127)
.L_127:
        /*0004*/ 	.word	0x00000082


	//----- nvinfo : EIATTR_KPARAM_INFO
	.align		4
.L_128:
        /*0008*/ 	.byte	0x04, 0x17
        /*000a*/ 	.short	(.L_130 - .L_129)
.L_129:
        /*000c*/ 	.word	0x00000000
        /*0010*/ 	.short	0x0000
        /*0012*/ 	.short	0x0070
        /*0014*/ 	.byte	0x00, 0xf0, 0x01, 0x2a


	//----- nvinfo : EIATTR_SPARSE_MMA_MASK
	.align		4
.L_130:
        /*0018*/ 	.byte	0x03, 0x50
        /*001a*/ 	.short	0x0000


	//----- nvinfo : EIATTR_MAXREG_COUNT
	.align		4
        /*001c*/ 	.byte	0x03, 0x1b
        /*001e*/ 	.short	0x00a8


	//----- nvinfo : EIATTR_NUM_BARRIERS
	.align		4
        /*0020*/ 	.byte	0x02, 0x4c
        /*0022*/ 	.byte	0x10
	.zero		1


	//----- nvinfo : EIATTR_EXTERNS
	.align		4
        /*0024*/ 	.byte	0x04, 0x0f
        /*0026*/ 	.short	(.L_132 - .L_131)


	//   ....[0]....
	.align		4
.L_131:
        /*0028*/ 	.word	index@(__assertfail)


	//----- nvinfo : EIATTR_ANNOTATIONS
	.align		4
.L_132:
        /*002c*/ 	.byte	0x04, 0x55
        /*002e*/ 	.short	(.L_134 - .L_133)


	//   ....[0]....
.L_133:
        /* <DEDUP_REMOVED lines=22> */


	//----- nvinfo : EIATTR_MERCURY_ISA_VERSION
	.align		4
.L_134:
        /*0178*/ 	.byte	0x03, 0x5f
        /*017a*/ 	.short	0x0101


	//----- nvinfo : EIATTR_UNUSED_LOAD_BYTE_OFFSET
	.align		4
        /*017c*/ 	.byte	0x04, 0x44
        /*017e*/ 	.short	(.L_136 - .L_135)


	//   ....[0]....
.L_135:
        /*0180*/ 	.word	0x00000a40
        /*0184*/ 	.word	0x0000fff0


	//   ....[1]....
        /*0188*/ 	.word	0x00012610
        /*018c*/ 	.word	0x0000fff0


	//----- nvinfo : EIATTR_INT_WARP_WIDE_INSTR_OFFSETS
	.align		4
.L_136:
        /*0190*/ 	.byte	0x04, 0x31
        /*0192*/ 	.short	(.L_138 - .L_137)


	//   ....[0]....
.L_137:
        /*0194*/ 	.word	0x00000120


	//   ....[1]....
        /*0198*/ 	.word	0x000001c0


	//   ....[2]....
        /*019c*/ 	.word	0x00000230


	//   ....[3]....
        /*01a0*/ 	.word	0x000167e0


	//   ....[4]....
        /*01a4*/ 	.word	0x00016870


	//   ....[5]....
        /*01a8*/ 	.word	0x00019740


	//   ....[6]....
        /*01ac*/ 	.word	0x000197d0


	//----- nvinfo : EIATTR_COOP_GROUP_MASK_REGIDS
	.align		4
.L_138:
        /*01b0*/ 	.byte	0x04, 0x29
        /*01b2*/ 	.short	(.L_140 - .L_139)


	//   ....[0]....
.L_139:
        /*01b4*/ 	.word	0xffffffff


	//   ....[1]....
        /*01b8*/ 	.word	0xffffffff


	//   ....[2]....
        /*01bc*/ 	.word	0xffffffff


	//   ....[3]....
        /*01c0*/ 	.word	0xffffffff


	//   ....[4]....
        /*01c4*/ 	.word	0xffffffff


	//   ....[5]....
        /*01c8*/ 	.word	0xffffffff


	//   ....[6]....
        /*01cc*/ 	.word	0xffffffff


	//   ....[7]....
        /*01d0*/ 	.word	0xffffffff


	//   ....[8]....
        /*01d4*/ 	.word	0xffffffff


	//   ....[9]....
        /*01d8*/ 	.word	0xffffffff


	//   ....[10]....
        /*01dc*/ 	.word	0xffffffff


	//   ....[11]....
        /*01e0*/ 	.word	0xffffffff


	//   ....[12]....
        /*01e4*/ 	.word	0xffffffff


	//   ....[13]....
        /*01e8*/ 	.word	0xffffffff


	//   ....[14]....
        /*01ec*/ 	.word	0xffffffff


	//   ....[15]....
        /*01f0*/ 	.word	0xffffffff


	//   ....[16]....
        /*01f4*/ 	.word	0xffffffff


	//   ....[17]....
        /*01f8*/ 	.word	0xffffffff


	//   ....[18]....
        /*01fc*/ 	.word	0xffffffff


	//   ....[19]....
        /*0200*/ 	.word	0xffffffff


	//   ....[20]....
        /*0204*/ 	.word	0xffffffff


	//   ....[21]....
        /*0208*/ 	.word	0xffffffff


	//   ....[22]....
        /*020c*/ 	.word	0xffffffff


	//   ....[23]....
        /*0210*/ 	.word	0xffffffff


	//   ....[24]....
        /*0214*/ 	.word	0xffffffff


	//   ....[25]....
        /*0218*/ 	.word	0xffffffff


	//   ....[26]....
        /*021c*/ 	.word	0xffffffff


	//   ....[27]....
        /*0220*/ 	.word	0xffffffff


	//   ....[28]....
        /*0224*/ 	.word	0xffffffff


	//   ....[29]....
        /*0228*/ 	.word	0xffffffff


	//   ....[30]....
        /*022c*/ 	.word	0xffffffff


	//   ....[31]....
        /*0230*/ 	.word	0xffffffff


	//   ....[32]....
        /*0234*/ 	.word	0xffffffff


	//   ....[33]....
        /*0238*/ 	.word	0xffffffff


	//   ....[34]....
        /*023c*/ 	.word	0xffffffff


	//   ....[35]....
        /*0240*/ 	.word	0xffffffff


	//   ....[36]....
        /*0244*/ 	.word	0xffffffff


	//   ....[37]....
        /*0248*/ 	.word	0xffffffff


	//   ....[38]....
        /*024c*/ 	.word	0xffffffff


	//   ....[39]....
        /*0250*/ 	.word	0xffffffff


	//   ....[40]....
        /*0254*/ 	.word	0xffffffff


	//   ....[41]....
        /*0258*/ 	.word	0xffffffff


	//   ....[42]....
        /*025c*/ 	.word	0xffffffff


	//   ....[43]....
        /*0260*/ 	.word	0xffffffff


	//   ....[44]....
        /*0264*/ 	.word	0xffffffff


	//   ....[45]....
        /*0268*/ 	.word	0xffffffff


	//   ....[46]....
        /*026c*/ 	.word	0xffffffff


	//   ....[47]....
        /*0270*/ 	.word	0xffffffff


	//   ....[48]....
        /*0274*/ 	.word	0xffffffff


	//   ....[49]....
        /*0278*/ 	.word	0xffffffff


	//   ....[50]....
        /*027c*/ 	.word	0xffffffff


	//   ....[51]....
        /*0280*/ 	.word	0xffffffff


	//   ....[52]....
        /*0284*/ 	.word	0xffffffff


	//   ....[53]....
        /*0288*/ 	.word	0xffffffff


	//   ....[54]....
        /*028c*/ 	.word	0xffffffff


	//   ....[55]....
        /*0290*/ 	.word	0xffffffff


	//   ....[56]....
        /*0294*/ 	.word	0xffffffff


	//   ....[57]....
        /*0298*/ 	.word	0xffffffff


	//   ....[58]....
        /*029c*/ 	.word	0xffffffff


	//   ....[59]....
        /*02a0*/ 	.word	0xffffffff


	//   ....[60]....
        /*02a4*/ 	.word	0xffffffff


	//   ....[61]....
        /*02a8*/ 	.word	0xffffffff


	//   ....[62]....
        /*02ac*/ 	.word	0xffffffff


	//   ....[63]....
        /*02b0*/ 	.word	0xffffffff


	//   ....[64]....
        /*02b4*/ 	.word	0xffffffff


	//   ....[65]....
        /*02b8*/ 	.word	0xffffffff


	//   ....[66]....
        /*02bc*/ 	.word	0xffffffff


	//   ....[67]....
        /*02c0*/ 	.word	0xffffffff


	//   ....[68]....
        /*02c4*/ 	.word	0xffffffff


	//   ....[69]....
        /*02c8*/ 	.word	0xffffffff


	//   ....[70]....
        /*02cc*/ 	.word	0xffffffff


	//   ....[71]....
        /*02d0*/ 	.word	0xffffffff


	//   ....[72]....
        /*02d4*/ 	.word	0xffffffff


	//   ....[73]....
        /*02d8*/ 	.word	0xffffffff


	//   ....[74]....
        /*02dc*/ 	.word	0xffffffff


	//   ....[75]....
        /*02e0*/ 	.word	0xffffffff


	//   ....[76]....
        /*02e4*/ 	.word	0xffffffff


	//   ....[77]....
        /*02e8*/ 	.word	0xffffffff


	//   ....[78]....
        /*02ec*/ 	.word	0xffffffff


	//   ....[79]....
        /*02f0*/ 	.word	0xffffffff


	//   ....[80]....
        /*02f4*/ 	.word	0xffffffff


	//   ....[81]....
        /*02f8*/ 	.word	0xffffffff


	//   ....[82]....
        /*02fc*/ 	.word	0xffffffff


	//   ....[83]....
        /*0300*/ 	.word	0xffffffff


	//   ....[84]....
        /*0304*/ 	.word	0xffffffff


	//   ....[85]....
        /*0308*/ 	.word	0xffffffff


	//   ....[86]....
        /*030c*/ 	.word	0xffffffff


	//   ....[87]....
        /*0310*/ 	.word	0xffffffff


	//   ....[88]....
        /*0314*/ 	.word	0xffffffff


	//   ....[89]....
        /*0318*/ 	.word	0xffffffff


	//   ....[90]....
        /*031c*/ 	.word	0xffffffff


	//   ....[91]....
        /*0320*/ 	.word	0xffffffff


	//   ....[92]....
        /*0324*/ 	.word	0xffffffff


	//   ....[93]....
        /*0328*/ 	.word	0xffffffff


	//   ....[94]....
        /*032c*/ 	.word	0xffffffff


	//   ....[95]....
        /*0330*/ 	.word	0xffffffff


	//   ....[96]....
        /*0334*/ 	.word	0xffffffff


	//   ....[97]....
        /*0338*/ 	.word	0xffffffff


	//   ....[98]....
        /*033c*/ 	.word	0xffffffff


	//   ....[99]....
        /*0340*/ 	.word	0xffffffff


	//   ....[100]....
        /*0344*/ 	.word	0xffffffff


	//   ....[101]....
        /*0348*/ 	.word	0xffffffff


	//   ....[102]....
        /*034c*/ 	.word	0xffffffff


	//   ....[103]....
        /*0350*/ 	.word	0xffffffff


	//   ....[104]....
        /*0354*/ 	.word	0xffffffff


	//   ....[105]....
        /*0358*/ 	.word	0xffffffff


	//   ....[106]....
        /*035c*/ 	.word	0xffffffff


	//   ....[107]....
        /*0360*/ 	.word	0xffffffff


	//   ....[108]....
        /*0364*/ 	.word	0xffffffff


	//   ....[109]....
        /*0368*/ 	.word	0xffffffff


	//   ....[110]....
        /*036c*/ 	.word	0xffffffff


	//   ....[111]....
        /*0370*/ 	.word	0xffffffff


	//   ....[112]....
        /*0374*/ 	.word	0xffffffff


	//   ....[113]....
        /*0378*/ 	.word	0xffffffff


	//   ....[114]....
        /*037c*/ 	.word	0xffffffff


	//   ....[115]....
        /*0380*/ 	.word	0xffffffff


	//   ....[116]....
        /*0384*/ 	.word	0xffffffff


	//   ....[117]....
        /*0388*/ 	.word	0xffffffff


	//   ....[118]....
        /*038c*/ 	.word	0xffffffff


	//   ....[119]....
        /*0390*/ 	.word	0xffffffff


	//   ....[120]....
        /*0394*/ 	.word	0xffffffff


	//   ....[121]....
        /*0398*/ 	.word	0xffffffff


	//   ....[122]....
        /*039c*/ 	.word	0xffffffff


	//   ....[123]....
        /*03a0*/ 	.word	0xffffffff


	//   ....[124]....
        /*03a4*/ 	.word	0xffffffff


	//   ....[125]....
        /*03a8*/ 	.word	0xffffffff


	//   ....[126]....
        /*03ac*/ 	.word	0xffffffff


	//   ....[127]....
        /*03b0*/ 	.word	0xffffffff


	//   ....[128]....
        /*03b4*/ 	.word	0xffffffff


	//   ....[129]....
        /*03b8*/ 	.word	0xffffffff


	//   ....[130]....
        /*03bc*/ 	.word	0xffffffff


	//   ....[131]....
        /*03c0*/ 	.word	0xffffffff


	//   ....[132]....
        /*03c4*/ 	.word	0xffffffff


	//   ....[133]....
        /*03c8*/ 	.word	0xffffffff


	//   ....[134]....
        /*03cc*/ 	.word	0xffffffff


	//   ....[135]....
        /*03d0*/ 	.word	0xffffffff


	//   ....[136]....
        /*03d4*/ 	.word	0xffffffff


	//   ....[137]....
        /*03d8*/ 	.word	0xffffffff


	//   ....[138]....
        /*03dc*/ 	.word	0xffffffff


	//   ....[139]....
        /*03e0*/ 	.word	0xffffffff


	//   ....[140]....
        /*03e4*/ 	.word	0xffffffff


	//   ....[141]....
        /*03e8*/ 	.word	0xffffffff


	//   ....[142]....
        /*03ec*/ 	.word	0xffffffff


	//   ....[143]....
        /*03f0*/ 	.word	0xffffffff


	//   ....[144]....
        /*03f4*/ 	.word	0xffffffff


	//   ....[145]....
        /*03f8*/ 	.word	0xffffffff


	//   ....[146]....
        /*03fc*/ 	.word	0xffffffff


	//   ....[147]....
        /*0400*/ 	.word	0xffffffff


	//   ....[148]....
        /*0404*/ 	.word	0xffffffff


	//   ....[149]....
        /*0408*/ 	.word	0xffffffff


	//   ....[150]....
        /*040c*/ 	.word	0xffffffff


	//   ....[151]....
        /*0410*/ 	.word	0xffffffff


	//   ....[152]....
        /*0414*/ 	.word	0xffffffff


	//   ....[153]....
        /*0418*/ 	.word	0xffffffff


	//   ....[154]....
        /*041c*/ 	.word	0xffffffff


	//   ....[155]....
        /*0420*/ 	.word	0xffffffff


	//   ....[156]....
        /*0424*/ 	.word	0xffffffff


	//   ....[157]....
        /*0428*/ 	.word	0xffffffff


	//   ....[158]....
        /*042c*/ 	.word	0xffffffff


	//   ....[159]....
        /*0430*/ 	.word	0xffffffff


	//   ....[160]....
        /*0434*/ 	.word	0xffffffff


	//   ....[161]....
        /*0438*/ 	.word	0xffffffff


	//   ....[162]....
        /*043c*/ 	.word	0xffffffff


	//   ....[163]....
        /*0440*/ 	.word	0xffffffff


	//   ....[164]....
        /*0444*/ 	.word	0xffffffff


	//   ....[165]....
        /*0448*/ 	.word	0xffffffff


	//   ....[166]....
        /*044c*/ 	.word	0xffffffff


	//   ....[167]....
        /*0450*/ 	.word	0xffffffff


	//   ....[168]....
        /*0454*/ 	.word	0xffffffff


	//   ....[169]....
        /*0458*/ 	.word	0xffffffff


	//   ....[170]....
        /*045c*/ 	.word	0xffffffff


	//   ....[171]....
        /*0460*/ 	.word	0xffffffff


	//   ....[172]....
        /*0464*/ 	.word	0xffffffff


	//   ....[173]....
        /*0468*/ 	.word	0xffffffff


	//   ....[174]....
        /*046c*/ 	.word	0xffffffff


	//   ....[175]....
        /*0470*/ 	.word	0xffffffff


	//   ....[176]....
        /*0474*/ 	.word	0xffffffff


	//   ....[177]....
        /*0478*/ 	.word	0xffffffff


	//   ....[178]....
        /*047c*/ 	.word	0xffffffff


	//   ....[179]....
        /*0480*/ 	.word	0xffffffff


	//   ....[180]....
        /*0484*/ 	.word	0xffffffff


	//   ....[181]....
        /*0488*/ 	.word	0xffffffff


	//   ....[182]....
        /*048c*/ 	.word	0xffffffff


	//   ....[183]....
        /*0490*/ 	.word	0xffffffff


	//   ....[184]....
        /*0494*/ 	.word	0xffffffff


	//   ....[185]....
        /*0498*/ 	.word	0xffffffff


	//   ....[186]....
        /*049c*/ 	.word	0xffffffff


	//   ....[187]....
        /*04a0*/ 	.word	0xffffffff


	//   ....[188]....
        /*04a4*/ 	.word	0xffffffff


	//   ....[189]....
        /*04a8*/ 	.word	0xffffffff


	//   ....[190]....
        /*04ac*/ 	.word	0xffffffff


	//   ....[191]....
        /*04b0*/ 	.word	0xffffffff


	//   ....[192]....
        /*04b4*/ 	.word	0xffffffff


	//   ....[193]....
        /*04b8*/ 	.word	0xffffffff


	//   ....[194]....
        /*04bc*/ 	.word	0xffffffff


	//   ....[195]....
        /*04c0*/ 	.word	0x0500000f


	//   ....[196]....
        /*04c4*/ 	.word	0x0500000f


	//   ....[197]....
        /*04c8*/ 	.word	0x0500000f


	//   ....[198]....
        /*04cc*/ 	.word	0x0500000f


	//   ....[199]....
        /*04d0*/ 	.word	0x0500000f


	//   ....[200]....
        /*04d4*/ 	.word	0x0500000f


	//   ....[201]....
        /*04d8*/ 	.word	0x0500000f


	//   ....[202]....
        /*04dc*/ 	.word	0x0500000f


	//   ....[203]....
        /*04e0*/ 	.word	0x0500000f


	//   ....[204]....
        /*04e4*/ 	.word	0x0500000f


	//   ....[205]....
        /*04e8*/ 	.word	0x0500000f


	//   ....[206]....
        /*04ec*/ 	.word	0x0500000f


	//   ....[207]....
        /*04f0*/ 	.word	0x0500000f


	//   ....[208]....
        /*04f4*/ 	.word	0x0500000f


	//   ....[209]....
        /*04f8*/ 	.word	0x0500000f


	//   ....[210]....
        /*04fc*/ 	.word	0x0500000f


	//   ....[211]....
        /*0500*/ 	.word	0x0500000f


	//   ....[212]....
        /*0504*/ 	.word	0x0500000f


	//   ....[213]....
        /*0508*/ 	.word	0x0500000f


	//   ....[214]....
        /*050c*/ 	.word	0x0500000f


	//   ....[215]....
        /*0510*/ 	.word	0x0500000f


	//   ....[216]....
        /*0514*/ 	.word	0x0500000f


	//   ....[217]....
        /*0518*/ 	.word	0x0500000f


	//   ....[218]....
        /*051c*/ 	.word	0x0500000f


	//   ....[219]....
        /*0520*/ 	.word	0x0500000f


	//   ....[220]....
        /*0524*/ 	.word	0x0500000f


	//   ....[221]....
        /*0528*/ 	.word	0x0500000f


	//   ....[222]....
        /*052c*/ 	.word	0x0500000f


	//   ....[223]....
        /*0530*/ 	.word	0x0500000f


	//   ....[224]....
        /*0534*/ 	.word	0x0500000f


	//   ....[225]....
        /*0538*/ 	.word	0x0500000f


	//   ....[226]....
        /*053c*/ 	.word	0x0500000f


	//   ....[227]....
        /*0540*/ 	.word	0x0500000f


	//   ....[228]....
        /*0544*/ 	.word	0x0500000f


	//   ....[229]....
        /*0548*/ 	.word	0x0500000f


	//   ....[230]....
        /*054c*/ 	.word	0x0500000f


	//   ....[231]....
        /*0550*/ 	.word	0x0500000f


	//   ....[232]....
        /*0554*/ 	.word	0x0500000f


	//   ....[233]....
        /*0558*/ 	.word	0x0500000f


	//   ....[234]....
        /*055c*/ 	.word	0x0500000f


	//   ....[235]....
        /*0560*/ 	.word	0x0500000f


	//   ....[236]....
        /*0564*/ 	.word	0x0500000f


	//   ....[237]....
        /*0568*/ 	.word	0x0500000f


	//   ....[238]....
        /*056c*/ 	.word	0x0500000f


	//   ....[239]....
        /*0570*/ 	.word	0x0500000f


	//   ....[240]....
        /*0574*/ 	.word	0x0500000f


	//   ....[241]....
        /*0578*/ 	.word	0x0500000f


	//   ....[242]....
        /*057c*/ 	.word	0x0500000f


	//   ....[243]....
        /*0580*/ 	.word	0x0500000f


	//   ....[244]....
        /*0584*/ 	.word	0x0500000f


	//   ....[245]....
        /*0588*/ 	.word	0x0500000f


	//   ....[246]....
        /*058c*/ 	.word	0x0500000f


	//   ....[247]....
        /*0590*/ 	.word	0x0500000f


	//   ....[248]....
        /*0594*/ 	.word	0x0500000f


	//   ....[249]....
        /*0598*/ 	.word	0x0500000f


	//   ....[250]....
        /*059c*/ 	.word	0x0500000f


	//   ....[251]....
        /*05a0*/ 	.word	0x0500000f


	//   ....[252]....
        /*05a4*/ 	.word	0x0500000f


	//   ....[253]....
        /*05a8*/ 	.word	0x0500000f


	//   ....[254]....
        /*05ac*/ 	.word	0x0500000f


	//   ....[255]....
        /*05b0*/ 	.word	0x0500000f


	//   ....[0]....
        /*05b4*/ 	.word	0x0500000f


	//   ....[1]....
        /*05b8*/ 	.word	0x0500000f


	//   ....[2]....
        /*05bc*/ 	.word	0x0500000f


	//   ....[3]....
        /*05c0*/ 	.word	0x0500000f


	//   ....[4]....
        /*05c4*/ 	.word	0x0500000f


	//   ....[5]....
        /*05c8*/ 	.word	0x0500000f


	//   ....[6]....
        /*05cc*/ 	.word	0x0500000f


	//   ....[7]....
        /*05d0*/ 	.word	0x0500000f


	//   ....[8]....
        /*05d4*/ 	.word	0x0500000f


	//   ....[9]....
        /*05d8*/ 	.word	0x0500000f


	//   ....[10]....
        /*05dc*/ 	.word	0x0500000f


	//   ....[11]....
        /*05e0*/ 	.word	0x0500000f


	//   ....[12]....
        /*05e4*/ 	.word	0x0500000f


	//   ....[13]....
        /*05e8*/ 	.word	0x0500000f


	//   ....[14]....
        /*05ec*/ 	.word	0x0500000f


	//   ....[15]....
        /*05f0*/ 	.word	0x0500000f


	//   ....[16]....
        /*05f4*/ 	.word	0x0500000f


	//   ....[17]....
        /*05f8*/ 	.word	0x0500000f


	//   ....[18]....
        /*05fc*/ 	.word	0x0500000f


	//   ....[19]....
        /*0600*/ 	.word	0x0500000f


	//   ....[20]....
        /*0604*/ 	.word	0x0500000f


	//   ....[21]....
        /*0608*/ 	.word	0x0500000f


	//   ....[22]....
        /*060c*/ 	.word	0x0500000f


	//   ....[23]....
        /*0610*/ 	.word	0x0500000f


	//   ....[24]....
        /*0614*/ 	.word	0x0500000f


	//   ....[25]....
        /*0618*/ 	.word	0x0500000f


	//   ....[26]....
        /*061c*/ 	.word	0x0500000f


	//   ....[27]....
        /*0620*/ 	.word	0x0500000f


	//   ....[28]....
        /*0624*/ 	.word	0x0500000f


	//   ....[29]....
        /*0628*/ 	.word	0x0500000f


	//   ....[30]....
        /*062c*/ 	.word	0x0500000f


	//   ....[31]....
        /*0630*/ 	.word	0x0500000f


	//   ....[32]....
        /*0634*/ 	.word	0x0500000f


	//   ....[33]....
        /*0638*/ 	.word	0x0500000f


	//   ....[34]....
        /*063c*/ 	.word	0x0500000f


	//   ....[35]....
        /*0640*/ 	.word	0x0500000f


	//   ....[36]....
        /*0644*/ 	.word	0x0500000f


	//   ....[37]....
        /*0648*/ 	.word	0x0500000f


	//   ....[38]....
        /*064c*/ 	.word	0x0500000f


	//   ....[39]....
        /*0650*/ 	.word	0x0500000f


	//   ....[40]....
        /*0654*/ 	.word	0x0500000f


	//   ....[41]....
        /*0658*/ 	.word	0x0500000f


	//   ....[42]....
        /*065c*/ 	.word	0x0500000f


	//   ....[43]....
        /*0660*/ 	.word	0x0500000f


	//   ....[44]....
        /*0664*/ 	.word	0x0500000f


	//   ....[45]....
        /*0668*/ 	.word	0x0500000f


	//   ....[46]....
        /*066c*/ 	.word	0x0500000f


	//   ....[47]....
        /*0670*/ 	.word	0x0500000f


	//   ....[48]....
        /*0674*/ 	.word	0x0500000f


	//   ....[49]....
        /*0678*/ 	.word	0x0500000f


	//   ....[50]....
        /*067c*/ 	.word	0x0500000f


	//   ....[51]....
        /*0680*/ 	.word	0x0500000f


	//   ....[52]....
        /*0684*/ 	.word	0x0500000f


	//   ....[53]....
        /*0688*/ 	.word	0x0500000f


	//   ....[54]....
        /*068c*/ 	.word	0x0500000f


	//   ....[55]....
        /*0690*/ 	.word	0x0500000f


	//   ....[56]....
        /*0694*/ 	.word	0x0500000f


	//   ....[57]....
        /*0698*/ 	.word	0x0500000f


	//   ....[58]....
        /*069c*/ 	.word	0x0500000f


	//   ....[59]....
        /*06a0*/ 	.word	0x0500000f


	//   ....[60]....
        /*06a4*/ 	.word	0x0500000f


	//   ....[61]....
        /*06a8*/ 	.word	0x0500000f


	//   ....[62]....
        /*06ac*/ 	.word	0x0500000f


	//   ....[63]....
        /*06b0*/ 	.word	0x0500000f


	//   ....[64]....
        /*06b4*/ 	.word	0x0500000f


	//   ....[65]....
        /*06b8*/ 	.word	0x0500000f


	//   ....[66]....
        /*06bc*/ 	.word	0x0500000f


	//   ....[67]....
        /*06c0*/ 	.word	0x0500000f


	//   ....[68]....
        /*06c4*/ 	.word	0x0500000f


	//   ....[69]....
        /*06c8*/ 	.word	0x0500000f


	//   ....[70]....
        /*06cc*/ 	.word	0x0500000f


	//   ....[71]....
        /*06d0*/ 	.word	0x0500000f


	//   ....[72]....
        /*06d4*/ 	.word	0x0500000f


	//   ....[73]....
        /*06d8*/ 	.word	0x0500000f


	//   ....[74]....
        /*06dc*/ 	.word	0x0500000f


	//   ....[75]....
        /*06e0*/ 	.word	0x0500000f


	//   ....[76]....
        /*06e4*/ 	.word	0x0500000f


	//   ....[77]....
        /*06e8*/ 	.word	0x0500000f


	//   ....[78]....
        /*06ec*/ 	.word	0x0500000f


	//   ....[79]....
        /*06f0*/ 	.word	0x0500000f


	//----- nvinfo : EIATTR_COOP_GROUP_INSTR_OFFSETS
	.align		4
.L_140:
        /*06f4*/ 	.byte	0x04, 0x28
        /*06f6*/ 	.short	(.L_142 - .L_141)


	//   ....[0]....
.L_141:
        /*06f8*/ 	.word	0x00000060


	//   ....[1]....
        /*06fc*/ 	.word	0x00000130


	//   ....[2]....
        /*0700*/ 	.word	0x000001e0


	//   ....[3]....
        /*0704*/ 	.word	0x000003a0


	//   ....[4]....
        /*0708*/ 	.word	0x00000500


	//   ....[5]....
        /*070c*/ 	.word	0x00000620


	//   ....[6]....
        /*0710*/ 	.word	0x00000780


	//   ....[7]....
        /*0714*/ 	.word	0x00003040


	//   ....[8]....
        /*0718*/ 	.word	0x00003050


	//   ....[9]....
        /*071c*/ 	.word	0x000037c0


	//   ....[10]....
        /*0720*/ 	.word	0x000037d0


	//   ....[11]....
        /*0724*/ 	.word	0x00003f40


	//   ....[12]....
        /*0728*/ 	.word	0x00003f50


	//   ....[13]....
        /*072c*/ 	.word	0x000046b0


	//   ....[14]....
        /*0730*/ 	.word	0x000046c0


	//   ....[15]....
        /*0734*/ 	.word	0x00005800


	//   ....[16]....
        /*0738*/ 	.word	0x00005810


	//   ....[17]....
        /*073c*/ 	.word	0x00006000


	//   ....[18]....
        /*0740*/ 	.word	0x00006010


	//   ....[19]....
        /*0744*/ 	.word	0x000067e0


	//   ....[20]....
        /*0748*/ 	.word	0x000067f0


	//   ....[21]....
        /*074c*/ 	.word	0x00006fc0


	//   ....[22]....
        /*0750*/ 	.word	0x00006fd0


	//   ....[23]....
        /*0754*/ 	.word	0x000079c0


	//   ....[24]....
        /*0758*/ 	.word	0x000079d0


	//   ....[25]....
        /*075c*/ 	.word	0x00007ae0


	//   ....[26]....
        /*0760*/ 	.word	0x00007af0


	//   ....[27]....
        /*0764*/ 	.word	0x00007c10


	//   ....[28]....
        /*0768*/ 	.word	0x00007c20


	//   ....[29]....
        /*076c*/ 	.word	0x00007d40


	//   ....[30]....
        /*0770*/ 	.word	0x00007d50


	//   ....[31]....
        /*0774*/ 	.word	0x000080f0


	//   ....[32]....
        /*0778*/ 	.word	0x00008110


	//   ....[33]....
        /*077c*/ 	.word	0x000081f0


	//   ....[34]....
        /*0780*/ 	.word	0x00008210


	//   ....[35]....
        /*0784*/ 	.word	0x000082f0


	//   ....[36]....
        /*0788*/ 	.word	0x00008310


	//   ....[37]....
        /*078c*/ 	.word	0x000083f0


	//   ....[38]....
        /*0790*/ 	.word	0x00008410


	//   ....[39]....
        /*0794*/ 	.word	0x00008900


	//   ....[40]....
        /*0798*/ 	.word	0x00008e60


	//   ....[41]....
        /*079c*/ 	.word	0x00008e70


	//   ....[42]....
        /*07a0*/ 	.word	0x00008e80


	//   ....[43]....
        /*07a4*/ 	.word	0x00008e90


	//   ....[44]....
        /*07a8*/ 	.word	0x0000a880


	//   ....[45]....
        /*07ac*/ 	.word	0x0000a890


	//   ....[46]....
        /*07b0*/ 	.word	0x0000a8a0


	//   ....[47]....
        /*07b4*/ 	.word	0x0000a8b0


	//   ....[48]....
        /*07b8*/ 	.word	0x0000dbd0


	//   ....[49]....
        /*07bc*/ 	.word	0x0000dc00


	//   ....[50]....
        /*07c0*/ 	.word	0x0000e220


	//   ....[51]....
        /*07c4*/ 	.word	0x0000e280


	//   ....[52]....
        /*07c8*/ 	.word	0x000106c0


	//   ....[53]....
        /*07cc*/ 	.word	0x000106e0


	//   ....[54]....
        /*07d0*/ 	.word	0x00010700


	//   ....[55]....
        /*07d4*/ 	.word	0x00010720


	//   ....[56]....
        /*07d8*/ 	.word	0x00011c50


	//   ....[57]....
        /*07dc*/ 	.word	0x00011f70


	//   ....[58]....
        /*07e0*/ 	.word	0x00011f80


	//   ....[59]....
        /*07e4*/ 	.word	0x00011fc0


	//   ....[60]....
        /*07e8*/ 	.word	0x00013020


	//   ....[61]....
        /*07ec*/ 	.word	0x00013060


	//   ....[62]....
        /*07f0*/ 	.word	0x000130a0


	//   ....[63]....
        /*07f4*/ 	.word	0x000130d0


	//   ....[64]....
        /*07f8*/ 	.word	0x00013690


	//   ....[65]....
        /*07fc*/ 	.word	0x000136c0


	//   ....[66]....
        /*0800*/ 	.word	0x00013780


	//   ....[67]....
        /*0804*/ 	.word	0x000137a0


	//   ....[68]....
        /*0808*/ 	.word	0x00013860


	//   ....[69]....
        /*080c*/ 	.word	0x00013880


	//   ....[70]....
        /*0810*/ 	.word	0x00013950


	//   ....[71]....
        /*0814*/ 	.word	0x00013970


	//   ....[72]....
        /*0818*/ 	.word	0x00014160


	//   ....[73]....
        /*081c*/ 	.word	0x00014170


	//   ....[74]....
        /*0820*/ 	.word	0x00014280


	//   ....[75]....
        /*0824*/ 	.word	0x00014290


	//   ....[76]....
        /*0828*/ 	.word	0x000143a0


	//   ....[77]....
        /*082c*/ 	.word	0x000143b0


	//   ....[78]....
        /*0830*/ 	.word	0x000144c0


	//   ....[79]....
        /*0834*/ 	.word	0x000144d0


	//   ....[80]....
        /*0838*/ 	.word	0x00014640


	//   ....[81]....
        /*083c*/ 	.word	0x000147f0


	//   ....[82]....
        /*0840*/ 	.word	0x00014820


	//   ....[83]....
        /*0844*/ 	.word	0x00014850


	//   ....[84]....
        /*0848*/ 	.word	0x00014880


	//   ....[85]....
        /*084c*/ 	.word	0x000148b0


	//   ....[86]....
        /*0850*/ 	.word	0x000148e0


	//   ....[87]....
        /*0854*/ 	.word	0x00014a50


	//   ....[88]....
        /*0858*/ 	.word	0x00014a80


	//   ....[89]....
        /*085c*/ 	.word	0x00014ab0


	//   ....[90]....
        /*0860*/ 	.word	0x00014ae0


	//   ....[91]....
        /*0864*/ 	.word	0x00014b10


	//   ....[92]....
        /*0868*/ 	.word	0x00014b40


	//   ....[93]....
        /*086c*/ 	.word	0x00014bd0


	//   ....[94]....
        /*0870*/ 	.word	0x00014c00


	//   ....[95]....
        /*0874*/ 	.word	0x00014c80


	//   ....[96]....
        /*0878*/ 	.word	0x00015750


	//   ....[97]....
        /*087c*/ 	.word	0x00017320


	//   ....[98]....
        /*0880*/ 	.word	0x00017340


	//   ....[99]....
        /*0884*/ 	.word	0x000173e0


	//   ....[100]....
        /*0888*/ 	.word	0x00017400


	//   ....[101]....
        /*088c*/ 	.word	0x00017490


	//   ....[102]....
        /*0890*/ 	.word	0x000174b0


	//   ....[103]....
        /*0894*/ 	.word	0x00017540


	//   ....[104]....
        /*0898*/ 	.word	0x00017560


	//   ....[105]....
        /*089c*/ 	.word	0x000175f0


	//   ....[106]....
        /*08a0*/ 	.word	0x00017610


	//   ....[107]....
        /*08a4*/ 	.word	0x000176a0


	//   ....[108]....
        /*08a8*/ 	.word	0x000176c0


	//   ....[109]....
        /*08ac*/ 	.word	0x00017750


	//   ....[110]....
        /*08b0*/ 	.word	0x00017770


	//   ....[111]....
        /*08b4*/ 	.word	0x00017780


	//   ....[112]....
        /*08b8*/ 	.word	0x00017800


	//   ....[113]....
        /*08bc*/ 	.word	0x00017f40


	//   ....[114]....
        /*08c0*/ 	.word	0x00017f70


	//   ....[115]....
        /*08c4*/ 	.word	0x00017fd0


	//   ....[116]....
        /*08c8*/ 	.word	0x00018010


	//   ....[117]....
        /*08cc*/ 	.word	0x00018060


	//   ....[118]....
        /*08d0*/ 	.word	0x000180b0


	//   ....[119]....
        /*08d4*/ 	.word	0x000180f0


	//   ....[120]....
        /*08d8*/ 	.word	0x00018150


	//   ....[121]....
        /*08dc*/ 	.word	0x000181a0


	//   ....[122]....
        /*08e0*/ 	.word	0x000181f0


	//   ....[123]....
        /*08e4*/ 	.word	0x00018230


	//   ....[124]....
        /*08e8*/ 	.word	0x00018290


	//   ....[125]....
        /*08ec*/ 	.word	0x000182e0


	//   ....[126]....
        /*08f0*/ 	.word	0x00018330


	//   ....[127]....
        /*08f4*/ 	.word	0x00018350


	//   ....[128]....
        /*08f8*/ 	.word	0x00018380


	//   ....[129]....
        /*08fc*/ 	.word	0x00018af0


	//   ....[130]....
        /*0900*/ 	.word	0x00018b20


	//   ....[131]....
        /*0904*/ 	.word	0x00018b80


	//   ....[132]....
        /*0908*/ 	.word	0x00018b90


	//   ....[133]....
        /*090c*/ 	.word	0x00018be0


	//   ....[134]....
        /*0910*/ 	.word	0x00018bf0


	//   ....[135]....
        /*0914*/ 	.word	0x00018c40


	//   ....[136]....
        /*0918*/ 	.word	0x00018c50


	//   ....[137]....
        /*091c*/ 	.word	0x00018ca0


	//   ....[138]....
        /*0920*/ 	.word	0x00018cb0


	//   ....[139]....
        /*0924*/ 	.word	0x00018d00


	//   ....[140]....
        /*0928*/ 	.word	0x00018d10


	//   ....[141]....
        /*092c*/ 	.word	0x00018d60


	//   ....[142]....
        /*0930*/ 	.word	0x00018d70


	//   ....[143]....
        /*0934*/ 	.word	0x00018d80


	//   ....[144]....
        /*0938*/ 	.word	0x00018dd0


	//   ....[145]....
        /*093c*/ 	.word	0x00019030


	//   ....[146]....
        /*0940*/ 	.word	0x00019050


	//   ....[147]....
        /*0944*/ 	.word	0x00019060


	//   ....[148]....
        /*0948*/ 	.word	0x000190d0


	//   ....[149]....
        /*094c*/ 	.word	0x000190e0


	//   ....[150]....
        /*0950*/ 	.word	0x00019150


	//   ....[151]....
        /*0954*/ 	.word	0x00019160


	//   ....[152]....
        /*0958*/ 	.word	0x000191d0


	//   ....[153]....
        /*095c*/ 	.word	0x000191e0


	//   ....[154]....
        /*0960*/ 	.word	0x00019250


	//   ....[155]....
        /*0964*/ 	.word	0x00019260


	//   ....[156]....
        /*0968*/ 	.word	0x000192d0


	//   ....[157]....
        /*096c*/ 	.word	0x000192e0


	//   ....[158]....
        /*0970*/ 	.word	0x00019350


	//   ....[159]....
        /*0974*/ 	.word	0x00019360


	//   ....[160]....
        /*0978*/ 	.word	0x00019370


	//   ....[161]....
        /*097c*/ 	.word	0x00019920


	//   ....[162]....
        /*0980*/ 	.word	0x00019960


	//   ....[163]....
        /*0984*/ 	.word	0x000199a0


	//   ....[164]....
        /*0988*/ 	.word	0x000199c0


	//   ....[165]....
        /*098c*/ 	.word	0x000199d0


	//   ....[166]....
        /*0990*/ 	.word	0x000199f0


	//   ....[167]....
        /*0994*/ 	.word	0x00019a60


	//   ....[168]....
        /*0998*/ 	.word	0x00019a80


	//   ....[169]....
        /*099c*/ 	.word	0x00019ae0


	//   ....[170]....
        /*09a0*/ 	.word	0x00019b00


	//   ....[171]....
        /*09a4*/ 	.word	0x00019b60


	//   ....[172]....
        /*09a8*/ 	.word	0x00019b80


	//   ....[173]....
        /*09ac*/ 	.word	0x00019be0


	//   ....[174]....
        /*09b0*/ 	.word	0x00019c00


	//   ....[175]....
        /*09b4*/ 	.word	0x00019c50


	//   ....[176]....
        /*09b8*/ 	.word	0x00019c70


	//   ....[177]....
        /*09bc*/ 	.word	0x0001a070


	//   ....[178]....
        /*09c0*/ 	.word	0x0001a0c0


	//   ....[179]....
        /*09c4*/ 	.word	0x0001a0f0


	//   ....[180]....
        /*09c8*/ 	.word	0x0001a100


	//   ....[181]....
        /*09cc*/ 	.word	0x0001a130


	//   ....[182]....
        /*09d0*/ 	.word	0x0001a160


	//   ....[183]....
        /*09d4*/ 	.word	0x0001a190


	//   ....[184]....
        /*09d8*/ 	.word	0x0001a1c0


	//   ....[185]....
        /*09dc*/ 	.word	0x0001a340


	//   ....[186]....
        /*09e0*/ 	.word	0x0001a370


	//   ....[187]....
        /*09e4*/ 	.word	0x0001a3a0


	//   ....[188]....
        /*09e8*/ 	.word	0x0001a3d0


	//   ....[189]....
        /*09ec*/ 	.word	0x0001a400


	//   ....[190]....
        /*09f0*/ 	.word	0x0001a430


	//   ....[191]....
        /*09f4*/ 	.word	0x0001a4f0


	//   ....[192]....
        /*09f8*/ 	.word	0x0001a510


	//   ....[193]....
        /*09fc*/ 	.word	0x0001a580


	//   ....[194]....
        /*0a00*/ 	.word	0x0001a9f0


	//   ....[195]....
        /*0a04*/ 	.word	0x0001ad10


	//   ....[196]....
        /*0a08*/ 	.word	0x0001ada0


	//   ....[197]....
        /*0a0c*/ 	.word	0x0001ae40


	//   ....[198]....
        /*0a10*/ 	.word	0x0001aed0


	//   ....[199]....
        /*0a14*/ 	.word	0x0001af70


	//   ....[200]....
        /*0a18*/ 	.word	0x0001b000


	//   ....[201]....
        /*0a1c*/ 	.word	0x0001b0a0


	//   ....[202]....
        /*0a20*/ 	.word	0x0001b130


	//   ....[203]....
        /*0a24*/ 	.word	0x0001b220


	//   ....[204]....
        /*0a28*/ 	.word	0x0001b2b0


	//   ....[205]....
        /*0a2c*/ 	.word	0x0001b350


	//   ....[206]....
        /*0a30*/ 	.word	0x0001b3e0


	//   ....[207]....
        /*0a34*/ 	.word	0x0001b480


	//   ....[208]....
        /*0a38*/ 	.word	0x0001b510


	//   ....[209]....
        /*0a3c*/ 	.word	0x0001b5b0


	//   ....[210]....
        /*0a40*/ 	.word	0x0001b640


	//   ....[211]....
        /*0a44*/ 	.word	0x0001b730


	//   ....[212]....
        /*0a48*/ 	.word	0x0001b7c0


	//   ....[213]....
        /*0a4c*/ 	.word	0x0001b850


	//   ....[214]....
        /*0a50*/ 	.word	0x0001b8e0


	//   ....[215]....
        /*0a54*/ 	.word	0x0001b970


	//   ....[216]....
        /*0a58*/ 	.word	0x0001ba00


	//   ....[217]....
        /*0a5c*/ 	.word	0x0001ba90


	//   ....[218]....
        /*0a60*/ 	.word	0x0001bb20


	//   ....[219]....
        /*0a64*/ 	.word	0x0001bc00


	//   ....[220]....
        /*0a68*/ 	.word	0x0001bcb0


	//   ....[221]....
        /*0a6c*/ 	.word	0x0001bd40


	//   ....[222]....
        /*0a70*/ 	.word	0x0001bd90


	//   ....[223]....
        /*0a74*/ 	.word	0x0001bde0


	//   ....[224]....
        /*0a78*/ 	.word	0x0001bec0


	//   ....[225]....
        /*0a7c*/ 	.word	0x0001bf50


	//   ....[226]....
        /*0a80*/ 	.word	0x0001bfa0


	//   ....[227]....
        /*0a84*/ 	.word	0x0001bff0


	//   ....[228]....
        /*0a88*/ 	.word	0x0001c200


	//   ....[229]....
        /*0a8c*/ 	.word	0x0001c250


	//   ....[230]....
        /*0a90*/ 	.word	0x0001c2e0


	//   ....[231]....
        /*0a94*/ 	.word	0x0001c370


	//   ....[232]....
        /*0a98*/ 	.word	0x0001c400


	//   ....[233]....
        /*0a9c*/ 	.word	0x0001c490


	//   ....[234]....
        /*0aa0*/ 	.word	0x0001c520


	//   ....[235]....
        /*0aa4*/ 	.word	0x0001c5b0


	//   ....[236]....
        /*0aa8*/ 	.word	0x0001c670


	//   ....[237]....
        /*0aac*/ 	.word	0x0001c950


	//   ....[238]....
        /*0ab0*/ 	.word	0x0001ca40


	//   ....[239]....
        /*0ab4*/ 	.word	0x0001cae0


	//   ....[240]....
        /*0ab8*/ 	.word	0x0001cb40


	//   ....[241]....
        /*0abc*/ 	.word	0x0001cc40


	//   ....[242]....
        /*0ac0*/ 	.word	0x0001ccb0


	//   ....[243]....
        /*0ac4*/ 	.word	0x0001cdb0


	//   ....[244]....
        /*0ac8*/ 	.word	0x0001ce20


	//   ....[245]....
        /*0acc*/ 	.word	0x0001cf20


	//   ....[246]....
        /*0ad0*/ 	.word	0x0001cf90


	//   ....[247]....
        /*0ad4*/ 	.word	0x0001d090


	//   ....[248]....
        /*0ad8*/ 	.word	0x0001d100


	//   ....[249]....
        /*0adc*/ 	.word	0x0001d200


	//   ....[250]....
        /*0ae0*/ 	.word	0x0001d270


	//   ....[251]....
        /*0ae4*/ 	.word	0x0001d370


	//   ....[252]....
        /*0ae8*/ 	.word	0x0001d3e0


	//   ....[253]....
        /*0aec*/ 	.word	0x0001d480


	//   ....[254]....
        /*0af0*/ 	.word	0x0001d580


	//   ....[255]....
        /*0af4*/ 	.word	0x0001d5f0


	//   ....[0]....
        /*0af8*/ 	.word	0x0001d670


	//   ....[1]....
        /*0afc*/ 	.word	0x0001d720


	//   ....[2]....
        /*0b00*/ 	.word	0x0001d7a0


	//   ....[3]....
        /*0b04*/ 	.word	0x0001d870


	//   ....[4]....
        /*0b08*/ 	.word	0x0001d8f0


	//   ....[5]....
        /*0b0c*/ 	.word	0x0001d9c0


	//   ....[6]....
        /*0b10*/ 	.word	0x0001da40


	//   ....[7]....
        /*0b14*/ 	.word	0x0001db10


	//   ....[8]....
        /*0b18*/ 	.word	0x0001db90


	//   ....[9]....
        /*0b1c*/ 	.word	0x0001dc60


	//   ....[10]....
        /*0b20*/ 	.word	0x0001dce0


	//   ....[11]....
        /*0b24*/ 	.word	0x0001dda0


	//   ....[12]....
        /*0b28*/ 	.word	0x0001de30


	//   ....[13]....
        /*0b2c*/ 	.word	0x0001dee0


	//   ....[14]....
        /*0b30*/ 	.word	0x0001e010


	//   ....[15]....
        /*0b34*/ 	.word	0x0001e0b0


	//   ....[16]....
        /*0b38*/ 	.word	0x0001e120


	//   ....[17]....
        /*0b3c*/ 	.word	0x0001e1e0


	//   ....[18]....
        /*0b40*/ 	.word	0x0001e240


	//   ....[19]....
        /*0b44*/ 	.word	0x0001e300


	//   ....[20]....
        /*0b48*/ 	.word	0x0001e360


	//   ....[21]....
        /*0b4c*/ 	.word	0x0001e420


	//   ....[22]....
        /*0b50*/ 	.word	0x0001e480


	//   ....[23]....
        /*0b54*/ 	.word	0x0001e540


	//   ....[24]....
        /*0b58*/ 	.word	0x0001e5a0


	//   ....[25]....
        /*0b5c*/ 	.word	0x0001e660


	//   ....[26]....
        /*0b60*/ 	.word	0x0001e6c0


	//   ....[27]....
        /*0b64*/ 	.word	0x0001e780


	//   ....[28]....
        /*0b68*/ 	.word	0x0001e7e0


	//   ....[29]....
        /*0b6c*/ 	.word	0x0001e8a0


	//   ....[30]....
        /*0b70*/ 	.word	0x0001e990


	//   ....[31]....
        /*0b74*/ 	.word	0x0001ea30


	//   ....[32]....
        /*0b78*/ 	.word	0x0001ea90


	//   ....[33]....
        /*0b7c*/ 	.word	0x0001eb70


	//   ....[34]....
        /*0b80*/ 	.word	0x0001ebd0


	//   ....[35]....
        /*0b84*/ 	.word	0x0001ecb0


	//   ....[36]....
        /*0b88*/ 	.word	0x0001ed10


	//   ....[37]....
        /*0b8c*/ 	.word	0x0001edf0


	//   ....[38]....
        /*0b90*/ 	.word	0x0001ee50


	//   ....[39]....
        /*0b94*/ 	.word	0x0001ef30


	//   ....[40]....
        /*0b98*/ 	.word	0x0001ef90


	//   ....[41]....
        /*0b9c*/ 	.word	0x0001f070


	//   ....[42]....
        /*0ba0*/ 	.word	0x0001f0d0


	//   ....[43]....
        /*0ba4*/ 	.word	0x0001f1b0


	//   ....[44]....
        /*0ba8*/ 	.word	0x0001f210


	//   ....[45]....
        /*0bac*/ 	.word	0x0001f2e0


	//   ....[46]....
        /*0bb0*/ 	.word	0x0001f400


	//   ....[47]....
        /*0bb4*/ 	.word	0x0001f4a0


	//   ....[48]....
        /*0bb8*/ 	.word	0x0001f560


	//   ....[49]....
        /*0bbc*/ 	.word	0x0001f630


	//   ....[50]....
        /*0bc0*/ 	.word	0x0001f690


	//   ....[51]....
        /*0bc4*/ 	.word	0x0001f770


	//   ....[52]....
        /*0bc8*/ 	.word	0x0001f7d0


	//   ....[53]....
        /*0bcc*/ 	.word	0x0001f8a0


	//   ....[54]....
        /*0bd0*/ 	.word	0x0001f900


	//   ....[55]....
        /*0bd4*/ 	.word	0x0001f9d0


	//   ....[56]....
        /*0bd8*/ 	.word	0x0001fa30


	//   ....[57]....
        /*0bdc*/ 	.word	0x0001fb10


	//   ....[58]....
        /*0be0*/ 	.word	0x0001fb70


	//   ....[59]....
        /*0be4*/ 	.word	0x0001fc40


	//   ....[60]....
        /*0be8*/ 	.word	0x0001fca0


	//   ....[61]....
        /*0bec*/ 	.word	0x0001fd60


	//   ....[62]....
        /*0bf0*/ 	.word	0x0001fdf0


	//   ....[63]....
        /*0bf4*/ 	.word	0x0001fe90


	//   ....[64]....
        /*0bf8*/ 	.word	0x0001ffb0


	//   ....[65]....
        /*0bfc*/ 	.word	0x00020020


	//   ....[66]....
        /*0c00*/ 	.word	0x00020090


	//   ....[67]....
        /*0c04*/ 	.word	0x00020100


	//   ....[68]....
        /*0c08*/ 	.word	0x00020170


	//   ....[69]....
        /*0c0c*/ 	.word	0x000201f0


	//   ....[70]....
        /*0c10*/ 	.word	0x00020280


	//   ....[71]....
        /*0c14*/ 	.word	0x00020310


	//   ....[72]....
        /*0c18*/ 	.word	0x00020380


	//   ....[73]....
        /*0c1c*/ 	.word	0x000203f0


	//   ....[74]....
        /*0c20*/ 	.word	0x00020460


	//   ....[75]....
        /*0c24*/ 	.word	0x000204e0


	//   ....[76]....
        /*0c28*/ 	.word	0x00020550


	//   ....[77]....
        /*0c2c*/ 	.word	0x000205f0


	//   ....[78]....
        /*0c30*/ 	.word	0x00020680


	//   ....[79]....
        /*0c34*/ 	.word	0x000207a0


	//----- nvinfo : EIATTR_REG_RECONFIG
	.align		4
.L_142:
        /*0c38*/ 	.byte	0x01, 0x54
	.zero		2


	//----- nvinfo : EIATTR_SYSCALL_OFFSETS
	.align		4
        /*0c3c*/ 	.byte	0x04, 0x46
        /*0c3e*/ 	.short	(.L_144 - .L_143)


	//   ....[0]....
.L_143:
        /*0c40*/ 	.word	0x00001890


	//   ....[1]....
        /*0c44*/ 	.word	0x000019e0


	//   ....[2]....
        /*0c48*/ 	.word	0x00008a90


	//   ....[3]....
        /*0c4c*/ 	.word	0x00008de0


	//   ....[4]....
        /*0c50*/ 	.word	0x000169d0


	//   ....[5]....
        /*0c54*/ 	.word	0x00016b20


	//   ....[6]....
        /*0c58*/ 	.word	0x00016c10


	//   ....[7]....
        /*0c5c*/ 	.word	0x00017bd0


	//----- nvinfo : EIATTR_MBARRIER_INSTR_OFFSETS
	.align		4
.L_144:
        /*0c60*/ 	.byte	0x04, 0x39
        /*0c62*/ 	.short	(.L_146 - .L_145)


	//   ....[0]....
.L_145:
        /*0c64*/ 	.word	0x00000250
        /*0c68*/ 	.word	0x000000ff
        /*0c6c*/ 	.word	0x00028800
        /*0c70*/ 	.short	0x0100
        /*0c72*/ 	.byte	0x08
	.zero		1


	//   ....[1]....
        /*0c74*/ 	.word	0x00000260
        /*0c78*/ 	.word	0x000000ff
        /*0c7c*/ 	.word	0x00028820
        /*0c80*/ 	.short	0x0100
        /*0c82*/ 	.byte	0x08
	.zero		1


	//   ....[2]....
        /*0c84*/ 	.word	0x00000350
        /*0c88*/ 	.word	0x000000ff
        /*0c8c*/ 	.word	0x00028830
        /*0c90*/ 	.short	0x0100
        /*0c92*/ 	.byte	0x08
	.zero		1


	//   ....[3]....
        /*0c94*/ 	.word	0x00000360
        /*0c98*/ 	.word	0x000000ff
        /*0c9c*/ 	.word	0x00028840
        /*0ca0*/ 	.short	0x0100
        /*0ca2*/ 	.byte	0x08
	.zero		1


	//   ....[4]....
        /*0ca4*/ 	.word	0x00000370
        /*0ca8*/ 	.word	0x000000ff
        /*0cac*/ 	.word	0x00028838
        /*0cb0*/ 	.short	0x0100
        /*0cb2*/ 	.byte	0x08
	.zero		1


	//   ....[5]....
        /*0cb4*/ 	.word	0x00000380
        /*0cb8*/ 	.word	0x000000ff
        /*0cbc*/ 	.word	0x00028848
        /*0cc0*/ 	.short	0x0100
        /*0cc2*/ 	.byte	0x08
	.zero		1


	//   ....[6]....
        /*0cc4*/ 	.word	0x000004b0
        /*0cc8*/ 	.word	0x000000ff
        /*0ccc*/ 	.word	0x00028850
        /*0cd0*/ 	.short	0x0100
        /*0cd2*/ 	.byte	0x08
	.zero		1


	//   ....[7]....
        /*0cd4*/ 	.word	0x000004c0
        /*0cd8*/ 	.word	0x000000ff
        /*0cdc*/ 	.word	0x00028860
        /*0ce0*/ 	.short	0x0100
        /*0ce2*/ 	.byte	0x08
	.zero		1


	//   ....[8]....
        /*0ce4*/ 	.word	0x000004d0
        /*0ce8*/ 	.word	0x000000ff
        /*0cec*/ 	.word	0x00028858
        /*0cf0*/ 	.short	0x0100
        /*0cf2*/ 	.byte	0x08
	.zero		1


	//   ....[9]....
        /*0cf4*/ 	.word	0x000004e0
        /*0cf8*/ 	.word	0x000000ff
        /*0cfc*/ 	.word	0x00028868
        /*0d00*/ 	.short	0x0100
        /*0d02*/ 	.byte	0x08
	.zero		1


	//   ....[10]....
        /*0d04*/ 	.word	0x000005d0
        /*0d08*/ 	.word	0x000000ff
        /*0d0c*/ 	.word	0x00028870
        /*0d10*/ 	.short	0x0100
        /*0d12*/ 	.byte	0x06
	.zero		1


	//   ....[11]....
        /*0d14*/ 	.word	0x000005e0
        /*0d18*/ 	.word	0x000000ff
        /*0d1c*/ 	.word	0x00028880
        /*0d20*/ 	.short	0x0100
        /*0d22*/ 	.byte	0x06
	.zero		1


	//   ....[12]....
        /*0d24*/ 	.word	0x000005f0
        /*0d28*/ 	.word	0x000000ff
        /*0d2c*/ 	.word	0x00028878
        /*0d30*/ 	.short	0x0100
        /*0d32*/ 	.byte	0x06
	.zero		1


	//   ....[13]....
        /*0d34*/ 	.word	0x00000600
        /*0d38*/ 	.word	0x000000ff
        /*0d3c*/ 	.word	0x00028888
        /*0d40*/ 	.short	0x0100
        /*0d42*/ 	.byte	0x06
	.zero		1


	//   ....[14]....
        /*0d44*/ 	.word	0x00000730
        /*0d48*/ 	.word	0x000000ff
        /*0d4c*/ 	.word	0x00028890
        /*0d50*/ 	.short	0x0100
        /*0d52*/ 	.byte	0x08
	.zero		1


	//   ....[15]....
        /*0d54*/ 	.word	0x00000740
        /*0d58*/ 	.word	0x000000ff
        /*0d5c*/ 	.word	0x000288a0
        /*0d60*/ 	.short	0x0100
        /*0d62*/ 	.byte	0x08
	.zero		1


	//   ....[16]....
        /*0d64*/ 	.word	0x00000750
        /*0d68*/ 	.word	0x000000ff
        /*0d6c*/ 	.word	0x00028898
        /*0d70*/ 	.short	0x0100
        /*0d72*/ 	.byte	0x08
	.zero		1


	//   ....[17]....
        /*0d74*/ 	.word	0x00000760
        /*0d78*/ 	.word	0x000000ff
        /*0d7c*/ 	.word	0x000288a8
        /*0d80*/ 	.short	0x0100
        /*0d82*/ 	.byte	0x08
	.zero		1


	//   ....[18]....
        /*0d84*/ 	.word	0x00000890
        /*0d88*/ 	.word	0x000000ff
        /*0d8c*/ 	.word	0x000288b0
        /*0d90*/ 	.short	0x0100
        /*0d92*/ 	.byte	0x08
	.zero		1


	//   ....[19]....
        /*0d94*/ 	.word	0x000008a0
        /*0d98*/ 	.word	0x000000ff
        /*0d9c*/ 	.word	0x000288c0
        /*0da0*/ 	.short	0x0100
        /*0da2*/ 	.byte	0x08
	.zero		1


	//   ....[20]....
        /*0da4*/ 	.word	0x000008b0
        /*0da8*/ 	.word	0x000000ff
        /*0dac*/ 	.word	0x000288b8
        /*0db0*/ 	.short	0x0100
        /*0db2*/ 	.byte	0x08
	.zero		1


	//   ....[21]....
        /*0db4*/ 	.word	0x000008c0
        /*0db8*/ 	.word	0x000000ff
        /*0dbc*/ 	.word	0x000288c8
        /*0dc0*/ 	.short	0x0100
        /*0dc2*/ 	.byte	0x08
	.zero		1


	//   ....[22]....
        /*0dc4*/ 	.word	0x00002ff0
        /*0dc8*/ 	.word	0x0000005c
        /*0dcc*/ 	.word	0x00028890
        /*0dd0*/ 	.short	0x010a
        /*0dd2*/ 	.byte	0x3f
	.zero		1


	//   ....[23]....
        /*0dd4*/ 	.word	0x000057a0
        /*0dd8*/ 	.word	0x0000005c
        /*0ddc*/ 	.word	0x00028890
        /*0de0*/ 	.short	0x010a
        /*0de2*/ 	.byte	0x3f
	.zero		1


	//   ....[24]....
        /*0de4*/ 	.word	0x00007800
        /*0de8*/ 	.word	0x0000005c
        /*0dec*/ 	.word	0x00028890
        /*0df0*/ 	.short	0x010a
        /*0df2*/ 	.byte	0x3f
	.zero		1


	//   ....[25]....
        /*0df4*/ 	.word	0x00007f20
        /*0df8*/ 	.word	0x0000000b
        /*0dfc*/ 	.word	0x00000000
        /*0e00*/ 	.short	0x0101
        /*0e02*/ 	.byte	0x3f
	.zero		1


	//   ....[26]....
        /*0e04*/ 	.word	0x00007f60
        /*0e08*/ 	.word	0x0000005c
        /*0e0c*/ 	.word	0x000288b0
        /*0e10*/ 	.short	0x010a
        /*0e12*/ 	.byte	0x3f
	.zero		1


	//   ....[27]....
        /*0e14*/ 	.word	0x00008590
        /*0e18*/ 	.word	0x0000005c
        /*0e1c*/ 	.word	0x00000000
        /*0e20*/ 	.short	0x0101
        /*0e22*/ 	.byte	0x3f
	.zero		1


	//   ....[28]....
        /*0e24*/ 	.word	0x00008b10
        /*0e28*/ 	.word	0x0000009c
        /*0e2c*/ 	.word	0x00028800
        /*0e30*/ 	.short	0x010a
        /*0e32*/ 	.byte	0x3f
	.zero		1


	//   ....[29]....
        /*0e34*/ 	.word	0x00008b60
        /*0e38*/ 	.word	0x0000009c
        /*0e3c*/ 	.word	0x00028800
        /*0e40*/ 	.short	0x010a
        /*0e42*/ 	.byte	0x3f
	.zero		1


	//   ....[30]....
        /*0e44*/ 	.word	0x000090d0
        /*0e48*/ 	.word	0x0000009c
        /*0e4c*/ 	.word	0x00028800
        /*0e50*/ 	.short	0x010a
        /*0e52*/ 	.byte	0x3f
	.zero		1


	//   ....[31]....
        /*0e54*/ 	.word	0x0000aa70
        /*0e58*/ 	.word	0x0000009c
        /*0e5c*/ 	.word	0x00028800
        /*0e60*/ 	.short	0x010a
        /*0e62*/ 	.byte	0x3f
	.zero		1


	//   ....[32]....
        /*0e64*/ 	.word	0x0000c3d0
        /*0e68*/ 	.word	0x00000003
        /*0e6c*/ 	.word	0x00028830
        /*0e70*/ 	.short	0x010a
        /*0e72*/ 	.byte	0x3f
	.zero		1


	//   ....[33]....
        /*0e74*/ 	.word	0x0000c420
        /*0e78*/ 	.word	0x00000003
        /*0e7c*/ 	.word	0x00028830
        /*0e80*/ 	.short	0x010a
        /*0e82*/ 	.byte	0x3f
	.zero		1


	//   ....[34]....
        /*0e84*/ 	.word	0x0000d030
        /*0e88*/ 	.word	0x00000003
        /*0e8c*/ 	.word	0x00000000
        /*0e90*/ 	.short	0x0101
        /*0e92*/ 	.byte	0x3f
	.zero		1


	//   ....[35]....
        /*0e94*/ 	.word	0x0000f1a0
        /*0e98*/ 	.word	0x00000005
        /*0e9c*/ 	.word	0x00028830
        /*0ea0*/ 	.short	0x010a
        /*0ea2*/ 	.byte	0x3f
	.zero		1


	//   ....[36]....
        /*0ea4*/ 	.word	0x0000f1f0
        /*0ea8*/ 	.word	0x00000005
        /*0eac*/ 	.word	0x00028830
        /*0eb0*/ 	.short	0x010a
        /*0eb2*/ 	.byte	0x3f
	.zero		1


	//   ....[37]....
        /*0eb4*/ 	.word	0x0000f630
        /*0eb8*/ 	.word	0x00000005
        /*0ebc*/ 	.word	0x00028850
        /*0ec0*/ 	.short	0x010a
        /*0ec2*/ 	.byte	0x3f
	.zero		1


	//   ....[38]....
        /*0ec4*/ 	.word	0x0000f670
        /*0ec8*/ 	.word	0x00000005
        /*0ecc*/ 	.word	0x00028850
        /*0ed0*/ 	.short	0x010a
        /*0ed2*/ 	.byte	0x3f
	.zero		1


	//   ....[39]....
        /*0ed4*/ 	.word	0x00011240
        /*0ed8*/ 	.word	0x00000003
        /*0edc*/ 	.word	0x00000000
        /*0ee0*/ 	.short	0x0101
        /*0ee2*/ 	.byte	0x3f
	.zero		1


	//   ....[40]....
        /*0ee4*/ 	.word	0x00011500
        /*0ee8*/ 	.word	0x00000007
        /*0eec*/ 	.word	0x00000000
        /*0ef0*/ 	.short	0x0101
        /*0ef2*/ 	.byte	0x3f
	.zero		1


	//   ....[41]....
        /*0ef4*/ 	.word	0x00011b40
        /*0ef8*/ 	.word	0x0000000b
        /*0efc*/ 	.word	0x00028850
        /*0f00*/ 	.short	0x010a
        /*0f02*/ 	.byte	0x3f
	.zero		1


	//   ....[42]....
        /*0f04*/ 	.word	0x00011bc0
        /*0f08*/ 	.word	0x0000000b
        /*0f0c*/ 	.word	0x00028850
        /*0f10*/ 	.short	0x010a
        /*0f12*/ 	.byte	0x3f
	.zero		1


	//   ....[43]....
        /*0f14*/ 	.word	0x000121a0
        /*0f18*/ 	.word	0x00000005
        /*0f1c*/ 	.word	0x00000000
        /*0f20*/ 	.short	0x0101
        /*0f22*/ 	.byte	0x3f
	.zero		1


	//   ....[44]....
        /*0f24*/ 	.word	0x000136b0
        /*0f28*/ 	.word	0x00000000
        /*0f2c*/ 	.word	0x00000000
        /*0f30*/ 	.short	0x0101
        /*0f32*/ 	.byte	0x3f
	.zero		1


	//   ....[45]....
        /*0f34*/ 	.word	0x00015830
        /*0f38*/ 	.word	0x00000016
        /*0f3c*/ 	.word	0x00028820
        /*0f40*/ 	.short	0x010a
        /*0f42*/ 	.byte	0x3f
	.zero		1


	//   ....[46]....
        /*0f44*/ 	.word	0x000158c0
        /*0f48*/ 	.word	0x00000005
        /*0f4c*/ 	.word	0x000288a0
        /*0f50*/ 	.short	0x010a
        /*0f52*/ 	.byte	0x3f
	.zero		1


	//   ....[47]....
        /*0f54*/ 	.word	0x00015c20
        /*0f58*/ 	.word	0x00000005
        /*0f5c*/ 	.word	0x000288c0
        /*0f60*/ 	.short	0x010a
        /*0f62*/ 	.byte	0x3f
	.zero		1


	//   ....[48]....
        /*0f64*/ 	.word	0x00016050
        /*0f68*/ 	.word	0x00000008
        /*0f6c*/ 	.word	0x000288a0
        /*0f70*/ 	.short	0x010a
        /*0f72*/ 	.byte	0x3f
	.zero		1


	//   ....[49]....
        /*0f74*/ 	.word	0x00016390
        /*0f78*/ 	.word	0x00000008
        /*0f7c*/ 	.word	0x000288c0
        /*0f80*/ 	.short	0x010a
        /*0f82*/ 	.byte	0x3f
	.zero		1


	//   ....[50]....
        /*0f84*/ 	.word	0x00017130
        /*0f88*/ 	.word	0x00000007
        /*0f8c*/ 	.word	0x00028840
        /*0f90*/ 	.short	0x010a
        /*0f92*/ 	.byte	0x3f
	.zero		1


	//   ....[51]....
        /*0f94*/ 	.word	0x000178b0
        /*0f98*/ 	.word	0x00000007
        /*0f9c*/ 	.word	0x00028830
        /*0fa0*/ 	.short	0x0107
        /*0fa2*/ 	.byte	0x3f
	.zero		1


	//   ....[52]....
        /*0fa4*/ 	.word	0x00017980
        /*0fa8*/ 	.word	0x00000007
        /*0fac*/ 	.word	0x00028830
        /*0fb0*/ 	.short	0x0101
        /*0fb2*/ 	.byte	0x3f
	.zero		1


	//   ....[53]....
        /*0fb4*/ 	.word	0x00018480
        /*0fb8*/ 	.word	0x00000016
        /*0fbc*/ 	.word	0x00028800
        /*0fc0*/ 	.short	0x0107
        /*0fc2*/ 	.byte	0x3f
	.zero		1


	//   ....[54]....
        /*0fc4*/ 	.word	0x00018580
        /*0fc8*/ 	.word	0x00000016
        /*0fcc*/ 	.word	0x00028800
        /*0fd0*/ 	.short	0x0101
        /*0fd2*/ 	.byte	0x3f
	.zero		1


	//   ....[55]....
        /*0fd4*/ 	.word	0x000185b0
        /*0fd8*/ 	.word	0x00000016
        /*0fdc*/ 	.word	0x00028820
        /*0fe0*/ 	.short	0x010a
        /*0fe2*/ 	.byte	0x3f
	.zero		1


	//   ....[56]....
        /*0fe4*/ 	.word	0x00018940
        /*0fe8*/ 	.word	0x00000006
        /*0fec*/ 	.word	0x00028840
        /*0ff0*/ 	.short	0x010a
        /*0ff2*/ 	.byte	0x3f
	.zero		1


	//   ....[57]....
        /*0ff4*/ 	.word	0x00018e60
        /*0ff8*/ 	.word	0x00000006
        /*0ffc*/ 	.word	0x00028830
        /*1000*/ 	.short	0x0107
        /*1002*/ 	.byte	0x3f
	.zero		1


	//   ....[58]....
        /*1004*/ 	.word	0x00018f20
        /*1008*/ 	.word	0x00000006
        /*100c*/ 	.word	0x00028830
        /*1010*/ 	.short	0x0101
        /*1012*/ 	.byte	0x3f
	.zero		1


	//   ....[59]....
        /*1014*/ 	.word	0x00018f80
        /*1018*/ 	.word	0x00000006
        /*101c*/ 	.word	0x00028860
        /*1020*/ 	.short	0x010a
        /*1022*/ 	.byte	0x3f
	.zero		1


	//   ....[60]....
        /*1024*/ 	.word	0x000194c0
        /*1028*/ 	.word	0x00000006
        /*102c*/ 	.word	0x00028850
        /*1030*/ 	.short	0x0107
        /*1032*/ 	.byte	0x3f
	.zero		1


	//   ....[61]....
        /*1034*/ 	.word	0x00019670
        /*1038*/ 	.word	0x00000006
        /*103c*/ 	.word	0x00028850
        /*1040*/ 	.short	0x0101
        /*1042*/ 	.byte	0x3f
	.zero		1


	//   ....[62]....
        /*1044*/ 	.word	0x00019880
        /*1048*/ 	.word	0x00000000
        /*104c*/ 	.word	0x00028860
        /*1050*/ 	.short	0x010a
        /*1052*/ 	.byte	0x3f
	.zero		1


	//   ....[63]....
        /*1054*/ 	.word	0x00019db0
        /*1058*/ 	.word	0x00000000
        /*105c*/ 	.word	0x00028850
        /*1060*/ 	.short	0x0107
        /*1062*/ 	.byte	0x3f
	.zero		1


	//   ....[64]....
        /*1064*/ 	.word	0x00019e70
        /*1068*/ 	.word	0x00000000
        /*106c*/ 	.word	0x00028850
        /*1070*/ 	.short	0x0101
        /*1072*/ 	.byte	0x3f
	.zero		1


	//   ....[65]....
        /*1074*/ 	.word	0x0001a970
        /*1078*/ 	.word	0x00000004
        /*107c*/ 	.word	0x00028820
        /*1080*/ 	.short	0x010a
        /*1082*/ 	.byte	0x3f
	.zero		1


	//   ....[66]....
        /*1084*/ 	.word	0x0001aae0
        /*1088*/ 	.word	0x00000005
        /*108c*/ 	.word	0x00028840
        /*1090*/ 	.short	0x010a
        /*1092*/ 	.byte	0x3f
	.zero		1


	//   ....[67]....
        /*1094*/ 	.word	0x0001ab80
        /*1098*/ 	.word	0x00000019
        /*109c*/ 	.word	0x00028840
        /*10a0*/ 	.short	0x010a
        /*10a2*/ 	.byte	0x3f
	.zero		1


	//   ....[68]....
        /*10a4*/ 	.word	0x0001abc0
        /*10a8*/ 	.word	0x00000005
        /*10ac*/ 	.word	0x00028860
        /*10b0*/ 	.short	0x010a
        /*10b2*/ 	.byte	0x3f
	.zero		1


	//   ....[69]....
        /*10b4*/ 	.word	0x0001ac00
        /*10b8*/ 	.word	0x00000019
        /*10bc*/ 	.word	0x00028860
        /*10c0*/ 	.short	0x010a
        /*10c2*/ 	.byte	0x3f
	.zero		1


	//   ....[70]....
        /*10c4*/ 	.word	0x0001ac60
        /*10c8*/ 	.word	0x0000005c
        /*10cc*/ 	.word	0x00028890
        /*10d0*/ 	.short	0x010a
        /*10d2*/ 	.byte	0x3f
	.zero		1


	//   ....[71]....
        /*10d4*/ 	.word	0x0001b170
        /*10d8*/ 	.word	0x0000005c
        /*10dc*/ 	.word	0x00028890
        /*10e0*/ 	.short	0x010a
        /*10e2*/ 	.byte	0x3f
	.zero		1


	//   ....[72]....
        /*10e4*/ 	.word	0x0001b680
        /*10e8*/ 	.word	0x0000005c
        /*10ec*/ 	.word	0x00028890
        /*10f0*/ 	.short	0x010a
        /*10f2*/ 	.byte	0x3f
	.zero		1


	//   ....[73]....
        /*10f4*/ 	.word	0x0001bb50
        /*10f8*/ 	.word	0x0000005c
        /*10fc*/ 	.word	0x000288b0
        /*1100*/ 	.short	0x010a
        /*1102*/ 	.byte	0x3f
	.zero		1


	//   ....[74]....
        /*1104*/ 	.word	0x0001be10
        /*1108*/ 	.word	0x0000009c
        /*110c*/ 	.word	0x00028800
        /*1110*/ 	.short	0x010a
        /*1112*/ 	.byte	0x3f
	.zero		1


	//   ....[75]....
        /*1114*/ 	.word	0x0001c020
        /*1118*/ 	.word	0x0000009c
        /*111c*/ 	.word	0x00028800
        /*1120*/ 	.short	0x010a
        /*1122*/ 	.byte	0x3f
	.zero		1


	//   ....[76]....
        /*1124*/ 	.word	0x0001c070
        /*1128*/ 	.word	0x00000003
        /*112c*/ 	.word	0x00028830
        /*1130*/ 	.short	0x010a
        /*1132*/ 	.byte	0x3f
	.zero		1


	//   ....[77]....
        /*1134*/ 	.word	0x0001c0c0
        /*1138*/ 	.word	0x00000005
        /*113c*/ 	.word	0x00028830
        /*1140*/ 	.short	0x010a
        /*1142*/ 	.byte	0x3f
	.zero		1


	//   ....[78]....
        /*1144*/ 	.word	0x0001c110
        /*1148*/ 	.word	0x00000005
        /*114c*/ 	.word	0x00028850
        /*1150*/ 	.short	0x010a
        /*1152*/ 	.byte	0x3f
	.zero		1


	//   ....[79]....
        /*1154*/ 	.word	0x0001c160
        /*1158*/ 	.word	0x0000000b
        /*115c*/ 	.word	0x00028850
        /*1160*/ 	.short	0x010a
        /*1162*/ 	.byte	0x3f
	.zero		1


	//   ....[80]....
        /*1164*/ 	.word	0x0001c730
        /*1168*/ 	.word	0x00000016
        /*116c*/ 	.word	0x00028820
        /*1170*/ 	.short	0x010a
        /*1172*/ 	.byte	0x3f
	.zero		1


	//   ....[81]....
        /*1174*/ 	.word	0x0001c780
        /*1178*/ 	.word	0x00000005
        /*117c*/ 	.word	0x000288a0
        /*1180*/ 	.short	0x010a
        /*1182*/ 	.byte	0x3f
	.zero		1


	//   ....[82]....
        /*1184*/ 	.word	0x0001c7d0
        /*1188*/ 	.word	0x00000005
        /*118c*/ 	.word	0x000288c0
        /*1190*/ 	.short	0x010a
        /*1192*/ 	.byte	0x3f
	.zero		1


	//   ....[83]....
        /*1194*/ 	.word	0x0001c820
        /*1198*/ 	.word	0x00000008
        /*119c*/ 	.word	0x000288a0
        /*11a0*/ 	.short	0x010a
        /*11a2*/ 	.byte	0x3f
	.zero		1


	//   ....[84]....
        /*11a4*/ 	.word	0x0001c870
        /*11a8*/ 	.word	0x00000008
        /*11ac*/ 	.word	0x000288c0
        /*11b0*/ 	.short	0x010a
        /*11b2*/ 	.byte	0x3f
	.zero		1


	//   ....[85]....
        /*11b4*/ 	.word	0x0001c990
        /*11b8*/ 	.word	0x00000007
        /*11bc*/ 	.word	0x00028840
        /*11c0*/ 	.short	0x010a
        /*11c2*/ 	.byte	0x3f
	.zero		1


	//   ....[86]....
        /*11c4*/ 	.word	0x0001df10
        /*11c8*/ 	.word	0x00000016
        /*11cc*/ 	.word	0x00028820
        /*11d0*/ 	.short	0x010a
        /*11d2*/ 	.byte	0x3f
	.zero		1


	//   ....[87]....
        /*11d4*/ 	.word	0x0001df60
        /*11d8*/ 	.word	0x00000006
        /*11dc*/ 	.word	0x00028840
        /*11e0*/ 	.short	0x010a
        /*11e2*/ 	.byte	0x3f
	.zero		1


	//   ....[88]....
        /*11e4*/ 	.word	0x0001e8e0
        /*11e8*/ 	.word	0x00000006
        /*11ec*/ 	.word	0x00028860
        /*11f0*/ 	.short	0x010a
        /*11f2*/ 	.byte	0x3f
	.zero		1


	//   ....[89]....
        /*11f4*/ 	.word	0x0001f350
        /*11f8*/ 	.word	0x00000000
        /*11fc*/ 	.word	0x00028860
        /*1200*/ 	.short	0x010a
        /*1202*/ 	.byte	0x3f
	.zero		1


	//   ....[90]....
        /*1204*/ 	.word	0x000206c0
        /*1208*/ 	.word	0x00000004
        /*120c*/ 	.word	0x00028820
        /*1210*/ 	.short	0x010a
        /*1212*/ 	.byte	0x3f
	.zero		1


	//   ....[91]....
        /*1214*/ 	.word	0x00020860
        /*1218*/ 	.word	0x00000005
        /*121c*/ 	.word	0x00028840
        /*1220*/ 	.short	0x010a
        /*1222*/ 	.byte	0x3f
	.zero		1


	//   ....[92]....
        /*1224*/ 	.word	0x000208b0
        /*1228*/ 	.word	0x00000019
        /*122c*/ 	.word	0x00028840
        /*1230*/ 	.short	0x010a
        /*1232*/ 	.byte	0x3f
	.zero		1


	//   ....[93]....
        /*1234*/ 	.word	0x00020900
        /*1238*/ 	.word	0x00000005
        /*123c*/ 	.word	0x00028860
        /*1240*/ 	.short	0x010a
        /*1242*/ 	.byte	0x3f
	.zero		1


	//----- nvinfo : EIATTR_NUM_MBARRIERS
	.align		4
.L_146:
        /*1244*/ 	.byte	0x03, 0x38
        /*1246*/ 	.short	0x0016


	//----- nvinfo : EIATTR_EXIT_INSTR_OFFSETS
	.align		4
        /*1248*/ 	.byte	0x04, 0x1c
        /*124a*/ 	.short	(.L_148 - .L_147)


	//   ....[0]....
.L_147:
        /*124c*/ 	.word	0x0001ac50


	//----- nvinfo : EIATTR_MAX_THREADS
	.align		4
.L_148:
        /*1250*/ 	.byte	0x04, 0x05
        /*1252*/ 	.short	(.L_150 - .L_149)
.L_149:
        /*1254*/ 	.word	0x00000180
        /*1258*/ 	.word	0x00000001
        /*125c*/ 	.word	0x00000001


	//----- nvinfo : EIATTR_CRS_STACK_SIZE
	.align		4
.L_150:
        /*1260*/ 	.byte	0x04, 0x1e
        /*1262*/ 	.short	(.L_152 - .L_151)
.L_151:
        /*1264*/ 	.word	0x00000000


	//----- nvinfo : EIATTR_CBANK_PARAM_SIZE
	.align		4
.L_152:
        /*1268*/ 	.byte	0x03, 0x19
        /*126a*/ 	.short	0x0af0


	//----- nvinfo : EIATTR_PARAM_CBANK
	.align		4
        /*126c*/ 	.byte	0x04, 0x0a
        /*126e*/ 	.short	(.L_154 - .L_153)
	.align		4
.L_153:
        /*1270*/ 	.word	index@(.nv.constant0._ZN7cutlass13device_kernelIN5flash11enable_sm90INS1_16FlashAttnFwdSm90INS1_25CollectiveMainloopFwdSm90ILi2EN4cute5tupleIJNS5_1CILi1EEES8_S8_EEENS6_IJNS7_ILi128EEESA_SA_EEELi128ENS_10bfloat16_tEfNS_4arch4Sm90ELb0ELb0ELb1ELb1ELb1ELb1ELb0ELb1ELb1ELb1ELb0ELb0EEENS1_21CollectiveEpilogueFwdISB_S9_SC_SE_Li256ELb1ELb1ELb0ELb0EEENS1_36VarlenDynamicPersistentTileSchedulerILi128ELi128ELi256ELi128ELb0ELb1ELb1ELb0ELb1ELb1EEEEEEEEEvNT_6ParamsE)
        /*1274*/ 	.short	0x0210
        /*1276*/ 	.short	0x0af0


	//----- nvinfo : EIATTR_SW_WAR
	.align		4
.L_154:
        /*1278*/ 	.byte	0x04, 0x36
        /*127a*/ 	.short	(.L_156 - .L_155)
.L_155:
        /*127c*/ 	.word	0x00000008
.L_156:


//--------------------- .nv.info._ZN7cutlass13device_kernelIN5flash11enable_sm90INS1_16FlashAttnFwdSm90INS1_25CollectiveMainloopFwdSm90ILi2EN4cute5tupleIJNS5_1CILi1EEES8_S8_EEENS6_IJNS7_ILi128EEESA_SA_EEELi128ENS_10bfloat16_tEfNS_4arch4Sm90ELb0ELb1ELb1ELb0ELb1ELb0ELb0ELb1ELb1ELb1ELb0ELb0EEENS1_21CollectiveEpilogueFwdISB_S9_SC_SE_Li256ELb0ELb1ELb0ELb0EEENS1_30DynamicPersistentTileSchedulerILi256ELi128ELb0ELb1ELb1EEEEEEEEEvNT_6ParamsE --------------------------
	.section	.nv.info._ZN7cutlass13device_kernelIN5flash11enable_sm90INS1_16FlashAttnFwdSm90INS1_25CollectiveMainloopFwdSm90ILi2EN4cute5tupleIJNS5_1CILi1EEES8_S8_EEENS6_IJNS7_ILi128EEESA_SA_EEELi128ENS_10bfloat16_tEfNS_4arch4Sm90ELb0ELb1ELb1ELb0ELb1ELb0ELb0ELb1ELb1ELb1ELb0ELb0EEENS1_21CollectiveEpilogueFwdISB_S9_SC_SE_Li256ELb0ELb1ELb0ELb0EEENS1_30DynamicPersistentTileSchedulerILi256ELi128ELb0ELb1ELb1EEEEEEEEEvNT_6ParamsE,"",@"SHT_CUDA_INFO"
	.sectionflags	@""
	.align	4


	//----- nvinfo : EIATTR_CUDA_API_VERSION
	.align		4
        /*0000*/ 	.byte	0x04, 0x37
        /*0002*/ 	.short	(.L_158 - .L_157)
.L_157:
        /*0004*/ 	.word	0x00000082


	//----- nvinfo : EIATTR_KPARAM_INFO
	.align		4
.L_158:
        /*0008*/ 	.byte	0x04, 0x17
        /*000a*/ 	.short	(.L_160 - .L_159)
.L_159:
        /*000c*/ 	.word	0x00000000
        /*0010*/ 	.short	0x0000
        /*0012*/ 	.short	0x0070
        /*0014*/ 	.byte	0x00, 0xf0, 0x01, 0x2a


	//----- nvinfo : EIATTR_SPARSE_MMA_MASK
	.align		4
.L_160:
        /*0018*/ 	.byte	0x03, 0x50
        /*001a*/ 	.short	0x0000


	//----- nvinfo : EIATTR_MAXREG_COUNT
	.align		4
        /*001c*/ 	.byte	0x03, 0x1b
        /*001e*/ 	.short	0x00a8


	//----- nvinfo : EIATTR_NUM_BARRIERS
	.align		4
        /*0020*/ 	.byte	0x02, 0x4c
        /*0022*/ 	.byte	0x10
	.zero		1


	//----- nvinfo : EIATTR_EXTERNS
	.align		4
        /*0024*/ 	.byte	0x04, 0x0f
        /*0026*/ 	.short	(.L_162 - .L_161)


	//   ....[0]....
	.align		4
.L_161:
        /*0028*/ 	.word	index@(__assertfail)


	//----- nvinfo : EIATTR_MERCURY_ISA_VERSION
	.align		4
.L_162:
        /*002c*/ 	.byte	0x03, 0x5f
        /*002e*/ 	.short	0x0101


	//----- nvinfo : EIATTR_INT_WARP_WIDE_INSTR_OFFSETS
	.align		4
        /*0030*/ 	.byte	0x04, 0x31
        /*0032*/ 	.short	(.L_164 - .L_163)


	//   ....[0]....
.L_163:
        /*0034*/ 	.word	0x000000b0


	//   ....[1]....
        /*0038*/ 	.word	0x000000c0


	//   ....[2]....
        /*003c*/ 	.word	0x00000160


	//   ....[3]....
        /*0040*/ 	.word	0x000125d0


	//   ....[4]....
        /*0044*/ 	.word	0x00012660


	//   ....[5]....
        /*0048*/ 	.word	0x00015280


	//   ....[6]....
        /*004c*/ 	.word	0x00015310


	//----- nvinfo : EIATTR_COOP_GROUP_MASK_REGIDS
	.align		4
.L_164:
        /*0050*/ 	.byte	0x04, 0x29
        /*0052*/ 	.short	(.L_166 - .L_165)


	//   ....[0]....
.L_165:
        /*0054*/ 	.word	0xffffffff


	//   ....[1]....
        /*0058*/ 	.word	0xffffffff


	//   ....[2]....
        /*005c*/ 	.word	0xffffffff


	//   ....[3]....
        /*0060*/ 	.word	0xffffffff


	//   ....[4]....
        /*0064*/ 	.word	0xffffffff


	//   ....[5]....
        /*0068*/ 	.word	0xffffffff


	//   ....[6]....
        /*006c*/ 	.word	0xffffffff


	//   ....[7]....
        /*0070*/ 	.word	0xffffffff


	//   ....[8]....
        /*0074*/ 	.word	0xffffffff


	//   ....[9]....
        /*0078*/ 	.word	0xffffffff


	//   ....[10]....
        /*007c*/ 	.word	0xffffffff


	//   ....[11]....
        /*0080*/ 	.word	0xffffffff


	//   ....[12]....
        /*0084*/ 	.word	0xffffffff


	//   ....[13]....
        /*0088*/ 	.word	0xffffffff


	//   ....[14]....
        /*008c*/ 	.word	0xffffffff


	//   ....[15]....
        /*0090*/ 	.word	0xffffffff


	//   ....[16]....
        /*0094*/ 	.word	0xffffffff


	//   ....[17]....
        /*0098*/ 	.word	0xffffffff


	//   ....[18]....
        /*009c*/ 	.word	0xffffffff


	//   ....[19]....
        /*00a0*/ 	.word	0xffffffff


	//   ....[20]....
        /*00a4*/ 	.word	0xffffffff


	//   ....[21]....
        /*00a8*/ 	.word	0xffffffff


	//   ....[22]....
        /*00ac*/ 	.word	0xffffffff


	//   ....[23]....
        /*00b0*/ 	.word	0xffffffff


	//   ....[24]....
        /*00b4*/ 	.word	0xffffffff


	//   ....[25]....
        /*00b8*/ 	.word	0xffffffff


	//   ....[26]....
        /*00bc*/ 	.word	0xffffffff


	//   ....[27]....
        /*00c0*/ 	.word	0xffffffff


	//   ....[28]....
        /*00c4*/ 	.word	0xffffffff


	//   ....[29]....
        /*00c8*/ 	.word	0xffffffff


	//   ....[30]....
        /*00cc*/ 	.word	0xffffffff


	//   ....[31]....
        /*00d0*/ 	.word	0xffffffff


	//   ....[32]....
        /*00d4*/ 	.word	0xffffffff


	//   ....[33]....
        /*00d8*/ 	.word	0xffffffff


	//   ....[34]....
        /*00dc*/ 	.word	0xffffffff


	//   ....[35]....
        /*00e0*/ 	.word	0xffffffff


	//   ....[36]....
        /*00e4*/ 	.word	0xffffffff


	//   ....[37]....
        /*00e8*/ 	.word	0xffffffff


	//   ....[38]....
        /*00ec*/ 	.word	0xffffffff


	//   ....[39]....
        /*00f0*/ 	.word	0xffffffff


	//   ....[40]....
        /*00f4*/ 	.word	0xffffffff


	//   ....[41]....
        /*00f8*/ 	.word	0xffffffff


	//   ....[42]....
        /*00fc*/ 	.word	0xffffffff


	//   ....[43]....
        /*0100*/ 	.word	0xffffffff


	//   ....[44]....
        /*0104*/ 	.word	0xffffffff


	//   ....[45]....
        /*0108*/ 	.word	0xffffffff


	//   ....[46]....
        /*010c*/ 	.word	0xffffffff


	//   ....[47]....
        /*0110*/ 	.word	0xffffffff


	//   ....[48]....
        /*0114*/ 	.word	0xffffffff


	//   ....[49]....
        /*0118*/ 	.word	0xffffffff


	//   ....[50]....
        /*011c*/ 	.word	0xffffffff


	//   ....[51]....
        /*0120*/ 	.word	0xffffffff


	//   ....[52]....
        /*0124*/ 	.word	0xffffffff


	//   ....[53]....
        /*0128*/ 	.word	0xffffffff


	//   ....[54]....
        /*012c*/ 	.word	0xffffffff


	//   ....[55]....
        /*0130*/ 	.word	0xffffffff


	//   ....[56]....
        /*0134*/ 	.word	0xffffffff


	//   ....[57]....
        /*0138*/ 	.word	0xffffffff


	//   ....[58]....
        /*013c*/ 	.word	0xffffffff


	//   ....[59]....
        /*0140*/ 	.word	0xffffffff


	//   ....[60]....
        /*0144*/ 	.word	0xffffffff


	//   ....[61]....
        /*0148*/ 	.word	0xffffffff


	//   ....[62]....
        /*014c*/ 	.word	0xffffffff


	//   ....[63]....
        /*0150*/ 	.word	0xffffffff


	//   ....[64]....
        /*0154*/ 	.word	0xffffffff


	//   ....[65]....
        /*0158*/ 	.word	0xffffffff


	//   ....[66]....
        /*015c*/ 	.word	0xffffffff


	//   ....[67]....
        /*0160*/ 	.word	0xffffffff


	//   ....[68]....
        /*0164*/ 	.word	0xffffffff


	//   ....[69]....
        /*0168*/ 	.word	0xffffffff


	//   ....[70]....
        /*016c*/ 	.word	0xffffffff


	//   ....[71]....
        /*0170*/ 	.word	0xffffffff


	//   ....[72]....
        /*0174*/ 	.word	0xffffffff


	//   ....[73]....
        /*0178*/ 	.word	0xffffffff


	//   ....[74]....
        /*017c*/ 	.word	0xffffffff


	//   ....[75]....
        /*0180*/ 	.word	0xffffffff


	//   ....[76]....
        /*0184*/ 	.word	0xffffffff


	//   ....[77]....
        /*0188*/ 	.word	0xffffffff


	//   ....[78]....
        /*018c*/ 	.word	0xffffffff


	//   ....[79]....
        /*0190*/ 	.word	0xffffffff


	//   ....[80]....
        /*0194*/ 	.word	0xffffffff


	//   ....[81]....
        /*0198*/ 	.word	0xffffffff


	//   ....[82]....
        /*019c*/ 	.word	0xffffffff


	//   ....[83]....
        /*01a0*/ 	.word	0xffffffff


	//   ....[84]....
        /*01a4*/ 	.word	0xffffffff


	//   ....[85]....
        /*01a8*/ 	.word	0xffffffff


	//   ....[86]....
        /*01ac*/ 	.word	0xffffffff


	//   ....[87]....
        /*01b0*/ 	.word	0xffffffff


	//   ....[88]....
        /*01b4*/ 	.word	0xffffffff


	//   ....[89]....
        /*01b8*/ 	.word	0xffffffff


	//   ....[90]....
        /*01bc*/ 	.word	0xffffffff


	//   ....[91]....
        /*01c0*/ 	.word	0xffffffff


	//   ....[92]....
        /*01c4*/ 	.word	0xffffffff


	//   ....[93]....
        /*01c8*/ 	.word	0xffffffff


	//   ....[94]....
        /*01cc*/ 	.word	0xffffffff


	//   ....[95]....
        /*01d0*/ 	.word	0xffffffff


	//   ....[96]....
        /*01d4*/ 	.word	0xffffffff


	//   ....[97]....
        /*01d8*/ 	.word	0xffffffff


	//   ....[98]....
        /*01dc*/ 	.word	0xffffffff


	//   ....[99]....
        /*01e0*/ 	.word	0xffffffff


	//   ....[100]....
        /*01e4*/ 	.word	0xffffffff


	//   ....[101]....
        /*01e8*/ 	.word	0xffffffff


	//   ....[102]....
        /*01ec*/ 	.word	0xffffffff


	//   ....[103]....
        /*01f0*/ 	.word	0xffffffff


	//   ....[104]....
        /*01f4*/ 	.word	0xffffffff


	//   ....[105]....
        /*01f8*/ 	.word	0xffffffff


	//   ....[106]....
        /*01fc*/ 	.word	0xffffffff


	//   ....[107]....
        /*0200*/ 	.word	0xffffffff


	//   ....[108]....
        /*0204*/ 	.word	0xffffffff


	//   ....[109]....
        /*0208*/ 	.word	0xffffffff


	//   ....[110]....
        /*020c*/ 	.word	0xffffffff


	//   ....[111]....
        /*0210*/ 	.word	0xffffffff


	//   ....[112]....
        /*0214*/ 	.word	0xffffffff


	//   ....[113]....
        /*0218*/ 	.word	0xffffffff


	//   ....[114]....
        /*021c*/ 	.word	0xffffffff


	//   ....[115]....
        /*0220*/ 	.word	0xffffffff


	//   ....[116]....
        /*0224*/ 	.word	0xffffffff


	//   ....[117]....
        /*0228*/ 	.word	0xffffffff


	//   ....[118]....
        /*022c*/ 	.word	0xffffffff


	//   ....[119]....
        /*0230*/ 	.word	0xffffffff


	//   ....[120]....
        /*0234*/ 	.word	0xffffffff


	//   ....[121]....
        /*0238*/ 	.word	0xffffffff


	//   ....[122]....
        /*023c*/ 	.word	0xffffffff


	//   ....[123]....
        /*0240*/ 	.word	0xffffffff


	//   ....[124]....
        /*0244*/ 	.word	0xffffffff


	//   ....[125]....
        /*0248*/ 	.word	0xffffffff


	//   ....[126]....
        /*024c*/ 	.word	0xffffffff


	//   ....[127]....
        /*0250*/ 	.word	0xffffffff


	//   ....[128]....
        /*0254*/ 	.word	0xffffffff


	//   ....[129]....
        /*0258*/ 	.word	0xffffffff


	//   ....[130]....
        /*025c*/ 	.word	0xffffffff


	//   ....[131]....
        /*0260*/ 	.word	0xffffffff


	//   ....[132]....
        /*0264*/ 	.word	0xffffffff


	//   ....[133]....
        /*0268*/ 	.word	0xffffffff


	//   ....[134]....
        /*026c*/ 	.word	0xffffffff


	//   ....[135]....
        /*0270*/ 	.word	0xffffffff


	//   ....[136]....
        /*0274*/ 	.word	0x0500000f


	//   ....[137]....
        /*0278*/ 	.word	0x0500000f


	//   ....[138]....
        /*027c*/ 	.word	0x0500000f


	//   ....[139]....
        /*0280*/ 	.word	0x0500000f


	//   ....[140]....
        /*0284*/ 	.word	0x0500000f


	//   ....[141]....
        /*0288*/ 	.word	0x0500000f


	//   ....[142]....
        /*028c*/ 	.word	0x0500000f


	//   ....[143]....
        /*0290*/ 	.word	0x0500000f


	//   ....[144]....
        /*0294*/ 	.word	0x0500000f


	//   ....[145]....
        /*0298*/ 	.word	0x0500000f


	//   ....[146]....
        /*029c*/ 	.word	0x0500000f


	//   ....[147]....
        /*02a0*/ 	.word	0x0500000f


	//   ....[148]....
        /*02a4*/ 	.word	0x0500000f


	//   ....[149]....
        /*02a8*/ 	.word	0x0500000f


	//   ....[150]....
        /*02ac*/ 	.word	0x0500000f


	//   ....[151]....
        /*02b0*/ 	.word	0x0500000f


	//   ....[152]....
        /*02b4*/ 	.word	0x0500000f


	//   ....[153]....
        /*02b8*/ 	.word	0x0500000f


	//   ....[154]....
        /*02bc*/ 	.word	0x0500000f


	//   ....[155]....
        /*02c0*/ 	.word	0x0500000f


	//   ....[156]....
        /*02c4*/ 	.word	0x0500000f


	//   ....[157]....
        /*02c8*/ 	.word	0x0500000f


	//   ....[158]....
        /*02cc*/ 	.word	0x0500000f


	//   ....[159]....
        /*02d0*/ 	.word	0x0500000f


	//   ....[160]....
        /*02d4*/ 	.word	0x0500000f


	//   ....[161]....
        /*02d8*/ 	.word	0x0500000f


	//   ....[162]....
        /*02dc*/ 	.word	0x0500000f


	//   ....[163]....
        /*02e0*/ 	.word	0x0500000f


	//   ....[164]....
        /*02e4*/ 	.word	0x0500000f


	//   ....[165]....
        /*02e8*/ 	.word	0x0500000f


	//   ....[166]....
        /*02ec*/ 	.word	0x0500000f


	//   ....[167]....
        /*02f0*/ 	.word	0x0500000f


	//   ....[168]....
        /*02f4*/ 	.word	0x0500000f


	//   ....[169]....
        /*02f8*/ 	.word	0x0500000f


	//   ....[170]....
        /*02fc*/ 	.word	0x0500000f


	//   ....[171]....
        /*0300*/ 	.word	0x0500000f


	//   ....[172]....
        /*0304*/ 	.word	0x0500000f


	//   ....[173]....
        /*0308*/ 	.word	0x0500000f


	//   ....[174]....
        /*030c*/ 	.word	0x0500000f


	//   ....[175]....
        /*0310*/ 	.word	0x0500000f


	//   ....[176]....
        /*0314*/ 	.word	0x0500000f


	//   ....[177]....
        /*0318*/ 	.word	0x0500000f


	//   ....[178]....
        /*031c*/ 	.word	0x0500000f


	//   ....[179]....
        /*0320*/ 	.word	0x0500000f


	//   ....[180]....
        /*0324*/ 	.word	0x0500000f


	//   ....[181]....
        /*0328*/ 	.word	0x0500000f


	//   ....[182]....
        /*032c*/ 	.word	0x0500000f


	//   ....[183]....
        /*0330*/ 	.word	0x0500000f


	//   ....[184]....
        /*0334*/ 	.word	0x0500000f


	//   ....[185]....
        /*0338*/ 	.word	0x0500000f


	//   ....[186]....
        /*033c*/ 	.word	0x0500000f


	//   ....[187]....
        /*0340*/ 	.word	0x0500000f


	//   ....[188]....
        /*0344*/ 	.word	0x0500000f


	//   ....[189]....
        /*0348*/ 	.word	0x0500000f


	//   ....[190]....
        /*034c*/ 	.word	0x0500000f


	//   ....[191]....
        /*0350*/ 	.word	0x0500000f


	//   ....[192]....
        /*0354*/ 	.word	0x0500000f


	//   ....[193]....
        /*0358*/ 	.word	0x0500000f


	//   ....[194]....
        /*035c*/ 	.word	0x0500000f


	//   ....[195]....
        /*0360*/ 	.word	0x0500000f


	//   ....[196]....
        /*0364*/ 	.word	0x0500000f


	//   ....[197]....
        /*0368*/ 	.word	0x0500000f


	//   ....[198]....
        /*036c*/ 	.word	0x0500000f


	//   ....[199]....
        /*0370*/ 	.word	0x0500000f


	//   ....[200]....
        /*0374*/ 	.word	0x0500000f


	//   ....[201]....
        /*0378*/ 	.word	0x0500000f


	//   ....[202]....
        /*037c*/ 	.word	0x0500000f


	//   ....[203]....
        /*0380*/ 	.word	0x0500000f


	//   ....[204]....
        /*0384*/ 	.word	0x0500000f


	//   ....[205]....
        /*0388*/ 	.word	0x0500000f


	//   ....[206]....
        /*038c*/ 	.word	0x0500000f


	//   ....[207]....
        /*0390*/ 	.word	0x0500000f


	//   ....[208]....
        /*0394*/ 	.word	0x0500000f


	//   ....[209]....
        /*0398*/ 	.word	0x0500000f


	//   ....[210]....
        /*039c*/ 	.word	0x0500000f


	//   ....[211]....
        /*03a0*/ 	.word	0x0500000f


	//   ....[212]....
        /*03a4*/ 	.word	0x0500000f


	//   ....[213]....
        /*03a8*/ 	.word	0x0500000f


	//   ....[214]....
        /*03ac*/ 	.word	0x0500000f


	//   ....[215]....
        /*03b0*/ 	.word	0x0500000f


	//   ....[216]....
        /*03b4*/ 	.word	0x0500000f


	//   ....[217]....
        /*03b8*/ 	.word	0x0500000f


	//   ....[218]....
        /*03bc*/ 	.word	0x0500000f


	//----- nvinfo : EIATTR_COOP_GROUP_INSTR_OFFSETS
	.align		4
.L_166:
        /*03c0*/ 	.byte	0x04, 0x28
        /*03c2*/ 	.short	(.L_168 - .L_167)


	//   ....[0]....
.L_167:
        /*03c4*/ 	.word	0x00000070


	//   ....[1]....
        /*03c8*/ 	.word	0x00000080


	//   ....[2]....
        /*03cc*/ 	.word	0x000002c0


	//   ....[3]....
        /*03d0*/ 	.word	0x00000420


	//   ....[4]....
        /*03d4*/ 	.word	0x00000540


	//   ....[5]....
        /*03d8*/ 	.word	0x000006a0


	//   ....[6]....
        /*03dc*/ 	.word	0x00001730


	//   ....[7]....
        /*03e0*/ 	.word	0x00002100


	//   ....[8]....
        /*03e4*/ 	.word	0x00002a30


	//   ....[9]....
        /*03e8*/ 	.word	0x00003c00


	//   ....[10]....
        /*03ec*/ 	.word	0x00003d10


	//   ....[11]....
        /*03f0*/ 	.word	0x00004660


	//   ....[12]....
        /*03f4*/ 	.word	0x000046d0


	//   ....[13]....
        /*03f8*/ 	.word	0x00005ec0


	//   ....[14]....
        /*03fc*/ 	.word	0x00006830


	//   ....[15]....
        /*0400*/ 	.word	0x00007410


	//   ....[16]....
        /*0404*/ 	.word	0x00007480


	//   ....[17]....
        /*0408*/ 	.word	0x00007dd0


	//   ....[18]....
        /*040c*/ 	.word	0x00007e30


	//   ....[19]....
        /*0410*/ 	.word	0x0000a4c0


	//   ....[20]....
        /*0414*/ 	.word	0x0000a510


	//   ....[21]....
        /*0418*/ 	.word	0x0000a530


	//   ....[22]....
        /*041c*/ 	.word	0x0000a550


	//   ....[23]....
        /*0420*/ 	.word	0x0000c2e0


	//   ....[24]....
        /*0424*/ 	.word	0x0000cc40


	//   ....[25]....
        /*0428*/ 	.word	0x0000d7c0


	//   ....[26]....
        /*042c*/ 	.word	0x0000d7e0


	//   ....[27]....
        /*0430*/ 	.word	0x0000e200


	//   ....[28]....
        /*0434*/ 	.word	0x0000e260


	//   ....[29]....
        /*0438*/ 	.word	0x0000f340


	//   ....[30]....
        /*043c*/ 	.word	0x0000f370


	//   ....[31]....
        /*0440*/ 	.word	0x0000f430


	//   ....[32]....
        /*0444*/ 	.word	0x0000f450


	//   ....[33]....
        /*0448*/ 	.word	0x000105b0


	//   ....[34]....
        /*044c*/ 	.word	0x00010610


	//   ....[35]....
        /*0450*/ 	.word	0x00010660


	//   ....[36]....
        /*0454*/ 	.word	0x000106c0


	//   ....[37]....
        /*0458*/ 	.word	0x00010b90


	//   ....[38]....
        /*045c*/ 	.word	0x00010bd0


	//   ....[39]....
        /*0460*/ 	.word	0x00010c90


	//   ....[40]....
        /*0464*/ 	.word	0x00010cb0


	//   ....[41]....
        /*0468*/ 	.word	0x00010d70


	//   ....[42]....
        /*046c*/ 	.word	0x00010d90


	//   ....[43]....
        /*0470*/ 	.word	0x00010e60


	//   ....[44]....
        /*0474*/ 	.word	0x00010e80


	//   ....[45]....
        /*0478*/ 	.word	0x00011520


	//   ....[46]....
        /*047c*/ 	.word	0x00011540


	//   ....[47]....
        /*0480*/ 	.word	0x00011600


	//   ....[48]....
        /*0484*/ 	.word	0x00011620


	//   ....[49]....
        /*0488*/ 	.word	0x000116e0


	//   ....[50]....
        /*048c*/ 	.word	0x00011700


	//   ....[51]....
        /*0490*/ 	.word	0x000117d0


	//   ....[52]....
        /*0494*/ 	.word	0x000117f0


	//   ....[53]....
        /*0498*/ 	.word	0x00011960


	//   ....[54]....
        /*049c*/ 	.word	0x000130e0


	//   ....[55]....
        /*04a0*/ 	.word	0x00013100


	//   ....[56]....
        /*04a4*/ 	.word	0x00013110


	//   ....[57]....
        /*04a8*/ 	.word	0x00013150


	//   ....[58]....
        /*04ac*/ 	.word	0x000131d0


	//   ....[59]....
        /*04b0*/ 	.word	0x000131f0


	//   ....[60]....
        /*04b4*/ 	.word	0x00013270


	//   ....[61]....
        /*04b8*/ 	.word	0x00013290


	//   ....[62]....
        /*04bc*/ 	.word	0x00013310


	//   ....[63]....
        /*04c0*/ 	.word	0x00013330


	//   ....[64]....
        /*04c4*/ 	.word	0x000133b0


	//   ....[65]....
        /*04c8*/ 	.word	0x000133d0


	//   ....[66]....
        /*04cc*/ 	.word	0x00013450


	//   ....[67]....
        /*04d0*/ 	.word	0x00013470


	//   ....[68]....
        /*04d4*/ 	.word	0x000134f0


	//   ....[69]....
        /*04d8*/ 	.word	0x00013510


	//   ....[70]....
        /*04dc*/ 	.word	0x00013b40


	//   ....[71]....
        /*04e0*/ 	.word	0x00013b60


	//   ....[72]....
        /*04e4*/ 	.word	0x00013b90


	//   ....[73]....
        /*04e8*/ 	.word	0x00013bd0


	//   ....[74]....
        /*04ec*/ 	.word	0x00013c40


	//   ....[75]....
        /*04f0*/ 	.word	0x00013c60


	//   ....[76]....
        /*04f4*/ 	.word	0x00013ce0


	//   ....[77]....
        /*04f8*/ 	.word	0x00013d00


	//   ....[78]....
        /*04fc*/ 	.word	0x00013d80


	//   ....[79]....
        /*0500*/ 	.word	0x00013da0


	//   ....[80]....
        /*0504*/ 	.word	0x00013e20


	//   ....[81]....
        /*0508*/ 	.word	0x00013e40


	//   ....[82]....
        /*050c*/ 	.word	0x00013ec0


	//   ....[83]....
        /*0510*/ 	.word	0x00013ee0


	//   ....[84]....
        /*0514*/ 	.word	0x00013f60


	//   ....[85]....
        /*0518*/ 	.word	0x00013f80


	//   ....[86]....
        /*051c*/ 	.word	0x00014640


	//   ....[87]....
        /*0520*/ 	.word	0x00014670


	//   ....[88]....
        /*0524*/ 	.word	0x00014680


	//   ....[89]....
        /*0528*/ 	.word	0x000146d0


	//   ....[90]....
        /*052c*/ 	.word	0x000146e0


	//   ....[91]....
        /*0530*/ 	.word	0x00014730


	//   ....[92]....
        /*0534*/ 	.word	0x00014740


	//   ....[93]....
        /*0538*/ 	.word	0x00014790


	//   ....[94]....
        /*053c*/ 	.word	0x000147a0


	//   ....[95]....
        /*0540*/ 	.word	0x000147f0


	//   ....[96]....
        /*0544*/ 	.word	0x00014800


	//   ....[97]....
        /*0548*/ 	.word	0x00014850


	//   ....[98]....
        /*054c*/ 	.word	0x00014860


	//   ....[99]....
        /*0550*/ 	.word	0x000148b0


	//   ....[100]....
        /*0554*/ 	.word	0x000148c0


	//   ....[101]....
        /*0558*/ 	.word	0x000148d0


	//   ....[102]....
        /*055c*/ 	.word	0x00014b70


	//   ....[103]....
        /*0560*/ 	.word	0x00014b90


	//   ....[104]....
        /*0564*/ 	.word	0x00014bb0


	//   ....[105]....
        /*0568*/ 	.word	0x00014c10


	//   ....[106]....
        /*056c*/ 	.word	0x00014c30


	//   ....[107]....
        /*0570*/ 	.word	0x00014c90


	//   ....[108]....
        /*0574*/ 	.word	0x00014cb0


	//   ....[109]....
        /*0578*/ 	.word	0x00014d10


	//   ....[110]....
        /*057c*/ 	.word	0x00014d30


	//   ....[111]....
        /*0580*/ 	.word	0x00014d90


	//   ....[112]....
        /*0584*/ 	.word	0x00014db0


	//   ....[113]....
        /*0588*/ 	.word	0x00014e10


	//   ....[114]....
        /*058c*/ 	.word	0x00014e30


	//   ....[115]....
        /*0590*/ 	.word	0x00014e90


	//   ....[116]....
        /*0594*/ 	.word	0x00014eb0


	//   ....[117]....
        /*0598*/ 	.word	0x00014ec0


	//   ....[118]....
        /*059c*/ 	.word	0x00015460


	//   ....[119]....
        /*05a0*/ 	.word	0x00015480


	//   ....[120]....
        /*05a4*/ 	.word	0x000154a0


	//   ....[121]....
        /*05a8*/ 	.word	0x000154e0


	//   ....[122]....
        /*05ac*/ 	.word	0x00015530


	//   ....[123]....
        /*05b0*/ 	.word	0x00015560


	//   ....[124]....
        /*05b4*/ 	.word	0x000155b0


	//   ....[125]....
        /*05b8*/ 	.word	0x000155e0


	//   ....[126]....
        /*05bc*/ 	.word	0x00015630


	//   ....[127]....
        /*05c0*/ 	.word	0x00015660


	//   ....[128]....
        /*05c4*/ 	.word	0x000156b0


	//   ....[129]....
        /*05c8*/ 	.word	0x000156e0


	//   ....[130]....
        /*05cc*/ 	.word	0x00015730


	//   ....[131]....
        /*05d0*/ 	.word	0x00015760


	//   ....[132]....
        /*05d4*/ 	.word	0x000157b0


	//   ....[133]....
        /*05d8*/ 	.word	0x000157e0


	//   ....[134]....
        /*05dc*/ 	.word	0x00015ac0


	//   ....[135]....
        /*05e0*/ 	.word	0x00015c90


	//   ....[136]....
        /*05e4*/ 	.word	0x000162e0


	//   ....[137]....
        /*05e8*/ 	.word	0x000163c0


	//   ....[138]....
        /*05ec*/ 	.word	0x00016460


	//   ....[139]....
        /*05f0*/ 	.word	0x000164e0


	//   ....[140]....
        /*05f4*/ 	.word	0x000165a0


	//   ....[141]....
        /*05f8*/ 	.word	0x00016610


	//   ....[142]....
        /*05fc*/ 	.word	0x000166e0


	//   ....[143]....
        /*0600*/ 	.word	0x00016760


	//   ....[144]....
        /*0604*/ 	.word	0x00016830


	//   ....[145]....
        /*0608*/ 	.word	0x000168b0


	//   ....[146]....
        /*060c*/ 	.word	0x00016980


	//   ....[147]....
        /*0610*/ 	.word	0x00016a00


	//   ....[148]....
        /*0614*/ 	.word	0x00016ad0


	//   ....[149]....
        /*0618*/ 	.word	0x00016b50


	//   ....[150]....
        /*061c*/ 	.word	0x00016c20


	//   ....[151]....
        /*0620*/ 	.word	0x00016ca0


	//   ....[152]....
        /*0624*/ 	.word	0x00016d60


	//   ....[153]....
        /*0628*/ 	.word	0x00016df0


	//   ....[154]....
        /*062c*/ 	.word	0x00016e60


	//   ....[155]....
        /*0630*/ 	.word	0x00016ee0


	//   ....[156]....
        /*0634*/ 	.word	0x00016f90


	//   ....[157]....
        /*0638*/ 	.word	0x00017000


	//   ....[158]....
        /*063c*/ 	.word	0x000170e0


	//   ....[159]....
        /*0640*/ 	.word	0x00017150


	//   ....[160]....
        /*0644*/ 	.word	0x00017230


	//   ....[161]....
        /*0648*/ 	.word	0x000172a0


	//   ....[162]....
        /*064c*/ 	.word	0x00017380


	//   ....[163]....
        /*0650*/ 	.word	0x000173f0


	//   ....[164]....
        /*0654*/ 	.word	0x000174d0


	//   ....[165]....
        /*0658*/ 	.word	0x00017540


	//   ....[166]....
        /*065c*/ 	.word	0x00017620


	//   ....[167]....
        /*0660*/ 	.word	0x00017690


	//   ....[168]....
        /*0664*/ 	.word	0x00017750


	//   ....[169]....
        /*0668*/ 	.word	0x00017880


	//   ....[170]....
        /*066c*/ 	.word	0x00017920


	//   ....[171]....
        /*0670*/ 	.word	0x00017990


	//   ....[172]....
        /*0674*/ 	.word	0x00017a50


	//   ....[173]....
        /*0678*/ 	.word	0x00017ab0


	//   ....[174]....
        /*067c*/ 	.word	0x00017b70


	//   ....[175]....
        /*0680*/ 	.word	0x00017bd0


	//   ....[176]....
        /*0684*/ 	.word	0x00017c90


	//   ....[177]....
        /*0688*/ 	.word	0x00017cf0


	//   ....[178]....
        /*068c*/ 	.word	0x00017db0


	//   ....[179]....
        /*0690*/ 	.word	0x00017e10


	//   ....[180]....
        /*0694*/ 	.word	0x00017ed0


	//   ....[181]....
        /*0698*/ 	.word	0x00017f30


	//   ....[182]....
        /*069c*/ 	.word	0x00017ff0


	//   ....[183]....
        /*06a0*/ 	.word	0x00018050


	//   ....[184]....
        /*06a4*/ 	.word	0x00018110


	//   ....[185]....
        /*06a8*/ 	.word	0x000181f0


	//   ....[186]....
        /*06ac*/ 	.word	0x00018290


	//   ....[187]....
        /*06b0*/ 	.word	0x000182f0


	//   ....[188]....
        /*06b4*/ 	.word	0x000183c0


	//   ....[189]....
        /*06b8*/ 	.word	0x00018420


	//   ....[190]....
        /*06bc*/ 	.word	0x000184f0


	//   ....[191]....
        /*06c0*/ 	.word	0x00018550


	//   ....[192]....
        /*06c4*/ 	.word	0x00018620


	//   ....[193]....
        /*06c8*/ 	.word	0x00018680


	//   ....[194]....
        /*06cc*/ 	.word	0x00018750


	//   ....[195]....
        /*06d0*/ 	.word	0x000187b0


	//   ....[196]....
        /*06d4*/ 	.word	0x00018880


	//   ....[197]....
        /*06d8*/ 	.word	0x000188e0


	//   ....[198]....
        /*06dc*/ 	.word	0x000189b0


	//   ....[199]....
        /*06e0*/ 	.word	0x00018a10


	//   ....[200]....
        /*06e4*/ 	.word	0x00018ad0


	//   ....[201]....
        /*06e8*/ 	.word	0x00018bf0


	//   ....[202]....
        /*06ec*/ 	.word	0x00018c90


	//   ....[203]....
        /*06f0*/ 	.word	0x00018cf0


	//   ....[204]....
        /*06f4*/ 	.word	0x00018dc0


	//   ....[205]....
        /*06f8*/ 	.word	0x00018e60


	//   ....[206]....
        /*06fc*/ 	.word	0x00018f20


	//   ....[207]....
        /*0700*/ 	.word	0x00018fc0


	//   ....[208]....
        /*0704*/ 	.word	0x00019080


	//   ....[209]....
        /*0708*/ 	.word	0x00019120


	//   ....[210]....
        /*070c*/ 	.word	0x000191e0


	//   ....[211]....
        /*0710*/ 	.word	0x00019280


	//   ....[212]....
        /*0714*/ 	.word	0x00019340


	//   ....[213]....
        /*0718*/ 	.word	0x000193e0


	//   ....[214]....
        /*071c*/ 	.word	0x000194a0


	//   ....[215]....
        /*0720*/ 	.word	0x00019540


	//   ....[216]....
        /*0724*/ 	.word	0x00019600


	//   ....[217]....
        /*0728*/ 	.word	0x000196d0


	//   ....[218]....
        /*072c*/ 	.word	0x000197f0


	//----- nvinfo : EIATTR_REG_RECONFIG
	.align		4
.L_168:
        /*0730*/ 	.byte	0x01, 0x54
	.zero		2


	//----- nvinfo : EIATTR_SYSCALL_OFFSETS
	.align		4
        /*0734*/ 	.byte	0x04, 0x46
        /*0736*/ 	.short	(.L_170 - .L_169)


	//   ....[0]....
.L_169:
        /*0738*/ 	.word	0x00001910


	//   ....[1]....
        /*073c*/ 	.word	0x000127c0


	//   ....[2]....
        /*0740*/ 	.word	0x00012910


	//   ....[3]....
        /*0744*/ 	.word	0x00012a00


	//   ....[4]....
        /*0748*/ 	.word	0x00013800


	//----- nvinfo : EIATTR_MBARRIER_INSTR_OFFSETS
	.align		4
.L_170:
        /*074c*/ 	.byte	0x04, 0x39
        /*074e*/ 	.short	(.L_172 - .L_171)


	//   ....[0]....
.L_171:
        /*0750*/ 	.word	0x00000170
        /*0754*/ 	.word	0x000000ff
        /*0758*/ 	.word	0x00028800
        /*075c*/ 	.short	0x0100
        /*075e*/ 	.byte	0x08
	.zero		1


	//   ....[1]....
        /*0760*/ 	.word	0x00000180
        /*0764*/ 	.word	0x000000ff
        /*0768*/ 	.word	0x00028820
        /*076c*/ 	.short	0x0100
        /*076e*/ 	.byte	0x08
	.zero		1


	//   ....[2]....
        /*0770*/ 	.word	0x00000270
        /*0774*/ 	.word	0x000000ff
        /*0778*/ 	.word	0x00028830
        /*077c*/ 	.short	0x0100
        /*077e*/ 	.byte	0x08
	.zero		1


	//   ....[3]....
        /*0780*/ 	.word	0x00000280
        /*0784*/ 	.word	0x000000ff
        /*0788*/ 	.word	0x00028840
        /*078c*/ 	.short	0x0100
        /*078e*/ 	.byte	0x08
	.zero		1


	//   ....[4]....
        /*0790*/ 	.word	0x00000290
        /*0794*/ 	.word	0x000000ff
        /*0798*/ 	.word	0x00028838
        /*079c*/ 	.short	0x0100
        /*079e*/ 	.byte	0x08
	.zero		1


	//   ....[5]....
        /*07a0*/ 	.word	0x000002a0
        /*07a4*/ 	.word	0x000000ff
        /*07a8*/ 	.word	0x00028848
        /*07ac*/ 	.short	0x0100
        /*07ae*/ 	.byte	0x08
	.zero		1


	//   ....[6]....
        /*07b0*/ 	.word	0x000003d0
        /*07b4*/ 	.word	0x000000ff
        /*07b8*/ 	.word	0x00028850
        /*07bc*/ 	.short	0x0100
        /*07be*/ 	.byte	0x08
	.zero		1


	//   ....[7]....
        /*07c0*/ 	.word	0x000003e0
        /*07c4*/ 	.word	0x000000ff
        /*07c8*/ 	.word	0x00028860
        /*07cc*/ 	.short	0x0100
        /*07ce*/ 	.byte	0x08
	.zero		1


	//   ....[8]....
        /*07d0*/ 	.word	0x000003f0
        /*07d4*/ 	.word	0x000000ff
        /*07d8*/ 	.word	0x00028858
        /*07dc*/ 	.short	0x0100
        /*07de*/ 	.byte	0x08
	.zero		1


	//   ....[9]....
        /*07e0*/ 	.word	0x00000400
        /*07e4*/ 	.word	0x000000ff
        /*07e8*/ 	.word	0x00028868
        /*07ec*/ 	.short	0x0100
        /*07ee*/ 	.byte	0x08
	.zero		1


	//   ....[10]....
        /*07f0*/ 	.word	0x000004f0
        /*07f4*/ 	.word	0x000000ff
        /*07f8*/ 	.word	0x00028870
        /*07fc*/ 	.short	0x0100
        /*07fe*/ 	.byte	0x06
	.zero		1


	//   ....[11]....
        /*0800*/ 	.word	0x00000500
        /*0804*/ 	.word	0x000000ff
        /*0808*/ 	.word	0x00028880
        /*080c*/ 	.short	0x0100
        /*080e*/ 	.byte	0x06
	.zero		1


	//   ....[12]....
        /*0810*/ 	.word	0x00000510
        /*0814*/ 	.word	0x000000ff
        /*0818*/ 	.word	0x00028878
        /*081c*/ 	.short	0x0100
        /*081e*/ 	.byte	0x06
	.zero		1


	//   ....[13]....
        /*0820*/ 	.word	0x00000520
        /*0824*/ 	.word	0x000000ff
        /*0828*/ 	.word	0x00028888
        /*082c*/ 	.short	0x0100
        /*082e*/ 	.byte	0x06
	.zero		1


	//   ....[14]....
        /*0830*/ 	.word	0x00000650
        /*0834*/ 	.word	0x000000ff
        /*0838*/ 	.word	0x00028890
        /*083c*/ 	.short	0x0100
        /*083e*/ 	.byte	0x08
	.zero		1


	//   ....[15]....
        /*0840*/ 	.word	0x00000660
        /*0844*/ 	.word	0x000000ff
        /*0848*/ 	.word	0x000288a0
        /*084c*/ 	.short	0x0100
        /*084e*/ 	.byte	0x08
	.zero		1


	//   ....[16]....
        /*0850*/ 	.word	0x00000670
        /*0854*/ 	.word	0x000000ff
        /*0858*/ 	.word	0x00028898
        /*085c*/ 	.short	0x0100
        /*085e*/ 	.byte	0x08
	.zero		1


	//   ....[17]....
        /*0860*/ 	.word	0x00000680
        /*0864*/ 	.word	0x000000ff
        /*0868*/ 	.word	0x000288a8
        /*086c*/ 	.short	0x0100
        /*086e*/ 	.byte	0x08
	.zero		1


	//   ....[18]....
        /*0870*/ 	.word	0x000007c0
        /*0874*/ 	.word	0x000000ff
        /*0878*/ 	.word	0x000288b0
        /*087c*/ 	.short	0x0100
        /*087e*/ 	.byte	0x08
	.zero		1


	//   ....[19]....
        /*0880*/ 	.word	0x000007d0
        /*0884*/ 	.word	0x000000ff
        /*0888*/ 	.word	0x000288c0
        /*088c*/ 	.short	0x0100
        /*088e*/ 	.byte	0x08
	.zero		1


	//   ....[20]....
        /*0890*/ 	.word	0x000007e0
        /*0894*/ 	.word	0x000000ff
        /*0898*/ 	.word	0x000288b8
        /*089c*/ 	.short	0x0100
        /*089e*/ 	.byte	0x08
	.zero		1


	//   ....[21]....
        /*08a0*/ 	.word	0x000007f0
        /*08a4*/ 	.word	0x000000ff
        /*08a8*/ 	.word	0x000288c8
        /*08ac*/ 	.short	0x0100
        /*08ae*/ 	.byte	0x08
	.zero		1


	//   ....[22]....
        /*08b0*/ 	.word	0x00001990
        /*08b4*/ 	.word	0x000000ff
        /*08b8*/ 	.word	0x00028800
        /*08bc*/ 	.short	0x010a
        /*08be*/ 	.byte	0x29
	.zero		1


	//   ....[23]....
        /*08c0*/ 	.word	0x00001a10
        /*08c4*/ 	.word	0x00000009
        /*08c8*/ 	.word	0x00028830
        /*08cc*/ 	.short	0x010a
        /*08ce*/ 	.byte	0x3f
	.zero		1


	//   ....[24]....
        /*08d0*/ 	.word	0x00001a50
        /*08d4*/ 	.word	0x00000009
        /*08d8*/ 	.word	0x00028830
        /*08dc*/ 	.short	0x010a
        /*08de*/ 	.byte	0x3f
	.zero		1


	//   ....[25]....
        /*08e0*/ 	.word	0x00002440
        /*08e4*/ 	.word	0x000000ff
        /*08e8*/ 	.word	0x00000000
        /*08ec*/ 	.short	0x0101
        /*08ee*/ 	.byte	0x06
	.zero		1


	//   ....[26]....
        /*08f0*/ 	.word	0x000055f0
        /*08f4*/ 	.word	0x000000ff
        /*08f8*/ 	.word	0x00028830
        /*08fc*/ 	.short	0x010a
        /*08fe*/ 	.byte	0x06
	.zero		1


	//   ....[27]....
        /*0900*/ 	.word	0x00005630
        /*0904*/ 	.word	0x000000ff
        /*0908*/ 	.word	0x00028830
        /*090c*/ 	.short	0x010a
        /*090e*/ 	.byte	0x06
	.zero		1


	//   ....[28]....
        /*0910*/ 	.word	0x00005980
        /*0914*/ 	.word	0x000000ff
        /*0918*/ 	.word	0x00028850
        /*091c*/ 	.short	0x010a
        /*091e*/ 	.byte	0x06
	.zero		1


	//   ....[29]....
        /*0920*/ 	.word	0x000059c0
        /*0924*/ 	.word	0x000000ff
        /*0928*/ 	.word	0x00028850
        /*092c*/ 	.short	0x010a
        /*092e*/ 	.byte	0x06
	.zero		1


	//   ....[30]....
        /*0930*/ 	.word	0x00006240
        /*0934*/ 	.word	0x000000ff
        /*0938*/ 	.word	0x00000000
        /*093c*/ 	.short	0x0101
        /*093e*/ 	.byte	0x06
	.zero		1


	//   ....[31]....
        /*0940*/ 	.word	0x000088a0
        /*0944*/ 	.word	0x000000ff
        /*0948*/ 	.word	0x00000000
        /*094c*/ 	.short	0x0101
        /*094e*/ 	.byte	0x06
	.zero		1


	//   ....[32]....
        /*0950*/ 	.word	0x000091b0
        /*0954*/ 	.word	0x000000ff
        /*0958*/ 	.word	0x00028830
        /*095c*/ 	.short	0x010a
        /*095e*/ 	.byte	0x06
	.zero		1


	//   ....[33]....
        /*0960*/ 	.word	0x000091f0
        /*0964*/ 	.word	0x000000ff
        /*0968*/ 	.word	0x00028830
        /*096c*/ 	.short	0x010a
        /*096e*/ 	.byte	0x06
	.zero		1


	//   ....[34]....
        /*0970*/ 	.word	0x00009540
        /*0974*/ 	.word	0x000000ff
        /*0978*/ 	.word	0x00028850
        /*097c*/ 	.short	0x010a
        /*097e*/ 	.byte	0x06
	.zero		1


	//   ....[35]....
        /*0980*/ 	.word	0x00009580
        /*0984*/ 	.word	0x000000ff
        /*0988*/ 	.word	0x00028850
        /*098c*/ 	.short	0x010a
        /*098e*/ 	.byte	0x06
	.zero		1


	//   ....[36]....
        /*0990*/ 	.word	0x00009e40
        /*0994*/ 	.word	0x000000ff
        /*0998*/ 	.word	0x00000000
        /*099c*/ 	.short	0x0101
        /*099e*/ 	.byte	0x06
	.zero		1


	//   ....[37]....
        /*09a0*/ 	.word	0x0000b330
        /*09a4*/ 	.word	0x000000ff
        /*09a8*/ 	.word	0x00000000
        /*09ac*/ 	.short	0x0101
        /*09ae*/ 	.byte	0x06
	.zero		1


	//   ....[38]....
        /*09b0*/ 	.word	0x0000ba40
        /*09b4*/ 	.word	0x000000ff
        /*09b8*/ 	.word	0x00028830
        /*09bc*/ 	.short	0x010a
        /*09be*/ 	.byte	0x06
	.zero		1


	//   ....[39]....
        /*09c0*/ 	.word	0x0000ba80
        /*09c4*/ 	.word	0x000000ff
        /*09c8*/ 	.word	0x00028830
        /*09cc*/ 	.short	0x010a
        /*09ce*/ 	.byte	0x06
	.zero		1


	//   ....[40]....
        /*09d0*/ 	.word	0x0000bda0
        /*09d4*/ 	.word	0x000000ff
        /*09d8*/ 	.word	0x00028850
        /*09dc*/ 	.short	0x010a
        /*09de*/ 	.byte	0x06
	.zero		1


	//   ....[41]....
        /*09e0*/ 	.word	0x0000bde0
        /*09e4*/ 	.word	0x000000ff
        /*09e8*/ 	.word	0x00028850
        /*09ec*/ 	.short	0x010a
        /*09ee*/ 	.byte	0x06
	.zero		1


	//   ....[42]....
        /*09f0*/ 	.word	0x0000c640
        /*09f4*/ 	.word	0x000000ff
        /*09f8*/ 	.word	0x00000000
        /*09fc*/ 	.short	0x0101
        /*09fe*/ 	.byte	0x06
	.zero		1


	//   ....[43]....
        /*0a00*/ 	.word	0x0000ecb0
        /*0a04*/ 	.word	0x000000ff
        /*0a08*/ 	.word	0x00000000
        /*0a0c*/ 	.short	0x0101
        /*0a0e*/ 	.byte	0x06
	.zero		1


	//   ....[44]....
        /*0a10*/ 	.word	0x0000f2b0
        /*0a14*/ 	.word	0x000000ff
        /*0a18*/ 	.word	0x00028850
        /*0a1c*/ 	.short	0x010a
        /*0a1e*/ 	.byte	0x05
	.zero		1


	//   ....[45]....
        /*0a20*/ 	.word	0x0000f2f0
        /*0a24*/ 	.word	0x000000ff
        /*0a28*/ 	.word	0x00028850
        /*0a2c*/ 	.short	0x010a
        /*0a2e*/ 	.byte	0x05
	.zero		1


	//   ....[46]....
        /*0a30*/ 	.word	0x0000f860
        /*0a34*/ 	.word	0x000000ff
        /*0a38*/ 	.word	0x00000000
        /*0a3c*/ 	.short	0x0101
        /*0a3e*/ 	.byte	0x04
	.zero		1


	//   ....[47]....
        /*0a40*/ 	.word	0x00010bc0
        /*0a44*/ 	.word	0x00000025
        /*0a48*/ 	.word	0x00000000
        /*0a4c*/ 	.short	0x0101
        /*0a4e*/ 	.byte	0x3f
	.zero		1


	//   ....[48]....
        /*0a50*/ 	.word	0x00012f20
        /*0a54*/ 	.word	0x00000007
        /*0a58*/ 	.word	0x00028840
        /*0a5c*/ 	.short	0x010a
        /*0a5e*/ 	.byte	0x3f
	.zero		1


	//   ....[49]....
        /*0a60*/ 	.word	0x000135e0
        /*0a64*/ 	.word	0x00000007
        /*0a68*/ 	.word	0x00028830
        /*0a6c*/ 	.short	0x0107
        /*0a6e*/ 	.byte	0x3f
	.zero		1


	//   ....[50]....
        /*0a70*/ 	.word	0x000136b0
        /*0a74*/ 	.word	0x00000007
        /*0a78*/ 	.word	0x00028830
        /*0a7c*/ 	.short	0x0101
        /*0a7e*/ 	.byte	0x3f
	.zero		1


	//   ....[51]....
        /*0a80*/ 	.word	0x00014050
        /*0a84*/ 	.word	0x00000010
        /*0a88*/ 	.word	0x00028800
        /*0a8c*/ 	.short	0x0107
        /*0a8e*/ 	.byte	0x3f
	.zero		1


	//   ....[52]....
        /*0a90*/ 	.word	0x00014120
        /*0a94*/ 	.word	0x00000010
        /*0a98*/ 	.word	0x00028800
        /*0a9c*/ 	.short	0x0101
        /*0a9e*/ 	.byte	0x3f
	.zero		1


	//   ....[53]....
        /*0aa0*/ 	.word	0x00014140
        /*0aa4*/ 	.word	0x00000010
        /*0aa8*/ 	.word	0x00028820
        /*0aac*/ 	.short	0x010a
        /*0aae*/ 	.byte	0x3f
	.zero		1


	//   ....[54]....
        /*0ab0*/ 	.word	0x00014490
        /*0ab4*/ 	.word	0x00000006
        /*0ab8*/ 	.word	0x00028840
        /*0abc*/ 	.short	0x010a
        /*0abe*/ 	.byte	0x3f
	.zero		1


	//   ....[55]....
        /*0ac0*/ 	.word	0x000149a0
        /*0ac4*/ 	.word	0x00000006
        /*0ac8*/ 	.word	0x00028830
        /*0acc*/ 	.short	0x0107
        /*0ace*/ 	.byte	0x3f
	.zero		1


	//   ....[56]....
        /*0ad0*/ 	.word	0x00014a60
        /*0ad4*/ 	.word	0x00000006
        /*0ad8*/ 	.word	0x00028830
        /*0adc*/ 	.short	0x0101
        /*0ade*/ 	.byte	0x3f
	.zero		1


	//   ....[57]....
        /*0ae0*/ 	.word	0x00014ac0
        /*0ae4*/ 	.word	0x00000006
        /*0ae8*/ 	.word	0x00028860
        /*0aec*/ 	.short	0x010a
        /*0aee*/ 	.byte	0x3f
	.zero		1


	//   ....[58]....
        /*0af0*/ 	.word	0x00015050
        /*0af4*/ 	.word	0x00000006
        /*0af8*/ 	.word	0x00028850
        /*0afc*/ 	.short	0x0107
        /*0afe*/ 	.byte	0x3f
	.zero		1


	//   ....[59]....
        /*0b00*/ 	.word	0x000151b0
        /*0b04*/ 	.word	0x00000006
        /*0b08*/ 	.word	0x00028850
        /*0b0c*/ 	.short	0x0101
        /*0b0e*/ 	.byte	0x3f
	.zero		1


	//   ....[60]....
        /*0b10*/ 	.word	0x000153c0
        /*0b14*/ 	.word	0x00000004
        /*0b18*/ 	.word	0x00028860
        /*0b1c*/ 	.short	0x010a
        /*0b1e*/ 	.byte	0x3f
	.zero		1


	//   ....[61]....
        /*0b20*/ 	.word	0x000158c0
        /*0b24*/ 	.word	0x00000004
        /*0b28*/ 	.word	0x00028850
        /*0b2c*/ 	.short	0x0107
        /*0b2e*/ 	.byte	0x3f
	.zero		1


	//   ....[62]....
        /*0b30*/ 	.word	0x00015980
        /*0b34*/ 	.word	0x00000004
        /*0b38*/ 	.word	0x00028850
        /*0b3c*/ 	.short	0x0101
        /*0b3e*/ 	.byte	0x3f
	.zero		1


	//   ....[63]....
        /*0b40*/ 	.word	0x00015c10
        /*0b44*/ 	.word	0x00000004
        /*0b48*/ 	.word	0x00028820
        /*0b4c*/ 	.short	0x010a
        /*0b4e*/ 	.byte	0x3f
	.zero		1


	//   ....[64]....
        /*0b50*/ 	.word	0x00015d90
        /*0b54*/ 	.word	0x00000005
        /*0b58*/ 	.word	0x00028840
        /*0b5c*/ 	.short	0x010a
        /*0b5e*/ 	.byte	0x3f
	.zero		1


	//   ....[65]....
        /*0b60*/ 	.word	0x00015e30
        /*0b64*/ 	.word	0x00000017
        /*0b68*/ 	.word	0x00028840
        /*0b6c*/ 	.short	0x010a
        /*0b6e*/ 	.byte	0x3f
	.zero		1


	//   ....[66]....
        /*0b70*/ 	.word	0x00015e70
        /*0b74*/ 	.word	0x00000005
        /*0b78*/ 	.word	0x00028860
        /*0b7c*/ 	.short	0x010a
        /*0b7e*/ 	.byte	0x3f
	.zero		1


	//   ....[67]....
        /*0b80*/ 	.word	0x00015eb0
        /*0b84*/ 	.word	0x00000017
        /*0b88*/ 	.word	0x00028860
        /*0b8c*/ 	.short	0x010a
        /*0b8e*/ 	.byte	0x3f
	.zero		1


	//   ....[68]....
        /*0b90*/ 	.word	0x00015f20
        /*0b94*/ 	.word	0x00000003
        /*0b98*/ 	.word	0x00028800
        /*0b9c*/ 	.short	0x010a
        /*0b9e*/ 	.byte	0x3f
	.zero		1


	//   ....[69]....
        /*0ba0*/ 	.word	0x00015f70
        /*0ba4*/ 	.word	0x00000009
        /*0ba8*/ 	.word	0x00028830
        /*0bac*/ 	.short	0x010a
        /*0bae*/ 	.byte	0x3f
	.zero		1


	//   ....[70]....
        /*0bb0*/ 	.word	0x00015fd0
        /*0bb4*/ 	.word	0x00000007
        /*0bb8*/ 	.word	0x00028830
        /*0bbc*/ 	.short	0x010a
        /*0bbe*/ 	.byte	0x3f
	.zero		1


	//   ....[71]....
        /*0bc0*/ 	.word	0x00016030
        /*0bc4*/ 	.word	0x00000007
        /*0bc8*/ 	.word	0x00028850
        /*0bcc*/ 	.short	0x010a
        /*0bce*/ 	.byte	0x3f
	.zero		1


	//   ....[72]....
        /*0bd0*/ 	.word	0x00016090
        /*0bd4*/ 	.word	0x00000006
        /*0bd8*/ 	.word	0x00028830
        /*0bdc*/ 	.short	0x010a
        /*0bde*/ 	.byte	0x3f
	.zero		1


	//   ....[73]....
        /*0be0*/ 	.word	0x000160f0
        /*0be4*/ 	.word	0x00000006
        /*0be8*/ 	.word	0x00028850
        /*0bec*/ 	.short	0x010a
        /*0bee*/ 	.byte	0x3f
	.zero		1


	//   ....[74]....
        /*0bf0*/ 	.word	0x00016150
        /*0bf4*/ 	.word	0x00000007
        /*0bf8*/ 	.word	0x00028830
        /*0bfc*/ 	.short	0x010a
        /*0bfe*/ 	.byte	0x3f
	.zero		1


	//   ....[75]....
        /*0c00*/ 	.word	0x000161b0
        /*0c04*/ 	.word	0x00000007
        /*0c08*/ 	.word	0x00028850
        /*0c0c*/ 	.short	0x010a
        /*0c0e*/ 	.byte	0x3f
	.zero		1


	//   ....[76]....
        /*0c10*/ 	.word	0x00016210
        /*0c14*/ 	.word	0x00000004
        /*0c18*/ 	.word	0x00028850
        /*0c1c*/ 	.short	0x010a
        /*0c1e*/ 	.byte	0x3f
	.zero		1


	//   ....[77]....
        /*0c20*/ 	.word	0x00016310
        /*0c24*/ 	.word	0x00000007
        /*0c28*/ 	.word	0x00028840
        /*0c2c*/ 	.short	0x010a
        /*0c2e*/ 	.byte	0x3f
	.zero		1


	//   ....[78]....
        /*0c30*/ 	.word	0x00017780
        /*0c34*/ 	.word	0x00000010
        /*0c38*/ 	.word	0x00028820
        /*0c3c*/ 	.short	0x010a
        /*0c3e*/ 	.byte	0x3f
	.zero		1


	//   ....[79]....
        /*0c40*/ 	.word	0x000177d0
        /*0c44*/ 	.word	0x00000006
        /*0c48*/ 	.word	0x00028840
        /*0c4c*/ 	.short	0x010a
        /*0c4e*/ 	.byte	0x3f
	.zero		1


	//   ....[80]....
        /*0c50*/ 	.word	0x00018140
        /*0c54*/ 	.word	0x00000006
        /*0c58*/ 	.word	0x00028860
        /*0c5c*/ 	.short	0x010a
        /*0c5e*/ 	.byte	0x3f
	.zero		1


	//   ....[81]....
        /*0c60*/ 	.word	0x00018b40
        /*0c64*/ 	.word	0x00000004
        /*0c68*/ 	.word	0x00028860
        /*0c6c*/ 	.short	0x010a
        /*0c6e*/ 	.byte	0x3f
	.zero		1


	//   ....[82]....
        /*0c70*/ 	.word	0x00019710
        /*0c74*/ 	.word	0x00000004
        /*0c78*/ 	.word	0x00028820
        /*0c7c*/ 	.short	0x010a
        /*0c7e*/ 	.byte	0x3f
	.zero		1


	//   ....[83]....
        /*0c80*/ 	.word	0x000198b0
        /*0c84*/ 	.word	0x00000005
        /*0c88*/ 	.word	0x00028840
        /*0c8c*/ 	.short	0x010a
        /*0c8e*/ 	.byte	0x3f
	.zero		1


	//   ....[84]....
        /*0c90*/ 	.word	0x00019900
        /*0c94*/ 	.word	0x00000017
        /*0c98*/ 	.word	0x00028840
        /*0c9c*/ 	.short	0x010a
        /*0c9e*/ 	.byte	0x3f
	.zero		1


	//   ....[85]....
        /*0ca0*/ 	.word	0x00019950
        /*0ca4*/ 	.word	0x00000005
        /*0ca8*/ 	.word	0x00028860
        /*0cac*/ 	.short	0x010a
        /*0cae*/ 	.byte	0x3f
	.zero		1


	//----- nvinfo : EIATTR_NUM_MBARRIERS
	.align		4
.L_172:
        /*0cb0*/ 	.byte	0x03, 0x38
        /*0cb2*/ 	.short	0x0016


	//----- nvinfo : EIATTR_EXIT_INSTR_OFFSETS
	.align		4
        /*0cb4*/ 	.byte	0x04, 0x1c
        /*0cb6*/ 	.short	(.L_174 - .L_173)


	//   ....[0]....
.L_173:
        /*0cb8*/ 	.word	0x00000960


	//   ....[1]....
        /*0cbc*/ 	.word	0x000118f0


	//   ....[2]....
        /*0cc0*/ 	.word	0x00015f00


	//----- nvinfo : EIATTR_MAX_THREADS
	.align		4
.L_174:
        /*0cc4*/ 	.byte	0x04, 0x05
        /*0cc6*/ 	.short	(.L_176 - .L_175)
.L_175:
        /*0cc8*/ 	.word	0x00000180
        /*0ccc*/ 	.word	0x00000001
        /*0cd0*/ 	.word	0x00000001


	//----- nvinfo : EIATTR_CRS_STACK_SIZE
	.align		4
.L_176:
        /*0cd4*/ 	.byte	0x04, 0x1e
        /*0cd6*/ 	.short	(.L_178 - .L_177)
.L_177:
        /*0cd8*/ 	.word	0x00000000


	//----- nvinfo : EIATTR_CBANK_PARAM_SIZE
	.align		4
.L_178:
        /*0cdc*/ 	.byte	0x03, 0x19
        /*0cde*/ 	.short	0x0af0


	//----- nvinfo : EIATTR_PARAM_CBANK
	.align		4
        /*0ce0*/ 	.byte	0x04, 0x0a
        /*0ce2*/ 	.short	(.L_180 - .L_179)
	.align		4
.L_179:
        /*0ce4*/ 	.word	index@(.nv.constant0._ZN7cutlass13device_kernelIN5flash11enable_sm90INS1_16FlashAttnFwdSm90INS1_25CollectiveMainloopFwdSm90ILi2EN4cute5tupleIJNS5_1CILi1EEES8_S8_EEENS6_IJNS7_ILi128EEESA_SA_EEELi128ENS_10bfloat16_tEfNS_4arch4Sm90ELb0ELb1ELb1ELb0ELb1ELb0ELb0ELb1ELb1ELb1ELb0ELb0EEENS1_21CollectiveEpilogueFwdISB_S9_SC_SE_Li256ELb0ELb1ELb0ELb0EEENS1_30DynamicPersistentTileSchedulerILi256ELi128ELb0ELb1ELb1EEEEEEEEEvNT_6ParamsE)
        /*0ce8*/ 	.short	0x0210
        /*0cea*/ 	.short	0x0af0


	//----- nvinfo : EIATTR_SW_WAR
	.align		4
.L_180:
        /*0cec*/ 	.byte	0x04, 0x36
        /*0cee*/ 	.short	(.L_182 - .L_181)
.L_181:
        /*0cf0*/ 	.word	0x00000008
.L_182:


//--------------------- .nv.info._ZN7cutlass13device_kernelIN5flash11enable_sm90INS1_16FlashAttnFwdSm90INS1_25CollectiveMainloopFwdSm90ILi2EN4cute5tupleIJNS5_1CILi1EEES8_S8_EEENS6_IJNS7_ILi128EEESA_SA_EEELi128ENS_10bfloat16_tEfNS_4arch4Sm90ELb0ELb1ELb1ELb1ELb1ELb0ELb0ELb1ELb1ELb1ELb0ELb0EEENS1_21CollectiveEpilogueFwdISB_S9_SC_SE_Li256ELb1ELb1ELb0ELb0EEENS1_36VarlenDynamicPersistentTileSchedulerILi128ELi128ELi256ELi128ELb0ELb1ELb1ELb1ELb0ELb1EEEEEEEEEvNT_6ParamsE --------------------------
	.section	.nv.info._ZN7cutlass13device_kernelIN5flash11enable_sm90INS1_16FlashAttnFwdSm90INS1_25CollectiveMainloopFwdSm90ILi2EN4cute5tupleIJNS5_1CILi1EEES8_S8_EEENS6_IJNS7_ILi128EEESA_SA_EEELi128ENS_10bfloat16_tEfNS_4arch4Sm90ELb0ELb1ELb1ELb1ELb1ELb0ELb0ELb1ELb1ELb1ELb0ELb0EEENS1_21CollectiveEpilogueFwdISB_S9_SC_SE_Li256ELb1ELb1ELb0ELb0EEENS1_36VarlenDynamicPersistentTileSchedulerILi128ELi128ELi256ELi128ELb0ELb1ELb1ELb1ELb0ELb1EEEEEEEEEvNT_6ParamsE,"",@"SHT_CUDA_INFO"
	.sectionflags	@""
	.align	4


	//----- nvinfo : EIATTR_CUDA_API_VERSION
	.align		4
        /*0000*/ 	.byte	0x04, 0x37
        /*0002*/ 	.short	(.L_184 - .L_183)
.L_183:
        /*0004*/ 	.word	0x00000082


	//----- nvinfo : EIATTR_KPARAM_INFO
	.align		4
.L_184:
        /*0008*/ 	.byte	0x04, 0x17
        /*000a*/ 	.short	(.L_186 - .L_185)
.L_185:
        /*000c*/ 	.word	0x00000000
        /*0010*/ 	.short	0x0000
        /*0012*/ 	.short	0x0070
        /*0014*/ 	.byte	0x00, 0xf0, 0x01, 0x2a


	//----- nvinfo : EIATTR_SPARSE_MMA_MASK
	.align		4
.L_186:
        /*0018*/ 	.byte	0x03, 0x50
        /*001a*/ 	.short	0x0000


	//----- nvinfo : EIATTR_MAXREG_COUNT
	.align		4
        /*001c*/ 	.byte	0x03, 0x1b
        /*001e*/ 	.short	0x00a8


	//----- nvinfo : EIATTR_NUM_BARRIERS
	.align		4
        /*0020*/ 	.byte	0x02, 0x4c
        /*0022*/ 	.byte	0x10
	.zero		1


	//----- nvinfo : EIATTR_EXTERNS
	.align		4
        /*0024*/ 	.byte	0x04, 0x0f
        /*0026*/ 	.short	(.L_188 - .L_187)


	//   ....[0]....
	.align		4
.L_187:
        /*0028*/ 	.word	index@(__assertfail)


	//----- nvinfo : EIATTR_ANNOTATIONS
	.align		4
.L_188:
        /*002c*/ 	.byte	0x04, 0x55
        /*002e*/ 	.short	(.L_190 - .L_189)


	//   ....[0]....
.L_189:
        /* <DEDUP_REMOVED lines=10> */


	//----- nvinfo : EIATTR_MERCURY_ISA_VERSION
	.align		4
.L_190:
        /*00b8*/ 	.byte	0x03, 0x5f
        /*00ba*/ 	.short	0x0101


	//----- nvinfo : EIATTR_UNUSED_LOAD_BYTE_OFFSET
	.align		4
        /*00bc*/ 	.byte	0x04, 0x44
        /*00be*/ 	.short	(.L_192 - .L_191)


	//   ....[0]....
.L_191:
        /*00c0*/ 	.word	0x00000970
        /*00c4*/ 	.word	0x0000fff0


	//   ....[1]....
        /*00c8*/ 	.word	0x0000fe20
        /*00cc*/ 	.word	0x0000fff0


	//----- nvinfo : EIATTR_INT_WARP_WIDE_INSTR_OFFSETS
	.align		4
.L_192:
        /*00d0*/ 	.byte	0x04, 0x31
        /*00d2*/ 	.short	(.L_194 - .L_193)


	//   ....[0]....
.L_193:
        /*00d4*/ 	.word	0x000000c0


	//   ....[1]....
        /*00d8*/ 	.word	0x000000d0


	//   ....[2]....
        /*00dc*/ 	.word	0x00000170


	//   ....[3]....
        /*00e0*/ 	.word	0x000134e0


	//   ....[4]....
        /*00e4*/ 	.word	0x00013570


	//   ....[5]....
        /*00e8*/ 	.word	0x00016450


	//   ....[6]....
        /*00ec*/ 	.word	0x000164e0


	//----- nvinfo : EIATTR_COOP_GROUP_MASK_REGIDS
	.align		4
.L_194:
        /*00f0*/ 	.byte	0x04, 0x29
        /*00f2*/ 	.short	(.L_196 - .L_195)


	//   ....[0]....
.L_195:
        /*00f4*/ 	.word	0xffffffff


	//   ....[1]....
        /*00f8*/ 	.word	0xffffffff


	//   ....[2]....
        /*00fc*/ 	.word	0xffffffff


	//   ....[3]....
        /*0100*/ 	.word	0xffffffff


	//   ....[4]....
        /*0104*/ 	.word	0xffffffff


	//   ....[5]....
        /*0108*/ 	.word	0xffffffff


	//   ....[6]....
        /*010c*/ 	.word	0xffffffff


	//   ....[7]....
        /*0110*/ 	.word	0xffffffff


	//   ....[8]....
        /*0114*/ 	.word	0xffffffff


	//   ....[9]....
        /*0118*/ 	.word	0xffffffff


	//   ....[10]....
        /*011c*/ 	.word	0xffffffff


	//   ....[11]....
        /*0120*/ 	.word	0xffffffff


	//   ....[12]....
        /*0124*/ 	.word	0xffffffff


	//   ....[13]....
        /*0128*/ 	.word	0xffffffff


	//   ....[14]....
        /*012c*/ 	.word	0xffffffff


	//   ....[15]....
        /*0130*/ 	.word	0xffffffff


	//   ....[16]....
        /*0134*/ 	.word	0xffffffff


	//   ....[17]....
        /*0138*/ 	.word	0xffffffff


	//   ....[18]....
        /*013c*/ 	.word	0xffffffff


	//   ....[19]....
        /*0140*/ 	.word	0xffffffff


	//   ....[20]....
        /*0144*/ 	.word	0xffffffff


	//   ....[21]....
        /*0148*/ 	.word	0xffffffff


	//   ....[22]....
        /*014c*/ 	.word	0xffffffff


	//   ....[23]....
        /*0150*/ 	.word	0xffffffff


	//   ....[24]....
        /*0154*/ 	.word	0xffffffff


	//   ....[25]....
        /*0158*/ 	.word	0xffffffff


	//   ....[26]....
        /*015c*/ 	.word	0xffffffff


	//   ....[27]....
        /*0160*/ 	.word	0xffffffff


	//   ....[28]....
        /*0164*/ 	.word	0xffffffff


	//   ....[29]....
        /*0168*/ 	.word	0xffffffff


	//   ....[30]....
        /*016c*/ 	.word	0xffffffff


	//   ....[31]....
        /*0170*/ 	.word	0xffffffff


	//   ....[32]....
        /*0174*/ 	.word	0xffffffff


	//   ....[33]....
        /*0178*/ 	.word	0xffffffff


	//   ....[34]....
        /*017c*/ 	.word	0xffffffff


	//   ....[35]....
        /*0180*/ 	.word	0xffffffff


	//   ....[36]....
        /*0184*/ 	.word	0xffffffff


	//   ....[37]....
        /*0188*/ 	.word	0xffffffff


	//   ....[38]....
        /*018c*/ 	.word	0xffffffff


	//   ....[39]....
        /*0190*/ 	.word	0xffffffff


	//   ....[40]....
        /*0194*/ 	.word	0xffffffff


	//   ....[41]....
        /*0198*/ 	.word	0xffffffff


	//   ....[42]....
        /*019c*/ 	.word	0xffffffff


	//   ....[43]....
        /*01a0*/ 	.word	0xffffffff


	//   ....[44]....
        /*01a4*/ 	.word	0xffffffff


	//   ....[45]....
        /*01a8*/ 	.word	0xffffffff


	//   ....[46]....
        /*01ac*/ 	.word	0xffffffff


	//   ....[47]....
        /*01b0*/ 	.word	0xffffffff


	//   ....[48]....
        /*01b4*/ 	.word	0xffffffff


	//   ....[49]....
        /*01b8*/ 	.word	0xffffffff


	//   ....[50]....
        /*01bc*/ 	.word	0xffffffff


	//   ....[51]....
        /*01c0*/ 	.word	0xffffffff


	//   ....[52]....
        /*01c4*/ 	.word	0xffffffff


	//   ....[53]....
        /*01c8*/ 	.word	0xffffffff


	//   ....[54]....
        /*01cc*/ 	.word	0xffffffff


	//   ....[55]....
        /*01d0*/ 	.word	0xffffffff


	//   ....[56]....
        /*01d4*/ 	.word	0xffffffff


	//   ....[57]....
        /*01d8*/ 	.word	0xffffffff


	//   ....[58]....
        /*01dc*/ 	.word	0xffffffff


	//   ....[59]....
        /*01e0*/ 	.word	0xffffffff


	//   ....[60]....
        /*01e4*/ 	.word	0xffffffff


	//   ....[61]....
        /*01e8*/ 	.word	0xffffffff


	//   ....[62]....
        /*01ec*/ 	.word	0xffffffff


	//   ....[63]....
        /*01f0*/ 	.word	0xffffffff


	//   ....[64]....
        /*01f4*/ 	.word	0xffffffff


	//   ....[65]....
        /*01f8*/ 	.word	0xffffffff


	//   ....[66]....
        /*01fc*/ 	.word	0xffffffff


	//   ....[67]....
        /*0200*/ 	.word	0xffffffff


	//   ....[68]....
        /*0204*/ 	.word	0xffffffff


	//   ....[69]....
        /*0208*/ 	.word	0xffffffff


	//   ....[70]....
        /*020c*/ 	.word	0xffffffff


	//   ....[71]....
        /*0210*/ 	.word	0xffffffff


	//   ....[72]....
        /*0214*/ 	.word	0xffffffff


	//   ....[73]....
        /*0218*/ 	.word	0xffffffff


	//   ....[74]....
        /*021c*/ 	.word	0xffffffff


	//   ....[75]....
        /*0220*/ 	.word	0xffffffff


	//   ....[76]....
        /*0224*/ 	.word	0xffffffff


	//   ....[77]....
        /*0228*/ 	.word	0xffffffff


	//   ....[78]....
        /*022c*/ 	.word	0xffffffff


	//   ....[79]....
        /*0230*/ 	.word	0xffffffff


	//   ....[80]....
        /*0234*/ 	.word	0xffffffff


	//   ....[81]....
        /*0238*/ 	.word	0xffffffff


	//   ....[82]....
        /*023c*/ 	.word	0xffffffff


	//   ....[83]....
        /*0240*/ 	.word	0xffffffff


	//   ....[84]....
        /*0244*/ 	.word	0xffffffff


	//   ....[85]....
        /*0248*/ 	.word	0xffffffff


	//   ....[86]....
        /*024c*/ 	.word	0xffffffff


	//   ....[87]....
        /*0250*/ 	.word	0xffffffff


	//   ....[88]....
        /*0254*/ 	.word	0xffffffff


	//   ....[89]....
        /*0258*/ 	.word	0xffffffff


	//   ....[90]....
        /*025c*/ 	.word	0xffffffff


	//   ....[91]....
        /*0260*/ 	.word	0xffffffff


	//   ....[92]....
        /*0264*/ 	.word	0xffffffff


	//   ....[93]....
        /*0268*/ 	.word	0xffffffff


	//   ....[94]....
        /*026c*/ 	.word	0xffffffff


	//   ....[95]....
        /*0270*/ 	.word	0xffffffff


	//   ....[96]....
        /*0274*/ 	.word	0xffffffff


	//   ....[97]....
        /*0278*/ 	.word	0xffffffff


	//   ....[98]....
        /*027c*/ 	.word	0xffffffff


	//   ....[99]....
        /*0280*/ 	.word	0xffffffff


	//   ....[100]....
        /*0284*/ 	.word	0xffffffff


	//   ....[101]....
        /*0288*/ 	.word	0xffffffff


	//   ....[102]....
        /*028c*/ 	.word	0xffffffff


	//   ....[103]....
        /*0290*/ 	.word	0xffffffff


	//   ....[104]....
        /*0294*/ 	.word	0xffffffff


	//   ....[105]....
        /*0298*/ 	.word	0xffffffff


	//   ....[106]....
        /*029c*/ 	.word	0xffffffff


	//   ....[107]....
        /*02a0*/ 	.word	0xffffffff


	//   ....[108]....
        /*02a4*/ 	.word	0xffffffff


	//   ....[109]....
        /*02a8*/ 	.word	0xffffffff


	//   ....[110]....
        /*02ac*/ 	.word	0xffffffff


	//   ....[111]....
        /*02b0*/ 	.word	0xffffffff


	//   ....[112]....
        /*02b4*/ 	.word	0xffffffff


	//   ....[113]....
        /*02b8*/ 	.word	0xffffffff


	//   ....[114]....
        /*02bc*/ 	.word	0xffffffff


	//   ....[115]....
        /*02c0*/ 	.word	0xffffffff


	//   ....[116]....
        /*02c4*/ 	.word	0xffffffff


	//   ....[117]....
        /*02c8*/ 	.word	0xffffffff


	//   ....[118]....
        /*02cc*/ 	.word	0xffffffff


	//   ....[119]....
        /*02d0*/ 	.word	0xffffffff


	//   ....[120]....
        /*02d4*/ 	.word	0xffffffff


	//   ....[121]....
        /*02d8*/ 	.word	0xffffffff


	//   ....[122]....
        /*02dc*/ 	.word	0xffffffff


	//   ....[123]....
        /*02e0*/ 	.word	0xffffffff


	//   ....[124]....
        /*02e4*/ 	.word	0xffffffff


	//   ....[125]....
        /*02e8*/ 	.word	0xffffffff


	//   ....[126]....
        /*02ec*/ 	.word	0xffffffff


	//   ....[127]....
        /*02f0*/ 	.word	0xffffffff


	//   ....[128]....
        /*02f4*/ 	.word	0xffffffff


	//   ....[129]....
        /*02f8*/ 	.word	0xffffffff


	//   ....[130]....
        /*02fc*/ 	.word	0xffffffff


	//   ....[131]....
        /*0300*/ 	.word	0xffffffff


	//   ....[132]....
        /*0304*/ 	.word	0xffffffff


	//   ....[133]....
        /*0308*/ 	.word	0xffffffff


	//   ....[134]....
        /*030c*/ 	.word	0xffffffff


	//   ....[135]....
        /*0310*/ 	.word	0xffffffff


	//   ....[136]....
        /*0314*/ 	.word	0xffffffff


	//   ....[137]....
        /*0318*/ 	.word	0xffffffff


	//   ....[138]....
        /*031c*/ 	.word	0xffffffff


	//   ....[139]....
        /*0320*/ 	.word	0xffffffff


	//   ....[140]....
        /*0324*/ 	.word	0xffffffff


	//   ....[141]....
        /*0328*/ 	.word	0xffffffff


	//   ....[142]....
        /*032c*/ 	.word	0xffffffff


	//   ....[143]....
        /*0330*/ 	.word	0xffffffff


	//   ....[144]....
        /*0334*/ 	.word	0xffffffff


	//   ....[145]....
        /*0338*/ 	.word	0xffffffff


	//   ....[146]....
        /*033c*/ 	.word	0xffffffff


	//   ....[147]....
        /*0340*/ 	.word	0xffffffff


	//   ....[148]....
        /*0344*/ 	.word	0xffffffff


	//   ....[149]....
        /*0348*/ 	.word	0xffffffff


	//   ....[150]....
        /*034c*/ 	.word	0xffffffff


	//   ....[151]....
        /*0350*/ 	.word	0xffffffff


	//   ....[152]....
        /*0354*/ 	.word	0xffffffff


	//   ....[153]....
        /*0358*/ 	.word	0xffffffff


	//   ....[154]....
        /*035c*/ 	.word	0xffffffff


	//   ....[155]....
        /*0360*/ 	.word	0xffffffff


	//   ....[156]....
        /*0364*/ 	.word	0xffffffff


	//   ....[157]....
        /*0368*/ 	.word	0xffffffff


	//   ....[158]....
        /*036c*/ 	.word	0xffffffff


	//   ....[159]....
        /*0370*/ 	.word	0xffffffff


	//   ....[160]....
        /*0374*/ 	.word	0xffffffff


	//   ....[161]....
        /*0378*/ 	.word	0xffffffff


	//   ....[162]....
        /*037c*/ 	.word	0xffffffff


	//   ....[163]....
        /*0380*/ 	.word	0xffffffff


	//   ....[164]....
        /*0384*/ 	.word	0xffffffff


	//   ....[165]....
        /*0388*/ 	.word	0xffffffff


	//   ....[166]....
        /*038c*/ 	.word	0xffffffff


	//   ....[167]....
        /*0390*/ 	.word	0x0500000f


	//   ....[168]....
        /*0394*/ 	.word	0x0500000f


	//   ....[169]....
        /*0398*/ 	.word	0x0500000f


	//   ....[170]....
        /*039c*/ 	.word	0x0500000f


	//   ....[171]....
        /*03a0*/ 	.word	0x0500000f


	//   ....[172]....
        /*03a4*/ 	.word	0x0500000f


	//   ....[173]....
        /*03a8*/ 	.word	0x0500000f


	//   ....[174]....
        /*03ac*/ 	.word	0x0500000f


	//   ....[175]....
        /*03b0*/ 	.word	0x0500000f


	//   ....[176]....
        /*03b4*/ 	.word	0x0500000f


	//   ....[177]....
        /*03b8*/ 	.word	0x0500000f


	//   ....[178]....
        /*03bc*/ 	.word	0x0500000f


	//   ....[179]....
        /*03c0*/ 	.word	0x0500000f


	//   ....[180]....
        /*03c4*/ 	.word	0x0500000f


	//   ....[181]....
        /*03c8*/ 	.word	0x0500000f


	//   ....[182]....
        /*03cc*/ 	.word	0x0500000f


	//   ....[183]....
        /*03d0*/ 	.word	0x0500000f


	//   ....[184]....
        /*03d4*/ 	.word	0x0500000f


	//   ....[185]....
        /*03d8*/ 	.word	0x0500000f


	//   ....[186]....
        /*03dc*/ 	.word	0x0500000f


	//   ....[187]....
        /*03e0*/ 	.word	0x0500000f


	//   ....[188]....
        /*03e4*/ 	.word	0x0500000f


	//   ....[189]....
        /*03e8*/ 	.word	0x0500000f


	//   ....[190]....
        /*03ec*/ 	.word	0x0500000f


	//   ....[191]....
        /*03f0*/ 	.word	0x0500000f


	//   ....[192]....
        /*03f4*/ 	.word	0x0500000f


	//   ....[193]....
        /*03f8*/ 	.word	0x0500000f


	//   ....[194]....
        /*03fc*/ 	.word	0x0500000f


	//   ....[195]....
        /*0400*/ 	.word	0x0500000f


	//   ....[196]....
        /*0404*/ 	.word	0x0500000f


	//   ....[197]....
        /*0408*/ 	.word	0x0500000f


	//   ....[198]....
        /*040c*/ 	.word	0x0500000f


	//   ....[199]....
        /*0410*/ 	.word	0x0500000f


	//   ....[200]....
        /*0414*/ 	.word	0x0500000f


	//   ....[201]....
        /*0418*/ 	.word	0x0500000f


	//   ....[202]....
        /*041c*/ 	.word	0x0500000f


	//   ....[203]....
        /*0420*/ 	.word	0x0500000f


	//   ....[204]....
        /*0424*/ 	.word	0x0500000f


	//   ....[205]....
        /*0428*/ 	.word	0x0500000f


	//   ....[206]....
        /*042c*/ 	.word	0x0500000f


	//   ....[207]....
        /*0430*/ 	.word	0x0500000f


	//   ....[208]....
        /*0434*/ 	.word	0x0500000f


	//   ....[209]....
        /*0438*/ 	.word	0x0500000f


	//   ....[210]....
        /*043c*/ 	.word	0x0500000f


	//   ....[211]....
        /*0440*/ 	.word	0x0500000f


	//   ....[212]....
        /*0444*/ 	.word	0x0500000f


	//   ....[213]....
        /*0448*/ 	.word	0x0500000f


	//   ....[214]....
        /*044c*/ 	.word	0x0500000f


	//   ....[215]....
        /*0450*/ 	.word	0x0500000f


	//   ....[216]....
        /*0454*/ 	.word	0x0500000f


	//   ....[217]....
        /*0458*/ 	.word	0x0500000f


	//   ....[218]....
        /*045c*/ 	.word	0x0500000f


	//   ....[219]....
        /*0460*/ 	.word	0x0500000f


	//   ....[220]....
        /*0464*/ 	.word	0x0500000f


	//   ....[221]....
        /*0468*/ 	.word	0x0500000f


	//   ....[222]....
        /*046c*/ 	.word	0x0500000f


	//   ....[223]....
        /*0470*/ 	.word	0x0500000f


	//   ....[224]....
        /*0474*/ 	.word	0x0500000f


	//   ....[225]....
        /*0478*/ 	.word	0x0500000f


	//   ....[226]....
        /*047c*/ 	.word	0x0500000f


	//   ....[227]....
        /*0480*/ 	.word	0x0500000f


	//   ....[228]....
        /*0484*/ 	.word	0x0500000f


	//   ....[229]....
        /*0488*/ 	.word	0x0500000f


	//   ....[230]....
        /*048c*/ 	.word	0x0500000f


	//   ....[231]....
        /*0490*/ 	.word	0x0500000f


	//   ....[232]....
        /*0494*/ 	.word	0x0500000f


	//   ....[233]....
        /*0498*/ 	.word	0x0500000f


	//   ....[234]....
        /*049c*/ 	.word	0x0500000f


	//   ....[235]....
        /*04a0*/ 	.word	0x0500000f


	//   ....[236]....
        /*04a4*/ 	.word	0x0500000f


	//   ....[237]....
        /*04a8*/ 	.word	0x0500000f


	//   ....[238]....
        /*04ac*/ 	.word	0x0500000f


	//   ....[239]....
        /*04b0*/ 	.word	0x0500000f


	//   ....[240]....
        /*04b4*/ 	.word	0x0500000f


	//   ....[241]....
        /*04b8*/ 	.word	0x0500000f


	//   ....[242]....
        /*04bc*/ 	.word	0x0500000f


	//   ....[243]....
        /*04c0*/ 	.word	0x0500000f


	//   ....[244]....
        /*04c4*/ 	.word	0x0500000f


	//   ....[245]....
        /*04c8*/ 	.word	0x0500000f


	//   ....[246]....
        /*04cc*/ 	.word	0x0500000f


	//   ....[247]....
        /*04d0*/ 	.word	0x0500000f


	//   ....[248]....
        /*04d4*/ 	.word	0x0500000f


	//   ....[249]....
        /*04d8*/ 	.word	0x0500000f


	//   ....[250]....
        /*04dc*/ 	.word	0x0500000f


	//   ....[251]....
        /*04e0*/ 	.word	0x0500000f


	//   ....[252]....
        /*04e4*/ 	.word	0x0500000f


	//   ....[253]....
        /*04e8*/ 	.word	0x0500000f


	//   ....[254]....
        /*04ec*/ 	.word	0x0500000f


	//   ....[255]....
        /*04f0*/ 	.word	0x0500000f


	//   ....[0]....
        /*04f4*/ 	.word	0x0500000f


	//   ....[1]....
        /*04f8*/ 	.word	0x0500000f


	//   ....[2]....
        /*04fc*/ 	.word	0x0500000f


	//   ....[3]....
        /*0500*/ 	.word	0x0500000f


	//   ....[4]....
        /*0504*/ 	.word	0x0500000f


	//   ....[5]....
        /*0508*/ 	.word	0x0500000f


	//   ....[6]....
        /*050c*/ 	.word	0x0500000f


	//   ....[7]....
        /*0510*/ 	.word	0x0500000f


	//   ....[8]....
        /*0514*/ 	.word	0x0500000f


	//   ....[9]....
        /*0518*/ 	.word	0x0500000f


	//----- nvinfo : EIATTR_COOP_GROUP_INSTR_OFFSETS
	.align		4
.L_196:
        /*051c*/ 	.byte	0x04, 0x28
        /*051e*/ 	.short	(.L_198 - .L_197)


	//   ....[0]....
.L_197:
        /*0520*/ 	.word	0x00000080


	//   ....[1]....
        /*0524*/ 	.word	0x00000090


	//   ....[2]....
        /*0528*/ 	.word	0x000002d0


	//   ....[3]....
        /*052c*/ 	.word	0x00000430


	//   ....[4]....
        /*0530*/ 	.word	0x00000550


	//   ....[5]....
        /*0534*/ 	.word	0x000006b0


	//   ....[6]....
        /*0538*/ 	.word	0x000018e0


	//   ....[7]....
        /*053c*/ 	.word	0x00002210


	//   ....[8]....
        /*0540*/ 	.word	0x00003280


	//   ....[9]....
        /*0544*/ 	.word	0x00003d60


	//   ....[10]....
        /*0548*/ 	.word	0x00003eb0


	//   ....[11]....
        /*054c*/ 	.word	0x000047f0


	//   ....[12]....
        /*0550*/ 	.word	0x00004850


	//   ....[13]....
        /*0554*/ 	.word	0x00006050


	//   ....[14]....
        /*0558*/ 	.word	0x000069a0


	//   ....[15]....
        /*055c*/ 	.word	0x00007550


	//   ....[16]....
        /*0560*/ 	.word	0x00007570


	//   ....[17]....
        /*0564*/ 	.word	0x00007f40


	//   ....[18]....
        /*0568*/ 	.word	0x00007fa0


	//   ....[19]....
        /*056c*/ 	.word	0x0000a670


	//   ....[20]....
        /*0570*/ 	.word	0x0000a6c0


	//   ....[21]....
        /*0574*/ 	.word	0x0000a6e0


	//   ....[22]....
        /*0578*/ 	.word	0x0000a700


	//   ....[23]....
        /*057c*/ 	.word	0x0000c490


	//   ....[24]....
        /*0580*/ 	.word	0x0000cde0


	//   ....[25]....
        /*0584*/ 	.word	0x0000d990


	//   ....[26]....
        /*0588*/ 	.word	0x0000d9b0


	//   ....[27]....
        /*058c*/ 	.word	0x0000e370


	//   ....[28]....
        /*0590*/ 	.word	0x0000e3d0


	//   ....[29]....
        /*0594*/ 	.word	0x0000f4e0


	//   ....[30]....
        /*0598*/ 	.word	0x0000f510


	//   ....[31]....
        /*059c*/ 	.word	0x0000f5c0


	//   ....[32]....
        /*05a0*/ 	.word	0x0000f5e0


	//   ....[33]....
        /*05a4*/ 	.word	0x00010940


	//   ....[34]....
        /*05a8*/ 	.word	0x00010980


	//   ....[35]....
        /*05ac*/ 	.word	0x000109c0


	//   ....[36]....
        /*05b0*/ 	.word	0x00010a00


	//   ....[37]....
        /*05b4*/ 	.word	0x00010f80


	//   ....[38]....
        /*05b8*/ 	.word	0x00010fc0


	//   ....[39]....
        /*05bc*/ 	.word	0x00011080


	//   ....[40]....
        /*05c0*/ 	.word	0x000110a0


	//   ....[41]....
        /*05c4*/ 	.word	0x00011160


	//   ....[42]....
        /*05c8*/ 	.word	0x00011180


	//   ....[43]....
        /*05cc*/ 	.word	0x00011250


	//   ....[44]....
        /*05d0*/ 	.word	0x00011270


	//   ....[45]....
        /*05d4*/ 	.word	0x00011b40


	//   ....[46]....
        /*05d8*/ 	.word	0x00011b60


	//   ....[47]....
        /*05dc*/ 	.word	0x00011c20


	//   ....[48]....
        /*05e0*/ 	.word	0x00011c40


	//   ....[49]....
        /*05e4*/ 	.word	0x00011d00


	//   ....[50]....
        /*05e8*/ 	.word	0x00011d20


	//   ....[51]....
        /*05ec*/ 	.word	0x00011df0


	//   ....[52]....
        /*05f0*/ 	.word	0x00011e10


	//   ....[53]....
        /*05f4*/ 	.word	0x00011f60


	//   ....[54]....
        /*05f8*/ 	.word	0x00012130


	//   ....[55]....
        /*05fc*/ 	.word	0x00012160


	//   ....[56]....
        /*0600*/ 	.word	0x00012190


	//   ....[57]....
        /*0604*/ 	.word	0x000121c0


	//   ....[58]....
        /*0608*/ 	.word	0x000121f0


	//   ....[59]....
        /*060c*/ 	.word	0x00012220


	//   ....[60]....
        /*0610*/ 	.word	0x00012370


	//   ....[61]....
        /*0614*/ 	.word	0x000123a0


	//   ....[62]....
        /*0618*/ 	.word	0x000123d0


	//   ....[63]....
        /*061c*/ 	.word	0x00012400


	//   ....[64]....
        /*0620*/ 	.word	0x00012430


	//   ....[65]....
        /*0624*/ 	.word	0x00012460


	//   ....[66]....
        /*0628*/ 	.word	0x000124f0


	//   ....[67]....
        /*062c*/ 	.word	0x00012550


	//   ....[68]....
        /*0630*/ 	.word	0x000125e0


	//   ....[69]....
        /*0634*/ 	.word	0x00014030


	//   ....[70]....
        /*0638*/ 	.word	0x00014050


	//   ....[71]....
        /*063c*/ 	.word	0x000140f0


	//   ....[72]....
        /*0640*/ 	.word	0x00014110


	//   ....[73]....
        /*0644*/ 	.word	0x000141a0


	//   ....[74]....
        /*0648*/ 	.word	0x000141c0


	//   ....[75]....
        /*064c*/ 	.word	0x00014250


	//   ....[76]....
        /*0650*/ 	.word	0x00014270


	//   ....[77]....
        /*0654*/ 	.word	0x00014300


	//   ....[78]....
        /*0658*/ 	.word	0x00014320


	//   ....[79]....
        /*065c*/ 	.word	0x000143b0


	//   ....[80]....
        /*0660*/ 	.word	0x000143d0


	//   ....[81]....
        /*0664*/ 	.word	0x00014460


	//   ....[82]....
        /*0668*/ 	.word	0x00014480


	//   ....[83]....
        /*066c*/ 	.word	0x00014490


	//   ....[84]....
        /*0670*/ 	.word	0x00014510


	//   ....[85]....
        /*0674*/ 	.word	0x00014c50


	//   ....[86]....
        /*0678*/ 	.word	0x00014c80


	//   ....[87]....
        /*067c*/ 	.word	0x00014ce0


	//   ....[88]....
        /*0680*/ 	.word	0x00014d30


	//   ....[89]....
        /*0684*/ 	.word	0x00014d80


	//   ....[90]....
        /*0688*/ 	.word	0x00014dd0


	//   ....[91]....
        /*068c*/ 	.word	0x00014e20


	//   ....[92]....
        /*0690*/ 	.word	0x00014e70


	//   ....[93]....
        /*0694*/ 	.word	0x00014ec0


	//   ....[94]....
        /*0698*/ 	.word	0x00014f10


	//   ....[95]....
        /*069c*/ 	.word	0x00014f60


	//   ....[96]....
        /*06a0*/ 	.word	0x00014fb0


	//   ....[97]....
        /*06a4*/ 	.word	0x00015000


	//   ....[98]....
        /*06a8*/ 	.word	0x00015040


	//   ....[99]....
        /*06ac*/ 	.word	0x00015060


	//   ....[100]....
        /*06b0*/ 	.word	0x000150a0


	//   ....[101]....
        /*06b4*/ 	.word	0x00015800


	//   ....[102]....
        /*06b8*/ 	.word	0x00015830


	//   ....[103]....
        /*06bc*/ 	.word	0x00015890


	//   ....[104]....
        /*06c0*/ 	.word	0x000158a0


	//   ....[105]....
        /*06c4*/ 	.word	0x000158f0


	//   ....[106]....
        /*06c8*/ 	.word	0x00015900


	//   ....[107]....
        /*06cc*/ 	.word	0x00015950


	//   ....[108]....
        /*06d0*/ 	.word	0x00015960


	//   ....[109]....
        /*06d4*/ 	.word	0x000159b0


	//   ....[110]....
        /*06d8*/ 	.word	0x000159c0


	//   ....[111]....
        /*06dc*/ 	.word	0x00015a10


	//   ....[112]....
        /*06e0*/ 	.word	0x00015a20


	//   ....[113]....
        /*06e4*/ 	.word	0x00015a70


	//   ....[114]....
        /*06e8*/ 	.word	0x00015a80


	//   ....[115]....
        /*06ec*/ 	.word	0x00015a90


	//   ....[116]....
        /*06f0*/ 	.word	0x00015ae0


	//   ....[117]....
        /*06f4*/ 	.word	0x00015d40


	//   ....[118]....
        /*06f8*/ 	.word	0x00015d60


	//   ....[119]....
        /*06fc*/ 	.word	0x00015d70


	//   ....[120]....
        /*0700*/ 	.word	0x00015de0


	//   ....[121]....
        /*0704*/ 	.word	0x00015df0


	//   ....[122]....
        /*0708*/ 	.word	0x00015e60


	//   ....[123]....
        /*070c*/ 	.word	0x00015e70


	//   ....[124]....
        /*0710*/ 	.word	0x00015ee0


	//   ....[125]....
        /*0714*/ 	.word	0x00015ef0


	//   ....[126]....
        /*0718*/ 	.word	0x00015f60


	//   ....[127]....
        /*071c*/ 	.word	0x00015f70


	//   ....[128]....
        /*0720*/ 	.word	0x00015fe0


	//   ....[129]....
        /*0724*/ 	.word	0x00015ff0


	//   ....[130]....
        /*0728*/ 	.word	0x00016060


	//   ....[131]....
        /*072c*/ 	.word	0x00016070


	//   ....[132]....
        /*0730*/ 	.word	0x00016080


	//   ....[133]....
        /*0734*/ 	.word	0x00016630


	//   ....[134]....
        /*0738*/ 	.word	0x00016670


	//   ....[135]....
        /*073c*/ 	.word	0x000166b0


	//   ....[136]....
        /*0740*/ 	.word	0x000166d0


	//   ....[137]....
        /*0744*/ 	.word	0x000166e0


	//   ....[138]....
        /*0748*/ 	.word	0x00016700


	//   ....[139]....
        /*074c*/ 	.word	0x00016770


	//   ....[140]....
        /*0750*/ 	.word	0x00016790


	//   ....[141]....
        /*0754*/ 	.word	0x000167f0


	//   ....[142]....
        /*0758*/ 	.word	0x00016810


	//   ....[143]....
        /*075c*/ 	.word	0x00016870


	//   ....[144]....
        /*0760*/ 	.word	0x00016890


	//   ....[145]....
        /*0764*/ 	.word	0x000168f0


	//   ....[146]....
        /*0768*/ 	.word	0x00016910


	//   ....[147]....
        /*076c*/ 	.word	0x00016960


	//   ....[148]....
        /*0770*/ 	.word	0x00016980


	//   ....[149]....
        /*0774*/ 	.word	0x00016d80


	//   ....[150]....
        /*0778*/ 	.word	0x00016dd0


	//   ....[151]....
        /*077c*/ 	.word	0x00016e00


	//   ....[152]....
        /*0780*/ 	.word	0x00016e10


	//   ....[153]....
        /*0784*/ 	.word	0x00016e40


	//   ....[154]....
        /*0788*/ 	.word	0x00016e70


	//   ....[155]....
        /*078c*/ 	.word	0x00016ea0


	//   ....[156]....
        /*0790*/ 	.word	0x00016ed0


	//   ....[157]....
        /*0794*/ 	.word	0x00017050


	//   ....[158]....
        /*0798*/ 	.word	0x00017080


	//   ....[159]....
        /*079c*/ 	.word	0x000170b0


	//   ....[160]....
        /*07a0*/ 	.word	0x000170e0


	//   ....[161]....
        /*07a4*/ 	.word	0x00017110


	//   ....[162]....
        /*07a8*/ 	.word	0x00017140


	//   ....[163]....
        /*07ac*/ 	.word	0x00017200


	//   ....[164]....
        /*07b0*/ 	.word	0x00017220


	//   ....[165]....
        /*07b4*/ 	.word	0x00017290


	//   ....[166]....
        /*07b8*/ 	.word	0x00017930


	//   ....[167]....
        /*07bc*/ 	.word	0x00017f90


	//   ....[168]....
        /*07c0*/ 	.word	0x00018080


	//   ....[169]....
        /*07c4*/ 	.word	0x00018120


	//   ....[170]....
        /*07c8*/ 	.word	0x00018180


	//   ....[171]....
        /*07cc*/ 	.word	0x00018280


	//   ....[172]....
        /*07d0*/ 	.word	0x000182f0


	//   ....[173]....
        /*07d4*/ 	.word	0x000183f0


	//   ....[174]....
        /*07d8*/ 	.word	0x00018460


	//   ....[175]....
        /*07dc*/ 	.word	0x00018560


	//   ....[176]....
        /*07e0*/ 	.word	0x000185d0


	//   ....[177]....
        /*07e4*/ 	.word	0x000186d0


	//   ....[178]....
        /*07e8*/ 	.word	0x00018740


	//   ....[179]....
        /*07ec*/ 	.word	0x00018840


	//   ....[180]....
        /*07f0*/ 	.word	0x000188b0


	//   ....[181]....
        /*07f4*/ 	.word	0x000189b0


	//   ....[182]....
        /*07f8*/ 	.word	0x00018a20


	//   ....[183]....
        /*07fc*/ 	.word	0x00018ac0


	//   ....[184]....
        /*0800*/ 	.word	0x00018bc0


	//   ....[185]....
        /*0804*/ 	.word	0x00018c30


	//   ....[186]....
        /*0808*/ 	.word	0x00018cb0


	//   ....[187]....
        /*080c*/ 	.word	0x00018d70


	//   ....[188]....
        /*0810*/ 	.word	0x00018df0


	//   ....[189]....
        /*0814*/ 	.word	0x00018ec0


	//   ....[190]....
        /*0818*/ 	.word	0x00018f40


	//   ....[191]....
        /*081c*/ 	.word	0x00019010


	//   ....[192]....
        /*0820*/ 	.word	0x00019090


	//   ....[193]....
        /*0824*/ 	.word	0x00019160


	//   ....[194]....
        /*0828*/ 	.word	0x000191e0


	//   ....[195]....
        /*082c*/ 	.word	0x000192b0


	//   ....[196]....
        /*0830*/ 	.word	0x00019330


	//   ....[197]....
        /*0834*/ 	.word	0x000193f0


	//   ....[198]....
        /*0838*/ 	.word	0x00019470


	//   ....[199]....
        /*083c*/ 	.word	0x00019520


	//   ....[200]....
        /*0840*/ 	.word	0x00019650


	//   ....[201]....
        /*0844*/ 	.word	0x000196f0


	//   ....[202]....
        /*0848*/ 	.word	0x00019760


	//   ....[203]....
        /*084c*/ 	.word	0x00019820


	//   ....[204]....
        /*0850*/ 	.word	0x00019880


	//   ....[205]....
        /*0854*/ 	.word	0x00019940


	//   ....[206]....
        /*0858*/ 	.word	0x000199a0


	//   ....[207]....
        /*085c*/ 	.word	0x00019a60


	//   ....[208]....
        /*0860*/ 	.word	0x00019ac0


	//   ....[209]....
        /*0864*/ 	.word	0x00019b80


	//   ....[210]....
        /*0868*/ 	.word	0x00019be0


	//   ....[211]....
        /*086c*/ 	.word	0x00019ca0


	//   ....[212]....
        /*0870*/ 	.word	0x00019d00


	//   ....[213]....
        /*0874*/ 	.word	0x00019dc0


	//   ....[214]....
        /*0878*/ 	.word	0x00019e20


	//   ....[215]....
        /*087c*/ 	.word	0x00019ee0


	//   ....[216]....
        /*0880*/ 	.word	0x00019fd0


	//   ....[217]....
        /*0884*/ 	.word	0x0001a070


	//   ....[218]....
        /*0888*/ 	.word	0x0001a0d0


	//   ....[219]....
        /*088c*/ 	.word	0x0001a1b0


	//   ....[220]....
        /*0890*/ 	.word	0x0001a210


	//   ....[221]....
        /*0894*/ 	.word	0x0001a2f0


	//   ....[222]....
        /*0898*/ 	.word	0x0001a350


	//   ....[223]....
        /*089c*/ 	.word	0x0001a430


	//   ....[224]....
        /*08a0*/ 	.word	0x0001a490


	//   ....[225]....
        /*08a4*/ 	.word	0x0001a570


	//   ....[226]....
        /*08a8*/ 	.word	0x0001a5d0


	//   ....[227]....
        /*08ac*/ 	.word	0x0001a6b0


	//   ....[228]....
        /*08b0*/ 	.word	0x0001a710


	//   ....[229]....
        /*08b4*/ 	.word	0x0001a7f0


	//   ....[230]....
        /*08b8*/ 	.word	0x0001a850


	//   ....[231]....
        /*08bc*/ 	.word	0x0001a920


	//   ....[232]....
        /*08c0*/ 	.word	0x0001aa40


	//   ....[233]....
        /*08c4*/ 	.word	0x0001aae0


	//   ....[234]....
        /*08c8*/ 	.word	0x0001aba0


	//   ....[235]....
        /*08cc*/ 	.word	0x0001ac70


	//   ....[236]....
        /*08d0*/ 	.word	0x0001acd0


	//   ....[237]....
        /*08d4*/ 	.word	0x0001adb0


	//   ....[238]....
        /*08d8*/ 	.word	0x0001ae10


	//   ....[239]....
        /*08dc*/ 	.word	0x0001aee0


	//   ....[240]....
        /*08e0*/ 	.word	0x0001af40


	//   ....[241]....
        /*08e4*/ 	.word	0x0001b010


	//   ....[242]....
        /*08e8*/ 	.word	0x0001b070


	//   ....[243]....
        /*08ec*/ 	.word	0x0001b150


	//   ....[244]....
        /*08f0*/ 	.word	0x0001b1b0


	//   ....[245]....
        /*08f4*/ 	.word	0x0001b280


	//   ....[246]....
        /*08f8*/ 	.word	0x0001b2e0


	//   ....[247]....
        /*08fc*/ 	.word	0x0001b3a0


	//   ....[248]....
        /*0900*/ 	.word	0x0001b430


	//   ....[249]....
        /*0904*/ 	.word	0x0001b4d0


	//   ....[250]....
        /*0908*/ 	.word	0x0001b5f0


	//   ....[251]....
        /*090c*/ 	.word	0x0001b660


	//   ....[252]....
        /*0910*/ 	.word	0x0001b6d0


	//   ....[253]....
        /*0914*/ 	.word	0x0001b740


	//   ....[254]....
        /*0918*/ 	.word	0x0001b7b0


	//   ....[255]....
        /*091c*/ 	.word	0x0001b830


	//   ....[0]....
        /*0920*/ 	.word	0x0001b8c0


	//   ....[1]....
        /*0924*/ 	.word	0x0001b950


	//   ....[2]....
        /*0928*/ 	.word	0x0001b9c0


	//   ....[3]....
        /*092c*/ 	.word	0x0001ba30


	//   ....[4]....
        /*0930*/ 	.word	0x0001baa0


	//   ....[5]....
        /*0934*/ 	.word	0x0001bb20


	//   ....[6]....
        /*0938*/ 	.word	0x0001bb90


	//   ....[7]....
        /*093c*/ 	.word	0x0001bc30


	//   ....[8]....
        /*0940*/ 	.word	0x0001bcc0


	//   ....[9]....
        /*0944*/ 	.word	0x0001bde0


	//----- nvinfo : EIATTR_REG_RECONFIG
	.align		4
.L_198:
        /*0948*/ 	.byte	0x01, 0x54
	.zero		2


	//----- nvinfo : EIATTR_SYSCALL_OFFSETS
	.align		4
        /*094c*/ 	.byte	0x04, 0x46
        /*094e*/ 	.short	(.L_200 - .L_199)


	//   ....[0]....
.L_199:
        /*0950*/ 	.word	0x00001ac0


	//   ....[1]....
        /*0954*/ 	.word	0x000136d0


	//   ....[2]....
        /*0958*/ 	.word	0x00013820


	//   ....[3]....
        /*095c*/ 	.word	0x00013910


	//   ....[4]....
        /*0960*/ 	.word	0x00014870


	//----- nvinfo : EIATTR_MBARRIER_INSTR_OFFSETS
	.align		4
.L_200:
        /*0964*/ 	.byte	0x04, 0x39
        /*0966*/ 	.short	(.L_202 - .L_201)


	//   ....[0]....
.L_201:
        /*0968*/ 	.word	0x00000180
        /*096c*/ 	.word	0x000000ff
        /*0970*/ 	.word	0x00028800
        /*0974*/ 	.short	0x0100
        /*0976*/ 	.byte	0x08
	.zero		1


	//   ....[1]....
        /*0978*/ 	.word	0x00000190
        /*097c*/ 	.word	0x000000ff
        /*0980*/ 	.word	0x00028820
        /*0984*/ 	.short	0x0100
        /*0986*/ 	.byte	0x08
	.zero		1


	//   ....[2]....
        /*0988*/ 	.word	0x00000280
        /*098c*/ 	.word	0x000000ff
        /*0990*/ 	.word	0x00028830
        /*0994*/ 	.short	0x0100
        /*0996*/ 	.byte	0x08
	.zero		1


	//   ....[3]....
        /*0998*/ 	.word	0x00000290
        /*099c*/ 	.word	0x000000ff
        /*09a0*/ 	.word	0x00028840
        /*09a4*/ 	.short	0x0100
        /*09a6*/ 	.byte	0x08
	.zero		1


	//   ....[4]....
        /*09a8*/ 	.word	0x000002a0
        /*09ac*/ 	.word	0x000000ff
        /*09b0*/ 	.word	0x00028838
        /*09b4*/ 	.short	0x0100
        /*09b6*/ 	.byte	0x08
	.zero		1


	//   ....[5]....
        /*09b8*/ 	.word	0x000002b0
        /*09bc*/ 	.word	0x000000ff
        /*09c0*/ 	.word	0x00028848
        /*09c4*/ 	.short	0x0100
        /*09c6*/ 	.byte	0x08
	.zero		1


	//   ....[6]....
        /*09c8*/ 	.word	0x000003e0
        /*09cc*/ 	.word	0x000000ff
        /*09d0*/ 	.word	0x00028850
        /*09d4*/ 	.short	0x0100
        /*09d6*/ 	.byte	0x08
	.zero		1


	//   ....[7]....
        /*09d8*/ 	.word	0x000003f0
        /*09dc*/ 	.word	0x000000ff
        /*09e0*/ 	.word	0x00028860
        /*09e4*/ 	.short	0x0100
        /*09e6*/ 	.byte	0x08
	.zero		1


	//   ....[8]....
        /*09e8*/ 	.word	0x00000400
        /*09ec*/ 	.word	0x000000ff
        /*09f0*/ 	.word	0x00028858
        /*09f4*/ 	.short	0x0100
        /*09f6*/ 	.byte	0x08
	.zero		1


	//   ....[9]....
        /*09f8*/ 	.word	0x00000410
        /*09fc*/ 	.word	0x000000ff
        /*0a00*/ 	.word	0x00028868
        /*0a04*/ 	.short	0x0100
        /*0a06*/ 	.byte	0x08
	.zero		1


	//   ....[10]....
        /*0a08*/ 	.word	0x00000500
        /*0a0c*/ 	.word	0x000000ff
        /*0a10*/ 	.word	0x00028870
        /*0a14*/ 	.short	0x0100
        /*0a16*/ 	.byte	0x06
	.zero		1


	//   ....[11]....
        /*0a18*/ 	.word	0x00000510
        /*0a1c*/ 	.word	0x000000ff
        /*0a20*/ 	.word	0x00028880
        /*0a24*/ 	.short	0x0100
        /*0a26*/ 	.byte	0x06
	.zero		1


	//   ....[12]....
        /*0a28*/ 	.word	0x00000520
        /*0a2c*/ 	.word	0x000000ff
        /*0a30*/ 	.word	0x00028878
        /*0a34*/ 	.short	0x0100
        /*0a36*/ 	.byte	0x06
	.zero		1


	//   ....[13]....
        /*0a38*/ 	.word	0x00000530
        /*0a3c*/ 	.word	0x000000ff
        /*0a40*/ 	.word	0x00028888
        /*0a44*/ 	.short	0x0100
        /*0a46*/ 	.byte	0x06
	.zero		1


	//   ....[14]....
        /*0a48*/ 	.word	0x00000660
        /*0a4c*/ 	.word	0x000000ff
        /*0a50*/ 	.word	0x00028890
        /*0a54*/ 	.short	0x0100
        /*0a56*/ 	.byte	0x08
	.zero		1


	//   ....[15]....
        /*0a58*/ 	.word	0x00000670
        /*0a5c*/ 	.word	0x000000ff
        /*0a60*/ 	.word	0x000288a0
        /*0a64*/ 	.short	0x0100
        /*0a66*/ 	.byte	0x08
	.zero		1


	//   ....[16]....
        /*0a68*/ 	.word	0x00000680
        /*0a6c*/ 	.word	0x000000ff
        /*0a70*/ 	.word	0x00028898
        /*0a74*/ 	.short	0x0100
        /*0a76*/ 	.byte	0x08
	.zero		1


	//   ....[17]....
        /*0a78*/ 	.word	0x00000690
        /*0a7c*/ 	.word	0x000000ff
        /*0a80*/ 	.word	0x000288a8
        /*0a84*/ 	.short	0x0100
        /*0a86*/ 	.byte	0x08
	.zero		1


	//   ....[18]....
        /*0a88*/ 	.word	0x000007d0
        /*0a8c*/ 	.word	0x000000ff
        /*0a90*/ 	.word	0x000288b0
        /*0a94*/ 	.short	0x0100
        /*0a96*/ 	.byte	0x08
	.zero		1


	//   ....[19]....
        /*0a98*/ 	.word	0x000007e0
        /*0a9c*/ 	.word	0x000000ff
        /*0aa0*/ 	.word	0x000288c0
        /*0aa4*/ 	.short	0x0100
        /*0aa6*/ 	.byte	0x08
	.zero		1


	//   ....[20]....
        /*0aa8*/ 	.word	0x000007f0
        /*0aac*/ 	.word	0x000000ff
        /*0ab0*/ 	.word	0x000288b8
        /*0ab4*/ 	.short	0x0100
        /*0ab6*/ 	.byte	0x08
	.zero		1


	//   ....[21]....
        /*0ab8*/ 	.word	0x00000800
        /*0abc*/ 	.word	0x000000ff
        /*0ac0*/ 	.word	0x000288c8
        /*0ac4*/ 	.short	0x0100
        /*0ac6*/ 	.byte	0x08
	.zero		1


	//   ....[22]....
        /*0ac8*/ 	.word	0x00001b40
        /*0acc*/ 	.word	0x000000ff
        /*0ad0*/ 	.word	0x00028800
        /*0ad4*/ 	.short	0x010a
        /*0ad6*/ 	.byte	0x29
	.zero		1


	//   ....[23]....
        /*0ad8*/ 	.word	0x00001bc0
        /*0adc*/ 	.word	0x00000009
        /*0ae0*/ 	.word	0x00028830
        /*0ae4*/ 	.short	0x010a
        /*0ae6*/ 	.byte	0x3f
	.zero		1


	//   ....[24]....
        /*0ae8*/ 	.word	0x00001c00
        /*0aec*/ 	.word	0x00000009
        /*0af0*/ 	.word	0x00028830
        /*0af4*/ 	.short	0x010a
        /*0af6*/ 	.byte	0x3f
	.zero		1


	//   ....[25]....
        /*0af8*/ 	.word	0x000025f0
        /*0afc*/ 	.word	0x000000ff
        /*0b00*/ 	.word	0x00000000
        /*0b04*/ 	.short	0x0101
        /*0b06*/ 	.byte	0x06
	.zero		1


	//   ....[26]....
        /*0b08*/ 	.word	0x00005780
        /*0b0c*/ 	.word	0x000000ff
        /*0b10*/ 	.word	0x00028830
        /*0b14*/ 	.short	0x010a
        /*0b16*/ 	.byte	0x06
	.zero		1


	//   ....[27]....
        /*0b18*/ 	.word	0x000057c0
        /*0b1c*/ 	.word	0x000000ff
        /*0b20*/ 	.word	0x00028830
        /*0b24*/ 	.short	0x010a
        /*0b26*/ 	.byte	0x06
	.zero		1


	//   ....[28]....
        /*0b28*/ 	.word	0x00005b10
        /*0b2c*/ 	.word	0x000000ff
        /*0b30*/ 	.word	0x00028850
        /*0b34*/ 	.short	0x010a
        /*0b36*/ 	.byte	0x06
	.zero		1


	//   ....[29]....
        /*0b38*/ 	.word	0x00005b50
        /*0b3c*/ 	.word	0x000000ff
        /*0b40*/ 	.word	0x00028850
        /*0b44*/ 	.short	0x010a
        /*0b46*/ 	.byte	0x06
	.zero		1


	//   ....[30]....
        /*0b48*/ 	.word	0x000063b0
        /*0b4c*/ 	.word	0x000000ff
        /*0b50*/ 	.word	0x00000000
        /*0b54*/ 	.short	0x0101
        /*0b56*/ 	.byte	0x06
	.zero		1


	//   ....[31]....
        /*0b58*/ 	.word	0x00008a10
        /*0b5c*/ 	.word	0x000000ff
        /*0b60*/ 	.word	0x00000000
        /*0b64*/ 	.short	0x0101
        /*0b66*/ 	.byte	0x06
	.zero		1


	//   ....[32]....
        /*0b68*/ 	.word	0x00009360
        /*0b6c*/ 	.word	0x000000ff
        /*0b70*/ 	.word	0x00028830
        /*0b74*/ 	.short	0x010a
        /*0b76*/ 	.byte	0x06
	.zero		1


	//   ....[33]....
        /*0b78*/ 	.word	0x000093a0
        /*0b7c*/ 	.word	0x000000ff
        /*0b80*/ 	.word	0x00028830
        /*0b84*/ 	.short	0x010a
        /*0b86*/ 	.byte	0x06
	.zero		1


	//   ....[34]....
        /*0b88*/ 	.word	0x000096f0
        /*0b8c*/ 	.word	0x000000ff
        /*0b90*/ 	.word	0x00028850
        /*0b94*/ 	.short	0x010a
        /*0b96*/ 	.byte	0x06
	.zero		1


	//   ....[35]....
        /*0b98*/ 	.word	0x00009730
        /*0b9c*/ 	.word	0x000000ff
        /*0ba0*/ 	.word	0x00028850
        /*0ba4*/ 	.short	0x010a
        /*0ba6*/ 	.byte	0x06
	.zero		1


	//   ....[36]....
        /*0ba8*/ 	.word	0x00009ff0
        /*0bac*/ 	.word	0x000000ff
        /*0bb0*/ 	.word	0x00000000
        /*0bb4*/ 	.short	0x0101
        /*0bb6*/ 	.byte	0x06
	.zero		1


	//   ....[37]....
        /*0bb8*/ 	.word	0x0000b4e0
        /*0bbc*/ 	.word	0x000000ff
        /*0bc0*/ 	.word	0x00000000
        /*0bc4*/ 	.short	0x0101
        /*0bc6*/ 	.byte	0x06
	.zero		1


	//   ....[38]....
        /*0bc8*/ 	.word	0x0000bbf0
        /*0bcc*/ 	.word	0x000000ff
        /*0bd0*/ 	.word	0x00028830
        /*0bd4*/ 	.short	0x010a
        /*0bd6*/ 	.byte	0x06
	.zero		1


	//   ....[39]....
        /*0bd8*/ 	.word	0x0000bc30
        /*0bdc*/ 	.word	0x000000ff
        /*0be0*/ 	.word	0x00028830
        /*0be4*/ 	.short	0x010a
        /*0be6*/ 	.byte	0x06
	.zero		1


	//   ....[40]....
        /*0be8*/ 	.word	0x0000bf50
        /*0bec*/ 	.word	0x000000ff
        /*0bf0*/ 	.word	0x00028850
        /*0bf4*/ 	.short	0x010a
        /*0bf6*/ 	.byte	0x06
	.zero		1


	//   ....[41]....
        /*0bf8*/ 	.word	0x0000bf90
        /*0bfc*/ 	.word	0x000000ff
        /*0c00*/ 	.word	0x00028850
        /*0c04*/ 	.short	0x010a
        /*0c06*/ 	.byte	0x06
	.zero		1


	//   ....[42]....
        /*0c08*/ 	.word	0x0000c7f0
        /*0c0c*/ 	.word	0x000000ff
        /*0c10*/ 	.word	0x00000000
        /*0c14*/ 	.short	0x0101
        /*0c16*/ 	.byte	0x06
	.zero		1


	//   ....[43]....
        /*0c18*/ 	.word	0x0000ee50
        /*0c1c*/ 	.word	0x000000ff
        /*0c20*/ 	.word	0x00000000
        /*0c24*/ 	.short	0x0101
        /*0c26*/ 	.byte	0x06
	.zero		1


	//   ....[44]....
        /*0c28*/ 	.word	0x0000f450
        /*0c2c*/ 	.word	0x000000ff
        /*0c30*/ 	.word	0x00028850
        /*0c34*/ 	.short	0x010a
        /*0c36*/ 	.byte	0x05
	.zero		1


	//   ....[45]....
        /*0c38*/ 	.word	0x0000f490
        /*0c3c*/ 	.word	0x000000ff
        /*0c40*/ 	.word	0x00028850
        /*0c44*/ 	.short	0x010a
        /*0c46*/ 	.byte	0x05
	.zero		1


	//   ....[46]....
        /*0c48*/ 	.word	0x0000fa00
        /*0c4c*/ 	.word	0x000000ff
        /*0c50*/ 	.word	0x00000000
        /*0c54*/ 	.short	0x0101
        /*0c56*/ 	.byte	0x04
	.zero		1


	//   ....[47]....
        /*0c58*/ 	.word	0x00010fb0
        /*0c5c*/ 	.word	0x00000003
        /*0c60*/ 	.word	0x00000000
        /*0c64*/ 	.short	0x0101
        /*0c66*/ 	.byte	0x3f
	.zero		1


	//   ....[48]....
        /*0c68*/ 	.word	0x00013e40
        /*0c6c*/ 	.word	0x00000007
        /*0c70*/ 	.word	0x00028840
        /*0c74*/ 	.short	0x010a
        /*0c76*/ 	.byte	0x3f
	.zero		1


	//   ....[49]....
        /*0c78*/ 	.word	0x000145c0
        /*0c7c*/ 	.word	0x00000007
        /*0c80*/ 	.word	0x00028830
        /*0c84*/ 	.short	0x0107
        /*0c86*/ 	.byte	0x3f
	.zero		1


	//   ....[50]....
        /*0c88*/ 	.word	0x00014690
        /*0c8c*/ 	.word	0x00000007
        /*0c90*/ 	.word	0x00028830
        /*0c94*/ 	.short	0x0101
        /*0c96*/ 	.byte	0x3f
	.zero		1


	//   ....[51]....
        /*0c98*/ 	.word	0x00015190
        /*0c9c*/ 	.word	0x00000016
        /*0ca0*/ 	.word	0x00028800
        /*0ca4*/ 	.short	0x0107
        /*0ca6*/ 	.byte	0x3f
	.zero		1


	//   ....[52]....
        /*0ca8*/ 	.word	0x000152a0
        /*0cac*/ 	.word	0x00000016
        /*0cb0*/ 	.word	0x00028800
        /*0cb4*/ 	.short	0x0101
        /*0cb6*/ 	.byte	0x3f
	.zero		1


	//   ....[53]....
        /*0cb8*/ 	.word	0x000152c0
        /*0cbc*/ 	.word	0x00000016
        /*0cc0*/ 	.word	0x00028820
        /*0cc4*/ 	.short	0x010a
        /*0cc6*/ 	.byte	0x3f
	.zero		1


	//   ....[54]....
        /*0cc8*/ 	.word	0x00015650
        /*0ccc*/ 	.word	0x00000006
        /*0cd0*/ 	.word	0x00028840
        /*0cd4*/ 	.short	0x010a
        /*0cd6*/ 	.byte	0x3f
	.zero		1


	//   ....[55]....
        /*0cd8*/ 	.word	0x00015b70
        /*0cdc*/ 	.word	0x00000006
        /*0ce0*/ 	.word	0x00028830
        /*0ce4*/ 	.short	0x0107
        /*0ce6*/ 	.byte	0x3f
	.zero		1


	//   ....[56]....
        /*0ce8*/ 	.word	0x00015c30
        /*0cec*/ 	.word	0x00000006
        /*0cf0*/ 	.word	0x00028830
        /*0cf4*/ 	.short	0x0101
        /*0cf6*/ 	.byte	0x3f
	.zero		1


	//   ....[57]....
        /*0cf8*/ 	.word	0x00015c90
        /*0cfc*/ 	.word	0x00000006
        /*0d00*/ 	.word	0x00028860
        /*0d04*/ 	.short	0x010a
        /*0d06*/ 	.byte	0x3f
	.zero		1


	//   ....[58]....
        /*0d08*/ 	.word	0x00016220
        /*0d0c*/ 	.word	0x00000006
        /*0d10*/ 	.word	0x00028850
        /*0d14*/ 	.short	0x0107
        /*0d16*/ 	.byte	0x3f
	.zero		1


	//   ....[59]....
        /*0d18*/ 	.word	0x00016380
        /*0d1c*/ 	.word	0x00000006
        /*0d20*/ 	.word	0x00028850
        /*0d24*/ 	.short	0x0101
        /*0d26*/ 	.byte	0x3f
	.zero		1


	//   ....[60]....
        /*0d28*/ 	.word	0x00016590
        /*0d2c*/ 	.word	0x00000000
        /*0d30*/ 	.word	0x00028860
        /*0d34*/ 	.short	0x010a
        /*0d36*/ 	.byte	0x3f
	.zero		1


	//   ....[61]....
        /*0d38*/ 	.word	0x00016ac0
        /*0d3c*/ 	.word	0x00000000
        /*0d40*/ 	.word	0x00028850
        /*0d44*/ 	.short	0x0107
        /*0d46*/ 	.byte	0x3f
	.zero		1


	//   ....[62]....
        /*0d48*/ 	.word	0x00016b80
        /*0d4c*/ 	.word	0x00000000
        /*0d50*/ 	.word	0x00028850
        /*0d54*/ 	.short	0x0101
        /*0d56*/ 	.byte	0x3f
	.zero		1


	//   ....[63]....
        /*0d58*/ 	.word	0x000178b0
        /*0d5c*/ 	.word	0x00000007
        /*0d60*/ 	.word	0x00028820
        /*0d64*/ 	.short	0x010a
        /*0d66*/ 	.byte	0x3f
	.zero		1


	//   ....[64]....
        /*0d68*/ 	.word	0x00017a30
        /*0d6c*/ 	.word	0x00000005
        /*0d70*/ 	.word	0x00028840
        /*0d74*/ 	.short	0x010a
        /*0d76*/ 	.byte	0x3f
	.zero		1


	//   ....[65]....
        /*0d78*/ 	.word	0x00017ad0
        /*0d7c*/ 	.word	0x00000003
        /*0d80*/ 	.word	0x00028840
        /*0d84*/ 	.short	0x010a
        /*0d86*/ 	.byte	0x3f
	.zero		1


	//   ....[66]....
        /*0d88*/ 	.word	0x00017b10
        /*0d8c*/ 	.word	0x00000005
        /*0d90*/ 	.word	0x00028860
        /*0d94*/ 	.short	0x010a
        /*0d96*/ 	.byte	0x3f
	.zero		1


	//   ....[67]....
        /*0d98*/ 	.word	0x00017b50
        /*0d9c*/ 	.word	0x00000003
        /*0da0*/ 	.word	0x00028860
        /*0da4*/ 	.short	0x010a
        /*0da6*/ 	.byte	0x3f
	.zero		1


	//   ....[68]....
        /*0da8*/ 	.word	0x00017bc0
        /*0dac*/ 	.word	0x00000003
        /*0db0*/ 	.word	0x00028800
        /*0db4*/ 	.short	0x010a
        /*0db6*/ 	.byte	0x3f
	.zero		1


	//   ....[69]....
        /*0db8*/ 	.word	0x00017c10
        /*0dbc*/ 	.word	0x00000009
        /*0dc0*/ 	.word	0x00028830
        /*0dc4*/ 	.short	0x010a
        /*0dc6*/ 	.byte	0x3f
	.zero		1


	//   ....[70]....
        /*0dc8*/ 	.word	0x00017c70
        /*0dcc*/ 	.word	0x00000004
        /*0dd0*/ 	.word	0x00028830
        /*0dd4*/ 	.short	0x010a
        /*0dd6*/ 	.byte	0x3f
	.zero		1


	//   ....[71]....
        /*0dd8*/ 	.word	0x00017cd0
        /*0ddc*/ 	.word	0x00000004
        /*0de0*/ 	.word	0x00028850
        /*0de4*/ 	.short	0x010a
        /*0de6*/ 	.byte	0x3f
	.zero		1


	//   ....[72]....
        /*0de8*/ 	.word	0x00017d30
        /*0dec*/ 	.word	0x00000004
        /*0df0*/ 	.word	0x00028830
        /*0df4*/ 	.short	0x010a
        /*0df6*/ 	.byte	0x3f
	.zero		1


	//   ....[73]....
        /*0df8*/ 	.word	0x00017d90
        /*0dfc*/ 	.word	0x00000004
        /*0e00*/ 	.word	0x00028850
        /*0e04*/ 	.short	0x010a
        /*0e06*/ 	.byte	0x3f
	.zero		1


	//   ....[74]....
        /*0e08*/ 	.word	0x00017df0
        /*0e0c*/ 	.word	0x00000004
        /*0e10*/ 	.word	0x00028830
        /*0e14*/ 	.short	0x010a
        /*0e16*/ 	.byte	0x3f
	.zero		1


	//   ....[75]....
        /*0e18*/ 	.word	0x00017e50
        /*0e1c*/ 	.word	0x00000004
        /*0e20*/ 	.word	0x00028850
        /*0e24*/ 	.short	0x010a
        /*0e26*/ 	.byte	0x3f
	.zero		1


	//   ....[76]....
        /*0e28*/ 	.word	0x00017eb0
        /*0e2c*/ 	.word	0x00000006
        /*0e30*/ 	.word	0x00028850
        /*0e34*/ 	.short	0x010a
        /*0e36*/ 	.byte	0x3f
	.zero		1


	//   ....[77]....
        /*0e38*/ 	.word	0x00017fd0
        /*0e3c*/ 	.word	0x00000007
        /*0e40*/ 	.word	0x00028840
        /*0e44*/ 	.short	0x010a
        /*0e46*/ 	.byte	0x3f
	.zero		1


	//   ....[78]....
        /*0e48*/ 	.word	0x00019550
        /*0e4c*/ 	.word	0x00000016
        /*0e50*/ 	.word	0x00028820
        /*0e54*/ 	.short	0x010a
        /*0e56*/ 	.byte	0x3f
	.zero		1


	//   ....[79]....
        /*0e58*/ 	.word	0x000195a0
        /*0e5c*/ 	.word	0x00000006
        /*0e60*/ 	.word	0x00028840
        /*0e64*/ 	.short	0x010a
        /*0e66*/ 	.byte	0x3f
	.zero		1


	//   ....[80]....
        /*0e68*/ 	.word	0x00019f20
        /*0e6c*/ 	.word	0x00000006
        /*0e70*/ 	.word	0x00028860
        /*0e74*/ 	.short	0x010a
        /*0e76*/ 	.byte	0x3f
	.zero		1


	//   ....[81]....
        /*0e78*/ 	.word	0x0001a990
        /*0e7c*/ 	.word	0x00000000
        /*0e80*/ 	.word	0x00028860
        /*0e84*/ 	.short	0x010a
        /*0e86*/ 	.byte	0x3f
	.zero		1


	//   ....[82]....
        /*0e88*/ 	.word	0x0001bd00
        /*0e8c*/ 	.word	0x00000007
        /*0e90*/ 	.word	0x00028820
        /*0e94*/ 	.short	0x010a
        /*0e96*/ 	.byte	0x3f
	.zero		1


	//   ....[83]....
        /*0e98*/ 	.word	0x0001bea0
        /*0e9c*/ 	.word	0x00000005
        /*0ea0*/ 	.word	0x00028840
        /*0ea4*/ 	.short	0x010a
        /*0ea6*/ 	.byte	0x3f
	.zero		1


	//   ....[84]....
        /*0ea8*/ 	.word	0x0001bef0
        /*0eac*/ 	.word	0x00000003
        /*0eb0*/ 	.word	0x00028840
        /*0eb4*/ 	.short	0x010a
        /*0eb6*/ 	.byte	0x3f
	.zero		1


	//   ....[85]....
        /*0eb8*/ 	.word	0x0001bf40
        /*0ebc*/ 	.word	0x00000005
        /*0ec0*/ 	.word	0x00028860
        /*0ec4*/ 	.short	0x010a
        /*0ec6*/ 	.byte	0x3f
	.zero		1


	//----- nvinfo : EIATTR_NUM_MBARRIERS
	.align		4
.L_202:
        /*0ec8*/ 	.byte	0x03, 0x38
        /*0eca*/ 	.short	0x0016


	//----- nvinfo : EIATTR_EXIT_INSTR_OFFSETS
	.align		4
        /*0ecc*/ 	.byte	0x04, 0x1c
        /*0ece*/ 	.short	(.L_204 - .L_203)


	//   ....[0]....
.L_203:
        /*0ed0*/ 	.word	0x000009b0


	//   ....[1]....
        /*0ed4*/ 	.word	0x00011f10


	//   ....[2]....
        /*0ed8*/ 	.word	0x00017ba0


	//----- nvinfo : EIATTR_MAX_THREADS
	.align		4
.L_204:
        /*0edc*/ 	.byte	0x04, 0x05
        /*0ede*/ 	.short	(.L_206 - .L_205)
.L_205:
        /*0ee0*/ 	.word	0x00000180
        /*0ee4*/ 	.word	0x00000001
        /*0ee8*/ 	.word	0x00000001


	//----- nvinfo : EIATTR_CRS_STACK_SIZE
	.align		4
.L_206:
        /*0eec*/ 	.byte	0x04, 0x1e
        /*0eee*/ 	.short	(.L_208 - .L_207)
.L_207:
        /*0ef0*/ 	.word	0x00000000


	//----- nvinfo : EIATTR_CBANK_PARAM_SIZE
	.align		4
.L_208:
        /*0ef4*/ 	.byte	0x03, 0x19
        /*0ef6*/ 	.short	0x0af0


	//----- nvinfo : EIATTR_PARAM_CBANK
	.align		4
        /*0ef8*/ 	.byte	0x04, 0x0a
        /*0efa*/ 	.short	(.L_210 - .L_209)
	.align		4
.L_209:
        /*0efc*/ 	.word	index@(.nv.constant0._ZN7cutlass13device_kernelIN5flash11enable_sm90INS1_16FlashAttnFwdSm90INS1_25CollectiveMainloopFwdSm90ILi2EN4cute5tupleIJNS5_1CILi1EEES8_S8_EEENS6_IJNS7_ILi128EEESA_SA_EEELi128ENS_10bfloat16_tEfNS_4arch4Sm90ELb0ELb1ELb1ELb1ELb1ELb0ELb0ELb1ELb1ELb1ELb0ELb0EEENS1_21CollectiveEpilogueFwdISB_S9_SC_SE_Li256ELb1ELb1ELb0ELb0EEENS1_36VarlenDynamicPersistentTileSchedulerILi128ELi128ELi256ELi128ELb0ELb1ELb1ELb1ELb0ELb1EEEEEEEEEvNT_6ParamsE)
        /*0f00*/ 	.short	0x0210
        /*0f02*/ 	.short	0x0af0


	//----- nvinfo : EIATTR_SW_WAR
	.align		4
.L_210:
        /*0f04*/ 	.byte	0x04, 0x36
        /*0f06*/ 	.short	(.L_212 - .L_211)
.L_211:
        /*0f08*/ 	.word	0x00000008
.L_212:


//--------------------- .nv.info._ZN7cutlass13device_kernelIN5flash11enable_sm90INS1_16FlashAttnFwdSm90INS1_25CollectiveMainloopFwdSm90ILi2EN4cute5tupleIJNS5_1CILi1EEES8_S8_EEENS6_IJNS7_ILi128EEESA_SA_EEELi128ENS_10bfloat16_tEfNS_4arch4Sm90ELb0ELb1ELb1ELb1ELb1ELb1ELb0ELb1ELb1ELb1ELb0ELb0EEENS1_21CollectiveEpilogueFwdISB_S9_SC_SE_Li256ELb1ELb1ELb0ELb0EEENS1_36VarlenDynamicPersistentTileSchedulerILi128ELi128ELi256ELi128ELb0ELb1ELb1ELb1ELb0ELb1EEEEEEEEEvNT_6ParamsE --------------------------
	.section	.nv.info._ZN7cutlass13device_kernelIN5flash11enable_sm90INS1_16FlashAttnFwdSm90INS1_25CollectiveMainloopFwdSm90ILi2EN4cute5tupleIJNS5_1CILi1EEES8_S8_EEENS6_IJNS7_ILi128EEESA_SA_EEELi128ENS_10bfloat16_tEfNS_4arch4Sm90ELb0ELb1ELb1ELb1ELb1ELb1ELb0ELb1ELb1ELb1ELb0ELb0EEENS1_21CollectiveEpilogueFwdISB_S9_SC_SE_Li256ELb1ELb1ELb0ELb0EEENS1_36VarlenDynamicPersistentTileSchedulerILi128ELi128ELi256ELi128ELb0ELb1ELb1ELb1ELb0ELb1EEEEEEEEEvNT_6ParamsE,"",@"SHT_CUDA_INFO"
	.sectionflags	@""
	.align	4


	//----- nvinfo : EIATTR_CUDA_API_VERSION
	.align		4
        /*0000*/ 	.byte	0x04, 0x37
        /*0002*/ 	.short	(.L_214 - .L_213)
.L_213:
        /*0004*/ 	.word	0x00000082


	//----- nvinfo : EIATTR_KPARAM_INFO
	.align		4
.L_214:
        /*0008*/ 	.byte	0x04, 0x17
        /*000a*/ 	.short	(.L_216 - .L_215)
.L_215:
        /*000c*/ 	.word	0x00000000
        /*0010*/ 	.short	0x0000
        /*0012*/ 	.short	0x0070
        /*0014*/ 	.byte	0x00, 0xf0, 0x01, 0x2a


	//----- nvinfo : EIATTR_SPARSE_MMA_MASK
	.align		4
.L_216:
        /*0018*/ 	.byte	0x03, 0x50
        /*001a*/ 	.short	0x0000


	//----- nvinfo : EIATTR_MAXREG_COUNT
	.align		4
        /*001c*/ 	.byte	0x03, 0x1b
        /*001e*/ 	.short	0x00a8


	//----- nvinfo : EIATTR_NUM_BARRIERS
	.align		4
        /*0020*/ 	.byte	0x02, 0x4c
        /*0022*/ 	.byte	0x10
	.zero		1


	//----- nvinfo : EIATTR_EXTERNS
	.align		4
        /*0024*/ 	.byte	0x04, 0x0f
        /*0026*/ 	.short	(.L_218 - .L_217)


	//   ....[0]....
	.align		4
.L_217:
        /*0028*/ 	.word	index@(__assertfail)


	//----- nvinfo : EIATTR_ANNOTATIONS
	.align		4
.L_218:
        /*002c*/ 	.byte	0x04, 0x55
        /*002e*/ 	.short	(.L_220 - .L_219)


	//   ....[0]....
.L_219:
        /* <DEDUP_REMOVED lines=14> */
        /*0104*/ 	.byte	0x00, 0x4d, 0x02, 0x00, 0x01, 0x00, 0x00, 0x00, 0xb0, 0x61, 0x02, 0x00


	//----- nvinfo : EIATTR_MERCURY_ISA_VERSION
	.align		4
.L_220:
        /*0110*/ 	.byte	0x03, 0x5f
        /*0112*/ 	.short	0x0101


	//----- nvinfo : EIATTR_UNUSED_LOAD_BYTE_OFFSET
	.align		4
        /*0114*/ 	.byte	0x04, 0x44
        /*0116*/ 	.short	(.L_222 - .L_221)


	//   ....[0]....
.L_221:
        /*0118*/ 	.word	0x00000a60
        /*011c*/ 	.word	0x0000fff0


	//   ....[1]....
        /*0120*/ 	.word	0x0001d240
        /*0124*/ 	.word	0x0000fff0


	//----- nvinfo : EIATTR_INT_WARP_WIDE_INSTR_OFFSETS
	.align		4
.L_222:
        /*0128*/ 	.byte	0x04, 0x31
        /*012a*/ 	.short	(.L_224 - .L_223)


	//   ....[0]....
.L_223:
        /*012c*/ 	.word	0x00000130


	//   ....[1]....
        /*0130*/ 	.word	0x00000170


	//   ....[2]....
        /*0134*/ 	.word	0x000001e0


	//   ....[3]....
        /*0138*/ 	.word	0x00021e20


	//   ....[4]....
        /*013c*/ 	.word	0x00021eb0


	//   ....[5]....
        /*0140*/ 	.word	0x00024df0


	//   ....[6]....
        /*0144*/ 	.word	0x00024e80


	//----- nvinfo : EIATTR_COOP_GROUP_MASK_REGIDS
	.align		4
.L_224:
        /*0148*/ 	.byte	0x04, 0x29
        /*014a*/ 	.short	(.L_226 - .L_225)


	//   ....[0]....
.L_225:
        /*014c*/ 	.word	0xffffffff


	//   ....[1]....
        /*0150*/ 	.word	0xffffffff


	//   ....[2]....
        /*0154*/ 	.word	0xffffffff


	//   ....[3]....
        /*0158*/ 	.word	0xffffffff


	//   ....[4]....
        /*015c*/ 	.word	0xffffffff


	//   ....[5]....
        /*0160*/ 	.word	0xffffffff


	//   ....[6]....
        /*0164*/ 	.word	0xffffffff


	//   ....[7]....
        /*0168*/ 	.word	0xffffffff


	//   ....[8]....
        /*016c*/ 	.word	0xffffffff


	//   ....[9]....
        /*0170*/ 	.word	0xffffffff


	//   ....[10]....
        /*0174*/ 	.word	0xffffffff


	//   ....[11]....
        /*0178*/ 	.word	0xffffffff


	//   ....[12]....
        /*017c*/ 	.word	0xffffffff


	//   ....[13]....
        /*0180*/ 	.word	0xffffffff


	//   ....[14]....
        /*0184*/ 	.word	0xffffffff


	//   ....[15]....
        /*0188*/ 	.word	0xffffffff


	//   ....[16]....
        /*018c*/ 	.word	0xffffffff


	//   ....[17]....
        /*0190*/ 	.word	0xffffffff


	//   ....[18]....
        /*0194*/ 	.word	0xffffffff


	//   ....[19]....
        /*0198*/ 	.word	0xffffffff


	//   ....[20]....
        /*019c*/ 	.word	0xffffffff


	//   ....[21]....
        /*01a0*/ 	.word	0xffffffff


	//   ....[22]....
        /*01a4*/ 	.word	0xffffffff


	//   ....[23]....
        /*01a8*/ 	.word	0xffffffff


	//   ....[24]....
        /*01ac*/ 	.word	0xffffffff


	//   ....[25]....
        /*01b0*/ 	.word	0xffffffff


	//   ....[26]....
        /*01b4*/ 	.word	0xffffffff


	//   ....[27]....
        /*01b8*/ 	.word	0xffffffff


	//   ....[28]....
        /*01bc*/ 	.word	0xffffffff


	//   ....[29]....
        /*01c0*/ 	.word	0xffffffff


	//   ....[30]....
        /*01c4*/ 	.word	0xffffffff


	//   ....[31]....
        /*01c8*/ 	.word	0xffffffff


	//   ....[32]....
        /*01cc*/ 	.word	0xffffffff


	//   ....[33]....
        /*01d0*/ 	.word	0xffffffff


	//   ....[34]....
        /*01d4*/ 	.word	0xffffffff


	//   ....[35]....
        /*01d8*/ 	.word	0xffffffff


	//   ....[36]....
        /*01dc*/ 	.word	0xffffffff


	//   ....[37]....
        /*01e0*/ 	.word	0xffffffff


	//   ....[38]....
        /*01e4*/ 	.word	0xffffffff


	//   ....[39]....
        /*01e8*/ 	.word	0xffffffff


	//   ....[40]....
        /*01ec*/ 	.word	0xffffffff


	//   ....[41]....
        /*01f0*/ 	.word	0xffffffff


	//   ....[42]....
        /*01f4*/ 	.word	0xffffffff


	//   ....[43]....
        /*01f8*/ 	.word	0xffffffff


	//   ....[44]....
        /*01fc*/ 	.word	0xffffffff


	//   ....[45]....
        /*0200*/ 	.word	0xffffffff


	//   ....[46]....
        /*0204*/ 	.word	0xffffffff


	//   ....[47]....
        /*0208*/ 	.word	0xffffffff


	//   ....[48]....
        /*020c*/ 	.word	0xffffffff


	//   ....[49]....
        /*0210*/ 	.word	0xffffffff


	//   ....[50]....
        /*0214*/ 	.word	0xffffffff


	//   ....[51]....
        /*0218*/ 	.word	0xffffffff


	//   ....[52]....
        /*021c*/ 	.word	0xffffffff


	//   ....[53]....
        /*0220*/ 	.word	0xffffffff


	//   ....[54]....
        /*0224*/ 	.word	0xffffffff


	//   ....[55]....
        /*0228*/ 	.word	0xffffffff


	//   ....[56]....
        /*022c*/ 	.word	0xffffffff


	//   ....[57]....
        /*0230*/ 	.word	0xffffffff


	//   ....[58]....
        /*0234*/ 	.word	0xffffffff


	//   ....[59]....
        /*0238*/ 	.word	0xffffffff


	//   ....[60]....
        /*023c*/ 	.word	0xffffffff


	//   ....[61]....
        /*0240*/ 	.word	0xffffffff


	//   ....[62]....
        /*0244*/ 	.word	0xffffffff


	//   ....[63]....
        /*0248*/ 	.word	0xffffffff


	//   ....[64]....
        /*024c*/ 	.word	0xffffffff


	//   ....[65]....
        /*0250*/ 	.word	0xffffffff


	//   ....[66]....
        /*0254*/ 	.word	0xffffffff


	//   ....[67]....
        /*0258*/ 	.word	0xffffffff


	//   ....[68]....
        /*025c*/ 	.word	0xffffffff


	//   ....[69]....
        /*0260*/ 	.word	0xffffffff


	//   ....[70]....
        /*0264*/ 	.word	0xffffffff


	//   ....[71]....
        /*0268*/ 	.word	0xffffffff


	//   ....[72]....
        /*026c*/ 	.word	0xffffffff


	//   ....[73]....
        /*0270*/ 	.word	0xffffffff


	//   ....[74]....
        /*0274*/ 	.word	0xffffffff


	//   ....[75]....
        /*0278*/ 	.word	0xffffffff


	//   ....[76]....
        /*027c*/ 	.word	0xffffffff


	//   ....[77]....
        /*0280*/ 	.word	0xffffffff


	//   ....[78]....
        /*0284*/ 	.word	0xffffffff


	//   ....[79]....
        /*0288*/ 	.word	0xffffffff


	//   ....[80]....
        /*028c*/ 	.word	0xffffffff


	//   ....[81]....
        /*0290*/ 	.word	0xffffffff


	//   ....[82]....
        /*0294*/ 	.word	0xffffffff


	//   ....[83]....
        /*0298*/ 	.word	0xffffffff


	//   ....[84]....
        /*029c*/ 	.word	0xffffffff


	//   ....[85]....
        /*02a0*/ 	.word	0xffffffff


	//   ....[86]....
        /*02a4*/ 	.word	0xffffffff


	//   ....[87]....
        /*02a8*/ 	.word	0xffffffff


	//   ....[88]....
        /*02ac*/ 	.word	0xffffffff


	//   ....[89]....
        /*02b0*/ 	.word	0xffffffff


	//   ....[90]....
        /*02b4*/ 	.word	0xffffffff


	//   ....[91]....
        /*02b8*/ 	.word	0xffffffff


	//   ....[92]....
        /*02bc*/ 	.word	0xffffffff


	//   ....[93]....
        /*02c0*/ 	.word	0xffffffff


	//   ....[94]....
        /*02c4*/ 	.word	0xffffffff


	//   ....[95]....
        /*02c8*/ 	.word	0xffffffff


	//   ....[96]....
        /*02cc*/ 	.word	0xffffffff


	//   ....[97]....
        /*02d0*/ 	.word	0xffffffff


	//   ....[98]....
        /*02d4*/ 	.word	0xffffffff


	//   ....[99]....
        /*02d8*/ 	.word	0xffffffff


	//   ....[100]....
        /*02dc*/ 	.word	0xffffffff


	//   ....[101]....
        /*02e0*/ 	.word	0xffffffff


	//   ....[102]....
        /*02e4*/ 	.word	0xffffffff


	//   ....[103]....
        /*02e8*/ 	.word	0xffffffff


	//   ....[104]....
        /*02ec*/ 	.word	0xffffffff


	//   ....[105]....
        /*02f0*/ 	.word	0xffffffff


	//   ....[106]....
        /*02f4*/ 	.word	0xffffffff


	//   ....[107]....
        /*02f8*/ 	.word	0xffffffff


	//   ....[108]....
        /*02fc*/ 	.word	0xffffffff


	//   ....[109]....
        /*0300*/ 	.word	0xffffffff


	//   ....[110]....
        /*0304*/ 	.word	0xffffffff


	//   ....[111]....
        /*0308*/ 	.word	0xffffffff


	//   ....[112]....
        /*030c*/ 	.word	0xffffffff


	//   ....[113]....
        /*0310*/ 	.word	0xffffffff


	//   ....[114]....
        /*0314*/ 	.word	0xffffffff


	//   ....[115]....
        /*0318*/ 	.word	0xffffffff


	//   ....[116]....
        /*031c*/ 	.word	0xffffffff


	//   ....[117]....
        /*0320*/ 	.word	0xffffffff


	//   ....[118]....
        /*0324*/ 	.word	0xffffffff


	//   ....[119]....
        /*0328*/ 	.word	0xffffffff


	//   ....[120]....
        /*032c*/ 	.word	0xffffffff


	//   ....[121]....
        /*0330*/ 	.word	0xffffffff


	//   ....[122]....
        /*0334*/ 	.word	0xffffffff


	//   ....[123]....
        /*0338*/ 	.word	0xffffffff


	//   ....[124]....
        /*033c*/ 	.word	0xffffffff


	//   ....[125]....
        /*0340*/ 	.word	0xffffffff


	//   ....[126]....
        /*0344*/ 	.word	0xffffffff


	//   ....[127]....
        /*0348*/ 	.word	0xffffffff


	//   ....[128]....
        /*034c*/ 	.word	0xffffffff


	//   ....[129]....
        /*0350*/ 	.word	0xffffffff


	//   ....[130]....
        /*0354*/ 	.word	0xffffffff


	//   ....[131]....
        /*0358*/ 	.word	0xffffffff


	//   ....[132]....
        /*035c*/ 	.word	0xffffffff


	//   ....[133]....
        /*0360*/ 	.word	0xffffffff


	//   ....[134]....
        /*0364*/ 	.word	0xffffffff


	//   ....[135]....
        /*0368*/ 	.word	0xffffffff


	//   ....[136]....
        /*036c*/ 	.word	0xffffffff


	//   ....[137]....
        /*0370*/ 	.word	0xffffffff


	//   ....[138]....
        /*0374*/ 	.word	0xffffffff


	//   ....[139]....
        /*0378*/ 	.word	0xffffffff


	//   ....[140]....
        /*037c*/ 	.word	0xffffffff


	//   ....[141]....
        /*0380*/ 	.word	0xffffffff


	//   ....[142]....
        /*0384*/ 	.word	0xffffffff


	//   ....[143]....
        /*0388*/ 	.word	0xffffffff


	//   ....[144]....
        /*038c*/ 	.word	0xffffffff


	//   ....[145]....
        /*0390*/ 	.word	0xffffffff


	//   ....[146]....
        /*0394*/ 	.word	0xffffffff


	//   ....[147]....
        /*0398*/ 	.word	0xffffffff


	//   ....[148]....
        /*039c*/ 	.word	0xffffffff


	//   ....[149]....
        /*03a0*/ 	.word	0xffffffff


	//   ....[150]....
        /*03a4*/ 	.word	0xffffffff


	//   ....[151]....
        /*03a8*/ 	.word	0xffffffff


	//   ....[152]....
        /*03ac*/ 	.word	0xffffffff


	//   ....[153]....
        /*03b0*/ 	.word	0xffffffff


	//   ....[154]....
        /*03b4*/ 	.word	0xffffffff


	//   ....[155]....
        /*03b8*/ 	.word	0xffffffff


	//   ....[156]....
        /*03bc*/ 	.word	0xffffffff


	//   ....[157]....
        /*03c0*/ 	.word	0xffffffff


	//   ....[158]....
        /*03c4*/ 	.word	0xffffffff


	//   ....[159]....
        /*03c8*/ 	.word	0xffffffff


	//   ....[160]....
        /*03cc*/ 	.word	0xffffffff


	//   ....[161]....
        /*03d0*/ 	.word	0xffffffff


	//   ....[162]....
        /*03d4*/ 	.word	0xffffffff


	//   ....[163]....
        /*03d8*/ 	.word	0xffffffff


	//   ....[164]....
        /*03dc*/ 	.word	0xffffffff


	//   ....[165]....
        /*03e0*/ 	.word	0xffffffff


	//   ....[166]....
        /*03e4*/ 	.word	0xffffffff


	//   ....[167]....
        /*03e8*/ 	.word	0xffffffff


	//   ....[168]....
        /*03ec*/ 	.word	0xffffffff


	//   ....[169]....
        /*03f0*/ 	.word	0xffffffff


	//   ....[170]....
        /*03f4*/ 	.word	0xffffffff


	//   ....[171]....
        /*03f8*/ 	.word	0xffffffff


	//   ....[172]....
        /*03fc*/ 	.word	0xffffffff


	//   ....[173]....
        /*0400*/ 	.word	0xffffffff


	//   ....[174]....
        /*0404*/ 	.word	0xffffffff


	//   ....[175]....
        /*0408*/ 	.word	0xffffffff


	//   ....[176]....
        /*040c*/ 	.word	0xffffffff


	//   ....[177]....
        /*0410*/ 	.word	0xffffffff


	//   ....[178]....
        /*0414*/ 	.word	0xffffffff


	//   ....[179]....
        /*0418*/ 	.word	0xffffffff


	//   ....[180]....
        /*041c*/ 	.word	0xffffffff


	//   ....[181]....
        /*0420*/ 	.word	0xffffffff


	//   ....[182]....
        /*0424*/ 	.word	0xffffffff


	//   ....[183]....
        /*0428*/ 	.word	0xffffffff


	//   ....[184]....
        /*042c*/ 	.word	0xffffffff


	//   ....[185]....
        /*0430*/ 	.word	0xffffffff


	//   ....[186]....
        /*0434*/ 	.word	0xffffffff


	//   ....[187]....
        /*0438*/ 	.word	0xffffffff


	//   ....[188]....
        /*043c*/ 	.word	0xffffffff


	//   ....[189]....
        /*0440*/ 	.word	0xffffffff


	//   ....[190]....
        /*0444*/ 	.word	0xffffffff


	//   ....[191]....
        /*0448*/ 	.word	0xffffffff


	//   ....[192]....
        /*044c*/ 	.word	0xffffffff


	//   ....[193]....
        /*0450*/ 	.word	0xffffffff


	//   ....[194]....
        /*0454*/ 	.word	0xffffffff


	//   ....[195]....
        /*0458*/ 	.word	0xffffffff


	//   ....[196]....
        /*045c*/ 	.word	0xffffffff


	//   ....[197]....
        /*0460*/ 	.word	0xffffffff


	//   ....[198]....
        /*0464*/ 	.word	0xffffffff


	//   ....[199]....
        /*0468*/ 	.word	0xffffffff


	//   ....[200]....
        /*046c*/ 	.word	0xffffffff


	//   ....[201]....
        /*0470*/ 	.word	0xffffffff


	//   ....[202]....
        /*0474*/ 	.word	0xffffffff


	//   ....[203]....
        /*0478*/ 	.word	0xffffffff


	//   ....[204]....
        /*047c*/ 	.word	0xffffffff


	//   ....[205]....
        /*0480*/ 	.word	0xffffffff


	//   ....[206]....
        /*0484*/ 	.word	0xffffffff


	//   ....[207]....
        /*0488*/ 	.word	0xffffffff


	//   ....[208]....
        /*048c*/ 	.word	0xffffffff


	//   ....[209]....
        /*0490*/ 	.word	0xffffffff


	//   ....[210]....
        /*0494*/ 	.word	0xffffffff


	//   ....[211]....
        /*0498*/ 	.word	0xffffffff


	//   ....[212]....
        /*049c*/ 	.word	0xffffffff


	//   ....[213]....
        /*04a0*/ 	.word	0xffffffff


	//   ....[214]....
        /*04a4*/ 	.word	0xffffffff


	//   ....[215]....
        /*04a8*/ 	.word	0xffffffff


	//   ....[216]....
        /*04ac*/ 	.word	0xffffffff


	//   ....[217]....
        /*04b0*/ 	.word	0xffffffff


	//   ....[218]....
        /*04b4*/ 	.word	0xffffffff


	//   ....[219]....
        /*04b8*/ 	.word	0xffffffff


	//   ....[220]....
        /*04bc*/ 	.word	0xffffffff


	//   ....[221]....
        /*04c0*/ 	.word	0xffffffff


	//   ....[222]....
        /*04c4*/ 	.word	0xffffffff


	//   ....[223]....
        /*04c8*/ 	.word	0xffffffff


	//   ....[224]....
        /*04cc*/ 	.word	0xffffffff


	//   ....[225]....
        /*04d0*/ 	.word	0xffffffff


	//   ....[226]....
        /*04d4*/ 	.word	0xffffffff


	//   ....[227]....
        /*04d8*/ 	.word	0xffffffff


	//   ....[228]....
        /*04dc*/ 	.word	0xffffffff


	//   ....[229]....
        /*04e0*/ 	.word	0xffffffff


	//   ....[230]....
        /*04e4*/ 	.word	0xffffffff


	//   ....[231]....
        /*04e8*/ 	.word	0xffffffff


	//   ....[232]....
        /*04ec*/ 	.word	0xffffffff


	//   ....[233]....
        /*04f0*/ 	.word	0x0500000f


	//   ....[234]....
        /*04f4*/ 	.word	0x0500000f


	//   ....[235]....
        /*04f8*/ 	.word	0x0500000f


	//   ....[236]....
        /*04fc*/ 	.word	0x0500000f


	//   ....[237]....
        /*0500*/ 	.word	0x0500000f


	//   ....[238]....
        /*0504*/ 	.word	0x0500000f


	//   ....[239]....
        /*0508*/ 	.word	0x0500000f


	//   ....[240]....
        /*050c*/ 	.word	0x0500000f


	//   ....[241]....
        /*0510*/ 	.word	0x0500000f


	//   ....[242]....
        /*0514*/ 	.word	0x0500000f


	//   ....[243]....
        /*0518*/ 	.word	0x0500000f


	//   ....[244]....
        /*051c*/ 	.word	0x0500000f


	//   ....[245]....
        /*0520*/ 	.word	0x0500000f


	//   ....[246]....
        /*0524*/ 	.word	0x0500000f


	//   ....[247]....
        /*0528*/ 	.word	0x0500000f


	//   ....[248]....
        /*052c*/ 	.word	0x0500000f


	//   ....[249]....
        /*0530*/ 	.word	0x0500000f


	//   ....[250]....
        /*0534*/ 	.word	0x0500000f


	//   ....[251]....
        /*0538*/ 	.word	0x0500000f


	//   ....[252]....
        /*053c*/ 	.word	0x0500000f


	//   ....[253]....
        /*0540*/ 	.word	0x0500000f


	//   ....[254]....
        /*0544*/ 	.word	0x0500000f


	//   ....[255]....
        /*0548*/ 	.word	0x0500000f


	//   ....[0]....
        /*054c*/ 	.word	0x0500000f


	//   ....[1]....
        /*0550*/ 	.word	0x0500000f


	//   ....[2]....
        /*0554*/ 	.word	0x0500000f


	//   ....[3]....
        /*0558*/ 	.word	0x0500000f


	//   ....[4]....
        /*055c*/ 	.word	0x0500000f


	//   ....[5]....
        /*0560*/ 	.word	0x0500000f


	//   ....[6]....
        /*0564*/ 	.word	0x0500000f


	//   ....[7]....
        /*0568*/ 	.word	0x0500000f


	//   ....[8]....
        /*056c*/ 	.word	0x0500000f


	//   ....[9]....
        /*0570*/ 	.word	0x0500000f


	//   ....[10]....
        /*0574*/ 	.word	0x0500000f


	//   ....[11]....
        /*0578*/ 	.word	0x0500000f


	//   ....[12]....
        /*057c*/ 	.word	0x0500000f


	//   ....[13]....
        /*0580*/ 	.word	0x0500000f


	//   ....[14]....
        /*0584*/ 	.word	0x0500000f


	//   ....[15]....
        /*0588*/ 	.word	0x0500000f


	//   ....[16]....
        /*058c*/ 	.word	0x0500000f


	//   ....[17]....
        /*0590*/ 	.word	0x0500000f


	//   ....[18]....
        /*0594*/ 	.word	0x0500000f


	//   ....[19]....
        /*0598*/ 	.word	0x0500000f


	//   ....[20]....
        /*059c*/ 	.word	0x0500000f


	//   ....[21]....
        /*05a0*/ 	.word	0x0500000f


	//   ....[22]....
        /*05a4*/ 	.word	0x0500000f


	//   ....[23]....
        /*05a8*/ 	.word	0x0500000f


	//   ....[24]....
        /*05ac*/ 	.word	0x0500000f


	//   ....[25]....
        /*05b0*/ 	.word	0x0500000f


	//   ....[26]....
        /*05b4*/ 	.word	0x0500000f


	//   ....[27]....
        /*05b8*/ 	.word	0x0500000f


	//   ....[28]....
        /*05bc*/ 	.word	0x0500000f


	//   ....[29]....
        /*05c0*/ 	.word	0x0500000f


	//   ....[30]....
        /*05c4*/ 	.word	0x0500000f


	//   ....[31]....
        /*05c8*/ 	.word	0x0500000f


	//   ....[32]....
        /*05cc*/ 	.word	0x0500000f


	//   ....[33]....
        /*05d0*/ 	.word	0x0500000f


	//   ....[34]....
        /*05d4*/ 	.word	0x0500000f


	//   ....[35]....
        /*05d8*/ 	.word	0x0500000f


	//   ....[36]....
        /*05dc*/ 	.word	0x0500000f


	//   ....[37]....
        /*05e0*/ 	.word	0x0500000f


	//   ....[38]....
        /*05e4*/ 	.word	0x0500000f


	//   ....[39]....
        /*05e8*/ 	.word	0x0500000f


	//   ....[40]....
        /*05ec*/ 	.word	0x0500000f


	//   ....[41]....
        /*05f0*/ 	.word	0x0500000f


	//   ....[42]....
        /*05f4*/ 	.word	0x0500000f


	//   ....[43]....
        /*05f8*/ 	.word	0x0500000f


	//   ....[44]....
        /*05fc*/ 	.word	0x0500000f


	//   ....[45]....
        /*0600*/ 	.word	0x0500000f


	//   ....[46]....
        /*0604*/ 	.word	0x0500000f


	//   ....[47]....
        /*0608*/ 	.word	0x0500000f


	//   ....[48]....
        /*060c*/ 	.word	0x0500000f


	//   ....[49]....
        /*0610*/ 	.word	0x0500000f


	//   ....[50]....
        /*0614*/ 	.word	0x0500000f


	//   ....[51]....
        /*0618*/ 	.word	0x0500000f


	//   ....[52]....
        /*061c*/ 	.word	0x0500000f


	//   ....[53]....
        /*0620*/ 	.word	0x0500000f


	//   ....[54]....
        /*0624*/ 	.word	0x0500000f


	//   ....[55]....
        /*0628*/ 	.word	0x0500000f


	//   ....[56]....
        /*062c*/ 	.word	0x0500000f


	//   ....[57]....
        /*0630*/ 	.word	0x0500000f


	//   ....[58]....
        /*0634*/ 	.word	0x0500000f


	//   ....[59]....
        /*0638*/ 	.word	0x0500000f


	//   ....[60]....
        /*063c*/ 	.word	0x0500000f


	//   ....[61]....
        /*0640*/ 	.word	0x0500000f


	//   ....[62]....
        /*0644*/ 	.word	0x0500000f


	//   ....[63]....
        /*0648*/ 	.word	0x0500000f


	//   ....[64]....
        /*064c*/ 	.word	0x0500000f


	//   ....[65]....
        /*0650*/ 	.word	0x0500000f


	//   ....[66]....
        /*0654*/ 	.word	0x0500000f


	//   ....[67]....
        /*0658*/ 	.word	0x0500000f


	//   ....[68]....
        /*065c*/ 	.word	0x0500000f


	//   ....[69]....
        /*0660*/ 	.word	0x0500000f


	//   ....[70]....
        /*0664*/ 	.word	0x0500000f


	//   ....[71]....
        /*0668*/ 	.word	0x0500000f


	//   ....[72]....
        /*066c*/ 	.word	0x0500000f


	//   ....[73]....
        /*0670*/ 	.word	0x0500000f


	//   ....[74]....
        /*0674*/ 	.word	0x0500000f


	//   ....[75]....
        /*0678*/ 	.word	0x0500000f


	//   ....[76]....
        /*067c*/ 	.word	0x0500000f


	//   ....[77]....
        /*0680*/ 	.word	0x0500000f


	//   ....[78]....
        /*0684*/ 	.word	0x0500000f


	//   ....[79]....
        /*0688*/ 	.word	0x0500000f


	//   ....[80]....
        /*068c*/ 	.word	0x0500000f


	//   ....[81]....
        /*0690*/ 	.word	0x0500000f


	//   ....[82]....
        /*0694*/ 	.word	0x0500000f


	//   ....[83]....
        /*0698*/ 	.word	0x0500000f


	//   ....[84]....
        /*069c*/ 	.word	0x0500000f


	//   ....[85]....
        /*06a0*/ 	.word	0x0500000f


	//   ....[86]....
        /*06a4*/ 	.word	0x0500000f


	//   ....[87]....
        /*06a8*/ 	.word	0x0500000f


	//   ....[88]....
        /*06ac*/ 	.word	0x0500000f


	//   ....[89]....
        /*06b0*/ 	.word	0x0500000f


	//   ....[90]....
        /*06b4*/ 	.word	0x0500000f


	//   ....[91]....
        /*06b8*/ 	.word	0x0500000f


	//   ....[92]....
        /*06bc*/ 	.word	0x0500000f


	//   ....[93]....
        /*06c0*/ 	.word	0x0500000f


	//   ....[94]....
        /*06c4*/ 	.word	0x0500000f


	//   ....[95]....
        /*06c8*/ 	.word	0x0500000f


	//   ....[96]....
        /*06cc*/ 	.word	0x0500000f


	//   ....[97]....
        /*06d0*/ 	.word	0x0500000f


	//   ....[98]....
        /*06d4*/ 	.word	0x0500000f


	//   ....[99]....
        /*06d8*/ 	.word	0x0500000f


	//   ....[100]....
        /*06dc*/ 	.word	0x0500000f


	//   ....[101]....
        /*06e0*/ 	.word	0x0500000f


	//   ....[102]....
        /*06e4*/ 	.word	0x0500000f


	//   ....[103]....
        /*06e8*/ 	.word	0x0500000f


	//   ....[104]....
        /*06ec*/ 	.word	0x0500000f


	//   ....[105]....
        /*06f0*/ 	.word	0x0500000f


	//   ....[106]....
        /*06f4*/ 	.word	0x0500000f


	//   ....[107]....
        /*06f8*/ 	.word	0x0500000f


	//   ....[108]....
        /*06fc*/ 	.word	0x0500000f


	//   ....[109]....
        /*0700*/ 	.word	0x0500000f


	//   ....[110]....
        /*0704*/ 	.word	0x0500000f


	//   ....[111]....
        /*0708*/ 	.word	0x0500000f


	//   ....[112]....
        /*070c*/ 	.word	0x0500000f


	//   ....[113]....
        /*0710*/ 	.word	0x0500000f


	//   ....[114]....
        /*0714*/ 	.word	0x0500000f


	//   ....[115]....
        /*0718*/ 	.word	0x0500000f


	//   ....[116]....
        /*071c*/ 	.word	0x0500000f


	//   ....[117]....
        /*0720*/ 	.word	0x0500000f


	//   ....[118]....
        /*0724*/ 	.word	0x0500000f


	//   ....[119]....
        /*0728*/ 	.word	0x0500000f


	//   ....[120]....
        /*072c*/ 	.word	0x0500000f


	//   ....[121]....
        /*0730*/ 	.word	0x0500000f


	//   ....[122]....
        /*0734*/ 	.word	0x0500000f


	//   ....[123]....
        /*0738*/ 	.word	0x0500000f


	//   ....[124]....
        /*073c*/ 	.word	0x0500000f


	//   ....[125]....
        /*0740*/ 	.word	0x0500000f


	//   ....[126]....
        /*0744*/ 	.word	0x0500000f


	//   ....[127]....
        /*0748*/ 	.word	0x0500000f


	//   ....[128]....
        /*074c*/ 	.word	0x0500000f


	//   ....[129]....
        /*0750*/ 	.word	0x0500000f


	//   ....[130]....
        /*0754*/ 	.word	0x0500000f


	//   ....[131]....
        /*0758*/ 	.word	0x0500000f


	//   ....[132]....
        /*075c*/ 	.word	0x0500000f


	//   ....[133]....
        /*0760*/ 	.word	0x0500000f


	//   ....[134]....
        /*0764*/ 	.word	0x0500000f


	//   ....[135]....
        /*0768*/ 	.word	0x0500000f


	//   ....[136]....
        /*076c*/ 	.word	0x0500000f


	//   ....[137]....
        /*0770*/ 	.word	0x0500000f


	//   ....[138]....
        /*0774*/ 	.word	0x0500000f


	//   ....[139]....
        /*0778*/ 	.word	0x0500000f


	//   ....[140]....
        /*077c*/ 	.word	0x0500000f


	//   ....[141]....
        /*0780*/ 	.word	0x0500000f


	//----- nvinfo : EIATTR_COOP_GROUP_INSTR_OFFSETS
	.align		4
.L_226:
        /*0784*/ 	.byte	0x04, 0x28
        /*0786*/ 	.short	(.L_228 - .L_227)


	//   ....[0]....
.L_227:
        /*0788*/ 	.word	0x00000070


	//   ....[1]....
        /*078c*/ 	.word	0x00000140


	//   ....[2]....
        /*0790*/ 	.word	0x00000190


	//   ....[3]....
        /*0794*/ 	.word	0x000003c0


	//   ....[4]....
        /*0798*/ 	.word	0x00000520


	//   ....[5]....
        /*079c*/ 	.word	0x00000640


	//   ....[6]....
        /*07a0*/ 	.word	0x000007a0


	//   ....[7]....
        /*07a4*/ 	.word	0x00003410


	//   ....[8]....
        /*07a8*/ 	.word	0x00003420


	//   ....[9]....
        /*07ac*/ 	.word	0x00003b90


	//   ....[10]....
        /*07b0*/ 	.word	0x00003ba0


	//   ....[11]....
        /*07b4*/ 	.word	0x00004310


	//   ....[12]....
        /*07b8*/ 	.word	0x00004320


	//   ....[13]....
        /*07bc*/ 	.word	0x00004a80


	//   ....[14]....
        /*07c0*/ 	.word	0x00004a90


	//   ....[15]....
        /*07c4*/ 	.word	0x00005be0


	//   ....[16]....
        /*07c8*/ 	.word	0x00005bf0


	//   ....[17]....
        /*07cc*/ 	.word	0x000063d0


	//   ....[18]....
        /*07d0*/ 	.word	0x000063e0


	//   ....[19]....
        /*07d4*/ 	.word	0x00006bc0


	//   ....[20]....
        /*07d8*/ 	.word	0x00006bd0


	//   ....[21]....
        /*07dc*/ 	.word	0x000073d0


	//   ....[22]....
        /*07e0*/ 	.word	0x000073e0


	//   ....[23]....
        /*07e4*/ 	.word	0x00007df0


	//   ....[24]....
        /*07e8*/ 	.word	0x00007e00


	//   ....[25]....
        /*07ec*/ 	.word	0x00007f10


	//   ....[26]....
        /*07f0*/ 	.word	0x00007f20


	//   ....[27]....
        /*07f4*/ 	.word	0x00008040


	//   ....[28]....
        /*07f8*/ 	.word	0x00008050


	//   ....[29]....
        /*07fc*/ 	.word	0x00008170


	//   ....[30]....
        /*0800*/ 	.word	0x00008180


	//   ....[31]....
        /*0804*/ 	.word	0x00008520


	//   ....[32]....
        /*0808*/ 	.word	0x00008540


	//   ....[33]....
        /*080c*/ 	.word	0x00008620


	//   ....[34]....
        /*0810*/ 	.word	0x00008640


	//   ....[35]....
        /*0814*/ 	.word	0x00008720


	//   ....[36]....
        /*0818*/ 	.word	0x00008740


	//   ....[37]....
        /*081c*/ 	.word	0x00008820


	//   ....[38]....
        /*0820*/ 	.word	0x00008840


	//   ....[39]....
        /*0824*/ 	.word	0x00009180


	//   ....[40]....
        /*0828*/ 	.word	0x00009860


	//   ....[41]....
        /*082c*/ 	.word	0x00009870


	//   ....[42]....
        /*0830*/ 	.word	0x00009880


	//   ....[43]....
        /*0834*/ 	.word	0x00009890


	//   ....[44]....
        /*0838*/ 	.word	0x00009bd0


	//   ....[45]....
        /*083c*/ 	.word	0x00009be0


	//   ....[46]....
        /*0840*/ 	.word	0x00009bf0


	//   ....[47]....
        /*0844*/ 	.word	0x00009c00


	//   ....[48]....
        /*0848*/ 	.word	0x00009f20


	//   ....[49]....
        /*084c*/ 	.word	0x00009f30


	//   ....[50]....
        /*0850*/ 	.word	0x00009f40


	//   ....[51]....
        /*0854*/ 	.word	0x00009f50


	//   ....[52]....
        /*0858*/ 	.word	0x0000a290


	//   ....[53]....
        /*085c*/ 	.word	0x0000a2a0


	//   ....[54]....
        /*0860*/ 	.word	0x0000a2b0


	//   ....[55]....
        /*0864*/ 	.word	0x0000a2c0


	//   ....[56]....
        /*0868*/ 	.word	0x0000c1c0


	//   ....[57]....
        /*086c*/ 	.word	0x0000c1e0


	//   ....[58]....
        /*0870*/ 	.word	0x0000c1f0


	//   ....[59]....
        /*0874*/ 	.word	0x0000c200


	//   ....[60]....
        /*0878*/ 	.word	0x0000c310


	//   ....[61]....
        /*087c*/ 	.word	0x0000c330


	//   ....[62]....
        /*0880*/ 	.word	0x0000c3e0


	//   ....[63]....
        /*0884*/ 	.word	0x0000c410


	//   ....[64]....
        /*0888*/ 	.word	0x0000c750


	//   ....[65]....
        /*088c*/ 	.word	0x0000c770


	//   ....[66]....
        /*0890*/ 	.word	0x0000c790


	//   ....[67]....
        /*0894*/ 	.word	0x0000c7a0


	//   ....[68]....
        /*0898*/ 	.word	0x0000c8c0


	//   ....[69]....
        /*089c*/ 	.word	0x0000c8f0


	//   ....[70]....
        /*08a0*/ 	.word	0x0000c930


	//   ....[71]....
        /*08a4*/ 	.word	0x0000c960


	//   ....[72]....
        /*08a8*/ 	.word	0x0000f2a0


	//   ....[73]....
        /*08ac*/ 	.word	0x000102f0


	//   ....[74]....
        /*08b0*/ 	.word	0x00010a40


	//   ....[75]....
        /*08b4*/ 	.word	0x00010ae0


	//   ....[76]....
        /*08b8*/ 	.word	0x000113b0


	//   ....[77]....
        /*08bc*/ 	.word	0x00011410


	//   ....[78]....
        /*08c0*/ 	.word	0x00013000


	//   ....[79]....
        /*08c4*/ 	.word	0x00013860


	//   ....[80]....
        /*08c8*/ 	.word	0x00014420


	//   ....[81]....
        /*08cc*/ 	.word	0x00014520


	//   ....[82]....
        /*08d0*/ 	.word	0x00014d70


	//   ....[83]....
        /*08d4*/ 	.word	0x00014de0


	//   ....[84]....
        /*08d8*/ 	.word	0x00017760


	//   ....[85]....
        /*08dc*/ 	.word	0x00017780


	//   ....[86]....
        /*08e0*/ 	.word	0x000177a0


	//   ....[87]....
        /*08e4*/ 	.word	0x000177c0


	//   ....[88]....
        /*08e8*/ 	.word	0x00019890


	//   ....[89]....
        /*08ec*/ 	.word	0x0001a0e0


	//   ....[90]....
        /*08f0*/ 	.word	0x0001aca0


	//   ....[91]....
        /*08f4*/ 	.word	0x0001ada0


	//   ....[92]....
        /*08f8*/ 	.word	0x0001b5d0


	//   ....[93]....
        /*08fc*/ 	.word	0x0001b630


	//   ....[94]....
        /*0900*/ 	.word	0x0001c830


	//   ....[95]....
        /*0904*/ 	.word	0x0001c870


	//   ....[96]....
        /*0908*/ 	.word	0x0001cb90


	//   ....[97]....
        /*090c*/ 	.word	0x0001cbb0


	//   ....[98]....
        /*0910*/ 	.word	0x0001dc60


	//   ....[99]....
        /*0914*/ 	.word	0x0001dca0


	//   ....[100]....
        /*0918*/ 	.word	0x0001dce0


	//   ....[101]....
        /*091c*/ 	.word	0x0001dd10


	//   ....[102]....
        /*0920*/ 	.word	0x0001e2d0


	//   ....[103]....
        /*0924*/ 	.word	0x0001e300


	//   ....[104]....
        /*0928*/ 	.word	0x0001e3c0


	//   ....[105]....
        /*092c*/ 	.word	0x0001e3e0


	//   ....[106]....
        /*0930*/ 	.word	0x0001e4a0


	//   ....[107]....
        /*0934*/ 	.word	0x0001e4c0


	//   ....[108]....
        /*0938*/ 	.word	0x0001e590


	//   ....[109]....
        /*093c*/ 	.word	0x0001e5b0


	//   ....[110]....
        /*0940*/ 	.word	0x0001ed80


	//   ....[111]....
        /*0944*/ 	.word	0x0001ed90


	//   ....[112]....
        /*0948*/ 	.word	0x0001eea0


	//   ....[113]....
        /*094c*/ 	.word	0x0001eeb0


	//   ....[114]....
        /*0950*/ 	.word	0x0001efc0


	//   ....[115]....
        /*0954*/ 	.word	0x0001efd0


	//   ....[116]....
        /*0958*/ 	.word	0x0001f0e0


	//   ....[117]....
        /*095c*/ 	.word	0x0001f0f0


	//   ....[118]....
        /*0960*/ 	.word	0x0001f260


	//   ....[119]....
        /*0964*/ 	.word	0x0001f410


	//   ....[120]....
        /*0968*/ 	.word	0x0001f440


	//   ....[121]....
        /*096c*/ 	.word	0x0001f470


	//   ....[122]....
        /*0970*/ 	.word	0x0001f4a0


	//   ....[123]....
        /*0974*/ 	.word	0x0001f4d0


	//   ....[124]....
        /*0978*/ 	.word	0x0001f500


	//   ....[125]....
        /*097c*/ 	.word	0x0001f670


	//   ....[126]....
        /*0980*/ 	.word	0x0001f6a0


	//   ....[127]....
        /*0984*/ 	.word	0x0001f6d0


	//   ....[128]....
        /*0988*/ 	.word	0x0001f700


	//   ....[129]....
        /*098c*/ 	.word	0x0001f730


	//   ....[130]....
        /*0990*/ 	.word	0x0001f760


	//   ....[131]....
        /*0994*/ 	.word	0x0001f7f0


	//   ....[132]....
        /*0998*/ 	.word	0x0001f850


	//   ....[133]....
        /*099c*/ 	.word	0x0001f8e0


	//   ....[134]....
        /*09a0*/ 	.word	0x00020960


	//   ....[135]....
        /*09a4*/ 	.word	0x00022960


	//   ....[136]....
        /*09a8*/ 	.word	0x00022980


	//   ....[137]....
        /*09ac*/ 	.word	0x00022a20


	//   ....[138]....
        /*09b0*/ 	.word	0x00022a40


	//   ....[139]....
        /*09b4*/ 	.word	0x00022ad0


	//   ....[140]....
        /*09b8*/ 	.word	0x00022af0


	//   ....[141]....
        /*09bc*/ 	.word	0x00022b80


	//   ....[142]....
        /*09c0*/ 	.word	0x00022ba0


	//   ....[143]....
        /*09c4*/ 	.word	0x00022c30


	//   ....[144]....
        /*09c8*/ 	.word	0x00022c50


	//   ....[145]....
        /*09cc*/ 	.word	0x00022ce0


	//   ....[146]....
        /*09d0*/ 	.word	0x00022d00


	//   ....[147]....
        /*09d4*/ 	.word	0x00022d90


	//   ....[148]....
        /*09d8*/ 	.word	0x00022db0


	//   ....[149]....
        /*09dc*/ 	.word	0x00022dc0


	//   ....[150]....
        /*09e0*/ 	.word	0x00022e40


	//   ....[151]....
        /*09e4*/ 	.word	0x000235c0


	//   ....[152]....
        /*09e8*/ 	.word	0x000235f0


	//   ....[153]....
        /*09ec*/ 	.word	0x00023620


	//   ....[154]....
        /*09f0*/ 	.word	0x00023690


	//   ....[155]....
        /*09f4*/ 	.word	0x000236b0


	//   ....[156]....
        /*09f8*/ 	.word	0x00023730


	//   ....[157]....
        /*09fc*/ 	.word	0x00023750


	//   ....[158]....
        /*0a00*/ 	.word	0x000237d0


	//   ....[159]....
        /*0a04*/ 	.word	0x000237f0


	//   ....[160]....
        /*0a08*/ 	.word	0x00023870


	//   ....[161]....
        /*0a0c*/ 	.word	0x00023890


	//   ....[162]....
        /*0a10*/ 	.word	0x00023910


	//   ....[163]....
        /*0a14*/ 	.word	0x00023930


	//   ....[164]....
        /*0a18*/ 	.word	0x000239b0


	//   ....[165]....
        /*0a1c*/ 	.word	0x000239c0


	//   ....[166]....
        /*0a20*/ 	.word	0x000239d0


	//   ....[167]....
        /*0a24*/ 	.word	0x00024180


	//   ....[168]....
        /*0a28*/ 	.word	0x000241b0


	//   ....[169]....
        /*0a2c*/ 	.word	0x00024210


	//   ....[170]....
        /*0a30*/ 	.word	0x00024220


	//   ....[171]....
        /*0a34*/ 	.word	0x00024270


	//   ....[172]....
        /*0a38*/ 	.word	0x00024280


	//   ....[173]....
        /*0a3c*/ 	.word	0x000242d0


	//   ....[174]....
        /*0a40*/ 	.word	0x000242e0


	//   ....[175]....
        /*0a44*/ 	.word	0x00024330


	//   ....[176]....
        /*0a48*/ 	.word	0x00024340


	//   ....[177]....
        /*0a4c*/ 	.word	0x00024390


	//   ....[178]....
        /*0a50*/ 	.word	0x000243a0


	//   ....[179]....
        /*0a54*/ 	.word	0x000243f0


	//   ....[180]....
        /*0a58*/ 	.word	0x00024400


	//   ....[181]....
        /*0a5c*/ 	.word	0x00024410


	//   ....[182]....
        /*0a60*/ 	.word	0x00024460


	//   ....[183]....
        /*0a64*/ 	.word	0x000246c0


	//   ....[184]....
        /*0a68*/ 	.word	0x000246e0


	//   ....[185]....
        /*0a6c*/ 	.word	0x00024760


	//   ....[186]....
        /*0a70*/ 	.word	0x00024770


	//   ....[187]....
        /*0a74*/ 	.word	0x000247e0


	//   ....[188]....
        /*0a78*/ 	.word	0x000247f0


	//   ....[189]....
        /*0a7c*/ 	.word	0x00024860


	//   ....[190]....
        /*0a80*/ 	.word	0x00024870


	//   ....[191]....
        /*0a84*/ 	.word	0x000248e0


	//   ....[192]....
        /*0a88*/ 	.word	0x000248f0


	//   ....[193]....
        /*0a8c*/ 	.word	0x00024960


	//   ....[194]....
        /*0a90*/ 	.word	0x00024970


	//   ....[195]....
        /*0a94*/ 	.word	0x000249e0


	//   ....[196]....
        /*0a98*/ 	.word	0x000249f0


	//   ....[197]....
        /*0a9c*/ 	.word	0x00024a00


	//   ....[198]....
        /*0aa0*/ 	.word	0x00024a70


	//   ....[199]....
        /*0aa4*/ 	.word	0x00024fd0


	//   ....[200]....
        /*0aa8*/ 	.word	0x00025010


	//   ....[201]....
        /*0aac*/ 	.word	0x00025050


	//   ....[202]....
        /*0ab0*/ 	.word	0x00025070


	//   ....[203]....
        /*0ab4*/ 	.word	0x00025080


	//   ....[204]....
        /*0ab8*/ 	.word	0x000250a0


	//   ....[205]....
        /*0abc*/ 	.word	0x00025110


	//   ....[206]....
        /*0ac0*/ 	.word	0x00025130


	//   ....[207]....
        /*0ac4*/ 	.word	0x00025190


	//   ....[208]....
        /*0ac8*/ 	.word	0x000251b0


	//   ....[209]....
        /*0acc*/ 	.word	0x00025210


	//   ....[210]....
        /*0ad0*/ 	.word	0x00025230


	//   ....[211]....
        /*0ad4*/ 	.word	0x00025290


	//   ....[212]....
        /*0ad8*/ 	.word	0x000252b0


	//   ....[213]....
        /*0adc*/ 	.word	0x00025300


	//   ....[214]....
        /*0ae0*/ 	.word	0x00025320


	//   ....[215]....
        /*0ae4*/ 	.word	0x00025720


	//   ....[216]....
        /*0ae8*/ 	.word	0x00025750


	//   ....[217]....
        /*0aec*/ 	.word	0x00025780


	//   ....[218]....
        /*0af0*/ 	.word	0x000257b0


	//   ....[219]....
        /*0af4*/ 	.word	0x000257e0


	//   ....[220]....
        /*0af8*/ 	.word	0x00025810


	//   ....[221]....
        /*0afc*/ 	.word	0x00025840


	//   ....[222]....
        /*0b00*/ 	.word	0x00025870


	//   ....[223]....
        /*0b04*/ 	.word	0x000259f0


	//   ....[224]....
        /*0b08*/ 	.word	0x00025a20


	//   ....[225]....
        /*0b0c*/ 	.word	0x00025a50


	//   ....[226]....
        /*0b10*/ 	.word	0x00025a80


	//   ....[227]....
        /*0b14*/ 	.word	0x00025ab0


	//   ....[228]....
        /*0b18*/ 	.word	0x00025ae0


	//   ....[229]....
        /*0b1c*/ 	.word	0x00025ba0


	//   ....[230]....
        /*0b20*/ 	.word	0x00025bc0


	//   ....[231]....
        /*0b24*/ 	.word	0x00025c30


	//   ....[232]....
        /*0b28*/ 	.word	0x000262d0


	//   ....[233]....
        /*0b2c*/ 	.word	0x000265f0


	//   ....[234]....
        /*0b30*/ 	.word	0x00026680


	//   ....[235]....
        /*0b34*/ 	.word	0x00026720


	//   ....[236]....
        /*0b38*/ 	.word	0x000267b0


	//   ....[237]....
        /*0b3c*/ 	.word	0x00026850


	//   ....[238]....
        /*0b40*/ 	.word	0x000268e0


	//   ....[239]....
        /*0b44*/ 	.word	0x00026980


	//   ....[240]....
        /*0b48*/ 	.word	0x00026a10


	//   ....[241]....
        /*0b4c*/ 	.word	0x00026b00


	//   ....[242]....
        /*0b50*/ 	.word	0x00026b90


	//   ....[243]....
        /*0b54*/ 	.word	0x00026c30


	//   ....[244]....
        /*0b58*/ 	.word	0x00026cc0


	//   ....[245]....
        /*0b5c*/ 	.word	0x00026d60


	//   ....[246]....
        /*0b60*/ 	.word	0x00026df0


	//   ....[247]....
        /*0b64*/ 	.word	0x00026e80


	//   ....[248]....
        /*0b68*/ 	.word	0x00026f10


	//   ....[249]....
        /*0b6c*/ 	.word	0x00027000


	//   ....[250]....
        /*0b70*/ 	.word	0x00027090


	//   ....[251]....
        /*0b74*/ 	.word	0x00027120


	//   ....[252]....
        /*0b78*/ 	.word	0x000271b0


	//   ....[253]....
        /*0b7c*/ 	.word	0x00027240


	//   ....[254]....
        /*0b80*/ 	.word	0x000272d0


	//   ....[255]....
        /*0b84*/ 	.word	0x00027360


	//   ....[0]....
        /*0b88*/ 	.word	0x000273f0


	//   ....[1]....
        /*0b8c*/ 	.word	0x000274d0


	//   ....[2]....
        /*0b90*/ 	.word	0x00027580


	//   ....[3]....
        /*0b94*/ 	.word	0x00027610


	//   ....[4]....
        /*0b98*/ 	.word	0x00027660


	//   ....[5]....
        /*0b9c*/ 	.word	0x000276b0


	//   ....[6]....
        /*0ba0*/ 	.word	0x00027740


	//   ....[7]....
        /*0ba4*/ 	.word	0x000277d0


	//   ....[8]....
        /*0ba8*/ 	.word	0x00027820


	//   ....[9]....
        /*0bac*/ 	.word	0x00027870


	//   ....[10]....
        /*0bb0*/ 	.word	0x00027900


	//   ....[11]....
        /*0bb4*/ 	.word	0x00027990


	//   ....[12]....
        /*0bb8*/ 	.word	0x000279e0


	//   ....[13]....
        /*0bbc*/ 	.word	0x00027a30


	//   ....[14]....
        /*0bc0*/ 	.word	0x00027ac0


	//   ....[15]....
        /*0bc4*/ 	.word	0x00027b50


	//   ....[16]....
        /*0bc8*/ 	.word	0x00027ba0


	//   ....[17]....
        /*0bcc*/ 	.word	0x00027bf0


	//   ....[18]....
        /*0bd0*/ 	.word	0x00027ce0


	//   ....[19]....
        /*0bd4*/ 	.word	0x00027d90


	//   ....[20]....
        /*0bd8*/ 	.word	0x00027e10


	//   ....[21]....
        /*0bdc*/ 	.word	0x00027eb0


	//   ....[22]....
        /*0be0*/ 	.word	0x00027f40


	//   ....[23]....
        /*0be4*/ 	.word	0x00028000


	//   ....[24]....
        /*0be8*/ 	.word	0x00028080


	//   ....[25]....
        /*0bec*/ 	.word	0x000280d0


	//   ....[26]....
        /*0bf0*/ 	.word	0x00028290


	//   ....[27]....
        /*0bf4*/ 	.word	0x00028330


	//   ....[28]....
        /*0bf8*/ 	.word	0x000283b0


	//   ....[29]....
        /*0bfc*/ 	.word	0x00028450


	//   ....[30]....
        /*0c00*/ 	.word	0x000284f0


	//   ....[31]....
        /*0c04*/ 	.word	0x000285b0


	//   ....[32]....
        /*0c08*/ 	.word	0x00028600


	//   ....[33]....
        /*0c0c*/ 	.word	0x00028670


	//   ....[34]....
        /*0c10*/ 	.word	0x00028b10


	//   ....[35]....
        /*0c14*/ 	.word	0x00028b60


	//   ....[36]....
        /*0c18*/ 	.word	0x00028bf0


	//   ....[37]....
        /*0c1c*/ 	.word	0x00028c80


	//   ....[38]....
        /*0c20*/ 	.word	0x00028d10


	//   ....[39]....
        /*0c24*/ 	.word	0x00028da0


	//   ....[40]....
        /*0c28*/ 	.word	0x00028e30


	//   ....[41]....
        /*0c2c*/ 	.word	0x00028ec0


	//   ....[42]....
        /*0c30*/ 	.word	0x00028f80


	//   ....[43]....
        /*0c34*/ 	.word	0x00029260


	//   ....[44]....
        /*0c38*/ 	.word	0x00029350


	//   ....[45]....
        /*0c3c*/ 	.word	0x000293f0


	//   ....[46]....
        /*0c40*/ 	.word	0x00029450


	//   ....[47]....
        /*0c44*/ 	.word	0x00029550


	//   ....[48]....
        /*0c48*/ 	.word	0x000295c0


	//   ....[49]....
        /*0c4c*/ 	.word	0x000296c0


	//   ....[50]....
        /*0c50*/ 	.word	0x00029730


	//   ....[51]....
        /*0c54*/ 	.word	0x00029830


	//   ....[52]....
        /*0c58*/ 	.word	0x000298a0


	//   ....[53]....
        /*0c5c*/ 	.word	0x000299a0


	//   ....[54]....
        /*0c60*/ 	.word	0x00029a10


	//   ....[55]....
        /*0c64*/ 	.word	0x00029b10


	//   ....[56]....
        /*0c68*/ 	.word	0x00029b80


	//   ....[57]....
        /*0c6c*/ 	.word	0x00029c80


	//   ....[58]....
        /*0c70*/ 	.word	0x00029cf0


	//   ....[59]....
        /*0c74*/ 	.word	0x00029d90


	//   ....[60]....
        /*0c78*/ 	.word	0x00029e90


	//   ....[61]....
        /*0c7c*/ 	.word	0x00029f00


	//   ....[62]....
        /*0c80*/ 	.word	0x00029f60


	//   ....[63]....
        /*0c84*/ 	.word	0x0002a040


	//   ....[64]....
        /*0c88*/ 	.word	0x0002a0a0


	//   ....[65]....
        /*0c8c*/ 	.word	0x0002a190


	//   ....[66]....
        /*0c90*/ 	.word	0x0002a1f0


	//   ....[67]....
        /*0c94*/ 	.word	0x0002a2e0


	//   ....[68]....
        /*0c98*/ 	.word	0x0002a340


	//   ....[69]....
        /*0c9c*/ 	.word	0x0002a430


	//   ....[70]....
        /*0ca0*/ 	.word	0x0002a490


	//   ....[71]....
        /*0ca4*/ 	.word	0x0002a580


	//   ....[72]....
        /*0ca8*/ 	.word	0x0002a5e0


	//   ....[73]....
        /*0cac*/ 	.word	0x0002a6d0


	//   ....[74]....
        /*0cb0*/ 	.word	0x0002a730


	//   ....[75]....
        /*0cb4*/ 	.word	0x0002a810


	//   ....[76]....
        /*0cb8*/ 	.word	0x0002a940


	//   ....[77]....
        /*0cbc*/ 	.word	0x0002a9e0


	//   ....[78]....
        /*0cc0*/ 	.word	0x0002aa50


	//   ....[79]....
        /*0cc4*/ 	.word	0x0002ab10


	//   ....[80]....
        /*0cc8*/ 	.word	0x0002ab70


	//   ....[81]....
        /*0ccc*/ 	.word	0x0002ac30


	//   ....[82]....
        /*0cd0*/ 	.word	0x0002ac90


	//   ....[83]....
        /*0cd4*/ 	.word	0x0002ad50


	//   ....[84]....
        /*0cd8*/ 	.word	0x0002adb0


	//   ....[85]....
        /*0cdc*/ 	.word	0x0002ae70


	//   ....[86]....
        /*0ce0*/ 	.word	0x0002aed0


	//   ....[87]....
        /*0ce4*/ 	.word	0x0002af90


	//   ....[88]....
        /*0ce8*/ 	.word	0x0002aff0


	//   ....[89]....
        /*0cec*/ 	.word	0x0002b0b0


	//   ....[90]....
        /*0cf0*/ 	.word	0x0002b110


	//   ....[91]....
        /*0cf4*/ 	.word	0x0002b1d0


	//   ....[92]....
        /*0cf8*/ 	.word	0x0002b2c0


	//   ....[93]....
        /*0cfc*/ 	.word	0x0002b360


	//   ....[94]....
        /*0d00*/ 	.word	0x0002b3c0


	//   ....[95]....
        /*0d04*/ 	.word	0x0002b4a0


	//   ....[96]....
        /*0d08*/ 	.word	0x0002b500


	//   ....[97]....
        /*0d0c*/ 	.word	0x0002b5e0


	//   ....[98]....
        /*0d10*/ 	.word	0x0002b640


	//   ....[99]....
        /*0d14*/ 	.word	0x0002b720


	//   ....[100]....
        /*0d18*/ 	.word	0x0002b780


	//   ....[101]....
        /*0d1c*/ 	.word	0x0002b860


	//   ....[102]....
        /*0d20*/ 	.word	0x0002b8c0


	//   ....[103]....
        /*0d24*/ 	.word	0x0002b9a0


	//   ....[104]....
        /*0d28*/ 	.word	0x0002ba00


	//   ....[105]....
        /*0d2c*/ 	.word	0x0002bae0


	//   ....[106]....
        /*0d30*/ 	.word	0x0002bb40


	//   ....[107]....
        /*0d34*/ 	.word	0x0002bc10


	//   ....[108]....
        /*0d38*/ 	.word	0x0002bd40


	//   ....[109]....
        /*0d3c*/ 	.word	0x0002bde0


	//   ....[110]....
        /*0d40*/ 	.word	0x0002bea0


	//   ....[111]....
        /*0d44*/ 	.word	0x0002bf70


	//   ....[112]....
        /*0d48*/ 	.word	0x0002bfd0


	//   ....[113]....
        /*0d4c*/ 	.word	0x0002c0b0


	//   ....[114]....
        /*0d50*/ 	.word	0x0002c110


	//   ....[115]....
        /*0d54*/ 	.word	0x0002c1e0


	//   ....[116]....
        /*0d58*/ 	.word	0x0002c240


	//   ....[117]....
        /*0d5c*/ 	.word	0x0002c310


	//   ....[118]....
        /*0d60*/ 	.word	0x0002c370


	//   ....[119]....
        /*0d64*/ 	.word	0x0002c450


	//   ....[120]....
        /*0d68*/ 	.word	0x0002c4b0


	//   ....[121]....
        /*0d6c*/ 	.word	0x0002c580


	//   ....[122]....
        /*0d70*/ 	.word	0x0002c5e0


	//   ....[123]....
        /*0d74*/ 	.word	0x0002c6a0


	//   ....[124]....
        /*0d78*/ 	.word	0x0002c730


	//   ....[125]....
        /*0d7c*/ 	.word	0x0002c7d0


	//   ....[126]....
        /*0d80*/ 	.word	0x0002c8f0


	//   ....[127]....
        /*0d84*/ 	.word	0x0002c960


	//   ....[128]....
        /*0d88*/ 	.word	0x0002c9d0


	//   ....[129]....
        /*0d8c*/ 	.word	0x0002ca40


	//   ....[130]....
        /*0d90*/ 	.word	0x0002cab0


	//   ....[131]....
        /*0d94*/ 	.word	0x0002cb30


	//   ....[132]....
        /*0d98*/ 	.word	0x0002cbc0


	//   ....[133]....
        /*0d9c*/ 	.word	0x0002cc50


	//   ....[134]....
        /*0da0*/ 	.word	0x0002ccc0


	//   ....[135]....
        /*0da4*/ 	.word	0x0002cd30


	//   ....[136]....
        /*0da8*/ 	.word	0x0002cda0


	//   ....[137]....
        /*0dac*/ 	.word	0x0002ce20


	//   ....[138]....
        /*0db0*/ 	.word	0x0002ce90


	//   ....[139]....
        /*0db4*/ 	.word	0x0002cf30


	//   ....[140]....
        /*0db8*/ 	.word	0x0002cfc0


	//   ....[141]....
        /*0dbc*/ 	.word	0x0002d0e0


	//----- nvinfo : EIATTR_REG_RECONFIG
	.align		4
.L_228:
        /*0dc0*/ 	.byte	0x01, 0x54
	.zero		2


	//----- nvinfo : EIATTR_SYSCALL_OFFSETS
	.align		4
        /*0dc4*/ 	.byte	0x04, 0x46
        /*0dc6*/ 	.short	(.L_230 - .L_229)


	//   ....[0]....
.L_229:
        /*0dc8*/ 	.word	0x00001c60


	//   ....[1]....
        /*0dcc*/ 	.word	0x00001db0


	//   ....[2]....
        /*0dd0*/ 	.word	0x00009320


	//   ....[3]....
        /*0dd4*/ 	.word	0x00009620


	//   ....[4]....
        /*0dd8*/ 	.word	0x00022010


	//   ....[5]....
        /*0ddc*/ 	.word	0x00022160


	//   ....[6]....
        /*0de0*/ 	.word	0x00022250


	//   ....[7]....
        /*0de4*/ 	.word	0x00023220


	//----- nvinfo : EIATTR_MBARRIER_INSTR_OFFSETS
	.align		4
.L_230:
        /*0de8*/ 	.byte	0x04, 0x39
        /*0dea*/ 	.short	(.L_232 - .L_231)


	//   ....[0]....
.L_231:
        /*0dec*/ 	.word	0x00000270
        /*0df0*/ 	.word	0x000000ff
        /*0df4*/ 	.word	0x00028800
        /*0df8*/ 	.short	0x0100
        /*0dfa*/ 	.byte	0x08
	.zero		1


	//   ....[1]....
        /*0dfc*/ 	.word	0x00000280
        /*0e00*/ 	.word	0x000000ff
        /*0e04*/ 	.word	0x00028820
        /*0e08*/ 	.short	0x0100
        /*0e0a*/ 	.byte	0x08
	.zero		1


	//   ....[2]....
        /*0e0c*/ 	.word	0x00000370
        /*0e10*/ 	.word	0x000000ff
        /*0e14*/ 	.word	0x00028830
        /*0e18*/ 	.short	0x0100
        /*0e1a*/ 	.byte	0x08
	.zero		1


	//   ....[3]....
        /*0e1c*/ 	.word	0x00000380
        /*0e20*/ 	.word	0x000000ff
        /*0e24*/ 	.word	0x00028840
        /*0e28*/ 	.short	0x0100
        /*0e2a*/ 	.byte	0x08
	.zero		1


	//   ....[4]....
        /*0e2c*/ 	.word	0x00000390
        /*0e30*/ 	.word	0x000000ff
        /*0e34*/ 	.word	0x00028838
        /*0e38*/ 	.short	0x0100
        /*0e3a*/ 	.byte	0x08
	.zero		1


	//   ....[5]....
        /*0e3c*/ 	.word	0x000003a0
        /*0e40*/ 	.word	0x000000ff
        /*0e44*/ 	.word	0x00028848
        /*0e48*/ 	.short	0x0100
        /*0e4a*/ 	.byte	0x08
	.zero		1


	//   ....[6]....
        /*0e4c*/ 	.word	0x000004d0
        /*0e50*/ 	.word	0x000000ff
        /*0e54*/ 	.word	0x00028850
        /*0e58*/ 	.short	0x0100
        /*0e5a*/ 	.byte	0x08
	.zero		1


	//   ....[7]....
        /*0e5c*/ 	.word	0x000004e0
        /*0e60*/ 	.word	0x000000ff
        /*0e64*/ 	.word	0x00028860
        /*0e68*/ 	.short	0x0100
        /*0e6a*/ 	.byte	0x08
	.zero		1


	//   ....[8]....
        /*0e6c*/ 	.word	0x000004f0
        /*0e70*/ 	.word	0x000000ff
        /*0e74*/ 	.word	0x00028858
        /*0e78*/ 	.short	0x0100
        /*0e7a*/ 	.byte	0x08
	.zero		1


	//   ....[9]....
        /*0e7c*/ 	.word	0x00000500
        /*0e80*/ 	.word	0x000000ff
        /*0e84*/ 	.word	0x00028868
        /*0e88*/ 	.short	0x0100
        /*0e8a*/ 	.byte	0x08
	.zero		1


	//   ....[10]....
        /*0e8c*/ 	.word	0x000005f0
        /*0e90*/ 	.word	0x000000ff
        /*0e94*/ 	.word	0x00028870
        /*0e98*/ 	.short	0x0100
        /*0e9a*/ 	.byte	0x06
	.zero		1


	//   ....[11]....
        /*0e9c*/ 	.word	0x00000600
        /*0ea0*/ 	.word	0x000000ff
        /*0ea4*/ 	.word	0x00028880
        /*0ea8*/ 	.short	0x0100
        /*0eaa*/ 	.byte	0x06
	.zero		1


	//   ....[12]....
        /*0eac*/ 	.word	0x00000610
        /*0eb0*/ 	.word	0x000000ff
        /*0eb4*/ 	.word	0x00028878
        /*0eb8*/ 	.short	0x0100
        /*0eba*/ 	.byte	0x06
	.zero		1


	//   ....[13]....
        /*0ebc*/ 	.word	0x00000620
        /*0ec0*/ 	.word	0x000000ff
        /*0ec4*/ 	.word	0x00028888
        /*0ec8*/ 	.short	0x0100
        /*0eca*/ 	.byte	0x06
	.zero		1


	//   ....[14]....
        /*0ecc*/ 	.word	0x00000750
        /*0ed0*/ 	.word	0x000000ff
        /*0ed4*/ 	.word	0x00028890
        /*0ed8*/ 	.short	0x0100
        /*0eda*/ 	.byte	0x08
	.zero		1


	//   ....[15]....
        /*0edc*/ 	.word	0x00000760
        /*0ee0*/ 	.word	0x000000ff
        /*0ee4*/ 	.word	0x000288a0
        /*0ee8*/ 	.short	0x0100
        /*0eea*/ 	.byte	0x08
	.zero		1


	//   ....[16]....
        /*0eec*/ 	.word	0x00000770
        /*0ef0*/ 	.word	0x000000ff
        /*0ef4*/ 	.word	0x00028898
        /*0ef8*/ 	.short	0x0100
        /*0efa*/ 	.byte	0x08
	.zero		1


	//   ....[17]....
        /*0efc*/ 	.word	0x00000780
        /*0f00*/ 	.word	0x000000ff
        /*0f04*/ 	.word	0x000288a8
        /*0f08*/ 	.short	0x0100
        /*0f0a*/ 	.byte	0x08
	.zero		1


	//   ....[18]....
        /*0f0c*/ 	.word	0x000008b0
        /*0f10*/ 	.word	0x000000ff
        /*0f14*/ 	.word	0x000288b0
        /*0f18*/ 	.short	0x0100
        /*0f1a*/ 	.byte	0x08
	.zero		1


	//   ....[19]....
        /*0f1c*/ 	.word	0x000008c0
        /*0f20*/ 	.word	0x000000ff
        /*0f24*/ 	.word	0x000288c0
        /*0f28*/ 	.short	0x0100
        /*0f2a*/ 	.byte	0x08
	.zero		1


	//   ....[20]....
        /*0f2c*/ 	.word	0x000008d0
        /*0f30*/ 	.word	0x000000ff
        /*0f34*/ 	.word	0x000288b8
        /*0f38*/ 	.short	0x0100
        /*0f3a*/ 	.byte	0x08
	.zero		1


	//   ....[21]....
        /*0f3c*/ 	.word	0x000008e0
        /*0f40*/ 	.word	0x000000ff
        /*0f44*/ 	.word	0x000288c8
        /*0f48*/ 	.short	0x0100
        /*0f4a*/ 	.byte	0x08
	.zero		1


	//   ....[22]....
        /*0f4c*/ 	.word	0x000033c0
        /*0f50*/ 	.word	0x0000005b
        /*0f54*/ 	.word	0x00028890
        /*0f58*/ 	.short	0x010a
        /*0f5a*/ 	.byte	0x3f
	.zero		1


	//   ....[23]....
        /*0f5c*/ 	.word	0x00005b80
        /*0f60*/ 	.word	0x0000005b
        /*0f64*/ 	.word	0x00028890
        /*0f68*/ 	.short	0x010a
        /*0f6a*/ 	.byte	0x3f
	.zero		1


	//   ....[24]....
        /*0f6c*/ 	.word	0x00007c30
        /*0f70*/ 	.word	0x0000005b
        /*0f74*/ 	.word	0x00028890
        /*0f78*/ 	.short	0x010a
        /*0f7a*/ 	.byte	0x3f
	.zero		1


	//   ....[25]....
        /*0f7c*/ 	.word	0x00008350
        /*0f80*/ 	.word	0x0000000b
        /*0f84*/ 	.word	0x00000000
        /*0f88*/ 	.short	0x0101
        /*0f8a*/ 	.byte	0x3f
	.zero		1


	//   ....[26]....
        /*0f8c*/ 	.word	0x00008390
        /*0f90*/ 	.word	0x0000005b
        /*0f94*/ 	.word	0x000288b0
        /*0f98*/ 	.short	0x010a
        /*0f9a*/ 	.byte	0x3f
	.zero		1


	//   ....[27]....
        /*0f9c*/ 	.word	0x000089c0
        /*0fa0*/ 	.word	0x0000005b
        /*0fa4*/ 	.word	0x00000000
        /*0fa8*/ 	.short	0x0101
        /*0faa*/ 	.byte	0x3f
	.zero		1


	//   ....[28]....
        /*0fac*/ 	.word	0x000093b0
        /*0fb0*/ 	.word	0x00000012
        /*0fb4*/ 	.word	0x00028800
        /*0fb8*/ 	.short	0x010a
        /*0fba*/ 	.byte	0x3f
	.zero		1


	//   ....[29]....
        /*0fbc*/ 	.word	0x00009400
        /*0fc0*/ 	.word	0x00000012
        /*0fc4*/ 	.word	0x00028800
        /*0fc8*/ 	.short	0x010a
        /*0fca*/ 	.byte	0x3f
	.zero		1


	//   ....[30]....
        /*0fcc*/ 	.word	0x0000a600
        /*0fd0*/ 	.word	0x00000012
        /*0fd4*/ 	.word	0x00028800
        /*0fd8*/ 	.short	0x010a
        /*0fda*/ 	.byte	0x3f
	.zero		1


	//   ....[31]....
        /*0fdc*/ 	.word	0x0000cd00
        /*0fe0*/ 	.word	0x00000012
        /*0fe4*/ 	.word	0x00028800
        /*0fe8*/ 	.short	0x010a
        /*0fea*/ 	.byte	0x3f
	.zero		1


	//   ....[32]....
        /*0fec*/ 	.word	0x0000e8a0
        /*0ff0*/ 	.word	0x00000008
        /*0ff4*/ 	.word	0x00028830
        /*0ff8*/ 	.short	0x010a
        /*0ffa*/ 	.byte	0x3f
	.zero		1


	//   ....[33]....
        /*0ffc*/ 	.word	0x0000e8e0
        /*1000*/ 	.word	0x00000008
        /*1004*/ 	.word	0x00028830
        /*1008*/ 	.short	0x010a
        /*100a*/ 	.byte	0x3f
	.zero		1


	//   ....[34]....
        /*100c*/ 	.word	0x0000f350
        /*1010*/ 	.word	0x00000008
        /*1014*/ 	.word	0x00000000
        /*1018*/ 	.short	0x0101
        /*101a*/ 	.byte	0x3f
	.zero		1


	//   ....[35]....
        /*101c*/ 	.word	0x00012480
        /*1020*/ 	.word	0x00000007
        /*1024*/ 	.word	0x00028830
        /*1028*/ 	.short	0x010a
        /*102a*/ 	.byte	0x3f
	.zero		1


	//   ....[36]....
        /*102c*/ 	.word	0x000124d0
        /*1030*/ 	.word	0x00000007
        /*1034*/ 	.word	0x00028830
        /*1038*/ 	.short	0x010a
        /*103a*/ 	.byte	0x3f
	.zero		1


	//   ....[37]....
        /*103c*/ 	.word	0x00012920
        /*1040*/ 	.word	0x00000007
        /*1044*/ 	.word	0x00028850
        /*1048*/ 	.short	0x010a
        /*104a*/ 	.byte	0x3f
	.zero		1


	//   ....[38]....
        /*104c*/ 	.word	0x00012960
        /*1050*/ 	.word	0x00000007
        /*1054*/ 	.word	0x00028850
        /*1058*/ 	.short	0x010a
        /*105a*/ 	.byte	0x3f
	.zero		1


	//   ....[39]....
        /*105c*/ 	.word	0x000132d0
        /*1060*/ 	.word	0x00000006
        /*1064*/ 	.word	0x00000000
        /*1068*/ 	.short	0x0101
        /*106a*/ 	.byte	0x3f
	.zero		1


	//   ....[40]....
        /*106c*/ 	.word	0x00015860
        /*1070*/ 	.word	0x00000009
        /*1074*/ 	.word	0x00000000
        /*1078*/ 	.short	0x0101
        /*107a*/ 	.byte	0x3f
	.zero		1


	//   ....[41]....
        /*107c*/ 	.word	0x00016200
        /*1080*/ 	.word	0x00000007
        /*1084*/ 	.word	0x00028830
        /*1088*/ 	.short	0x010a
        /*108a*/ 	.byte	0x3f
	.zero		1


	//   ....[42]....
        /*108c*/ 	.word	0x00016250
        /*1090*/ 	.word	0x00000007
        /*1094*/ 	.word	0x00028830
        /*1098*/ 	.short	0x010a
        /*109a*/ 	.byte	0x3f
	.zero		1


	//   ....[43]....
        /*109c*/ 	.word	0x000166d0
        /*10a0*/ 	.word	0x00000007
        /*10a4*/ 	.word	0x00028850
        /*10a8*/ 	.short	0x010a
        /*10aa*/ 	.byte	0x3f
	.zero		1


	//   ....[44]....
        /*10ac*/ 	.word	0x00016710
        /*10b0*/ 	.word	0x00000007
        /*10b4*/ 	.word	0x00028850
        /*10b8*/ 	.short	0x010a
        /*10ba*/ 	.byte	0x3f
	.zero		1


	//   ....[45]....
        /*10bc*/ 	.word	0x000182e0
        /*10c0*/ 	.word	0x00000003
        /*10c4*/ 	.word	0x00000000
        /*10c8*/ 	.short	0x0101
        /*10ca*/ 	.byte	0x3f
	.zero		1


	//   ....[46]....
        /*10cc*/ 	.word	0x000185b0
        /*10d0*/ 	.word	0x0000000f
        /*10d4*/ 	.word	0x00000000
        /*10d8*/ 	.short	0x0101
        /*10da*/ 	.byte	0x3f
	.zero		1


	//   ....[47]....
        /*10dc*/ 	.word	0x00018cd0
        /*10e0*/ 	.word	0x00000007
        /*10e4*/ 	.word	0x00028830
        /*10e8*/ 	.short	0x010a
        /*10ea*/ 	.byte	0x3f
	.zero		1


	//   ....[48]....
        /*10ec*/ 	.word	0x00018d20
        /*10f0*/ 	.word	0x00000007
        /*10f4*/ 	.word	0x00028830
        /*10f8*/ 	.short	0x010a
        /*10fa*/ 	.byte	0x3f
	.zero		1


	//   ....[49]....
        /*10fc*/ 	.word	0x000191a0
        /*1100*/ 	.word	0x00000007
        /*1104*/ 	.word	0x00028850
        /*1108*/ 	.short	0x010a
        /*110a*/ 	.byte	0x3f
	.zero		1


	//   ....[50]....
        /*110c*/ 	.word	0x000191e0
        /*1110*/ 	.word	0x00000007
        /*1114*/ 	.word	0x00028850
        /*1118*/ 	.short	0x010a
        /*111a*/ 	.byte	0x3f
	.zero		1


	//   ....[51]....
        /*111c*/ 	.word	0x00019b10
        /*1120*/ 	.word	0x00000007
        /*1124*/ 	.word	0x00000000
        /*1128*/ 	.short	0x0101
        /*112a*/ 	.byte	0x3f
	.zero		1


	//   ....[52]....
        /*112c*/ 	.word	0x0001c0e0
        /*1130*/ 	.word	0x00000009
        /*1134*/ 	.word	0x00000000
        /*1138*/ 	.short	0x0101
        /*113a*/ 	.byte	0x3f
	.zero		1


	//   ....[53]....
        /*113c*/ 	.word	0x0001c730
        /*1140*/ 	.word	0x0000000d
        /*1144*/ 	.word	0x00028850
        /*1148*/ 	.short	0x010a
        /*114a*/ 	.byte	0x3f
	.zero		1


	//   ....[54]....
        /*114c*/ 	.word	0x0001c7b0
        /*1150*/ 	.word	0x0000000d
        /*1154*/ 	.word	0x00028850
        /*1158*/ 	.short	0x010a
        /*115a*/ 	.byte	0x3f
	.zero		1


	//   ....[55]....
        /*115c*/ 	.word	0x0001cdd0
        /*1160*/ 	.word	0x00000005
        /*1164*/ 	.word	0x00000000
        /*1168*/ 	.short	0x0101
        /*116a*/ 	.byte	0x3f
	.zero		1


	//   ....[56]....
        /*116c*/ 	.word	0x0001e2f0
        /*1170*/ 	.word	0x00000000
        /*1174*/ 	.word	0x00000000
        /*1178*/ 	.short	0x0101
        /*117a*/ 	.byte	0x3f
	.zero		1


	//   ....[57]....
        /*117c*/ 	.word	0x00020a40
        /*1180*/ 	.word	0x00000016
        /*1184*/ 	.word	0x00028820
        /*1188*/ 	.short	0x010a
        /*118a*/ 	.byte	0x3f
	.zero		1


	//   ....[58]....
        /*118c*/ 	.word	0x00020ad0
        /*1190*/ 	.word	0x0000000b
        /*1194*/ 	.word	0x000288a0
        /*1198*/ 	.short	0x010a
        /*119a*/ 	.byte	0x3f
	.zero		1


	//   ....[59]....
        /*119c*/ 	.word	0x00020e30
        /*11a0*/ 	.word	0x0000000b
        /*11a4*/ 	.word	0x000288c0
        /*11a8*/ 	.short	0x010a
        /*11aa*/ 	.byte	0x3f
	.zero		1


	//   ....[60]....
        /*11ac*/ 	.word	0x00021260
        /*11b0*/ 	.word	0x0000000c
        /*11b4*/ 	.word	0x000288a0
        /*11b8*/ 	.short	0x010a
        /*11ba*/ 	.byte	0x3f
	.zero		1


	//   ....[61]....
        /*11bc*/ 	.word	0x000215a0
        /*11c0*/ 	.word	0x0000000c
        /*11c4*/ 	.word	0x000288c0
        /*11c8*/ 	.short	0x010a
        /*11ca*/ 	.byte	0x3f
	.zero		1


	//   ....[62]....
        /*11cc*/ 	.word	0x00022770
        /*11d0*/ 	.word	0x00000007
        /*11d4*/ 	.word	0x00028840
        /*11d8*/ 	.short	0x010a
        /*11da*/ 	.byte	0x3f
	.zero		1


	//   ....[63]....
        /*11dc*/ 	.word	0x00022ef0
        /*11e0*/ 	.word	0x00000007
        /*11e4*/ 	.word	0x00028830
        /*11e8*/ 	.short	0x0107
        /*11ea*/ 	.byte	0x3f
	.zero		1


	//   ....[64]....
        /*11ec*/ 	.word	0x00022fc0
        /*11f0*/ 	.word	0x00000007
        /*11f4*/ 	.word	0x00028830
        /*11f8*/ 	.short	0x0101
        /*11fa*/ 	.byte	0x3f
	.zero		1


	//   ....[65]....
        /*11fc*/ 	.word	0x00023b00
        /*1200*/ 	.word	0x00000016
        /*1204*/ 	.word	0x00028800
        /*1208*/ 	.short	0x0107
        /*120a*/ 	.byte	0x3f
	.zero		1


	//   ....[66]....
        /*120c*/ 	.word	0x00023c10
        /*1210*/ 	.word	0x00000016
        /*1214*/ 	.word	0x00028800
        /*1218*/ 	.short	0x0101
        /*121a*/ 	.byte	0x3f
	.zero		1


	//   ....[67]....
        /*121c*/ 	.word	0x00023c40
        /*1220*/ 	.word	0x00000016
        /*1224*/ 	.word	0x00028820
        /*1228*/ 	.short	0x010a
        /*122a*/ 	.byte	0x3f
	.zero		1


	//   ....[68]....
        /*122c*/ 	.word	0x00023fd0
        /*1230*/ 	.word	0x00000006
        /*1234*/ 	.word	0x00028840
        /*1238*/ 	.short	0x010a
        /*123a*/ 	.byte	0x3f
	.zero		1


	//   ....[69]....
        /*123c*/ 	.word	0x000244f0
        /*1240*/ 	.word	0x00000006
        /*1244*/ 	.word	0x00028830
        /*1248*/ 	.short	0x0107
        /*124a*/ 	.byte	0x3f
	.zero		1


	//   ....[70]....
        /*124c*/ 	.word	0x000245b0
        /*1250*/ 	.word	0x00000006
        /*1254*/ 	.word	0x00028830
        /*1258*/ 	.short	0x0101
        /*125a*/ 	.byte	0x3f
	.zero		1


	//   ....[71]....
        /*125c*/ 	.word	0x00024610
        /*1260*/ 	.word	0x00000006
        /*1264*/ 	.word	0x00028860
        /*1268*/ 	.short	0x010a
        /*126a*/ 	.byte	0x3f
	.zero		1


	//   ....[72]....
        /*126c*/ 	.word	0x00024b60
        /*1270*/ 	.word	0x00000006
        /*1274*/ 	.word	0x00028850
        /*1278*/ 	.short	0x0107
        /*127a*/ 	.byte	0x3f
	.zero		1


	//   ....[73]....
        /*127c*/ 	.word	0x00024d10
        /*1280*/ 	.word	0x00000006
        /*1284*/ 	.word	0x00028850
        /*1288*/ 	.short	0x0101
        /*128a*/ 	.byte	0x3f
	.zero		1


	//   ....[74]....
        /*128c*/ 	.word	0x00024f30
        /*1290*/ 	.word	0x00000000
        /*1294*/ 	.word	0x00028860
        /*1298*/ 	.short	0x010a
        /*129a*/ 	.byte	0x3f
	.zero		1


	//   ....[75]....
        /*129c*/ 	.word	0x00025460
        /*12a0*/ 	.word	0x00000000
        /*12a4*/ 	.word	0x00028850
        /*12a8*/ 	.short	0x0107
        /*12aa*/ 	.byte	0x3f
	.zero		1


	//   ....[76]....
        /*12ac*/ 	.word	0x00025520
        /*12b0*/ 	.word	0x00000000
        /*12b4*/ 	.word	0x00028850
        /*12b8*/ 	.short	0x0101
        /*12ba*/ 	.byte	0x3f
	.zero		1


	//   ....[77]....
        /*12bc*/ 	.word	0x00026250
        /*12c0*/ 	.word	0x00000007
        /*12c4*/ 	.word	0x00028820
        /*12c8*/ 	.short	0x010a
        /*12ca*/ 	.byte	0x3f
	.zero		1


	//   ....[78]....
        /*12cc*/ 	.word	0x000263c0
        /*12d0*/ 	.word	0x00000005
        /*12d4*/ 	.word	0x00028840
        /*12d8*/ 	.short	0x010a
        /*12da*/ 	.byte	0x3f
	.zero		1


	//   ....[79]....
        /*12dc*/ 	.word	0x00026460
        /*12e0*/ 	.word	0x00000003
        /*12e4*/ 	.word	0x00028840
        /*12e8*/ 	.short	0x010a
        /*12ea*/ 	.byte	0x3f
	.zero		1


	//   ....[80]....
        /*12ec*/ 	.word	0x000264a0
        /*12f0*/ 	.word	0x00000005
        /*12f4*/ 	.word	0x00028860
        /*12f8*/ 	.short	0x010a
        /*12fa*/ 	.byte	0x3f
	.zero		1


	//   ....[81]....
        /*12fc*/ 	.word	0x000264e0
        /*1300*/ 	.word	0x00000003
        /*1304*/ 	.word	0x00028860
        /*1308*/ 	.short	0x010a
        /*130a*/ 	.byte	0x3f
	.zero		1


	//   ....[82]....
        /*130c*/ 	.word	0x00026540
        /*1310*/ 	.word	0x0000005b
        /*1314*/ 	.word	0x00028890
        /*1318*/ 	.short	0x010a
        /*131a*/ 	.byte	0x3f
	.zero		1


	//   ....[83]....
        /*131c*/ 	.word	0x00026a50
        /*1320*/ 	.word	0x0000005b
        /*1324*/ 	.word	0x00028890
        /*1328*/ 	.short	0x010a
        /*132a*/ 	.byte	0x3f
	.zero		1


	//   ....[84]....
        /*132c*/ 	.word	0x00026f50
        /*1330*/ 	.word	0x0000005b
        /*1334*/ 	.word	0x00028890
        /*1338*/ 	.short	0x010a
        /*133a*/ 	.byte	0x3f
	.zero		1


	//   ....[85]....
        /*133c*/ 	.word	0x00027420
        /*1340*/ 	.word	0x0000005b
        /*1344*/ 	.word	0x000288b0
        /*1348*/ 	.short	0x010a
        /*134a*/ 	.byte	0x3f
	.zero		1


	//   ....[86]....
        /*134c*/ 	.word	0x00027c20
        /*1350*/ 	.word	0x00000012
        /*1354*/ 	.word	0x00028800
        /*1358*/ 	.short	0x010a
        /*135a*/ 	.byte	0x3f
	.zero		1


	//   ....[87]....
        /*135c*/ 	.word	0x000287f0
        /*1360*/ 	.word	0x00000012
        /*1364*/ 	.word	0x00028800
        /*1368*/ 	.short	0x010a
        /*136a*/ 	.byte	0x3f
	.zero		1


	//   ....[88]....
        /*136c*/ 	.word	0x00028840
        /*1370*/ 	.word	0x00000008
        /*1374*/ 	.word	0x00028830
        /*1378*/ 	.short	0x010a
        /*137a*/ 	.byte	0x3f
	.zero		1


	//   ....[89]....
        /*137c*/ 	.word	0x00028890
        /*1380*/ 	.word	0x00000007
        /*1384*/ 	.word	0x00028830
        /*1388*/ 	.short	0x010a
        /*138a*/ 	.byte	0x3f
	.zero		1


	//   ....[90]....
        /*138c*/ 	.word	0x000288e0
        /*1390*/ 	.word	0x00000007
        /*1394*/ 	.word	0x00028850
        /*1398*/ 	.short	0x010a
        /*139a*/ 	.byte	0x3f
	.zero		1


	//   ....[91]....
        /*139c*/ 	.word	0x00028930
        /*13a0*/ 	.word	0x00000007
        /*13a4*/ 	.word	0x00028830
        /*13a8*/ 	.short	0x010a
        /*13aa*/ 	.byte	0x3f
	.zero		1


	//   ....[92]....
        /*13ac*/ 	.word	0x00028980
        /*13b0*/ 	.word	0x00000007
        /*13b4*/ 	.word	0x00028850
        /*13b8*/ 	.short	0x010a
        /*13ba*/ 	.byte	0x3f
	.zero		1


	//   ....[93]....
        /*13bc*/ 	.word	0x000289d0
        /*13c0*/ 	.word	0x00000007
        /*13c4*/ 	.word	0x00028830
        /*13c8*/ 	.short	0x010a
        /*13ca*/ 	.byte	0x3f
	.zero		1


	//   ....[94]....
        /*13cc*/ 	.word	0x00028a20
        /*13d0*/ 	.word	0x00000007
        /*13d4*/ 	.word	0x00028850
        /*13d8*/ 	.short	0x010a
        /*13da*/ 	.byte	0x3f
	.zero		1


	//   ....[95]....
        /*13dc*/ 	.word	0x00028a70
        /*13e0*/ 	.word	0x0000000d
        /*13e4*/ 	.word	0x00028850
        /*13e8*/ 	.short	0x010a
        /*13ea*/ 	.byte	0x3f
	.zero		1


	//   ....[96]....
        /*13ec*/ 	.word	0x00029040
        /*13f0*/ 	.word	0x00000016
        /*13f4*/ 	.word	0x00028820
        /*13f8*/ 	.short	0x010a
        /*13fa*/ 	.byte	0x3f
	.zero		1


	//   ....[97]....
        /*13fc*/ 	.word	0x00029090
        /*1400*/ 	.word	0x0000000b
        /*1404*/ 	.word	0x000288a0
        /*1408*/ 	.short	0x010a
        /*140a*/ 	.byte	0x3f
	.zero		1


	//   ....[98]....
        /*140c*/ 	.word	0x000290e0
        /*1410*/ 	.word	0x0000000b
        /*1414*/ 	.word	0x000288c0
        /*1418*/ 	.short	0x010a
        /*141a*/ 	.byte	0x3f
	.zero		1


	//   ....[99]....
        /*141c*/ 	.word	0x00029130
        /*1420*/ 	.word	0x0000000c
        /*1424*/ 	.word	0x000288a0
        /*1428*/ 	.short	0x010a
        /*142a*/ 	.byte	0x3f
	.zero		1


	//   ....[100]....
        /*142c*/ 	.word	0x00029180
        /*1430*/ 	.word	0x0000000c
        /*1434*/ 	.word	0x000288c0
        /*1438*/ 	.short	0x010a
        /*143a*/ 	.byte	0x3f
	.zero		1


	//   ....[101]....
        /*143c*/ 	.word	0x000292a0
        /*1440*/ 	.word	0x00000007
        /*1444*/ 	.word	0x00028840
        /*1448*/ 	.short	0x010a
        /*144a*/ 	.byte	0x3f
	.zero		1


	//   ....[102]....
        /*144c*/ 	.word	0x0002a840
        /*1450*/ 	.word	0x00000016
        /*1454*/ 	.word	0x00028820
        /*1458*/ 	.short	0x010a
        /*145a*/ 	.byte	0x3f
	.zero		1


	//   ....[103]....
        /*145c*/ 	.word	0x0002a890
        /*1460*/ 	.word	0x00000006
        /*1464*/ 	.word	0x00028840
        /*1468*/ 	.short	0x010a
        /*146a*/ 	.byte	0x3f
	.zero		1


	//   ....[104]....
        /*146c*/ 	.word	0x0002b210
        /*1470*/ 	.word	0x00000006
        /*1474*/ 	.word	0x00028860
        /*1478*/ 	.short	0x010a
        /*147a*/ 	.byte	0x3f
	.zero		1


	//   ....[105]....
        /*147c*/ 	.word	0x0002bc90
        /*1480*/ 	.word	0x00000000
        /*1484*/ 	.word	0x00028860
        /*1488*/ 	.short	0x010a
        /*148a*/ 	.byte	0x3f
	.zero		1


	//   ....[106]....
        /*148c*/ 	.word	0x0002d000
        /*1490*/ 	.word	0x00000007
        /*1494*/ 	.word	0x00028820
        /*1498*/ 	.short	0x010a
        /*149a*/ 	.byte	0x3f
	.zero		1


	//   ....[107]....
        /*149c*/ 	.word	0x0002d1a0
        /*14a0*/ 	.word	0x00000005
        /*14a4*/ 	.word	0x00028840
        /*14a8*/ 	.short	0x010a
        /*14aa*/ 	.byte	0x3f
	.zero		1


	//   ....[108]....
        /*14ac*/ 	.word	0x0002d1f0
        /*14b0*/ 	.word	0x00000003
        /*14b4*/ 	.word	0x00028840
        /*14b8*/ 	.short	0x010a
        /*14ba*/ 	.byte	0x3f
	.zero		1


	//   ....[109]....
        /*14bc*/ 	.word	0x0002d240
        /*14c0*/ 	.word	0x00000005
        /*14c4*/ 	.word	0x00028860
        /*14c8*/ 	.short	0x010a
        /*14ca*/ 	.byte	0x3f
	.zero		1


	//----- nvinfo : EIATTR_NUM_MBARRIERS
	.align		4
.L_232:
        /*14cc*/ 	.byte	0x03, 0x38
        /*14ce*/ 	.short	0x0016


	//----- nvinfo : EIATTR_EXIT_INSTR_OFFSETS
	.align		4
        /*14d0*/ 	.byte	0x04, 0x1c
        /*14d2*/ 	.short	(.L_234 - .L_233)


	//   ....[0]....
.L_233:
        /*14d4*/ 	.word	0x00026530


	//----- nvinfo : EIATTR_MAX_THREADS
	.align		4
.L_234:
        /*14d8*/ 	.byte	0x04, 0x05
        /*14da*/ 	.short	(.L_236 - .L_235)
.L_235:
        /*14dc*/ 	.word	0x00000180
        /*14e0*/ 	.word	0x00000001
        /*14e4*/ 	.word	0x00000001


	//----- nvinfo : EIATTR_CRS_STACK_SIZE
	.align		4
.L_236:
        /*14e8*/ 	.byte	0x04, 0x1e
        /*14ea*/ 	.short	(.L_238 - .L_237)
.L_237:
        /*14ec*/ 	.word	0x00000000


	//----- nvinfo : EIATTR_CBANK_PARAM_SIZE
	.align		4
.L_238:
        /*14f0*/ 	.byte	0x03, 0x19
        /*14f2*/ 	.short	0x0af0


	//----- nvinfo : EIATTR_PARAM_CBANK
	.align		4
        /*14f4*/ 	.byte	0x04, 0x0a
        /*14f6*/ 	.short	(.L_240 - .L_239)
	.align		4
.L_239:
        /*14f8*/ 	.word	index@(.nv.constant0._ZN7cutlass13device_kernelIN5flash11enable_sm90INS1_16FlashAttnFwdSm90INS1_25CollectiveMainloopFwdSm90ILi2EN4cute5tupleIJNS5_1CILi1EEES8_S8_EEENS6_IJNS7_ILi128EEESA_SA_EEELi128ENS_10bfloat16_tEfNS_4arch4Sm90ELb0ELb1ELb1ELb1ELb1ELb1ELb0ELb1ELb1ELb1ELb0ELb0EEENS1_21CollectiveEpilogueFwdISB_S9_SC_SE_Li256ELb1ELb1ELb0ELb0EEENS1_36VarlenDynamicPersistentTileSchedulerILi128ELi128ELi256ELi128ELb0ELb1ELb1ELb1ELb0ELb1EEEEEEEEEvNT_6ParamsE)
        /*14fc*/ 	.short	0x0210
        /*14fe*/ 	.short	0x0af0


	//----- nvinfo : EIATTR_SW_WAR
	.align		4
.L_240:
        /*1500*/ 	.byte	0x04, 0x36
        /*1502*/ 	.short	(.L_242 - .L_241)
.L_241:
        /*1504*/ 	.word	0x00000008
.L_242:


//--------------------- .nv.info._ZN7cutlass13device_kernelIN5flash11enable_sm90INS1_16FlashAttnFwdSm90INS1_25CollectiveMainloopFwdSm90ILi2EN4cute5tupleIJNS5_1CILi1EEES8_S8_EEENS6_IJNS7_ILi128EEESA_SA_EEELi128ENS_10bfloat16_tEfNS_4arch4Sm90ELb1ELb0ELb1ELb0ELb1ELb0ELb0ELb1ELb1ELb1ELb0ELb0EEENS1_21CollectiveEpilogueFwdISB_S9_SC_SE_Li256ELb0ELb1ELb0ELb0EEENS1_30DynamicPersistentTileSchedulerILi256ELi128ELb0ELb1ELb1EEEEEEEEEvNT_6ParamsE --------------------------
	.section	.nv.info._ZN7cutlass13device_kernelIN5flash11enable_sm90INS1_16FlashAttnFwdSm90INS1_25CollectiveMainloopFwdSm90ILi2EN4cute5tupleIJNS5_1CILi1EEES8_S8_EEENS6_IJNS7_ILi128EEESA_SA_EEELi128ENS_10bfloat16_tEfNS_4arch4Sm90ELb1ELb0ELb1ELb0ELb1ELb0ELb0ELb1ELb1ELb1ELb0ELb0EEENS1_21CollectiveEpilogueFwdISB_S9_SC_SE_Li256ELb0ELb1ELb0ELb0EEENS1_30DynamicPersistentTileSchedulerILi256ELi128ELb0ELb1ELb1EEEEEEEEEvNT_6ParamsE,"",@"SHT_CUDA_INFO"
	.sectionflags	@""
	.align	4


	//----- nvinfo : EIATTR_CUDA_API_VERSION
	.align		4
        /*0000*/ 	.byte	0x04, 0x37
        /*0002*/ 	.short	(.L_244 - .L_243)
.L_243:
        /*0004*/ 	.word	0x00000082


	//----- nvinfo : EIATTR_KPARAM_INFO
	.align		4
.L_244:
        /*0008*/ 	.byte	0x04, 0x17
        /*000a*/ 	.short	(.L_246 - .L_245)
.L_245:
        /*000c*/ 	.word	0x00000000
        /*0010*/ 	.short	0x0000
        /*0012*/ 	.short	0x0070
        /*0014*/ 	.byte	0x00, 0xf0, 0x01, 0x2a


	//----- nvinfo : EIATTR_SPARSE_MMA_MASK
	.align		4
.L_246:
        /*0018*/ 	.byte	0x03, 0x50
        /*001a*/ 	.short	0x0000


	//----- nvinfo : EIATTR_MAXREG_COUNT
	.align		4
        /*001c*/ 	.byte	0x03, 0x1b
        /*001e*/ 	.short	0x00a8


	//----- nvinfo : EIATTR_NUM_BARRIERS
	.align		4
        /*0020*/ 	.byte	0x02, 0x4c
        /*0022*/ 	.byte	0x10
	.zero		1


	//----- nvinfo : EIATTR_EXTERNS
	.align		4
        /*0024*/ 	.byte	0x04, 0x0f
        /*0026*/ 	.short	(.L_248 - .L_247)


	//   ....[0]....
	.align		4
.L_247:
        /*0028*/ 	.word	index@(__assertfail)


	//----- nvinfo : EIATTR_MERCURY_ISA_VERSION
	.align		4
.L_248:
        /*002c*/ 	.byte	0x03, 0x5f
        /*002e*/ 	.short	0x0101


	//----- nvinfo : EIATTR_INT_WARP_WIDE_INSTR_OFFSETS
	.align		4
        /*0030*/ 	.byte	0x04, 0x31
        /*0032*/ 	.short	(.L_250 - .L_249)


	//   ....[0]....
.L_249:
        /*0034*/ 	.word	0x000000b0


	//   ....[1]....
        /*0038*/ 	.word	0x000000c0


	//   ....[2]....
        /*003c*/ 	.word	0x00000160


	//   ....[3]....
        /*0040*/ 	.word	0x0000cce0


	//   ....[4]....
        /*0044*/ 	.word	0x0000cd70


	//   ....[5]....
        /*0048*/ 	.word	0x0000f9b0


	//   ....[6]....
        /*004c*/ 	.word	0x0000fa40


	//----- nvinfo : EIATTR_COOP_GROUP_MASK_REGIDS
	.align		4
.L_250:
        /*0050*/ 	.byte	0x04, 0x29
        /*0052*/ 	.short	(.L_252 - .L_251)


	//   ....[0]....
.L_251:
        /*0054*/ 	.word	0xffffffff


	//   ....[1]....
        /*0058*/ 	.word	0xffffffff


	//   ....[2]....
        /*005c*/ 	.word	0xffffffff


	//   ....[3]....
        /*0060*/ 	.word	0xffffffff


	//   ....[4]....
        /*0064*/ 	.word	0xffffffff


	//   ....[5]....
        /*0068*/ 	.word	0xffffffff


	//   ....[6]....
        /*006c*/ 	.word	0xffffffff


	//   ....[7]....
        /*0070*/ 	.word	0xffffffff


	//   ....[8]....
        /*0074*/ 	.word	0xffffffff


	//   ....[9]....
        /*0078*/ 	.word	0xffffffff


	//   ....[10]....
        /*007c*/ 	.word	0xffffffff


	//   ....[11]....
        /*0080*/ 	.word	0xffffffff


	//   ....[12]....
        /*0084*/ 	.word	0xffffffff


	//   ....[13]....
        /*0088*/ 	.word	0xffffffff


	//   ....[14]....
        /*008c*/ 	.word	0xffffffff


	//   ....[15]....
        /*0090*/ 	.word	0xffffffff


	//   ....[16]....
        /*0094*/ 	.word	0xffffffff


	//   ....[17]....
        /*0098*/ 	.word	0xffffffff


	//   ....[18]....
        /*009c*/ 	.word	0xffffffff


	//   ....[19]....
        /*00a0*/ 	.word	0xffffffff


	//   ....[20]....
        /*00a4*/ 	.word	0xffffffff


	//   ....[21]....
        /*00a8*/ 	.word	0xffffffff


	//   ....[22]....
        /*00ac*/ 	.word	0xffffffff


	//   ....[23]....
        /*00b0*/ 	.word	0xffffffff


	//   ....[24]....
        /*00b4*/ 	.word	0xffffffff


	//   ....[25]....
        /*00b8*/ 	.word	0xffffffff


	//   ....[26]....
        /*00bc*/ 	.word	0xffffffff


	//   ....[27]....
        /*00c0*/ 	.word	0xffffffff


	//   ....[28]....
        /*00c4*/ 	.word	0xffffffff


	//   ....[29]....
        /*00c8*/ 	.word	0xffffffff


	//   ....[30]....
        /*00cc*/ 	.word	0xffffffff


	//   ....[31]....
        /*00d0*/ 	.word	0xffffffff


	//   ....[32]....
        /*00d4*/ 	.word	0xffffffff


	//   ....[33]....
        /*00d8*/ 	.word	0xffffffff


	//   ....[34]....
        /*00dc*/ 	.word	0xffffffff


	//   ....[35]....
        /*00e0*/ 	.word	0xffffffff


	//   ....[36]....
        /*00e4*/ 	.word	0xffffffff


	//   ....[37]....
        /*00e8*/ 	.word	0xffffffff


	//   ....[38]....
        /*00ec*/ 	.word	0xffffffff


	//   ....[39]....
        /*00f0*/ 	.word	0xffffffff


	//   ....[40]....
        /*00f4*/ 	.word	0xffffffff


	//   ....[41]....
        /*00f8*/ 	.word	0xffffffff


	//   ....[42]....
        /*00fc*/ 	.word	0xffffffff


	//   ....[43]....
        /*0100*/ 	.word	0xffffffff


	//   ....[44]....
        /*0104*/ 	.word	0xffffffff


	//   ....[45]....
        /*0108*/ 	.word	0xffffffff


	//   ....[46]....
        /*010c*/ 	.word	0xffffffff


	//   ....[47]....
        /*0110*/ 	.word	0xffffffff


	//   ....[48]....
        /*0114*/ 	.word	0xffffffff


	//   ....[49]....
        /*0118*/ 	.word	0xffffffff


	//   ....[50]....
        /*011c*/ 	.word	0xffffffff


	//   ....[51]....
        /*0120*/ 	.word	0xffffffff


	//   ....[52]....
        /*0124*/ 	.word	0xffffffff


	//   ....[53]....
        /*0128*/ 	.word	0xffffffff


	//   ....[54]....
        /*012c*/ 	.word	0xffffffff


	//   ....[55]....
        /*0130*/ 	.word	0xffffffff


	//   ....[56]....
        /*0134*/ 	.word	0xffffffff


	//   ....[57]....
        /*0138*/ 	.word	0xffffffff


	//   ....[58]....
        /*013c*/ 	.word	0xffffffff


	//   ....[59]....
        /*0140*/ 	.word	0xffffffff


	//   ....[60]....
        /*0144*/ 	.word	0xffffffff


	//   ....[61]....
        /*0148*/ 	.word	0xffffffff


	//   ....[62]....
        /*014c*/ 	.word	0xffffffff


	//   ....[63]....
        /*0150*/ 	.word	0xffffffff


	//   ....[64]....
        /*0154*/ 	.word	0xffffffff


	//   ....[65]....
        /*0158*/ 	.word	0xffffffff


	//   ....[66]....
        /*015c*/ 	.word	0xffffffff


	//   ....[67]....
        /*0160*/ 	.word	0xffffffff


	//   ....[68]....
        /*0164*/ 	.word	0xffffffff


	//   ....[69]....
        /*0168*/ 	.word	0xffffffff


	//   ....[70]....
        /*016c*/ 	.word	0xffffffff


	//   ....[71]....
        /*0170*/ 	.word	0xffffffff


	//   ....[72]....
        /*0174*/ 	.word	0xffffffff


	//   ....[73]....
        /*0178*/ 	.word	0xffffffff


	//   ....[74]....
        /*017c*/ 	.word	0xffffffff


	//   ....[75]....
        /*0180*/ 	.word	0xffffffff


	//   ....[76]....
        /*0184*/ 	.word	0xffffffff


	//   ....[77]....
        /*0188*/ 	.word	0xffffffff


	//   ....[78]....
        /*018c*/ 	.word	0xffffffff


	//   ....[79]....
        /*0190*/ 	.word	0xffffffff


	//   ....[80]....
        /*0194*/ 	.word	0xffffffff


	//   ....[81]....
        /*0198*/ 	.word	0xffffffff


	//   ....[82]....
        /*019c*/ 	.word	0xffffffff


	//   ....[83]....
        /*01a0*/ 	.word	0xffffffff


	//   ....[84]....
        /*01a4*/ 	.word	0xffffffff


	//   ....[85]....
        /*01a8*/ 	.word	0xffffffff


	//   ....[86]....
        /*01ac*/ 	.word	0xffffffff


	//   ....[87]....
        /*01b0*/ 	.word	0xffffffff


	//   ....[88]....
        /*01b4*/ 	.word	0xffffffff


	//   ....[89]....
        /*01b8*/ 	.word	0xffffffff


	//   ....[90]....
        /*01bc*/ 	.word	0xffffffff


	//   ....[91]....
        /*01c0*/ 	.word	0xffffffff


	//   ....[92]....
        /*01c4*/ 	.word	0xffffffff


	//   ....[93]....
        /*01c8*/ 	.word	0xffffffff


	//   ....[94]....
        /*01cc*/ 	.word	0xffffffff


	//   ....[95]....
        /*01d0*/ 	.word	0xffffffff


	//   ....[96]....
        /*01d4*/ 	.word	0xffffffff


	//   ....[97]....
        /*01d8*/ 	.word	0xffffffff


	//   ....[98]....
        /*01dc*/ 	.word	0xffffffff


	//   ....[99]....
        /*01e0*/ 	.word	0xffffffff


	//   ....[100]....
        /*01e4*/ 	.word	0xffffffff


	//   ....[101]....
        /*01e8*/ 	.word	0xffffffff


	//   ....[102]....
        /*01ec*/ 	.word	0xffffffff


	//   ....[103]....
        /*01f0*/ 	.word	0xffffffff


	//   ....[104]....
        /*01f4*/ 	.word	0xffffffff


	//   ....[105]....
        /*01f8*/ 	.word	0xffffffff


	//   ....[106]....
        /*01fc*/ 	.word	0xffffffff


	//   ....[107]....
        /*0200*/ 	.word	0xffffffff


	//   ....[108]....
        /*0204*/ 	.word	0xffffffff


	//   ....[109]....
        /*0208*/ 	.word	0xffffffff


	//   ....[110]....
        /*020c*/ 	.word	0xffffffff


	//   ....[111]....
        /*0210*/ 	.word	0xffffffff


	//   ....[112]....
        /*0214*/ 	.word	0xffffffff


	//   ....[113]....
        /*0218*/ 	.word	0xffffffff


	//   ....[114]....
        /*021c*/ 	.word	0xffffffff


	//   ....[115]....
        /*0220*/ 	.word	0xffffffff


	//   ....[116]....
        /*0224*/ 	.word	0xffffffff


	//   ....[117]....
        /*0228*/ 	.word	0xffffffff


	//   ....[118]....
        /*022c*/ 	.word	0xffffffff


	//   ....[119]....
        /*0230*/ 	.word	0xffffffff


	//   ....[120]....
        /*0234*/ 	.word	0xffffffff


	//   ....[121]....
        /*0238*/ 	.word	0xffffffff


	//   ....[122]....
        /*023c*/ 	.word	0xffffffff


	//   ....[123]....
        /*0240*/ 	.word	0xffffffff


	//   ....[124]....
        /*0244*/ 	.word	0xffffffff


	//   ....[125]....
        /*0248*/ 	.word	0xffffffff


	//   ....[126]....
        /*024c*/ 	.word	0xffffffff


	//   ....[127]....
        /*0250*/ 	.word	0xffffffff


	//   ....[128]....
        /*0254*/ 	.word	0xffffffff


	//   ....[129]....
        /*0258*/ 	.word	0xffffffff


	//   ....[130]....
        /*025c*/ 	.word	0x0500000f


	//   ....[131]....
        /*0260*/ 	.word	0x0500000f


	//   ....[132]....
        /*0264*/ 	.word	0x0500000f


	//   ....[133]....
        /*0268*/ 	.word	0x0500000f


	//   ....[134]....
        /*026c*/ 	.word	0x0500000f


	//   ....[135]....
        /*0270*/ 	.word	0x0500000f


	//   ....[136]....
        /*0274*/ 	.word	0x0500000f


	//   ....[137]....
        /*0278*/ 	.word	0x0500000f


	//   ....[138]....
        /*027c*/ 	.word	0x0500000f


	//   ....[139]....
        /*0280*/ 	.word	0x0500000f


	//   ....[140]....
        /*0284*/ 	.word	0x0500000f


	//   ....[141]....
        /*0288*/ 	.word	0x0500000f


	//   ....[142]....
        /*028c*/ 	.word	0x0500000f


	//   ....[143]....
        /*0290*/ 	.word	0x0500000f


	//   ....[144]....
        /*0294*/ 	.word	0x0500000f


	//   ....[145]....
        /*0298*/ 	.word	0x0500000f


	//   ....[146]....
        /*029c*/ 	.word	0x0500000f


	//   ....[147]....
        /*02a0*/ 	.word	0x0500000f


	//   ....[148]....
        /*02a4*/ 	.word	0x0500000f


	//   ....[149]....
        /*02a8*/ 	.word	0x0500000f


	//   ....[150]....
        /*02ac*/ 	.word	0x0500000f


	//   ....[151]....
        /*02b0*/ 	.word	0x0500000f


	//   ....[152]....
        /*02b4*/ 	.word	0x0500000f


	//   ....[153]....
        /*02b8*/ 	.word	0x0500000f


	//   ....[154]....
        /*02bc*/ 	.word	0x0500000f


	//   ....[155]....
        /*02c0*/ 	.word	0x0500000f


	//   ....[156]....
        /*02c4*/ 	.word	0x0500000f


	//   ....[157]....
        /*02c8*/ 	.word	0x0500000f


	//   ....[158]....
        /*02cc*/ 	.word	0x0500000f


	//   ....[159]....
        /*02d0*/ 	.word	0x0500000f


	//   ....[160]....
        /*02d4*/ 	.word	0x0500000f


	//   ....[161]....
        /*02d8*/ 	.word	0x0500000f


	//   ....[162]....
        /*02dc*/ 	.word	0x0500000f


	//   ....[163]....
        /*02e0*/ 	.word	0x0500000f


	//   ....[164]....
        /*02e4*/ 	.word	0x0500000f


	//   ....[165]....
        /*02e8*/ 	.word	0x0500000f


	//   ....[166]....
        /*02ec*/ 	.word	0x0500000f


	//   ....[167]....
        /*02f0*/ 	.word	0x0500000f


	//   ....[168]....
        /*02f4*/ 	.word	0x0500000f


	//   ....[169]....
        /*02f8*/ 	.word	0x0500000f


	//   ....[170]....
        /*02fc*/ 	.word	0x0500000f


	//   ....[171]....
        /*0300*/ 	.word	0x0500000f


	//   ....[172]....
        /*0304*/ 	.word	0x0500000f


	//   ....[173]....
        /*0308*/ 	.word	0x0500000f


	//   ....[174]....
        /*030c*/ 	.word	0x0500000f


	//   ....[175]....
        /*0310*/ 	.word	0x0500000f


	//   ....[176]....
        /*0314*/ 	.word	0x0500000f


	//   ....[177]....
        /*0318*/ 	.word	0x0500000f


	//   ....[178]....
        /*031c*/ 	.word	0x0500000f


	//   ....[179]....
        /*0320*/ 	.word	0x0500000f


	//   ....[180]....
        /*0324*/ 	.word	0x0500000f


	//   ....[181]....
        /*0328*/ 	.word	0x0500000f


	//   ....[182]....
        /*032c*/ 	.word	0x0500000f


	//   ....[183]....
        /*0330*/ 	.word	0x0500000f


	//   ....[184]....
        /*0334*/ 	.word	0x0500000f


	//   ....[185]....
        /*0338*/ 	.word	0x0500000f


	//   ....[186]....
        /*033c*/ 	.word	0x0500000f


	//   ....[187]....
        /*0340*/ 	.word	0x0500000f


	//   ....[188]....
        /*0344*/ 	.word	0x0500000f


	//   ....[189]....
        /*0348*/ 	.word	0x0500000f


	//   ....[190]....
        /*034c*/ 	.word	0x0500000f


	//   ....[191]....
        /*0350*/ 	.word	0x0500000f


	//   ....[192]....
        /*0354*/ 	.word	0x0500000f


	//   ....[193]....
        /*0358*/ 	.word	0x0500000f


	//   ....[194]....
        /*035c*/ 	.word	0x0500000f


	//   ....[195]....
        /*0360*/ 	.word	0x0500000f


	//   ....[196]....
        /*0364*/ 	.word	0x0500000f


	//   ....[197]....
        /*0368*/ 	.word	0x0500000f


	//   ....[198]....
        /*036c*/ 	.word	0x0500000f


	//   ....[199]....
        /*0370*/ 	.word	0x0500000f


	//   ....[200]....
        /*0374*/ 	.word	0x0500000f


	//   ....[201]....
        /*0378*/ 	.word	0x0500000f


	//   ....[202]....
        /*037c*/ 	.word	0x0500000f


	//   ....[203]....
        /*0380*/ 	.word	0x0500000f


	//   ....[204]....
        /*0384*/ 	.word	0x0500000f


	//   ....[205]....
        /*0388*/ 	.word	0x0500000f


	//   ....[206]....
        /*038c*/ 	.word	0x0500000f


	//   ....[207]....
        /*0390*/ 	.word	0x0500000f


	//   ....[208]....
        /*0394*/ 	.word	0x0500000f


	//   ....[209]....
        /*0398*/ 	.word	0x0500000f


	//   ....[210]....
        /*039c*/ 	.word	0x0500000f


	//   ....[211]....
        /*03a0*/ 	.word	0x0500000f


	//   ....[212]....
        /*03a4*/ 	.word	0x0500000f


	//----- nvinfo : EIATTR_COOP_GROUP_INSTR_OFFSETS
	.align		4
.L_252:
        /*03a8*/ 	.byte	0x04, 0x28
        /*03aa*/ 	.short	(.L_254 - .L_253)


	//   ....[0]....
.L_253:
        /*03ac*/ 	.word	0x00000070


	//   ....[1]....
        /*03b0*/ 	.word	0x00000080


	//   ....[2]....
        /*03b4*/ 	.word	0x000002c0


	//   ....[3]....
        /*03b8*/ 	.word	0x00000420


	//   ....[4]....
        /*03bc*/ 	.word	0x00000540


	//   ....[5]....
        /*03c0*/ 	.word	0x000006a0


	//   ....[6]....
        /*03c4*/ 	.word	0x000013a0


	//   ....[7]....
        /*03c8*/ 	.word	0x00001ca0


	//   ....[8]....
        /*03cc*/ 	.word	0x00002170


	//   ....[9]....
        /*03d0*/ 	.word	0x00002a70


	//   ....[10]....
        /*03d4*/ 	.word	0x00002af0


	//   ....[11]....
        /*03d8*/ 	.word	0x00003630


	//   ....[12]....
        /*03dc*/ 	.word	0x000036a0


	//   ....[13]....
        /*03e0*/ 	.word	0x00004c90


	//   ....[14]....
        /*03e4*/ 	.word	0x00005020


	//   ....[15]....
        /*03e8*/ 	.word	0x00005890


	//   ....[16]....
        /*03ec*/ 	.word	0x00005990


	//   ....[17]....
        /*03f0*/ 	.word	0x00006300


	//   ....[18]....
        /*03f4*/ 	.word	0x00006350


	//   ....[19]....
        /*03f8*/ 	.word	0x00008900


	//   ....[20]....
        /*03fc*/ 	.word	0x00008930


	//   ....[21]....
        /*0400*/ 	.word	0x00008950


	//   ....[22]....
        /*0404*/ 	.word	0x00008970


	//   ....[23]....
        /*0408*/ 	.word	0x00009df0


	//   ....[24]....
        /*040c*/ 	.word	0x00009e30


	//   ....[25]....
        /*0410*/ 	.word	0x00009ef0


	//   ....[26]....
        /*0414*/ 	.word	0x00009f00


	//   ....[27]....
        /*0418*/ 	.word	0x0000b030


	//   ....[28]....
        /*041c*/ 	.word	0x0000b060


	//   ....[29]....
        /*0420*/ 	.word	0x0000b090


	//   ....[30]....
        /*0424*/ 	.word	0x0000b0c0


	//   ....[31]....
        /*0428*/ 	.word	0x0000b640


	//   ....[32]....
        /*042c*/ 	.word	0x0000b680


	//   ....[33]....
        /*0430*/ 	.word	0x0000b740


	//   ....[34]....
        /*0434*/ 	.word	0x0000b760


	//   ....[35]....
        /*0438*/ 	.word	0x0000b820


	//   ....[36]....
        /*043c*/ 	.word	0x0000b840


	//   ....[37]....
        /*0440*/ 	.word	0x0000b910


	//   ....[38]....
        /*0444*/ 	.word	0x0000b930


	//   ....[39]....
        /*0448*/ 	.word	0x0000bfd0


	//   ....[40]....
        /*044c*/ 	.word	0x0000bff0


	//   ....[41]....
        /*0450*/ 	.word	0x0000c0b0


	//   ....[42]....
        /*0454*/ 	.word	0x0000c0d0


	//   ....[43]....
        /*0458*/ 	.word	0x0000c190


	//   ....[44]....
        /*045c*/ 	.word	0x0000c1b0


	//   ....[45]....
        /*0460*/ 	.word	0x0000c280


	//   ....[46]....
        /*0464*/ 	.word	0x0000c2a0


	//   ....[47]....
        /*0468*/ 	.word	0x0000c420


	//   ....[48]....
        /*046c*/ 	.word	0x0000d7f0


	//   ....[49]....
        /*0470*/ 	.word	0x0000d810


	//   ....[50]....
        /*0474*/ 	.word	0x0000d820


	//   ....[51]....
        /*0478*/ 	.word	0x0000d860


	//   ....[52]....
        /*047c*/ 	.word	0x0000d8e0


	//   ....[53]....
        /*0480*/ 	.word	0x0000d900


	//   ....[54]....
        /*0484*/ 	.word	0x0000d980


	//   ....[55]....
        /*0488*/ 	.word	0x0000d9a0


	//   ....[56]....
        /*048c*/ 	.word	0x0000da20


	//   ....[57]....
        /*0490*/ 	.word	0x0000da40


	//   ....[58]....
        /*0494*/ 	.word	0x0000dac0


	//   ....[59]....
        /*0498*/ 	.word	0x0000dae0


	//   ....[60]....
        /*049c*/ 	.word	0x0000db60


	//   ....[61]....
        /*04a0*/ 	.word	0x0000db80


	//   ....[62]....
        /*04a4*/ 	.word	0x0000dc00


	//   ....[63]....
        /*04a8*/ 	.word	0x0000dc20


	//   ....[64]....
        /*04ac*/ 	.word	0x0000e260


	//   ....[65]....
        /*04b0*/ 	.word	0x0000e280


	//   ....[66]....
        /*04b4*/ 	.word	0x0000e2a0


	//   ....[67]....
        /*04b8*/ 	.word	0x0000e300


	//   ....[68]....
        /*04bc*/ 	.word	0x0000e370


	//   ....[69]....
        /*04c0*/ 	.word	0x0000e390


	//   ....[70]....
        /*04c4*/ 	.word	0x0000e410


	//   ....[71]....
        /*04c8*/ 	.word	0x0000e440


	//   ....[72]....
        /*04cc*/ 	.word	0x0000e4b0


	//   ....[73]....
        /*04d0*/ 	.word	0x0000e4d0


	//   ....[74]....
        /*04d4*/ 	.word	0x0000e550


	//   ....[75]....
        /*04d8*/ 	.word	0x0000e570


	//   ....[76]....
        /*04dc*/ 	.word	0x0000e5f0


	//   ....[77]....
        /*04e0*/ 	.word	0x0000e610


	//   ....[78]....
        /*04e4*/ 	.word	0x0000e690


	//   ....[79]....
        /*04e8*/ 	.word	0x0000e6b0


	//   ....[80]....
        /*04ec*/ 	.word	0x0000ed70


	//   ....[81]....
        /*04f0*/ 	.word	0x0000eda0


	//   ....[82]....
        /*04f4*/ 	.word	0x0000edb0


	//   ....[83]....
        /*04f8*/ 	.word	0x0000ee00


	//   ....[84]....
        /*04fc*/ 	.word	0x0000ee10


	//   ....[85]....
        /*0500*/ 	.word	0x0000ee60


	//   ....[86]....
        /*0504*/ 	.word	0x0000ee70


	//   ....[87]....
        /*0508*/ 	.word	0x0000eec0


	//   ....[88]....
        /*050c*/ 	.word	0x0000eed0


	//   ....[89]....
        /*0510*/ 	.word	0x0000ef20


	//   ....[90]....
        /*0514*/ 	.word	0x0000ef30


	//   ....[91]....
        /*0518*/ 	.word	0x0000ef80


	//   ....[92]....
        /*051c*/ 	.word	0x0000ef90


	//   ....[93]....
        /*0520*/ 	.word	0x0000efe0


	//   ....[94]....
        /*0524*/ 	.word	0x0000eff0


	//   ....[95]....
        /*0528*/ 	.word	0x0000f000


	//   ....[96]....
        /*052c*/ 	.word	0x0000f2a0


	//   ....[97]....
        /*0530*/ 	.word	0x0000f2c0


	//   ....[98]....
        /*0534*/ 	.word	0x0000f2e0


	//   ....[99]....
        /*0538*/ 	.word	0x0000f340


	//   ....[100]....
        /*053c*/ 	.word	0x0000f360


	//   ....[101]....
        /*0540*/ 	.word	0x0000f3c0


	//   ....[102]....
        /*0544*/ 	.word	0x0000f3e0


	//   ....[103]....
        /*0548*/ 	.word	0x0000f440


	//   ....[104]....
        /*054c*/ 	.word	0x0000f460


	//   ....[105]....
        /*0550*/ 	.word	0x0000f4c0


	//   ....[106]....
        /*0554*/ 	.word	0x0000f4e0


	//   ....[107]....
        /*0558*/ 	.word	0x0000f540


	//   ....[108]....
        /*055c*/ 	.word	0x0000f560


	//   ....[109]....
        /*0560*/ 	.word	0x0000f5c0


	//   ....[110]....
        /*0564*/ 	.word	0x0000f5e0


	//   ....[111]....
        /*0568*/ 	.word	0x0000f5f0


	//   ....[112]....
        /*056c*/ 	.word	0x0000fb90


	//   ....[113]....
        /*0570*/ 	.word	0x0000fbb0


	//   ....[114]....
        /*0574*/ 	.word	0x0000fbd0


	//   ....[115]....
        /*0578*/ 	.word	0x0000fc10


	//   ....[116]....
        /*057c*/ 	.word	0x0000fc60


	//   ....[117]....
        /*0580*/ 	.word	0x0000fc90


	//   ....[118]....
        /*0584*/ 	.word	0x0000fce0


	//   ....[119]....
        /*0588*/ 	.word	0x0000fd10


	//   ....[120]....
        /*058c*/ 	.word	0x0000fd60


	//   ....[121]....
        /*0590*/ 	.word	0x0000fd90


	//   ....[122]....
        /*0594*/ 	.word	0x0000fde0


	//   ....[123]....
        /*0598*/ 	.word	0x0000fe10


	//   ....[124]....
        /*059c*/ 	.word	0x0000fe60


	//   ....[125]....
        /*05a0*/ 	.word	0x0000fe90


	//   ....[126]....
        /*05a4*/ 	.word	0x0000fee0


	//   ....[127]....
        /*05a8*/ 	.word	0x0000ff10


	//   ....[128]....
        /*05ac*/ 	.word	0x000101f0


	//   ....[129]....
        /*05b0*/ 	.word	0x000103c0


	//   ....[130]....
        /*05b4*/ 	.word	0x00010950


	//   ....[131]....
        /*05b8*/ 	.word	0x00010a30


	//   ....[132]....
        /*05bc*/ 	.word	0x00010ad0


	//   ....[133]....
        /*05c0*/ 	.word	0x00010b50


	//   ....[134]....
        /*05c4*/ 	.word	0x00010c10


	//   ....[135]....
        /*05c8*/ 	.word	0x00010c80


	//   ....[136]....
        /*05cc*/ 	.word	0x00010d50


	//   ....[137]....
        /*05d0*/ 	.word	0x00010de0


	//   ....[138]....
        /*05d4*/ 	.word	0x00010ea0


	//   ....[139]....
        /*05d8*/ 	.word	0x00010f30


	//   ....[140]....
        /*05dc*/ 	.word	0x00010ff0


	//   ....[141]....
        /*05e0*/ 	.word	0x00011070


	//   ....[142]....
        /*05e4*/ 	.word	0x00011140


	//   ....[143]....
        /*05e8*/ 	.word	0x000111c0


	//   ....[144]....
        /*05ec*/ 	.word	0x00011290


	//   ....[145]....
        /*05f0*/ 	.word	0x00011310


	//   ....[146]....
        /*05f4*/ 	.word	0x000113d0


	//   ....[147]....
        /*05f8*/ 	.word	0x00011460


	//   ....[148]....
        /*05fc*/ 	.word	0x000114e0


	//   ....[149]....
        /*0600*/ 	.word	0x00011560


	//   ....[150]....
        /*0604*/ 	.word	0x00011610


	//   ....[151]....
        /*0608*/ 	.word	0x00011690


	//   ....[152]....
        /*060c*/ 	.word	0x00011760


	//   ....[153]....
        /*0610*/ 	.word	0x000117d0


	//   ....[154]....
        /*0614*/ 	.word	0x000118b0


	//   ....[155]....
        /*0618*/ 	.word	0x00011920


	//   ....[156]....
        /*061c*/ 	.word	0x00011a00


	//   ....[157]....
        /*0620*/ 	.word	0x00011a80


	//   ....[158]....
        /*0624*/ 	.word	0x00011b50


	//   ....[159]....
        /*0628*/ 	.word	0x00011bc0


	//   ....[160]....
        /*062c*/ 	.word	0x00011ca0


	//   ....[161]....
        /*0630*/ 	.word	0x00011d20


	//   ....[162]....
        /*0634*/ 	.word	0x00011dd0


	//   ....[163]....
        /*0638*/ 	.word	0x00011f00


	//   ....[164]....
        /*063c*/ 	.word	0x00011fa0


	//   ....[165]....
        /*0640*/ 	.word	0x00012010


	//   ....[166]....
        /*0644*/ 	.word	0x000120d0


	//   ....[167]....
        /*0648*/ 	.word	0x00012130


	//   ....[168]....
        /*064c*/ 	.word	0x000121f0


	//   ....[169]....
        /*0650*/ 	.word	0x00012250


	//   ....[170]....
        /*0654*/ 	.word	0x00012310


	//   ....[171]....
        /*0658*/ 	.word	0x00012370


	//   ....[172]....
        /*065c*/ 	.word	0x00012430


	//   ....[173]....
        /*0660*/ 	.word	0x00012490


	//   ....[174]....
        /*0664*/ 	.word	0x00012550


	//   ....[175]....
        /*0668*/ 	.word	0x000125b0


	//   ....[176]....
        /*066c*/ 	.word	0x00012670


	//   ....[177]....
        /*0670*/ 	.word	0x000126d0


	//   ....[178]....
        /*0674*/ 	.word	0x00012790


	//   ....[179]....
        /*0678*/ 	.word	0x00012870


	//   ....[180]....
        /*067c*/ 	.word	0x00012910


	//   ....[181]....
        /*0680*/ 	.word	0x00012970


	//   ....[182]....
        /*0684*/ 	.word	0x00012a40


	//   ....[183]....
        /*0688*/ 	.word	0x00012aa0


	//   ....[184]....
        /*068c*/ 	.word	0x00012b70


	//   ....[185]....
        /*0690*/ 	.word	0x00012bd0


	//   ....[186]....
        /*0694*/ 	.word	0x00012ca0


	//   ....[187]....
        /*0698*/ 	.word	0x00012d00


	//   ....[188]....
        /*069c*/ 	.word	0x00012dd0


	//   ....[189]....
        /*06a0*/ 	.word	0x00012e30


	//   ....[190]....
        /*06a4*/ 	.word	0x00012f00


	//   ....[191]....
        /*06a8*/ 	.word	0x00012f60


	//   ....[192]....
        /*06ac*/ 	.word	0x00013030


	//   ....[193]....
        /*06b0*/ 	.word	0x00013090


	//   ....[194]....
        /*06b4*/ 	.word	0x00013150


	//   ....[195]....
        /*06b8*/ 	.word	0x00013270


	//   ....[196]....
        /*06bc*/ 	.word	0x00013310


	//   ....[197]....
        /*06c0*/ 	.word	0x00013370


	//   ....[198]....
        /*06c4*/ 	.word	0x00013440


	//   ....[199]....
        /*06c8*/ 	.word	0x000134e0


	//   ....[200]....
        /*06cc*/ 	.word	0x000135a0


	//   ....[201]....
        /*06d0*/ 	.word	0x00013640


	//   ....[202]....
        /*06d4*/ 	.word	0x00013700


	//   ....[203]....
        /*06d8*/ 	.word	0x000137a0


	//   ....[204]....
        /*06dc*/ 	.word	0x00013860


	//   ....[205]....
        /*06e0*/ 	.word	0x00013900


	//   ....[206]....
        /*06e4*/ 	.word	0x000139c0


	//   ....[207]....
        /*06e8*/ 	.word	0x00013a60


	//   ....[208]....
        /*06ec*/ 	.word	0x00013b20


	//   ....[209]....
        /*06f0*/ 	.word	0x00013bc0


	//   ....[210]....
        /*06f4*/ 	.word	0x00013c80


	//   ....[211]....
        /*06f8*/ 	.word	0x00013d50


	//   ....[212]....
        /*06fc*/ 	.word	0x00013e70


	//----- nvinfo : EIATTR_REG_RECONFIG
	.align		4
.L_254:
        /*0700*/ 	.byte	0x01, 0x54
	.zero		2


	//----- nvinfo : EIATTR_SYSCALL_OFFSETS
	.align		4
        /*0704*/ 	.byte	0x04, 0x46
        /*0706*/ 	.short	(.L_256 - .L_255)


	//   ....[0]....
.L_255:
        /*0708*/ 	.word	0x00001580


	//   ....[1]....
        /*070c*/ 	.word	0x0000ced0


	//   ....[2]....
        /*0710*/ 	.word	0x0000d020


	//   ....[3]....
        /*0714*/ 	.word	0x0000d110


	//   ....[4]....
        /*0718*/ 	.word	0x0000df10


	//----- nvinfo : EIATTR_MBARRIER_INSTR_OFFSETS
	.align		4
.L_256:
        /*071c*/ 	.byte	0x04, 0x39
        /*071e*/ 	.short	(.L_258 - .L_257)


	//   ....[0]....
.L_257:
        /*0720*/ 	.word	0x00000170
        /*0724*/ 	.word	0x000000ff
        /*0728*/ 	.word	0x00028800
        /*072c*/ 	.short	0x0100
        /*072e*/ 	.byte	0x08
	.zero		1


	//   ....[1]....
        /*0730*/ 	.word	0x00000180
        /*0734*/ 	.word	0x000000ff
        /*0738*/ 	.word	0x00028820
        /*073c*/ 	.short	0x0100
        /*073e*/ 	.byte	0x08
	.zero		1


	//   ....[2]....
        /*0740*/ 	.word	0x00000270
        /*0744*/ 	.word	0x000000ff
        /*0748*/ 	.word	0x00028830
        /*074c*/ 	.short	0x0100
        /*074e*/ 	.byte	0x08
	.zero		1


	//   ....[3]....
        /*0750*/ 	.word	0x00000280
        /*0754*/ 	.word	0x000000ff
        /*0758*/ 	.word	0x00028840
        /*075c*/ 	.short	0x0100
        /*075e*/ 	.byte	0x08
	.zero		1


	//   ....[4]....
        /*0760*/ 	.word	0x00000290
        /*0764*/ 	.word	0x000000ff
        /*0768*/ 	.word	0x00028838
        /*076c*/ 	.short	0x0100
        /*076e*/ 	.byte	0x08
	.zero		1


	//   ....[5]....
        /*0770*/ 	.word	0x000002a0
        /*0774*/ 	.word	0x000000ff
        /*0778*/ 	.word	0x00028848
        /*077c*/ 	.short	0x0100
        /*077e*/ 	.byte	0x08
	.zero		1


	//   ....[6]....
        /*0780*/ 	.word	0x000003d0
        /*0784*/ 	.word	0x000000ff
        /*0788*/ 	.word	0x00028850
        /*078c*/ 	.short	0x0100
        /*078e*/ 	.byte	0x08
	.zero		1


	//   ....[7]....
        /*0790*/ 	.word	0x000003e0
        /*0794*/ 	.word	0x000000ff
        /*0798*/ 	.word	0x00028860
        /*079c*/ 	.short	0x0100
        /*079e*/ 	.byte	0x08
	.zero		1


	//   ....[8]....
        /*07a0*/ 	.word	0x000003f0
        /*07a4*/ 	.word	0x000000ff
        /*07a8*/ 	.word	0x00028858
        /*07ac*/ 	.short	0x0100
        /*07ae*/ 	.byte	0x08
	.zero		1


	//   ....[9]....
        /*07b0*/ 	.word	0x00000400
        /*07b4*/ 	.word	0x000000ff
        /*07b8*/ 	.word	0x00028868
        /*07bc*/ 	.short	0x0100
        /*07be*/ 	.byte	0x08
	.zero		1


	//   ....[10]....
        /*07c0*/ 	.word	0x000004f0
        /*07c4*/ 	.word	0x000000ff
        /*07c8*/ 	.word	0x00028870
        /*07cc*/ 	.short	0x0100
        /*07ce*/ 	.byte	0x06
	.zero		1


	//   ....[11]....
        /*07d0*/ 	.word	0x00000500
        /*07d4*/ 	.word	0x000000ff
        /*07d8*/ 	.word	0x00028880
        /*07dc*/ 	.short	0x0100
        /*07de*/ 	.byte	0x06
	.zero		1


	//   ....[12]....
        /*07e0*/ 	.word	0x00000510
        /*07e4*/ 	.word	0x000000ff
        /*07e8*/ 	.word	0x00028878
        /*07ec*/ 	.short	0x0100
        /*07ee*/ 	.byte	0x06
	.zero		1


	//   ....[13]....
        /*07f0*/ 	.word	0x00000520
        /*07f4*/ 	.word	0x000000ff
        /*07f8*/ 	.word	0x00028888
        /*07fc*/ 	.short	0x0100
        /*07fe*/ 	.byte	0x06
	.zero		1


	//   ....[14]....
        /*0800*/ 	.word	0x00000650
        /*0804*/ 	.word	0x000000ff
        /*0808*/ 	.word	0x00028890
        /*080c*/ 	.short	0x0100
        /*080e*/ 	.byte	0x08
	.zero		1


	//   ....[15]....
        /*0810*/ 	.word	0x00000660
        /*0814*/ 	.word	0x000000ff
        /*0818*/ 	.word	0x000288a0
        /*081c*/ 	.short	0x0100
        /*081e*/ 	.byte	0x08
	.zero		1


	//   ....[16]....
        /*0820*/ 	.word	0x00000670
        /*0824*/ 	.word	0x000000ff
        /*0828*/ 	.word	0x00028898
        /*082c*/ 	.short	0x0100
        /*082e*/ 	.byte	0x08
	.zero		1


	//   ....[17]....
        /*0830*/ 	.word	0x00000680
        /*0834*/ 	.word	0x000000ff
        /*0838*/ 	.word	0x000288a8
        /*083c*/ 	.short	0x0100
        /*083e*/ 	.byte	0x08
	.zero		1


	//   ....[18]....
        /*0840*/ 	.word	0x000007c0
        /*0844*/ 	.word	0x000000ff
        /*0848*/ 	.word	0x000288b0
        /*084c*/ 	.short	0x0100
        /*084e*/ 	.byte	0x08
	.zero		1


	//   ....[19]....
        /*0850*/ 	.word	0x000007d0
        /*0854*/ 	.word	0x000000ff
        /*0858*/ 	.word	0x000288c0
        /*085c*/ 	.short	0x0100
        /*085e*/ 	.byte	0x08
	.zero		1


	//   ....[20]....
        /*0860*/ 	.word	0x000007e0
        /*0864*/ 	.word	0x000000ff
        /*0868*/ 	.word	0x000288b8
        /*086c*/ 	.short	0x0100
        /*086e*/ 	.byte	0x08
	.zero		1


	//   ....[21]....
        /*0870*/ 	.word	0x000007f0
        /*0874*/ 	.word	0x000000ff
        /*0878*/ 	.word	0x000288c8
        /*087c*/ 	.short	0x0100
        /*087e*/ 	.byte	0x08
	.zero		1


	//   ....[22]....
        /*0880*/ 	.word	0x00001600
        /*0884*/ 	.word	0x000000ff
        /*0888*/ 	.word	0x00028800
        /*088c*/ 	.short	0x010a
        /*088e*/ 	.byte	0x29
	.zero		1


	//   ....[23]....
        /*0890*/ 	.word	0x00001680
        /*0894*/ 	.word	0x00000000
        /*0898*/ 	.word	0x00028830
        /*089c*/ 	.short	0x010a
        /*089e*/ 	.byte	0x3f
	.zero		1


	//   ....[24]....
        /*08a0*/ 	.word	0x000016c0
        /*08a4*/ 	.word	0x00000000
        /*08a8*/ 	.word	0x00028830
        /*08ac*/ 	.short	0x010a
        /*08ae*/ 	.byte	0x3f
	.zero		1


	//   ....[25]....
        /*08b0*/ 	.word	0x00003290
        /*08b4*/ 	.word	0x000000ff
        /*08b8*/ 	.word	0x00000000
        /*08bc*/ 	.short	0x0101
        /*08be*/ 	.byte	0x06
	.zero		1


	//   ....[26]....
        /*08c0*/ 	.word	0x000043c0
        /*08c4*/ 	.word	0x000000ff
        /*08c8*/ 	.word	0x00028830
        /*08cc*/ 	.short	0x010a
        /*08ce*/ 	.byte	0x06
	.zero		1


	//   ....[27]....
        /*08d0*/ 	.word	0x00004400
        /*08d4*/ 	.word	0x000000ff
        /*08d8*/ 	.word	0x00028830
        /*08dc*/ 	.short	0x010a
        /*08de*/ 	.byte	0x06
	.zero		1


	//   ....[28]....
        /*08e0*/ 	.word	0x00004750
        /*08e4*/ 	.word	0x000000ff
        /*08e8*/ 	.word	0x00028850
        /*08ec*/ 	.short	0x010a
        /*08ee*/ 	.byte	0x06
	.zero		1


	//   ....[29]....
        /*08f0*/ 	.word	0x00004790
        /*08f4*/ 	.word	0x000000ff
        /*08f8*/ 	.word	0x00028850
        /*08fc*/ 	.short	0x010a
        /*08fe*/ 	.byte	0x06
	.zero		1


	//   ....[30]....
        /*0900*/ 	.word	0x000052f0
        /*0904*/ 	.word	0x000000ff
        /*0908*/ 	.word	0x00000000
        /*090c*/ 	.short	0x0101
        /*090e*/ 	.byte	0x06
	.zero		1


	//   ....[31]....
        /*0910*/ 	.word	0x00006ee0
        /*0914*/ 	.word	0x000000ff
        /*0918*/ 	.word	0x00000000
        /*091c*/ 	.short	0x0101
        /*091e*/ 	.byte	0x06
	.zero		1


	//   ....[32]....
        /*0920*/ 	.word	0x000075d0
        /*0924*/ 	.word	0x000000ff
        /*0928*/ 	.word	0x00028830
        /*092c*/ 	.short	0x010a
        /*092e*/ 	.byte	0x06
	.zero		1


	//   ....[33]....
        /*0930*/ 	.word	0x00007610
        /*0934*/ 	.word	0x000000ff
        /*0938*/ 	.word	0x00028830
        /*093c*/ 	.short	0x010a
        /*093e*/ 	.byte	0x06
	.zero		1


	//   ....[34]....
        /*0940*/ 	.word	0x00007960
        /*0944*/ 	.word	0x000000ff
        /*0948*/ 	.word	0x00028850
        /*094c*/ 	.short	0x010a
        /*094e*/ 	.byte	0x06
	.zero		1


	//   ....[35]....
        /*0950*/ 	.word	0x000079a0
        /*0954*/ 	.word	0x000000ff
        /*0958*/ 	.word	0x00028850
        /*095c*/ 	.short	0x010a
        /*095e*/ 	.byte	0x06
	.zero		1


	//   ....[36]....
        /*0960*/ 	.word	0x00008260
        /*0964*/ 	.word	0x000000ff
        /*0968*/ 	.word	0x00000000
        /*096c*/ 	.short	0x0101
        /*096e*/ 	.byte	0x06
	.zero		1


	//   ....[37]....
        /*0970*/ 	.word	0x00009750
        /*0974*/ 	.word	0x000000ff
        /*0978*/ 	.word	0x00000000
        /*097c*/ 	.short	0x0101
        /*097e*/ 	.byte	0x06
	.zero		1


	//   ....[38]....
        /*0980*/ 	.word	0x00009d60
        /*0984*/ 	.word	0x000000ff
        /*0988*/ 	.word	0x00028850
        /*098c*/ 	.short	0x010a
        /*098e*/ 	.byte	0x05
	.zero		1


	//   ....[39]....
        /*0990*/ 	.word	0x00009da0
        /*0994*/ 	.word	0x000000ff
        /*0998*/ 	.word	0x00028850
        /*099c*/ 	.short	0x010a
        /*099e*/ 	.byte	0x05
	.zero		1


	//   ....[40]....
        /*09a0*/ 	.word	0x0000a310
        /*09a4*/ 	.word	0x000000ff
        /*09a8*/ 	.word	0x00000000
        /*09ac*/ 	.short	0x0101
        /*09ae*/ 	.byte	0x04
	.zero		1


	//   ....[41]....
        /*09b0*/ 	.word	0x0000b670
        /*09b4*/ 	.word	0x00000026
        /*09b8*/ 	.word	0x00000000
        /*09bc*/ 	.short	0x0101
        /*09be*/ 	.byte	0x3f
	.zero		1


	//   ....[42]....
        /*09c0*/ 	.word	0x0000d630
        /*09c4*/ 	.word	0x00000007
        /*09c8*/ 	.word	0x00028840
        /*09cc*/ 	.short	0x010a
        /*09ce*/ 	.byte	0x3f
	.zero		1


	//   ....[43]....
        /*09d0*/ 	.word	0x0000dcf0
        /*09d4*/ 	.word	0x00000007
        /*09d8*/ 	.word	0x00028830
        /*09dc*/ 	.short	0x0107
        /*09de*/ 	.byte	0x3f
	.zero		1


	//   ....[44]....
        /*09e0*/ 	.word	0x0000ddc0
        /*09e4*/ 	.word	0x00000007
        /*09e8*/ 	.word	0x00028830
        /*09ec*/ 	.short	0x0101
        /*09ee*/ 	.byte	0x3f
	.zero		1


	//   ....[45]....
        /*09f0*/ 	.word	0x0000e780
        /*09f4*/ 	.word	0x00000010
        /*09f8*/ 	.word	0x00028800
        /*09fc*/ 	.short	0x0107
        /*09fe*/ 	.byte	0x3f
	.zero		1


	//   ....[46]....
        /*0a00*/ 	.word	0x0000e850
        /*0a04*/ 	.word	0x00000010
        /*0a08*/ 	.word	0x00028800
        /*0a0c*/ 	.short	0x0101
        /*0a0e*/ 	.byte	0x3f
	.zero		1


	//   ....[47]....
        /*0a10*/ 	.word	0x0000e870
        /*0a14*/ 	.word	0x00000010
        /*0a18*/ 	.word	0x00028820
        /*0a1c*/ 	.short	0x010a
        /*0a1e*/ 	.byte	0x3f
	.zero		1


	//   ....[48]....
        /*0a20*/ 	.word	0x0000ebc0
        /*0a24*/ 	.word	0x00000006
        /*0a28*/ 	.word	0x00028840
        /*0a2c*/ 	.short	0x010a
        /*0a2e*/ 	.byte	0x3f
	.zero		1


	//   ....[49]....
        /*0a30*/ 	.word	0x0000f0d0
        /*0a34*/ 	.word	0x00000006
        /*0a38*/ 	.word	0x00028830
        /*0a3c*/ 	.short	0x0107
        /*0a3e*/ 	.byte	0x3f
	.zero		1


	//   ....[50]....
        /*0a40*/ 	.word	0x0000f190
        /*0a44*/ 	.word	0x00000006
        /*0a48*/ 	.word	0x00028830
        /*0a4c*/ 	.short	0x0101
        /*0a4e*/ 	.byte	0x3f
	.zero		1


	//   ....[51]....
        /*0a50*/ 	.word	0x0000f1f0
        /*0a54*/ 	.word	0x00000006
        /*0a58*/ 	.word	0x00028860
        /*0a5c*/ 	.short	0x010a
        /*0a5e*/ 	.byte	0x3f
	.zero		1


	//   ....[52]....
        /*0a60*/ 	.word	0x0000f780
        /*0a64*/ 	.word	0x00000006
        /*0a68*/ 	.word	0x00028850
        /*0a6c*/ 	.short	0x0107
        /*0a6e*/ 	.byte	0x3f
	.zero		1


	//   ....[53]....
        /*0a70*/ 	.word	0x0000f8e0
        /*0a74*/ 	.word	0x00000006
        /*0a78*/ 	.word	0x00028850
        /*0a7c*/ 	.short	0x0101
        /*0a7e*/ 	.byte	0x3f
	.zero		1


	//   ....[54]....
        /*0a80*/ 	.word	0x0000faf0
        /*0a84*/ 	.word	0x00000004
        /*0a88*/ 	.word	0x00028860
        /*0a8c*/ 	.short	0x010a
        /*0a8e*/ 	.byte	0x3f
	.zero		1


	//   ....[55]....
        /*0a90*/ 	.word	0x0000fff0
        /*0a94*/ 	.word	0x00000004
        /*0a98*/ 	.word	0x00028850
        /*0a9c*/ 	.short	0x0107
        /*0a9e*/ 	.byte	0x3f
	.zero		1


	//   ....[56]....
        /*0aa0*/ 	.word	0x000100b0
        /*0aa4*/ 	.word	0x00000004
        /*0aa8*/ 	.word	0x00028850
        /*0aac*/ 	.short	0x0101
        /*0aae*/ 	.byte	0x3f
	.zero		1


	//   ....[57]....
        /*0ab0*/ 	.word	0x00010340
        /*0ab4*/ 	.word	0x00000004
        /*0ab8*/ 	.word	0x00028820
        /*0abc*/ 	.short	0x010a
        /*0abe*/ 	.byte	0x3f
	.zero		1


	//   ....[58]....
        /*0ac0*/ 	.word	0x000104c0
        /*0ac4*/ 	.word	0x00000005
        /*0ac8*/ 	.word	0x00028840
        /*0acc*/ 	.short	0x010a
        /*0ace*/ 	.byte	0x3f
	.zero		1


	//   ....[59]....
        /*0ad0*/ 	.word	0x00010560
        /*0ad4*/ 	.word	0x00000017
        /*0ad8*/ 	.word	0x00028840
        /*0adc*/ 	.short	0x010a
        /*0ade*/ 	.byte	0x3f
	.zero		1


	//   ....[60]....
        /*0ae0*/ 	.word	0x000105a0
        /*0ae4*/ 	.word	0x00000005
        /*0ae8*/ 	.word	0x00028860
        /*0aec*/ 	.short	0x010a
        /*0aee*/ 	.byte	0x3f
	.zero		1


	//   ....[61]....
        /*0af0*/ 	.word	0x000105e0
        /*0af4*/ 	.word	0x00000017
        /*0af8*/ 	.word	0x00028860
        /*0afc*/ 	.short	0x010a
        /*0afe*/ 	.byte	0x3f
	.zero		1


	//   ....[62]....
        /*0b00*/ 	.word	0x00010650
        /*0b04*/ 	.word	0x00000003
        /*0b08*/ 	.word	0x00028800
        /*0b0c*/ 	.short	0x010a
        /*0b0e*/ 	.byte	0x3f
	.zero		1


	//   ....[63]....
        /*0b10*/ 	.word	0x000106a0
        /*0b14*/ 	.word	0x00000000
        /*0b18*/ 	.word	0x00028830
        /*0b1c*/ 	.short	0x010a
        /*0b1e*/ 	.byte	0x3f
	.zero		1


	//   ....[64]....
        /*0b20*/ 	.word	0x00010700
        /*0b24*/ 	.word	0x00000007
        /*0b28*/ 	.word	0x00028830
        /*0b2c*/ 	.short	0x010a
        /*0b2e*/ 	.byte	0x3f
	.zero		1


	//   ....[65]....
        /*0b30*/ 	.word	0x00010760
        /*0b34*/ 	.word	0x00000007
        /*0b38*/ 	.word	0x00028850
        /*0b3c*/ 	.short	0x010a
        /*0b3e*/ 	.byte	0x3f
	.zero		1


	//   ....[66]....
        /*0b40*/ 	.word	0x000107c0
        /*0b44*/ 	.word	0x00000005
        /*0b48*/ 	.word	0x00028830
        /*0b4c*/ 	.short	0x010a
        /*0b4e*/ 	.byte	0x3f
	.zero		1


	//   ....[67]....
        /*0b50*/ 	.word	0x00010820
        /*0b54*/ 	.word	0x00000005
        /*0b58*/ 	.word	0x00028850
        /*0b5c*/ 	.short	0x010a
        /*0b5e*/ 	.byte	0x3f
	.zero		1


	//   ....[68]....
        /*0b60*/ 	.word	0x00010880
        /*0b64*/ 	.word	0x00000006
        /*0b68*/ 	.word	0x00028850
        /*0b6c*/ 	.short	0x010a
        /*0b6e*/ 	.byte	0x3f
	.zero		1


	//   ....[69]....
        /*0b70*/ 	.word	0x00010980
        /*0b74*/ 	.word	0x00000007
        /*0b78*/ 	.word	0x00028840
        /*0b7c*/ 	.short	0x010a
        /*0b7e*/ 	.byte	0x3f
	.zero		1


	//   ....[70]....
        /*0b80*/ 	.word	0x00011e00
        /*0b84*/ 	.word	0x00000010
        /*0b88*/ 	.word	0x00028820
        /*0b8c*/ 	.short	0x010a
        /*0b8e*/ 	.byte	0x3f
	.zero		1


	//   ....[71]....
        /*0b90*/ 	.word	0x00011e50
        /*0b94*/ 	.word	0x00000006
        /*0b98*/ 	.word	0x00028840
        /*0b9c*/ 	.short	0x010a
        /*0b9e*/ 	.byte	0x3f
	.zero		1


	//   ....[72]....
        /*0ba0*/ 	.word	0x000127c0
        /*0ba4*/ 	.word	0x00000006
        /*0ba8*/ 	.word	0x00028860
        /*0bac*/ 	.short	0x010a
        /*0bae*/ 	.byte	0x3f
	.zero		1


	//   ....[73]....
        /*0bb0*/ 	.word	0x000131c0
        /*0bb4*/ 	.word	0x00000004
        /*0bb8*/ 	.word	0x00028860
        /*0bbc*/ 	.short	0x010a
        /*0bbe*/ 	.byte	0x3f
	.zero		1


	//   ....[74]....
        /*0bc0*/ 	.word	0x00013d90
        /*0bc4*/ 	.word	0x00000004
        /*0bc8*/ 	.word	0x00028820
        /*0bcc*/ 	.short	0x010a
        /*0bce*/ 	.byte	0x3f
	.zero		1


	//   ....[75]....
        /*0bd0*/ 	.word	0x00013f30
        /*0bd4*/ 	.word	0x00000005
        /*0bd8*/ 	.word	0x00028840
        /*0bdc*/ 	.short	0x010a
        /*0bde*/ 	.byte	0x3f
	.zero		1


	//   ....[76]....
        /*0be0*/ 	.word	0x00013f80
        /*0be4*/ 	.word	0x00000017
        /*0be8*/ 	.word	0x00028840
        /*0bec*/ 	.short	0x010a
        /*0bee*/ 	.byte	0x3f
	.zero		1


	//   ....[77]....
        /*0bf0*/ 	.word	0x00013fd0
        /*0bf4*/ 	.word	0x00000005
        /*0bf8*/ 	.word	0x00028860
        /*0bfc*/ 	.short	0x010a
        /*0bfe*/ 	.byte	0x3f
	.zero		1


	//----- nvinfo : EIATTR_NUM_MBARRIERS
	.align		4
.L_258:
        /*0c00*/ 	.byte	0x03, 0x38
        /*0c02*/ 	.short	0x0016


	//----- nvinfo : EIATTR_EXIT_INSTR_OFFSETS
	.align		4
        /*0c04*/ 	.byte	0x04, 0x1c
        /*0c06*/ 	.short	(.L_260 - .L_259)


	//   ....[0]....
.L_259:
        /*0c08*/ 	.word	0x00000960


	//   ....[1]....
        /*0c0c*/ 	.word	0x0000c3a0


	//   ....[2]....
        /*0c10*/ 	.word	0x00010630


	//----- nvinfo : EIATTR_MAX_THREADS
	.align		4
.L_260:
        /*0c14*/ 	.byte	0x04, 0x05
        /*0c16*/ 	.short	(.L_262 - .L_261)
.L_261:
        /*0c18*/ 	.word	0x00000180
        /*0c1c*/ 	.word	0x00000001
        /*0c20*/ 	.word	0x00000001


	//----- nvinfo : EIATTR_CRS_STACK_SIZE
	.align		4
.L_262:
        /*0c24*/ 	.byte	0x04, 0x1e
        /*0c26*/ 	.short	(.L_264 - .L_263)
.L_263:
        /*0c28*/ 	.word	0x00000000


	//----- nvinfo : EIATTR_CBANK_PARAM_SIZE
	.align		4
.L_264:
        /*0c2c*/ 	.byte	0x03, 0x19
        /*0c2e*/ 	.short	0x0af0


	//----- nvinfo : EIATTR_PARAM_CBANK
	.align		4
        /*0c30*/ 	.byte	0x04, 0x0a
        /*0c32*/ 	.short	(.L_266 - .L_265)
	.align		4
.L_265:
        /*0c34*/ 	.word	index@(.nv.constant0._ZN7cutlass13device_kernelIN5flash11enable_sm90INS1_16FlashAttnFwdSm90INS1_25CollectiveMainloopFwdSm90ILi2EN4cute5tupleIJNS5_1CILi1EEES8_S8_EEENS6_IJNS7_ILi128EEESA_SA_EEELi128ENS_10bfloat16_tEfNS_4arch4Sm90ELb1ELb0ELb1ELb0ELb1ELb0ELb0ELb1ELb1ELb1ELb0ELb0EEENS1_21CollectiveEpilogueFwdISB_S9_SC_SE_Li256ELb0ELb1ELb0ELb0EEENS1_30DynamicPersistentTileSchedulerILi256ELi128ELb0ELb1ELb1EEEEEEEEEvNT_6ParamsE)
        /*0c38*/ 	.short	0x0210
        /*0c3a*/ 	.short	0x0af0


	//----- nvinfo : EIATTR_SW_WAR
	.align		4
.L_266:
        /*0c3c*/ 	.byte	0x04, 0x36
        /*0c3e*/ 	.short	(.L_268 - .L_267)
.L_267:
        /*0c40*/ 	.word	0x00000008
.L_268:


//--------------------- .nv.info._ZN7cutlass13device_kernelIN5flash11enable_sm90INS1_16FlashAttnFwdSm90INS1_25CollectiveMainloopFwdSm90ILi2EN4cute5tupleIJNS5_1CILi1EEES8_S8_EEENS6_IJNS7_ILi128EEESA_SA_EEELi128ENS_10bfloat16_tEfNS_4arch4Sm90ELb1ELb0ELb1ELb1ELb1ELb0ELb0ELb1ELb1ELb1ELb0ELb0EEENS1_21CollectiveEpilogueFwdISB_S9_SC_SE_Li256ELb1ELb1ELb0ELb0EEENS1_36VarlenDynamicPersistentTileSchedulerILi128ELi128ELi256ELi128ELb0ELb1ELb1ELb1ELb1ELb1EEEEEEEEEvNT_6ParamsE --------------------------
	.section	.nv.info._ZN7cutlass13device_kernelIN5flash11enable_sm90INS1_16FlashAttnFwdSm90INS1_25CollectiveMainloopFwdSm90ILi2EN4cute5tupleIJNS5_1CILi1EEES8_S8_EEENS6_IJNS7_ILi128EEESA_SA_EEELi128ENS_10bfloat16_tEfNS_4arch4Sm90ELb1ELb0ELb1ELb1ELb1ELb0ELb0ELb1ELb1ELb1ELb0ELb0EEENS1_21CollectiveEpilogueFwdISB_S9_SC_SE_Li256ELb1ELb1ELb0ELb0EEENS1_36VarlenDynamicPersistentTileSchedulerILi128ELi128ELi256ELi128ELb0ELb1ELb1ELb1ELb1ELb1EEEEEEEEEvNT_6ParamsE,"",@"SHT_CUDA_INFO"
	.sectionflags	@""
	.align	4


	//----- nvinfo : EIATTR_CUDA_API_VERSION
	.align		4
        /*0000*/ 	.byte	0x04, 0x37
        /*0002*/ 	.short	(.L_270 - .L_269)
.L_269:
        /*0004*/ 	.word	0x00000082


	//----- nvinfo : EIATTR_KPARAM_INFO
	.align		4
.L_270:
        /*0008*/ 	.byte	0x04, 0x17
        /*000a*/ 	.short	(.L_272 - .L_271)
.L_271:
        /*000c*/ 	.word	0x00000000
        /*0010*/ 	.short	0x0000
        /*0012*/ 	.short	0x0070
        /*0014*/ 	.byte	0x00, 0xf0, 0x01, 0x2a


	//----- nvinfo : EIATTR_SPARSE_MMA_MASK
	.align		4
.L_272:
        /*0018*/ 	.byte	0x03, 0x50
        /*001a*/ 	.short	0x0000


	//----- nvinfo : EIATTR_MAXREG_COUNT
	.align		4
        /*001c*/ 	.byte	0x03, 0x1b
        /*001e*/ 	.short	0x00a8


	//----- nvinfo : EIATTR_NUM_BARRIERS
	.align		4
        /*0020*/ 	.byte	0x02, 0x4c
        /*0022*/ 	.byte	0x10
	.zero		1


	//----- nvinfo : EIATTR_EXTERNS
	.align		4
        /*0024*/ 	.byte	0x04, 0x0f
        /*0026*/ 	.short	(.L_274 - .L_273)


	//   ....[0]....
	.align		4
.L_273:
        /*0028*/ 	.word	index@(__assertfail)


	//----- nvinfo : EIATTR_ANNOTATIONS
	.align		4
.L_274:
        /*002c*/ 	.byte	0x04, 0x55
        /*002e*/ 	.short	(.L_276 - .L_275)


	//   ....[0]....
.L_275:
        /* <DEDUP_REMOVED lines=14> */


	//----- nvinfo : EIATTR_MERCURY_ISA_VERSION
	.align		4
.L_276:
        /*00f8*/ 	.byte	0x03, 0x5f
        /*00fa*/ 	.short	0x0101


	//----- nvinfo : EIATTR_UNUSED_LOAD_BYTE_OFFSET
	.align		4
        /*00fc*/ 	.byte	0x04, 0x44
        /*00fe*/ 	.short	(.L_278 - .L_277)


	//   ....[0]....
.L_277:
        /*0100*/ 	.word	0x00000970
        /*0104*/ 	.word	0x0000fff0


	//   ....[1]....
        /*0108*/ 	.word	0x0000a870
        /*010c*/ 	.word	0x0000fff0


	//----- nvinfo : EIATTR_INT_WARP_WIDE_INSTR_OFFSETS
	.align		4
.L_278:
        /*0110*/ 	.byte	0x04, 0x31
        /*0112*/ 	.short	(.L_280 - .L_279)


	//   ....[0]....
.L_279:
        /*0114*/ 	.word	0x000000c0


	//   ....[1]....
        /*0118*/ 	.word	0x000000d0


	//   ....[2]....
        /*011c*/ 	.word	0x00000170


	//   ....[3]....
        /*0120*/ 	.word	0x0000dc80


	//   ....[4]....
        /*0124*/ 	.word	0x0000dd10


	//   ....[5]....
        /*0128*/ 	.word	0x00010bf0


	//   ....[6]....
        /*012c*/ 	.word	0x00010c80


	//----- nvinfo : EIATTR_COOP_GROUP_MASK_REGIDS
	.align		4
.L_280:
        /*0130*/ 	.byte	0x04, 0x29
        /*0132*/ 	.short	(.L_282 - .L_281)


	//   ....[0]....
.L_281:
        /*0134*/ 	.word	0xffffffff


	//   ....[1]....
        /*0138*/ 	.word	0xffffffff


	//   ....[2]....
        /*013c*/ 	.word	0xffffffff


	//   ....[3]....
        /*0140*/ 	.word	0xffffffff


	//   ....[4]....
        /*0144*/ 	.word	0xffffffff


	//   ....[5]....
        /*0148*/ 	.word	0xffffffff


	//   ....[6]....
        /*014c*/ 	.word	0xffffffff


	//   ....[7]....
        /*0150*/ 	.word	0xffffffff


	//   ....[8]....
        /*0154*/ 	.word	0xffffffff


	//   ....[9]....
        /*0158*/ 	.word	0xffffffff


	//   ....[10]....
        /*015c*/ 	.word	0xffffffff


	//   ....[11]....
        /*0160*/ 	.word	0xffffffff


	//   ....[12]....
        /*0164*/ 	.word	0xffffffff


	//   ....[13]....
        /*0168*/ 	.word	0xffffffff


	//   ....[14]....
        /*016c*/ 	.word	0xffffffff


	//   ....[15]....
        /*0170*/ 	.word	0xffffffff


	//   ....[16]....
        /*0174*/ 	.word	0xffffffff


	//   ....[17]....
        /*0178*/ 	.word	0xffffffff


	//   ....[18]....
        /*017c*/ 	.word	0xffffffff


	//   ....[19]....
        /*0180*/ 	.word	0xffffffff


	//   ....[20]....
        /*0184*/ 	.word	0xffffffff


	//   ....[21]....
        /*0188*/ 	.word	0xffffffff


	//   ....[22]....
        /*018c*/ 	.word	0xffffffff


	//   ....[23]....
        /*0190*/ 	.word	0xffffffff


	//   ....[24]....
        /*0194*/ 	.word	0xffffffff


	//   ....[25]....
        /*0198*/ 	.word	0xffffffff


	//   ....[26]....
        /*019c*/ 	.word	0xffffffff


	//   ....[27]....
        /*01a0*/ 	.word	0xffffffff


	//   ....[28]....
        /*01a4*/ 	.word	0xffffffff


	//   ....[29]....
        /*01a8*/ 	.word	0xffffffff


	//   ....[30]....
        /*01ac*/ 	.word	0xffffffff


	//   ....[31]....
        /*01b0*/ 	.word	0xffffffff


	//   ....[32]....
        /*01b4*/ 	.word	0xffffffff


	//   ....[33]....
        /*01b8*/ 	.word	0xffffffff


	//   ....[34]....
        /*01bc*/ 	.word	0xffffffff


	//   ....[35]....
        /*01c0*/ 	.word	0xffffffff


	//   ....[36]....
        /*01c4*/ 	.word	0xffffffff


	//   ....[37]....
        /*01c8*/ 	.word	0xffffffff


	//   ....[38]....
        /*01cc*/ 	.word	0xffffffff


	//   ....[39]....
        /*01d0*/ 	.word	0xffffffff


	//   ....[40]....
        /*01d4*/ 	.word	0xffffffff


	//   ....[41]....
        /*01d8*/ 	.word	0xffffffff


	//   ....[42]....
        /*01dc*/ 	.word	0xffffffff


	//   ....[43]....
        /*01e0*/ 	.word	0xffffffff


	//   ....[44]....
        /*01e4*/ 	.word	0xffffffff


	//   ....[45]....
        /*01e8*/ 	.word	0xffffffff


	//   ....[46]....
        /*01ec*/ 	.word	0xffffffff


	//   ....[47]....
        /*01f0*/ 	.word	0xffffffff


	//   ....[48]....
        /*01f4*/ 	.word	0xffffffff


	//   ....[49]....
        /*01f8*/ 	.word	0xffffffff


	//   ....[50]....
        /*01fc*/ 	.word	0xffffffff


	//   ....[51]....
        /*0200*/ 	.word	0xffffffff


	//   ....[52]....
        /*0204*/ 	.word	0xffffffff


	//   ....[53]....
        /*0208*/ 	.word	0xffffffff


	//   ....[54]....
        /*020c*/ 	.word	0xffffffff


	//   ....[55]....
        /*0210*/ 	.word	0xffffffff


	//   ....[56]....
        /*0214*/ 	.word	0xffffffff


	//   ....[57]....
        /*0218*/ 	.word	0xffffffff


	//   ....[58]....
        /*021c*/ 	.word	0xffffffff


	//   ....[59]....
        /*0220*/ 	.word	0xffffffff


	//   ....[60]....
        /*0224*/ 	.word	0xffffffff


	//   ....[61]....
        /*0228*/ 	.word	0xffffffff


	//   ....[62]....
        /*022c*/ 	.word	0xffffffff


	//   ....[63]....
        /*0230*/ 	.word	0xffffffff


	//   ....[64]....
        /*0234*/ 	.word	0xffffffff


	//   ....[65]....
        /*0238*/ 	.word	0xffffffff


	//   ....[66]....
        /*023c*/ 	.word	0xffffffff


	//   ....[67]....
        /*0240*/ 	.word	0xffffffff


	//   ....[68]....
        /*0244*/ 	.word	0xffffffff


	//   ....[69]....
        /*0248*/ 	.word	0xffffffff


	//   ....[70]....
        /*024c*/ 	.word	0xffffffff


	//   ....[71]....
        /*0250*/ 	.word	0xffffffff


	//   ....[72]....
        /*0254*/ 	.word	0xffffffff


	//   ....[73]....
        /*0258*/ 	.word	0xffffffff


	//   ....[74]....
        /*025c*/ 	.word	0xffffffff


	//   ....[75]....
        /*0260*/ 	.word	0xffffffff


	//   ....[76]....
        /*0264*/ 	.word	0xffffffff


	//   ....[77]....
        /*0268*/ 	.word	0xffffffff


	//   ....[78]....
        /*026c*/ 	.word	0xffffffff


	//   ....[79]....
        /*0270*/ 	.word	0xffffffff


	//   ....[80]....
        /*0274*/ 	.word	0xffffffff


	//   ....[81]....
        /*0278*/ 	.word	0xffffffff


	//   ....[82]....
        /*027c*/ 	.word	0xffffffff


	//   ....[83]....
        /*0280*/ 	.word	0xffffffff


	//   ....[84]....
        /*0284*/ 	.word	0xffffffff


	//   ....[85]....
        /*0288*/ 	.word	0xffffffff


	//   ....[86]....
        /*028c*/ 	.word	0xffffffff


	//   ....[87]....
        /*0290*/ 	.word	0xffffffff


	//   ....[88]....
        /*0294*/ 	.word	0xffffffff


	//   ....[89]....
        /*0298*/ 	.word	0xffffffff


	//   ....[90]....
        /*029c*/ 	.word	0xffffffff


	//   ....[91]....
        /*02a0*/ 	.word	0xffffffff


	//   ....[92]....
        /*02a4*/ 	.word	0xffffffff


	//   ....[93]....
        /*02a8*/ 	.word	0xffffffff


	//   ....[94]....
        /*02ac*/ 	.word	0xffffffff


	//   ....[95]....
        /*02b0*/ 	.word	0xffffffff


	//   ....[96]....
        /*02b4*/ 	.word	0xffffffff


	//   ....[97]....
        /*02b8*/ 	.word	0xffffffff


	//   ....[98]....
        /*02bc*/ 	.word	0xffffffff


	//   ....[99]....
        /*02c0*/ 	.word	0xffffffff


	//   ....[100]....
        /*02c4*/ 	.word	0xffffffff


	//   ....[101]....
        /*02c8*/ 	.word	0xffffffff


	//   ....[102]....
        /*02cc*/ 	.word	0xffffffff


	//   ....[103]....
        /*02d0*/ 	.word	0xffffffff


	//   ....[104]....
        /*02d4*/ 	.word	0xffffffff


	//   ....[105]....
        /*02d8*/ 	.word	0xffffffff


	//   ....[106]....
        /*02dc*/ 	.word	0xffffffff


	//   ....[107]....
        /*02e0*/ 	.word	0xffffffff


	//   ....[108]....
        /*02e4*/ 	.word	0xffffffff


	//   ....[109]....
        /*02e8*/ 	.word	0xffffffff


	//   ....[110]....
        /*02ec*/ 	.word	0xffffffff


	//   ....[111]....
        /*02f0*/ 	.word	0xffffffff


	//   ....[112]....
        /*02f4*/ 	.word	0xffffffff


	//   ....[113]....
        /*02f8*/ 	.word	0xffffffff


	//   ....[114]....
        /*02fc*/ 	.word	0xffffffff


	//   ....[115]....
        /*0300*/ 	.word	0xffffffff


	//   ....[116]....
        /*0304*/ 	.word	0xffffffff


	//   ....[117]....
        /*0308*/ 	.word	0xffffffff


	//   ....[118]....
        /*030c*/ 	.word	0xffffffff


	//   ....[119]....
        /*0310*/ 	.word	0xffffffff


	//   ....[120]....
        /*0314*/ 	.word	0xffffffff


	//   ....[121]....
        /*0318*/ 	.word	0xffffffff


	//   ....[122]....
        /*031c*/ 	.word	0xffffffff


	//   ....[123]....
        /*0320*/ 	.word	0xffffffff


	//   ....[124]....
        /*0324*/ 	.word	0xffffffff


	//   ....[125]....
        /*0328*/ 	.word	0xffffffff


	//   ....[126]....
        /*032c*/ 	.word	0xffffffff


	//   ....[127]....
        /*0330*/ 	.word	0xffffffff


	//   ....[128]....
        /*0334*/ 	.word	0xffffffff


	//   ....[129]....
        /*0338*/ 	.word	0xffffffff


	//   ....[130]....
        /*033c*/ 	.word	0xffffffff


	//   ....[131]....
        /*0340*/ 	.word	0xffffffff


	//   ....[132]....
        /*0344*/ 	.word	0xffffffff


	//   ....[133]....
        /*0348*/ 	.word	0xffffffff


	//   ....[134]....
        /*034c*/ 	.word	0xffffffff


	//   ....[135]....
        /*0350*/ 	.word	0xffffffff


	//   ....[136]....
        /*0354*/ 	.word	0xffffffff


	//   ....[137]....
        /*0358*/ 	.word	0xffffffff


	//   ....[138]....
        /*035c*/ 	.word	0xffffffff


	//   ....[139]....
        /*0360*/ 	.word	0xffffffff


	//   ....[140]....
        /*0364*/ 	.word	0xffffffff


	//   ....[141]....
        /*0368*/ 	.word	0xffffffff


	//   ....[142]....
        /*036c*/ 	.word	0xffffffff


	//   ....[143]....
        /*0370*/ 	.word	0xffffffff


	//   ....[144]....
        /*0374*/ 	.word	0xffffffff


	//   ....[145]....
        /*0378*/ 	.word	0xffffffff


	//   ....[146]....
        /*037c*/ 	.word	0xffffffff


	//   ....[147]....
        /*0380*/ 	.word	0xffffffff


	//   ....[148]....
        /*0384*/ 	.word	0xffffffff


	//   ....[149]....
        /*0388*/ 	.word	0xffffffff


	//   ....[150]....
        /*038c*/ 	.word	0xffffffff


	//   ....[151]....
        /*0390*/ 	.word	0xffffffff


	//   ....[152]....
        /*0394*/ 	.word	0xffffffff


	//   ....[153]....
        /*0398*/ 	.word	0xffffffff


	//   ....[154]....
        /*039c*/ 	.word	0xffffffff


	//   ....[155]....
        /*03a0*/ 	.word	0xffffffff


	//   ....[156]....
        /*03a4*/ 	.word	0xffffffff


	//   ....[157]....
        /*03a8*/ 	.word	0xffffffff


	//   ....[158]....
        /*03ac*/ 	.word	0xffffffff


	//   ....[159]....
        /*03b0*/ 	.word	0xffffffff


	//   ....[160]....
        /*03b4*/ 	.word	0xffffffff


	//   ....[161]....
        /*03b8*/ 	.word	0x0500000f


	//   ....[162]....
        /*03bc*/ 	.word	0x0500000f


	//   ....[163]....
        /*03c0*/ 	.word	0x0500000f


	//   ....[164]....
        /*03c4*/ 	.word	0x0500000f


	//   ....[165]....
        /*03c8*/ 	.word	0x0500000f


	//   ....[166]....
        /*03cc*/ 	.word	0x0500000f


	//   ....[167]....
        /*03d0*/ 	.word	0x0500000f


	//   ....[168]....
        /*03d4*/ 	.word	0x0500000f


	//   ....[169]....
        /*03d8*/ 	.word	0x0500000f


	//   ....[170]....
        /*03dc*/ 	.word	0x0500000f


	//   ....[171]....
        /*03e0*/ 	.word	0x0500000f


	//   ....[172]....
        /*03e4*/ 	.word	0x0500000f


	//   ....[173]....
        /*03e8*/ 	.word	0x0500000f


	//   ....[174]....
        /*03ec*/ 	.word	0x0500000f


	//   ....[175]....
        /*03f0*/ 	.word	0x0500000f


	//   ....[176]....
        /*03f4*/ 	.word	0x0500000f


	//   ....[177]....
        /*03f8*/ 	.word	0x0500000f


	//   ....[178]....
        /*03fc*/ 	.word	0x0500000f


	//   ....[179]....
        /*0400*/ 	.word	0x0500000f


	//   ....[180]....
        /*0404*/ 	.word	0x0500000f


	//   ....[181]....
        /*0408*/ 	.word	0x0500000f


	//   ....[182]....
        /*040c*/ 	.word	0x0500000f


	//   ....[183]....
        /*0410*/ 	.word	0x0500000f


	//   ....[184]....
        /*0414*/ 	.word	0x0500000f


	//   ....[185]....
        /*0418*/ 	.word	0x0500000f


	//   ....[186]....
        /*041c*/ 	.word	0x0500000f


	//   ....[187]....
        /*0420*/ 	.word	0x0500000f


	//   ....[188]....
        /*0424*/ 	.word	0x0500000f


	//   ....[189]....
        /*0428*/ 	.word	0x0500000f


	//   ....[190]....
        /*042c*/ 	.word	0x0500000f


	//   ....[191]....
        /*0430*/ 	.word	0x0500000f


	//   ....[192]....
        /*0434*/ 	.word	0x0500000f


	//   ....[193]....
        /*0438*/ 	.word	0x0500000f


	//   ....[194]....
        /*043c*/ 	.word	0x0500000f


	//   ....[195]....
        /*0440*/ 	.word	0x0500000f


	//   ....[196]....
        /*0444*/ 	.word	0x0500000f


	//   ....[197]....
        /*0448*/ 	.word	0x0500000f


	//   ....[198]....
        /*044c*/ 	.word	0x0500000f


	//   ....[199]....
        /*0450*/ 	.word	0x0500000f


	//   ....[200]....
        /*0454*/ 	.word	0x0500000f


	//   ....[201]....
        /*0458*/ 	.word	0x0500000f


	//   ....[202]....
        /*045c*/ 	.word	0x0500000f


	//   ....[203]....
        /*0460*/ 	.word	0x0500000f


	//   ....[204]....
        /*0464*/ 	.word	0x0500000f


	//   ....[205]....
        /*0468*/ 	.word	0x0500000f


	//   ....[206]....
        /*046c*/ 	.word	0x0500000f


	//   ....[207]....
        /*0470*/ 	.word	0x0500000f


	//   ....[208]....
        /*0474*/ 	.word	0x0500000f


	//   ....[209]....
        /*0478*/ 	.word	0x0500000f


	//   ....[210]....
        /*047c*/ 	.word	0x0500000f


	//   ....[211]....
        /*0480*/ 	.word	0x0500000f


	//   ....[212]....
        /*0484*/ 	.word	0x0500000f


	//   ....[213]....
        /*0488*/ 	.word	0x0500000f


	//   ....[214]....
        /*048c*/ 	.word	0x0500000f


	//   ....[215]....
        /*0490*/ 	.word	0x0500000f


	//   ....[216]....
        /*0494*/ 	.word	0x0500000f


	//   ....[217]....
        /*0498*/ 	.word	0x0500000f


	//   ....[218]....
        /*049c*/ 	.word	0x0500000f


	//   ....[219]....
        /*04a0*/ 	.word	0x0500000f


	//   ....[220]....
        /*04a4*/ 	.word	0x0500000f


	//   ....[221]....
        /*04a8*/ 	.word	0x0500000f


	//   ....[222]....
        /*04ac*/ 	.word	0x0500000f


	//   ....[223]....
        /*04b0*/ 	.word	0x0500000f


	//   ....[224]....
        /*04b4*/ 	.word	0x0500000f


	//   ....[225]....
        /*04b8*/ 	.word	0x0500000f


	//   ....[226]....
        /*04bc*/ 	.word	0x0500000f


	//   ....[227]....
        /*04c0*/ 	.word	0x0500000f


	//   ....[228]....
        /*04c4*/ 	.word	0x0500000f


	//   ....[229]....
        /*04c8*/ 	.word	0x0500000f


	//   ....[230]....
        /*04cc*/ 	.word	0x0500000f


	//   ....[231]....
        /*04d0*/ 	.word	0x0500000f


	//   ....[232]....
        /*04d4*/ 	.word	0x0500000f


	//   ....[233]....
        /*04d8*/ 	.word	0x0500000f


	//   ....[234]....
        /*04dc*/ 	.word	0x0500000f


	//   ....[235]....
        /*04e0*/ 	.word	0x0500000f


	//   ....[236]....
        /*04e4*/ 	.word	0x0500000f


	//   ....[237]....
        /*04e8*/ 	.word	0x0500000f


	//   ....[238]....
        /*04ec*/ 	.word	0x0500000f


	//   ....[239]....
        /*04f0*/ 	.word	0x0500000f


	//   ....[240]....
        /*04f4*/ 	.word	0x0500000f


	//   ....[241]....
        /*04f8*/ 	.word	0x0500000f


	//   ....[242]....
        /*04fc*/ 	.word	0x0500000f


	//   ....[243]....
        /*0500*/ 	.word	0x0500000f


	//   ....[244]....
        /*0504*/ 	.word	0x0500000f


	//   ....[245]....
        /*0508*/ 	.word	0x0500000f


	//   ....[246]....
        /*050c*/ 	.word	0x0500000f


	//   ....[247]....
        /*0510*/ 	.word	0x0500000f


	//   ....[248]....
        /*0514*/ 	.word	0x0500000f


	//   ....[249]....
        /*0518*/ 	.word	0x0500000f


	//   ....[250]....
        /*051c*/ 	.word	0x0500000f


	//   ....[251]....
        /*0520*/ 	.word	0x0500000f


	//   ....[252]....
        /*0524*/ 	.word	0x0500000f


	//   ....[253]....
        /*0528*/ 	.word	0x0500000f


	//   ....[254]....
        /*052c*/ 	.word	0x0500000f


	//   ....[255]....
        /*0530*/ 	.word	0x0500000f


	//   ....[0]....
        /*0534*/ 	.word	0x0500000f


	//   ....[1]....
        /*0538*/ 	.word	0x0500000f


	//   ....[2]....
        /*053c*/ 	.word	0x0500000f


	//   ....[3]....
        /*0540*/ 	.word	0x0500000f


	//----- nvinfo : EIATTR_COOP_GROUP_INSTR_OFFSETS
	.align		4
.L_282:
        /*0544*/ 	.byte	0x04, 0x28
        /*0546*/ 	.short	(.L_284 - .L_283)


	//   ....[0]....
.L_283:
        /*0548*/ 	.word	0x00000080


	//   ....[1]....
        /*054c*/ 	.word	0x00000090


	//   ....[2]....
        /*0550*/ 	.word	0x000002d0


	//   ....[3]....
        /*0554*/ 	.word	0x00000430


	//   ....[4]....
        /*0558*/ 	.word	0x00000550


	//   ....[5]....
        /*055c*/ 	.word	0x000006b0


	//   ....[6]....
        /*0560*/ 	.word	0x00001580


	//   ....[7]....
        /*0564*/ 	.word	0x00001e80


	//   ....[8]....
        /*0568*/ 	.word	0x00002290


	//   ....[9]....
        /*056c*/ 	.word	0x00002c10


	//   ....[10]....
        /*0570*/ 	.word	0x00002c90


	//   ....[11]....
        /*0574*/ 	.word	0x000037d0


	//   ....[12]....
        /*0578*/ 	.word	0x00003840


	//   ....[13]....
        /*057c*/ 	.word	0x00004e10


	//   ....[14]....
        /*0580*/ 	.word	0x000051a0


	//   ....[15]....
        /*0584*/ 	.word	0x00005a10


	//   ....[16]....
        /*0588*/ 	.word	0x00005b10


	//   ....[17]....
        /*058c*/ 	.word	0x00006480


	//   ....[18]....
        /*0590*/ 	.word	0x000064d0


	//   ....[19]....
        /*0594*/ 	.word	0x00008a40


	//   ....[20]....
        /*0598*/ 	.word	0x00008a70


	//   ....[21]....
        /*059c*/ 	.word	0x00008a90


	//   ....[22]....
        /*05a0*/ 	.word	0x00008ab0


	//   ....[23]....
        /*05a4*/ 	.word	0x00009f30


	//   ....[24]....
        /*05a8*/ 	.word	0x00009f70


	//   ....[25]....
        /*05ac*/ 	.word	0x0000a030


	//   ....[26]....
        /*05b0*/ 	.word	0x0000a040


	//   ....[27]....
        /*05b4*/ 	.word	0x0000b370


	//   ....[28]....
        /*05b8*/ 	.word	0x0000b3b0


	//   ....[29]....
        /*05bc*/ 	.word	0x0000b3f0


	//   ....[30]....
        /*05c0*/ 	.word	0x0000b420


	//   ....[31]....
        /*05c4*/ 	.word	0x0000b9e0


	//   ....[32]....
        /*05c8*/ 	.word	0x0000ba00


	//   ....[33]....
        /*05cc*/ 	.word	0x0000bad0


	//   ....[34]....
        /*05d0*/ 	.word	0x0000baf0


	//   ....[35]....
        /*05d4*/ 	.word	0x0000bbb0


	//   ....[36]....
        /*05d8*/ 	.word	0x0000bbd0


	//   ....[37]....
        /*05dc*/ 	.word	0x0000bca0


	//   ....[38]....
        /*05e0*/ 	.word	0x0000bcc0


	//   ....[39]....
        /*05e4*/ 	.word	0x0000c560


	//   ....[40]....
        /*05e8*/ 	.word	0x0000c590


	//   ....[41]....
        /*05ec*/ 	.word	0x0000c660


	//   ....[42]....
        /*05f0*/ 	.word	0x0000c680


	//   ....[43]....
        /*05f4*/ 	.word	0x0000c740


	//   ....[44]....
        /*05f8*/ 	.word	0x0000c760


	//   ....[45]....
        /*05fc*/ 	.word	0x0000c830


	//   ....[46]....
        /*0600*/ 	.word	0x0000c850


	//   ....[47]....
        /*0604*/ 	.word	0x0000c990


	//   ....[48]....
        /*0608*/ 	.word	0x0000cb60


	//   ....[49]....
        /*060c*/ 	.word	0x0000cb90


	//   ....[50]....
        /*0610*/ 	.word	0x0000cbc0


	//   ....[51]....
        /*0614*/ 	.word	0x0000cbf0


	//   ....[52]....
        /*0618*/ 	.word	0x0000cc20


	//   ....[53]....
        /*061c*/ 	.word	0x0000cc50


	//   ....[54]....
        /*0620*/ 	.word	0x0000cda0


	//   ....[55]....
        /*0624*/ 	.word	0x0000cdd0


	//   ....[56]....
        /*0628*/ 	.word	0x0000ce00


	//   ....[57]....
        /*062c*/ 	.word	0x0000ce30


	//   ....[58]....
        /*0630*/ 	.word	0x0000ce60


	//   ....[59]....
        /*0634*/ 	.word	0x0000ce90


	//   ....[60]....
        /*0638*/ 	.word	0x0000cf20


	//   ....[61]....
        /*063c*/ 	.word	0x0000cf80


	//   ....[62]....
        /*0640*/ 	.word	0x0000d010


	//   ....[63]....
        /*0644*/ 	.word	0x0000e7b0


	//   ....[64]....
        /*0648*/ 	.word	0x0000e7d0


	//   ....[65]....
        /*064c*/ 	.word	0x0000e870


	//   ....[66]....
        /*0650*/ 	.word	0x0000e890


	//   ....[67]....
        /*0654*/ 	.word	0x0000e920


	//   ....[68]....
        /*0658*/ 	.word	0x0000e940


	//   ....[69]....
        /*065c*/ 	.word	0x0000e9d0


	//   ....[70]....
        /*0660*/ 	.word	0x0000e9f0


	//   ....[71]....
        /*0664*/ 	.word	0x0000ea80


	//   ....[72]....
        /*0668*/ 	.word	0x0000eaa0


	//   ....[73]....
        /*066c*/ 	.word	0x0000eb30


	//   ....[74]....
        /*0670*/ 	.word	0x0000eb50


	//   ....[75]....
        /*0674*/ 	.word	0x0000ebe0


	//   ....[76]....
        /*0678*/ 	.word	0x0000ec00


	//   ....[77]....
        /*067c*/ 	.word	0x0000ec10


	//   ....[78]....
        /*0680*/ 	.word	0x0000ec90


	//   ....[79]....
        /*0684*/ 	.word	0x0000f3f0


	//   ....[80]....
        /*0688*/ 	.word	0x0000f420


	//   ....[81]....
        /*068c*/ 	.word	0x0000f480


	//   ....[82]....
        /*0690*/ 	.word	0x0000f4d0


	//   ....[83]....
        /*0694*/ 	.word	0x0000f510


	//   ....[84]....
        /*0698*/ 	.word	0x0000f570


	//   ....[85]....
        /*069c*/ 	.word	0x0000f5c0


	//   ....[86]....
        /*06a0*/ 	.word	0x0000f610


	//   ....[87]....
        /*06a4*/ 	.word	0x0000f660


	//   ....[88]....
        /*06a8*/ 	.word	0x0000f6b0


	//   ....[89]....
        /*06ac*/ 	.word	0x0000f6f0


	//   ....[90]....
        /*06b0*/ 	.word	0x0000f750


	//   ....[91]....
        /*06b4*/ 	.word	0x0000f7a0


	//   ....[92]....
        /*06b8*/ 	.word	0x0000f7e0


	//   ....[93]....
        /*06bc*/ 	.word	0x0000f800


	//   ....[94]....
        /*06c0*/ 	.word	0x0000f840


	//   ....[95]....
        /*06c4*/ 	.word	0x0000ffa0


	//   ....[96]....
        /*06c8*/ 	.word	0x0000ffd0


	//   ....[97]....
        /*06cc*/ 	.word	0x00010030


	//   ....[98]....
        /*06d0*/ 	.word	0x00010040


	//   ....[99]....
        /*06d4*/ 	.word	0x00010090


	//   ....[100]....
        /*06d8*/ 	.word	0x000100a0


	//   ....[101]....
        /*06dc*/ 	.word	0x000100f0


	//   ....[102]....
        /*06e0*/ 	.word	0x00010100


	//   ....[103]....
        /*06e4*/ 	.word	0x00010150


	//   ....[104]....
        /*06e8*/ 	.word	0x00010160


	//   ....[105]....
        /*06ec*/ 	.word	0x000101b0


	//   ....[106]....
        /*06f0*/ 	.word	0x000101c0


	//   ....[107]....
        /*06f4*/ 	.word	0x00010210


	//   ....[108]....
        /*06f8*/ 	.word	0x00010220


	//   ....[109]....
        /*06fc*/ 	.word	0x00010230


	//   ....[110]....
        /*0700*/ 	.word	0x00010280


	//   ....[111]....
        /*0704*/ 	.word	0x000104e0


	//   ....[112]....
        /*0708*/ 	.word	0x00010500


	//   ....[113]....
        /*070c*/ 	.word	0x00010510


	//   ....[114]....
        /*0710*/ 	.word	0x00010580


	//   ....[115]....
        /*0714*/ 	.word	0x00010590


	//   ....[116]....
        /*0718*/ 	.word	0x00010600


	//   ....[117]....
        /*071c*/ 	.word	0x00010610


	//   ....[118]....
        /*0720*/ 	.word	0x00010680


	//   ....[119]....
        /*0724*/ 	.word	0x00010690


	//   ....[120]....
        /*0728*/ 	.word	0x00010700


	//   ....[121]....
        /*072c*/ 	.word	0x00010710


	//   ....[122]....
        /*0730*/ 	.word	0x00010780


	//   ....[123]....
        /*0734*/ 	.word	0x00010790


	//   ....[124]....
        /*0738*/ 	.word	0x00010800


	//   ....[125]....
        /*073c*/ 	.word	0x00010810


	//   ....[126]....
        /*0740*/ 	.word	0x00010820


	//   ....[127]....
        /*0744*/ 	.word	0x00010dd0


	//   ....[128]....
        /*0748*/ 	.word	0x00010e10


	//   ....[129]....
        /*074c*/ 	.word	0x00010e50


	//   ....[130]....
        /*0750*/ 	.word	0x00010e70


	//   ....[131]....
        /*0754*/ 	.word	0x00010e80


	//   ....[132]....
        /*0758*/ 	.word	0x00010ea0


	//   ....[133]....
        /*075c*/ 	.word	0x00010f10


	//   ....[134]....
        /*0760*/ 	.word	0x00010f30


	//   ....[135]....
        /*0764*/ 	.word	0x00010f90


	//   ....[136]....
        /*0768*/ 	.word	0x00010fb0


	//   ....[137]....
        /*076c*/ 	.word	0x00011010


	//   ....[138]....
        /*0770*/ 	.word	0x00011030


	//   ....[139]....
        /*0774*/ 	.word	0x00011090


	//   ....[140]....
        /*0778*/ 	.word	0x000110b0


	//   ....[141]....
        /*077c*/ 	.word	0x00011100


	//   ....[142]....
        /*0780*/ 	.word	0x00011120


	//   ....[143]....
        /*0784*/ 	.word	0x00011520


	//   ....[144]....
        /*0788*/ 	.word	0x00011570


	//   ....[145]....
        /*078c*/ 	.word	0x000115a0


	//   ....[146]....
        /*0790*/ 	.word	0x000115b0


	//   ....[147]....
        /*0794*/ 	.word	0x000115e0


	//   ....[148]....
        /*0798*/ 	.word	0x00011610


	//   ....[149]....
        /*079c*/ 	.word	0x00011640


	//   ....[150]....
        /*07a0*/ 	.word	0x00011670


	//   ....[151]....
        /*07a4*/ 	.word	0x000117f0


	//   ....[152]....
        /*07a8*/ 	.word	0x00011820


	//   ....[153]....
        /*07ac*/ 	.word	0x00011850


	//   ....[154]....
        /*07b0*/ 	.word	0x00011880


	//   ....[155]....
        /*07b4*/ 	.word	0x000118b0


	//   ....[156]....
        /*07b8*/ 	.word	0x000118e0


	//   ....[157]....
        /*07bc*/ 	.word	0x000119a0


	//   ....[158]....
        /*07c0*/ 	.word	0x000119c0


	//   ....[159]....
        /*07c4*/ 	.word	0x00011a30


	//   ....[160]....
        /*07c8*/ 	.word	0x000120d0


	//   ....[161]....
        /*07cc*/ 	.word	0x00012670


	//   ....[162]....
        /*07d0*/ 	.word	0x00012760


	//   ....[163]....
        /*07d4*/ 	.word	0x00012800


	//   ....[164]....
        /*07d8*/ 	.word	0x00012860


	//   ....[165]....
        /*07dc*/ 	.word	0x00012960


	//   ....[166]....
        /*07e0*/ 	.word	0x000129d0


	//   ....[167]....
        /*07e4*/ 	.word	0x00012ad0


	//   ....[168]....
        /*07e8*/ 	.word	0x00012b40


	//   ....[169]....
        /*07ec*/ 	.word	0x00012c40


	//   ....[170]....
        /*07f0*/ 	.word	0x00012cb0


	//   ....[171]....
        /*07f4*/ 	.word	0x00012db0


	//   ....[172]....
        /*07f8*/ 	.word	0x00012e20


	//   ....[173]....
        /*07fc*/ 	.word	0x00012f20


	//   ....[174]....
        /*0800*/ 	.word	0x00012f90


	//   ....[175]....
        /*0804*/ 	.word	0x00013090


	//   ....[176]....
        /*0808*/ 	.word	0x00013100


	//   ....[177]....
        /*080c*/ 	.word	0x000131e0


	//   ....[178]....
        /*0810*/ 	.word	0x000132d0


	//   ....[179]....
        /*0814*/ 	.word	0x00013340


	//   ....[180]....
        /*0818*/ 	.word	0x000133c0


	//   ....[181]....
        /*081c*/ 	.word	0x00013480


	//   ....[182]....
        /*0820*/ 	.word	0x00013500


	//   ....[183]....
        /*0824*/ 	.word	0x000135d0


	//   ....[184]....
        /*0828*/ 	.word	0x00013650


	//   ....[185]....
        /*082c*/ 	.word	0x00013720


	//   ....[186]....
        /*0830*/ 	.word	0x000137a0


	//   ....[187]....
        /*0834*/ 	.word	0x00013870


	//   ....[188]....
        /*0838*/ 	.word	0x000138f0


	//   ....[189]....
        /*083c*/ 	.word	0x000139c0


	//   ....[190]....
        /*0840*/ 	.word	0x00013a40


	//   ....[191]....
        /*0844*/ 	.word	0x00013b00


	//   ....[192]....
        /*0848*/ 	.word	0x00013b80


	//   ....[193]....
        /*084c*/ 	.word	0x00013c30


	//   ....[194]....
        /*0850*/ 	.word	0x00013d60


	//   ....[195]....
        /*0854*/ 	.word	0x00013e10


	//   ....[196]....
        /*0858*/ 	.word	0x00013e70


	//   ....[197]....
        /*085c*/ 	.word	0x00013f30


	//   ....[198]....
        /*0860*/ 	.word	0x00013f90


	//   ....[199]....
        /*0864*/ 	.word	0x00014050


	//   ....[200]....
        /*0868*/ 	.word	0x000140b0


	//   ....[201]....
        /*086c*/ 	.word	0x00014170


	//   ....[202]....
        /*0870*/ 	.word	0x000141d0


	//   ....[203]....
        /*0874*/ 	.word	0x00014290


	//   ....[204]....
        /*0878*/ 	.word	0x000142f0


	//   ....[205]....
        /*087c*/ 	.word	0x000143b0


	//   ....[206]....
        /*0880*/ 	.word	0x00014410


	//   ....[207]....
        /*0884*/ 	.word	0x000144d0


	//   ....[208]....
        /*0888*/ 	.word	0x00014530


	//   ....[209]....
        /*088c*/ 	.word	0x000145f0


	//   ....[210]....
        /*0890*/ 	.word	0x000146e0


	//   ....[211]....
        /*0894*/ 	.word	0x00014780


	//   ....[212]....
        /*0898*/ 	.word	0x000147e0


	//   ....[213]....
        /*089c*/ 	.word	0x000148c0


	//   ....[214]....
        /*08a0*/ 	.word	0x00014920


	//   ....[215]....
        /*08a4*/ 	.word	0x00014a00


	//   ....[216]....
        /*08a8*/ 	.word	0x00014a60


	//   ....[217]....
        /*08ac*/ 	.word	0x00014b40


	//   ....[218]....
        /*08b0*/ 	.word	0x00014ba0


	//   ....[219]....
        /*08b4*/ 	.word	0x00014c80


	//   ....[220]....
        /*08b8*/ 	.word	0x00014ce0


	//   ....[221]....
        /*08bc*/ 	.word	0x00014dc0


	//   ....[222]....
        /*08c0*/ 	.word	0x00014e20


	//   ....[223]....
        /*08c4*/ 	.word	0x00014f00


	//   ....[224]....
        /*08c8*/ 	.word	0x00014f60


	//   ....[225]....
        /*08cc*/ 	.word	0x00015030


	//   ....[226]....
        /*08d0*/ 	.word	0x00015150


	//   ....[227]....
        /*08d4*/ 	.word	0x000151f0


	//   ....[228]....
        /*08d8*/ 	.word	0x000152b0


	//   ....[229]....
        /*08dc*/ 	.word	0x00015380


	//   ....[230]....
        /*08e0*/ 	.word	0x000153e0


	//   ....[231]....
        /*08e4*/ 	.word	0x000154c0


	//   ....[232]....
        /*08e8*/ 	.word	0x00015520


	//   ....[233]....
        /*08ec*/ 	.word	0x000155f0


	//   ....[234]....
        /*08f0*/ 	.word	0x00015650


	//   ....[235]....
        /*08f4*/ 	.word	0x00015720


	//   ....[236]....
        /*08f8*/ 	.word	0x00015780


	//   ....[237]....
        /*08fc*/ 	.word	0x00015860


	//   ....[238]....
        /*0900*/ 	.word	0x000158c0


	//   ....[239]....
        /*0904*/ 	.word	0x00015990


	//   ....[240]....
        /*0908*/ 	.word	0x000159f0


	//   ....[241]....
        /*090c*/ 	.word	0x00015ab0


	//   ....[242]....
        /*0910*/ 	.word	0x00015b40


	//   ....[243]....
        /*0914*/ 	.word	0x00015be0


	//   ....[244]....
        /*0918*/ 	.word	0x00015d00


	//   ....[245]....
        /*091c*/ 	.word	0x00015d70


	//   ....[246]....
        /*0920*/ 	.word	0x00015de0


	//   ....[247]....
        /*0924*/ 	.word	0x00015e50


	//   ....[248]....
        /*0928*/ 	.word	0x00015ec0


	//   ....[249]....
        /*092c*/ 	.word	0x00015f40


	//   ....[250]....
        /*0930*/ 	.word	0x00015fd0


	//   ....[251]....
        /*0934*/ 	.word	0x00016060


	//   ....[252]....
        /*0938*/ 	.word	0x000160d0


	//   ....[253]....
        /*093c*/ 	.word	0x00016140


	//   ....[254]....
        /*0940*/ 	.word	0x000161b0


	//   ....[255]....
        /*0944*/ 	.word	0x00016230


	//   ....[0]....
        /*0948*/ 	.word	0x000162a0


	//   ....[1]....
        /*094c*/ 	.word	0x00016340


	//   ....[2]....
        /*0950*/ 	.word	0x000163d0


	//   ....[3]....
        /*0954*/ 	.word	0x000164f0


	//----- nvinfo : EIATTR_REG_RECONFIG
	.align		4
.L_284:
        /*0958*/ 	.byte	0x01, 0x54
	.zero		2


	//----- nvinfo : EIATTR_SYSCALL_OFFSETS
	.align		4
        /*095c*/ 	.byte	0x04, 0x46
        /*095e*/ 	.short	(.L_286 - .L_285)


	//   ....[0]....
.L_285:
        /*0960*/ 	.word	0x00001760


	//   ....[1]....
        /*0964*/ 	.word	0x0000de70


	//   ....[2]....
        /*0968*/ 	.word	0x0000dfc0


	//   ....[3]....
        /*096c*/ 	.word	0x0000e0b0


	//   ....[4]....
        /*0970*/ 	.word	0x0000f040


	//----- nvinfo : EIATTR_MBARRIER_INSTR_OFFSETS
	.align		4
.L_286:
        /*0974*/ 	.byte	0x04, 0x39
        /*0976*/ 	.short	(.L_288 - .L_287)


	//   ....[0]....
.L_287:
        /*0978*/ 	.word	0x00000180
        /*097c*/ 	.word	0x000000ff
        /*0980*/ 	.word	0x00028800
        /*0984*/ 	.short	0x0100
        /*0986*/ 	.byte	0x08
	.zero		1


	//   ....[1]....
        /*0988*/ 	.word	0x00000190
        /*098c*/ 	.word	0x000000ff
        /*0990*/ 	.word	0x00028820
        /*0994*/ 	.short	0x0100
        /*0996*/ 	.byte	0x08
	.zero		1


	//   ....[2]....
        /*0998*/ 	.word	0x00000280
        /*099c*/ 	.word	0x000000ff
        /*09a0*/ 	.word	0x00028830
        /*09a4*/ 	.short	0x0100
        /*09a6*/ 	.byte	0x08
	.zero		1


	//   ....[3]....
        /*09a8*/ 	.word	0x00000290
        /*09ac*/ 	.word	0x000000ff
        /*09b0*/ 	.word	0x00028840
        /*09b4*/ 	.short	0x0100
        /*09b6*/ 	.byte	0x08
	.zero		1


	//   ....[4]....
        /*09b8*/ 	.word	0x000002a0
        /*09bc*/ 	.word	0x000000ff
        /*09c0*/ 	.word	0x00028838
        /*09c4*/ 	.short	0x0100
        /*09c6*/ 	.byte	0x08
	.zero		1


	//   ....[5]....
        /*09c8*/ 	.word	0x000002b0
        /*09cc*/ 	.word	0x000000ff
        /*09d0*/ 	.word	0x00028848
        /*09d4*/ 	.short	0x0100
        /*09d6*/ 	.byte	0x08
	.zero		1


	//   ....[6]....
        /*09d8*/ 	.word	0x000003e0
        /*09dc*/ 	.word	0x000000ff
        /*09e0*/ 	.word	0x00028850
        /*09e4*/ 	.short	0x0100
        /*09e6*/ 	.byte	0x08
	.zero		1


	//   ....[7]....
        /*09e8*/ 	.word	0x000003f0
        /*09ec*/ 	.word	0x000000ff
        /*09f0*/ 	.word	0x00028860
        /*09f4*/ 	.short	0x0100
        /*09f6*/ 	.byte	0x08
	.zero		1


	//   ....[8]....
        /*09f8*/ 	.word	0x00000400
        /*09fc*/ 	.word	0x000000ff
        /*0a00*/ 	.word	0x00028858
        /*0a04*/ 	.short	0x0100
        /*0a06*/ 	.byte	0x08
	.zero		1


	//   ....[9]....
        /*0a08*/ 	.word	0x00000410
        /*0a0c*/ 	.word	0x000000ff
        /*0a10*/ 	.word	0x00028868
        /*0a14*/ 	.short	0x0100
        /*0a16*/ 	.byte	0x08
	.zero		1


	//   ....[10]....
        /*0a18*/ 	.word	0x00000500
        /*0a1c*/ 	.word	0x000000ff
        /*0a20*/ 	.word	0x00028870
        /*0a24*/ 	.short	0x0100
        /*0a26*/ 	.byte	0x06
	.zero		1


	//   ....[11]....
        /*0a28*/ 	.word	0x00000510
        /*0a2c*/ 	.word	0x000000ff
        /*0a30*/ 	.word	0x00028880
        /*0a34*/ 	.short	0x0100
        /*0a36*/ 	.byte	0x06
	.zero		1


	//   ....[12]....
        /*0a38*/ 	.word	0x00000520
        /*0a3c*/ 	.word	0x000000ff
        /*0a40*/ 	.word	0x00028878
        /*0a44*/ 	.short	0x0100
        /*0a46*/ 	.byte	0x06
	.zero		1


	//   ....[13]....
        /*0a48*/ 	.word	0x00000530
        /*0a4c*/ 	.word	0x000000ff
        /*0a50*/ 	.word	0x00028888
        /*0a54*/ 	.short	0x0100
        /*0a56*/ 	.byte	0x06
	.zero		1


	//   ....[14]....
        /*0a58*/ 	.word	0x00000660
        /*0a5c*/ 	.word	0x000000ff
        /*0a60*/ 	.word	0x00028890
        /*0a64*/ 	.short	0x0100
        /*0a66*/ 	.byte	0x08
	.zero		1


	//   ....[15]....
        /*0a68*/ 	.word	0x00000670
        /*0a6c*/ 	.word	0x000000ff
        /*0a70*/ 	.word	0x000288a0
        /*0a74*/ 	.short	0x0100
        /*0a76*/ 	.byte	0x08
	.zero		1


	//   ....[16]....
        /*0a78*/ 	.word	0x00000680
        /*0a7c*/ 	.word	0x000000ff
        /*0a80*/ 	.word	0x00028898
        /*0a84*/ 	.short	0x0100
        /*0a86*/ 	.byte	0x08
	.zero		1


	//   ....[17]....
        /*0a88*/ 	.word	0x00000690
        /*0a8c*/ 	.word	0x000000ff
        /*0a90*/ 	.word	0x000288a8
        /*0a94*/ 	.short	0x0100
        /*0a96*/ 	.byte	0x08
	.zero		1


	//   ....[18]....
        /*0a98*/ 	.word	0x000007d0
        /*0a9c*/ 	.word	0x000000ff
        /*0aa0*/ 	.word	0x000288b0
        /*0aa4*/ 	.short	0x0100
        /*0aa6*/ 	.byte	0x08
	.zero		1


	//   ....[19]....
        /*0aa8*/ 	.word	0x000007e0
        /*0aac*/ 	.word	0x000000ff
        /*0ab0*/ 	.word	0x000288c0
        /*0ab4*/ 	.short	0x0100
        /*0ab6*/ 	.byte	0x08
	.zero		1


	//   ....[20]....
        /*0ab8*/ 	.word	0x000007f0
        /*0abc*/ 	.word	0x000000ff
        /*0ac0*/ 	.word	0x000288b8
        /*0ac4*/ 	.short	0x0100
        /*0ac6*/ 	.byte	0x08
	.zero		1


	//   ....[21]....
        /*0ac8*/ 	.word	0x00000800
        /*0acc*/ 	.word	0x000000ff
        /*0ad0*/ 	.word	0x000288c8
        /*0ad4*/ 	.short	0x0100
        /*0ad6*/ 	.byte	0x08
	.zero		1


	//   ....[22]....
        /*0ad8*/ 	.word	0x000017e0
        /*0adc*/ 	.word	0x000000ff
        /*0ae0*/ 	.word	0x00028800
        /*0ae4*/ 	.short	0x010a
        /*0ae6*/ 	.byte	0x29
	.zero		1


	//   ....[23]....
        /*0ae8*/ 	.word	0x00001860
        /*0aec*/ 	.word	0x00000000
        /*0af0*/ 	.word	0x00028830
        /*0af4*/ 	.short	0x010a
        /*0af6*/ 	.byte	0x3f
	.zero		1


	//   ....[24]....
        /*0af8*/ 	.word	0x000018a0
        /*0afc*/ 	.word	0x00000000
        /*0b00*/ 	.word	0x00028830
        /*0b04*/ 	.short	0x010a
        /*0b06*/ 	.byte	0x3f
	.zero		1


	//   ....[25]....
        /*0b08*/ 	.word	0x00003450
        /*0b0c*/ 	.word	0x000000ff
        /*0b10*/ 	.word	0x00000000
        /*0b14*/ 	.short	0x0101
        /*0b16*/ 	.byte	0x06
	.zero		1


	//   ....[26]....
        /*0b18*/ 	.word	0x00004540
        /*0b1c*/ 	.word	0x000000ff
        /*0b20*/ 	.word	0x00028830
        /*0b24*/ 	.short	0x010a
        /*0b26*/ 	.byte	0x06
	.zero		1


	//   ....[27]....
        /*0b28*/ 	.word	0x00004580
        /*0b2c*/ 	.word	0x000000ff
        /*0b30*/ 	.word	0x00028830
        /*0b34*/ 	.short	0x010a
        /*0b36*/ 	.byte	0x06
	.zero		1


	//   ....[28]....
        /*0b38*/ 	.word	0x000048d0
        /*0b3c*/ 	.word	0x000000ff
        /*0b40*/ 	.word	0x00028850
        /*0b44*/ 	.short	0x010a
        /*0b46*/ 	.byte	0x06
	.zero		1


	//   ....[29]....
        /*0b48*/ 	.word	0x00004910
        /*0b4c*/ 	.word	0x000000ff
        /*0b50*/ 	.word	0x00028850
        /*0b54*/ 	.short	0x010a
        /*0b56*/ 	.byte	0x06
	.zero		1


	//   ....[30]....
        /*0b58*/ 	.word	0x000054c0
        /*0b5c*/ 	.word	0x000000ff
        /*0b60*/ 	.word	0x00000000
        /*0b64*/ 	.short	0x0101
        /*0b66*/ 	.byte	0x06
	.zero		1


	//   ....[31]....
        /*0b68*/ 	.word	0x00007060
        /*0b6c*/ 	.word	0x000000ff
        /*0b70*/ 	.word	0x00000000
        /*0b74*/ 	.short	0x0101
        /*0b76*/ 	.byte	0x06
	.zero		1


	//   ....[32]....
        /*0b78*/ 	.word	0x00007740
        /*0b7c*/ 	.word	0x000000ff
        /*0b80*/ 	.word	0x00028830
        /*0b84*/ 	.short	0x010a
        /*0b86*/ 	.byte	0x06
	.zero		1


	//   ....[33]....
        /*0b88*/ 	.word	0x00007780
        /*0b8c*/ 	.word	0x000000ff
        /*0b90*/ 	.word	0x00028830
        /*0b94*/ 	.short	0x010a
        /*0b96*/ 	.byte	0x06
	.zero		1


	//   ....[34]....
        /*0b98*/ 	.word	0x00007aa0
        /*0b9c*/ 	.word	0x000000ff
        /*0ba0*/ 	.word	0x00028850
        /*0ba4*/ 	.short	0x010a
        /*0ba6*/ 	.byte	0x06
	.zero		1


	//   ....[35]....
        /*0ba8*/ 	.word	0x00007ae0
        /*0bac*/ 	.word	0x000000ff
        /*0bb0*/ 	.word	0x00028850
        /*0bb4*/ 	.short	0x010a
        /*0bb6*/ 	.byte	0x06
	.zero		1


	//   ....[36]....
        /*0bb8*/ 	.word	0x000083a0
        /*0bbc*/ 	.word	0x000000ff
        /*0bc0*/ 	.word	0x00000000
        /*0bc4*/ 	.short	0x0101
        /*0bc6*/ 	.byte	0x06
	.zero		1


	//   ....[37]....
        /*0bc8*/ 	.word	0x00009890
        /*0bcc*/ 	.word	0x000000ff
        /*0bd0*/ 	.word	0x00000000
        /*0bd4*/ 	.short	0x0101
        /*0bd6*/ 	.byte	0x06
	.zero		1


	//   ....[38]....
        /*0bd8*/ 	.word	0x00009ea0
        /*0bdc*/ 	.word	0x000000ff
        /*0be0*/ 	.word	0x00028850
        /*0be4*/ 	.short	0x010a
        /*0be6*/ 	.byte	0x05
	.zero		1


	//   ....[39]....
        /*0be8*/ 	.word	0x00009ee0
        /*0bec*/ 	.word	0x000000ff
        /*0bf0*/ 	.word	0x00028850
        /*0bf4*/ 	.short	0x010a
        /*0bf6*/ 	.byte	0x05
	.zero		1


	//   ....[40]....
        /*0bf8*/ 	.word	0x0000a450
        /*0bfc*/ 	.word	0x000000ff
        /*0c00*/ 	.word	0x00000000
        /*0c04*/ 	.short	0x0101
        /*0c06*/ 	.byte	0x04
	.zero		1


	//   ....[41]....
        /*0c08*/ 	.word	0x0000b9d0
        /*0c0c*/ 	.word	0x0000001c
        /*0c10*/ 	.word	0x00000000
        /*0c14*/ 	.short	0x0101
        /*0c16*/ 	.byte	0x3f
	.zero		1


	//   ....[42]....
        /*0c18*/ 	.word	0x0000e5c0
        /*0c1c*/ 	.word	0x00000007
        /*0c20*/ 	.word	0x00028840
        /*0c24*/ 	.short	0x010a
        /*0c26*/ 	.byte	0x3f
	.zero		1


	//   ....[43]....
        /*0c28*/ 	.word	0x0000ed40
        /*0c2c*/ 	.word	0x00000007
        /*0c30*/ 	.word	0x00028830
        /*0c34*/ 	.short	0x0107
        /*0c36*/ 	.byte	0x3f
	.zero		1


	//   ....[44]....
        /*0c38*/ 	.word	0x0000ee10
        /*0c3c*/ 	.word	0x00000007
        /*0c40*/ 	.word	0x00028830
        /*0c44*/ 	.short	0x0101
        /*0c46*/ 	.byte	0x3f
	.zero		1


	//   ....[45]....
        /*0c48*/ 	.word	0x0000f930
        /*0c4c*/ 	.word	0x00000016
        /*0c50*/ 	.word	0x00028800
        /*0c54*/ 	.short	0x0107
        /*0c56*/ 	.byte	0x3f
	.zero		1


	//   ....[46]....
        /*0c58*/ 	.word	0x0000fa40
        /*0c5c*/ 	.word	0x00000016
        /*0c60*/ 	.word	0x00028800
        /*0c64*/ 	.short	0x0101
        /*0c66*/ 	.byte	0x3f
	.zero		1


	//   ....[47]....
        /*0c68*/ 	.word	0x0000fa60
        /*0c6c*/ 	.word	0x00000016
        /*0c70*/ 	.word	0x00028820
        /*0c74*/ 	.short	0x010a
        /*0c76*/ 	.byte	0x3f
	.zero		1


	//   ....[48]....
        /*0c78*/ 	.word	0x0000fdf0
        /*0c7c*/ 	.word	0x00000006
        /*0c80*/ 	.word	0x00028840
        /*0c84*/ 	.short	0x010a
        /*0c86*/ 	.byte	0x3f
	.zero		1


	//   ....[49]....
        /*0c88*/ 	.word	0x00010310
        /*0c8c*/ 	.word	0x00000006
        /*0c90*/ 	.word	0x00028830
        /*0c94*/ 	.short	0x0107
        /*0c96*/ 	.byte	0x3f
	.zero		1


	//   ....[50]....
        /*0c98*/ 	.word	0x000103d0
        /*0c9c*/ 	.word	0x00000006
        /*0ca0*/ 	.word	0x00028830
        /*0ca4*/ 	.short	0x0101
        /*0ca6*/ 	.byte	0x3f
	.zero		1


	//   ....[51]....
        /*0ca8*/ 	.word	0x00010440
        /*0cac*/ 	.word	0x00000006
        /*0cb0*/ 	.word	0x00028860
        /*0cb4*/ 	.short	0x010a
        /*0cb6*/ 	.byte	0x3f
	.zero		1


	//   ....[52]....
        /*0cb8*/ 	.word	0x000109c0
        /*0cbc*/ 	.word	0x00000006
        /*0cc0*/ 	.word	0x00028850
        /*0cc4*/ 	.short	0x0107
        /*0cc6*/ 	.byte	0x3f
	.zero		1


	//   ....[53]....
        /*0cc8*/ 	.word	0x00010b20
        /*0ccc*/ 	.word	0x00000006
        /*0cd0*/ 	.word	0x00028850
        /*0cd4*/ 	.short	0x0101
        /*0cd6*/ 	.byte	0x3f
	.zero		1


	//   ....[54]....
        /*0cd8*/ 	.word	0x00010d30
        /*0cdc*/ 	.word	0x00000000
        /*0ce0*/ 	.word	0x00028860
        /*0ce4*/ 	.short	0x010a
        /*0ce6*/ 	.byte	0x3f
	.zero		1


	//   ....[55]....
        /*0ce8*/ 	.word	0x00011260
        /*0cec*/ 	.word	0x00000000
        /*0cf0*/ 	.word	0x00028850
        /*0cf4*/ 	.short	0x0107
        /*0cf6*/ 	.byte	0x3f
	.zero		1


	//   ....[56]....
        /*0cf8*/ 	.word	0x00011320
        /*0cfc*/ 	.word	0x00000000
        /*0d00*/ 	.word	0x00028850
        /*0d04*/ 	.short	0x0101
        /*0d06*/ 	.byte	0x3f
	.zero		1


	//   ....[57]....
        /*0d08*/ 	.word	0x00012050
        /*0d0c*/ 	.word	0x00000004
        /*0d10*/ 	.word	0x00028820
        /*0d14*/ 	.short	0x010a
        /*0d16*/ 	.byte	0x3f
	.zero		1


	//   ....[58]....
        /*0d18*/ 	.word	0x000121d0
        /*0d1c*/ 	.word	0x00000005
        /*0d20*/ 	.word	0x00028840
        /*0d24*/ 	.short	0x010a
        /*0d26*/ 	.byte	0x3f
	.zero		1


	//   ....[59]....
        /*0d28*/ 	.word	0x00012270
        /*0d2c*/ 	.word	0x00000019
        /*0d30*/ 	.word	0x00028840
        /*0d34*/ 	.short	0x010a
        /*0d36*/ 	.byte	0x3f
	.zero		1


	//   ....[60]....
        /*0d38*/ 	.word	0x000122b0
        /*0d3c*/ 	.word	0x00000005
        /*0d40*/ 	.word	0x00028860
        /*0d44*/ 	.short	0x010a
        /*0d46*/ 	.byte	0x3f
	.zero		1


	//   ....[61]....
        /*0d48*/ 	.word	0x000122f0
        /*0d4c*/ 	.word	0x00000019
        /*0d50*/ 	.word	0x00028860
        /*0d54*/ 	.short	0x010a
        /*0d56*/ 	.byte	0x3f
	.zero		1


	//   ....[62]....
        /*0d58*/ 	.word	0x00012360
        /*0d5c*/ 	.word	0x00000003
        /*0d60*/ 	.word	0x00028800
        /*0d64*/ 	.short	0x010a
        /*0d66*/ 	.byte	0x3f
	.zero		1


	//   ....[63]....
        /*0d68*/ 	.word	0x000123b0
        /*0d6c*/ 	.word	0x00000000
        /*0d70*/ 	.word	0x00028830
        /*0d74*/ 	.short	0x010a
        /*0d76*/ 	.byte	0x3f
	.zero		1


	//   ....[64]....
        /*0d78*/ 	.word	0x00012410
        /*0d7c*/ 	.word	0x00000007
        /*0d80*/ 	.word	0x00028830
        /*0d84*/ 	.short	0x010a
        /*0d86*/ 	.byte	0x3f
	.zero		1


	//   ....[65]....
        /*0d88*/ 	.word	0x00012470
        /*0d8c*/ 	.word	0x00000007
        /*0d90*/ 	.word	0x00028850
        /*0d94*/ 	.short	0x010a
        /*0d96*/ 	.byte	0x3f
	.zero		1


	//   ....[66]....
        /*0d98*/ 	.word	0x000124d0
        /*0d9c*/ 	.word	0x00000005
        /*0da0*/ 	.word	0x00028830
        /*0da4*/ 	.short	0x010a
        /*0da6*/ 	.byte	0x3f
	.zero		1


	//   ....[67]....
        /*0da8*/ 	.word	0x00012530
        /*0dac*/ 	.word	0x00000005
        /*0db0*/ 	.word	0x00028850
        /*0db4*/ 	.short	0x010a
        /*0db6*/ 	.byte	0x3f
	.zero		1


	//   ....[68]....
        /*0db8*/ 	.word	0x00012590
        /*0dbc*/ 	.word	0x00000006
        /*0dc0*/ 	.word	0x00028850
        /*0dc4*/ 	.short	0x010a
        /*0dc6*/ 	.byte	0x3f
	.zero		1


	//   ....[69]....
        /*0dc8*/ 	.word	0x000126b0
        /*0dcc*/ 	.word	0x00000007
        /*0dd0*/ 	.word	0x00028840
        /*0dd4*/ 	.short	0x010a
        /*0dd6*/ 	.byte	0x3f
	.zero		1


	//   ....[70]....
        /*0dd8*/ 	.word	0x00013c60
        /*0ddc*/ 	.word	0x00000016
        /*0de0*/ 	.word	0x00028820
        /*0de4*/ 	.short	0x010a
        /*0de6*/ 	.byte	0x3f
	.zero		1


	//   ....[71]....
        /*0de8*/ 	.word	0x00013cb0
        /*0dec*/ 	.word	0x00000006
        /*0df0*/ 	.word	0x00028840
        /*0df4*/ 	.short	0x010a
        /*0df6*/ 	.byte	0x3f
	.zero		1


	//   ....[72]....
        /*0df8*/ 	.word	0x00014630
        /*0dfc*/ 	.word	0x00000006
        /*0e00*/ 	.word	0x00028860
        /*0e04*/ 	.short	0x010a
        /*0e06*/ 	.byte	0x3f
	.zero		1


	//   ....[73]....
        /*0e08*/ 	.word	0x000150a0
        /*0e0c*/ 	.word	0x00000000
        /*0e10*/ 	.word	0x00028860
        /*0e14*/ 	.short	0x010a
        /*0e16*/ 	.byte	0x3f
	.zero		1


	//   ....[74]....
        /*0e18*/ 	.word	0x00016410
        /*0e1c*/ 	.word	0x00000004
        /*0e20*/ 	.word	0x00028820
        /*0e24*/ 	.short	0x010a
        /*0e26*/ 	.byte	0x3f
	.zero		1


	//   ....[75]....
        /*0e28*/ 	.word	0x000165b0
        /*0e2c*/ 	.word	0x00000005
        /*0e30*/ 	.word	0x00028840
        /*0e34*/ 	.short	0x010a
        /*0e36*/ 	.byte	0x3f
	.zero		1


	//   ....[76]....
        /*0e38*/ 	.word	0x00016600
        /*0e3c*/ 	.word	0x00000019
        /*0e40*/ 	.word	0x00028840
        /*0e44*/ 	.short	0x010a
        /*0e46*/ 	.byte	0x3f
	.zero		1


	//   ....[77]....
        /*0e48*/ 	.word	0x00016650
        /*0e4c*/ 	.word	0x00000005
        /*0e50*/ 	.word	0x00028860
        /*0e54*/ 	.short	0x010a
        /*0e56*/ 	.byte	0x3f
	.zero		1


	//----- nvinfo : EIATTR_NUM_MBARRIERS
	.align		4
.L_288:
        /*0e58*/ 	.byte	0x03, 0x38
        /*0e5a*/ 	.short	0x0016


	//----- nvinfo : EIATTR_EXIT_INSTR_OFFSETS
	.align		4
        /*0e5c*/ 	.byte	0x04, 0x1c
        /*0e5e*/ 	.short	(.L_290 - .L_289)


	//   ....[0]....
.L_289:
        /*0e60*/ 	.word	0x000009b0


	//   ....[1]....
        /*0e64*/ 	.word	0x0000c940


	//   ....[2]....
        /*0e68*/ 	.word	0x00012340


	//----- nvinfo : EIATTR_MAX_THREADS
	.align		4
.L_290:
        /*0e6c*/ 	.byte	0x04, 0x05
        /*0e6e*/ 	.short	(.L_292 - .L_291)
.L_291:
        /*0e70*/ 	.word	0x00000180
        /*0e74*/ 	.word	0x00000001
        /*0e78*/ 	.word	0x00000001


	//----- nvinfo : EIATTR_CRS_STACK_SIZE
	.align		4
.L_292:
        /*0e7c*/ 	.byte	0x04, 0x1e
        /*0e7e*/ 	.short	(.L_294 - .L_293)
.L_293:
        /*0e80*/ 	.word	0x00000000


	//----- nvinfo : EIATTR_CBANK_PARAM_SIZE
	.align		4
.L_294:
        /*0e84*/ 	.byte	0x03, 0x19
        /*0e86*/ 	.short	0x0af0


	//----- nvinfo : EIATTR_PARAM_CBANK
	.align		4
        /*0e88*/ 	.byte	0x04, 0x0a
        /*0e8a*/ 	.short	(.L_296 - .L_295)
	.align		4
.L_295:
        /*0e8c*/ 	.word	index@(.nv.constant0._ZN7cutlass13device_kernelIN5flash11enable_sm90INS1_16FlashAttnFwdSm90INS1_25CollectiveMainloopFwdSm90ILi2EN4cute5tupleIJNS5_1CILi1EEES8_S8_EEENS6_IJNS7_ILi128EEESA_SA_EEELi128ENS_10bfloat16_tEfNS_4arch4Sm90ELb1ELb0ELb1ELb1ELb1ELb0ELb0ELb1ELb1ELb1ELb0ELb0EEENS1_21CollectiveEpilogueFwdISB_S9_SC_SE_Li256ELb1ELb1ELb0ELb0EEENS1_36VarlenDynamicPersistentTileSchedulerILi128ELi128ELi256ELi128ELb0ELb1ELb1ELb1ELb1ELb1EEEEEEEEEvNT_6ParamsE)
        /*0e90*/ 	.short	0x0210
        /*0e92*/ 	.short	0x0af0


	//----- nvinfo : EIATTR_SW_WAR
	.align		4
.L_296:
        /*0e94*/ 	.byte	0x04, 0x36
        /*0e96*/ 	.short	(.L_298 - .L_297)
.L_297:
        /*0e98*/ 	.word	0x00000008
.L_298:


//--------------------- .nv.info._ZN7cutlass13device_kernelIN5flash11enable_sm90INS1_16FlashAttnFwdSm90INS1_25CollectiveMainloopFwdSm90ILi2EN4cute5tupleIJNS5_1CILi1EEES8_S8_EEENS6_IJNS7_ILi128EEESA_SA_EEELi128ENS_10bfloat16_tEfNS_4arch4Sm90ELb1ELb0ELb1ELb1ELb1ELb1ELb0ELb1ELb1ELb1ELb0ELb0EEENS1_21CollectiveEpilogueFwdISB_S9_SC_SE_Li256ELb1ELb1ELb0ELb0EEENS1_36VarlenDynamicPersistentTileSchedulerILi128ELi128ELi256ELi128ELb0ELb1ELb1ELb1ELb1ELb1EEEEEEEEEvNT_6ParamsE --------------------------
	.section	.nv.info._ZN7cutlass13device_kernelIN5flash11enable_sm90INS1_16FlashAttnFwdSm90INS1_25CollectiveMainloopFwdSm90ILi2EN4cute5tupleIJNS5_1CILi1EEES8_S8_EEENS6_IJNS7_ILi128EEESA_SA_EEELi128ENS_10bfloat16_tEfNS_4arch4Sm90ELb1ELb0ELb1ELb1ELb1ELb1ELb0ELb1ELb1ELb1ELb0ELb0EEENS1_21CollectiveEpilogueFwdISB_S9_SC_SE_Li256ELb1ELb1ELb0ELb0EEENS1_36VarlenDynamicPersistentTileSchedulerILi128ELi128ELi256ELi128ELb0ELb1ELb1ELb1ELb1ELb1EEEEEEEEEvNT_6ParamsE,"",@"SHT_CUDA_INFO"
	.sectionflags	@""
	.align	4


	//----- nvinfo : EIATTR_CUDA_API_VERSION
	.align		4
        /*0000*/ 	.byte	0x04, 0x37
        /*0002*/ 	.short	(.L_300 - .L_299)
.L_299:
        /*0004*/ 	.word	0x00000082


	//----- nvinfo : EIATTR_KPARAM_INFO
	.align		4
.L_300:
        /*0008*/ 	.byte	0x04, 0x17
        /*000a*/ 	.short	(.L_302 - .L_301)
.L_301:
        /*000c*/ 	.word	0x00000000
        /*0010*/ 	.short	0x0000
        /*0012*/ 	.short	0x0070
        /*0014*/ 	.byte	0x00, 0xf0, 0x01, 0x2a


	//----- nvinfo : EIATTR_SPARSE_MMA_MASK
	.align		4
.L_302:
        /*0018*/ 	.byte	0x03, 0x50
        /*001a*/ 	.short	0x0000


	//----- nvinfo : EIATTR_MAXREG_COUNT
	.align		4
        /*001c*/ 	.byte	0x03, 0x1b
        /*001e*/ 	.short	0x00a8


	//----- nvinfo : EIATTR_NUM_BARRIERS
	.align		4
        /*0020*/ 	.byte	0x02, 0x4c
        /*0022*/ 	.byte	0x10
	.zero		1


	//----- nvinfo : EIATTR_EXTERNS
	.align		4
        /*0024*/ 	.byte	0x04, 0x0f
        /*0026*/ 	.short	(.L_304 - .L_303)


	//   ....[0]....
	.align		4
.L_303:
        /*0028*/ 	.word	index@(__assertfail)


	//----- nvinfo : EIATTR_ANNOTATIONS
	.align		4
.L_304:
        /*002c*/ 	.byte	0x04, 0x55
        /*002e*/ 	.short	(.L_306 - .L_305)


	//   ....[0]....
.L_305:
        /* <DEDUP_REMOVED lines=16> */


	//----- nvinfo : EIATTR_MERCURY_ISA_VERSION
	.align		4
.L_306:
        /*0118*/ 	.byte	0x03, 0x5f
        /*011a*/ 	.short	0x0101


	//----- nvinfo : EIATTR_UNUSED_LOAD_BYTE_OFFSET
	.align		4
        /*011c*/ 	.byte	0x04, 0x44
        /*011e*/ 	.short	(.L_308 - .L_307)


	//   ....[0]....
.L_307:
        /*0120*/ 	.word	0x00000a60
        /*0124*/ 	.word	0x0000fff0


	//   ....[1]....
        /*0128*/ 	.word	0x00017860
        /*012c*/ 	.word	0x0000fff0


	//----- nvinfo : EIATTR_INT_WARP_WIDE_INSTR_OFFSETS
	.align		4
.L_308:
        /*0130*/ 	.byte	0x04, 0x31
        /*0132*/ 	.short	(.L_310 - .L_309)


	//   ....[0]....
.L_309:
        /*0134*/ 	.word	0x00000130


	//   ....[1]....
        /*0138*/ 	.word	0x00000170


	//   ....[2]....
        /*013c*/ 	.word	0x000001e0


	//   ....[3]....
        /*0140*/ 	.word	0x0001be20


	//   ....[4]....
        /*0144*/ 	.word	0x0001beb0


	//   ....[5]....
        /*0148*/ 	.word	0x0001edc0


	//   ....[6]....
        /*014c*/ 	.word	0x0001ee50


	//----- nvinfo : EIATTR_COOP_GROUP_MASK_REGIDS
	.align		4
.L_310:
        /*0150*/ 	.byte	0x04, 0x29
        /*0152*/ 	.short	(.L_312 - .L_311)


	//   ....[0]....
.L_311:
        /*0154*/ 	.word	0xffffffff


	//   ....[1]....
        /*0158*/ 	.word	0xffffffff


	//   ....[2]....
        /*015c*/ 	.word	0xffffffff


	//   ....[3]....
        /*0160*/ 	.word	0xffffffff


	//   ....[4]....
        /*0164*/ 	.word	0xffffffff


	//   ....[5]....
        /*0168*/ 	.word	0xffffffff


	//   ....[6]....
        /*016c*/ 	.word	0xffffffff


	//   ....[7]....
        /*0170*/ 	.word	0xffffffff


	//   ....[8]....
        /*0174*/ 	.word	0xffffffff


	//   ....[9]....
        /*0178*/ 	.word	0xffffffff


	//   ....[10]....
        /*017c*/ 	.word	0xffffffff


	//   ....[11]....
        /*0180*/ 	.word	0xffffffff


	//   ....[12]....
        /*0184*/ 	.word	0xffffffff


	//   ....[13]....
        /*0188*/ 	.word	0xffffffff


	//   ....[14]....
        /*018c*/ 	.word	0xffffffff


	//   ....[15]....
        /*0190*/ 	.word	0xffffffff


	//   ....[16]....
        /*0194*/ 	.word	0xffffffff


	//   ....[17]....
        /*0198*/ 	.word	0xffffffff


	//   ....[18]....
        /*019c*/ 	.word	0xffffffff


	//   ....[19]....
        /*01a0*/ 	.word	0xffffffff


	//   ....[20]....
        /*01a4*/ 	.word	0xffffffff


	//   ....[21]....
        /*01a8*/ 	.word	0xffffffff


	//   ....[22]....
        /*01ac*/ 	.word	0xffffffff


	//   ....[23]....
        /*01b0*/ 	.word	0xffffffff


	//   ....[24]....
        /*01b4*/ 	.word	0xffffffff


	//   ....[25]....
        /*01b8*/ 	.word	0xffffffff


	//   ....[26]....
        /*01bc*/ 	.word	0xffffffff


	//   ....[27]....
        /*01c0*/ 	.word	0xffffffff


	//   ....[28]....
        /*01c4*/ 	.word	0xffffffff


	//   ....[29]....
        /*01c8*/ 	.word	0xffffffff


	//   ....[30]....
        /*01cc*/ 	.word	0xffffffff


	//   ....[31]....
        /*01d0*/ 	.word	0xffffffff


	//   ....[32]....
        /*01d4*/ 	.word	0xffffffff


	//   ....[33]....
        /*01d8*/ 	.word	0xffffffff


	//   ....[34]....
        /*01dc*/ 	.word	0xffffffff


	//   ....[35]....
        /*01e0*/ 	.word	0xffffffff


	//   ....[36]....
        /*01e4*/ 	.word	0xffffffff


	//   ....[37]....
        /*01e8*/ 	.word	0xffffffff


	//   ....[38]....
        /*01ec*/ 	.word	0xffffffff


	//   ....[39]....
        /*01f0*/ 	.word	0xffffffff


	//   ....[40]....
        /*01f4*/ 	.word	0xffffffff


	//   ....[41]....
        /*01f8*/ 	.word	0xffffffff


	//   ....[42]....
        /*01fc*/ 	.word	0xffffffff


	//   ....[43]....
        /*0200*/ 	.word	0xffffffff


	//   ....[44]....
        /*0204*/ 	.word	0xffffffff


	//   ....[45]....
        /*0208*/ 	.word	0xffffffff


	//   ....[46]....
        /*020c*/ 	.word	0xffffffff


	//   ....[47]....
        /*0210*/ 	.word	0xffffffff


	//   ....[48]....
        /*0214*/ 	.word	0xffffffff


	//   ....[49]....
        /*0218*/ 	.word	0xffffffff


	//   ....[50]....
        /*021c*/ 	.word	0xffffffff


	//   ....[51]....
        /*0220*/ 	.word	0xffffffff


	//   ....[52]....
        /*0224*/ 	.word	0xffffffff


	//   ....[53]....
        /*0228*/ 	.word	0xffffffff


	//   ....[54]....
        /*022c*/ 	.word	0xffffffff


	//   ....[55]....
        /*0230*/ 	.word	0xffffffff


	//   ....[56]....
        /*0234*/ 	.word	0xffffffff


	//   ....[57]....
        /*0238*/ 	.word	0xffffffff


	//   ....[58]....
        /*023c*/ 	.word	0xffffffff


	//   ....[59]....
        /*0240*/ 	.word	0xffffffff


	//   ....[60]....
        /*0244*/ 	.word	0xffffffff


	//   ....[61]....
        /*0248*/ 	.word	0xffffffff


	//   ....[62]....
        /*024c*/ 	.word	0xffffffff


	//   ....[63]....
        /*0250*/ 	.word	0xffffffff


	//   ....[64]....
        /*0254*/ 	.word	0xffffffff


	//   ....[65]....
        /*0258*/ 	.word	0xffffffff


	//   ....[66]....
        /*025c*/ 	.word	0xffffffff


	//   ....[67]....
        /*0260*/ 	.word	0xffffffff


	//   ....[68]....
        /*0264*/ 	.word	0xffffffff


	//   ....[69]....
        /*0268*/ 	.word	0xffffffff


	//   ....[70]....
        /*026c*/ 	.word	0xffffffff


	//   ....[71]....
        /*0270*/ 	.word	0xffffffff


	//   ....[72]....
        /*0274*/ 	.word	0xffffffff


	//   ....[73]....
        /*0278*/ 	.word	0xffffffff


	//   ....[74]....
        /*027c*/ 	.word	0xffffffff


	//   ....[75]....
        /*0280*/ 	.word	0xffffffff


	//   ....[76]....
        /*0284*/ 	.word	0xffffffff


	//   ....[77]....
        /*0288*/ 	.word	0xffffffff


	//   ....[78]....
        /*028c*/ 	.word	0xffffffff


	//   ....[79]....
        /*0290*/ 	.word	0xffffffff


	//   ....[80]....
        /*0294*/ 	.word	0xffffffff


	//   ....[81]....
        /*0298*/ 	.word	0xffffffff


	//   ....[82]....
        /*029c*/ 	.word	0xffffffff


	//   ....[83]....
        /*02a0*/ 	.word	0xffffffff


	//   ....[84]....
        /*02a4*/ 	.word	0xffffffff


	//   ....[85]....
        /*02a8*/ 	.word	0xffffffff


	//   ....[86]....
        /*02ac*/ 	.word	0xffffffff


	//   ....[87]....
        /*02b0*/ 	.word	0xffffffff


	//   ....[88]....
        /*02b4*/ 	.word	0xffffffff


	//   ....[89]....
        /*02b8*/ 	.word	0xffffffff


	//   ....[90]....
        /*02bc*/ 	.word	0xffffffff


	//   ....[91]....
        /*02c0*/ 	.word	0xffffffff


	//   ....[92]....
        /*02c4*/ 	.word	0xffffffff


	//   ....[93]....
        /*02c8*/ 	.word	0xffffffff


	//   ....[94]....
        /*02cc*/ 	.word	0xffffffff


	//   ....[95]....
        /*02d0*/ 	.word	0xffffffff


	//   ....[96]....
        /*02d4*/ 	.word	0xffffffff


	//   ....[97]....
        /*02d8*/ 	.word	0xffffffff


	//   ....[98]....
        /*02dc*/ 	.word	0xffffffff


	//   ....[99]....
        /*02e0*/ 	.word	0xffffffff


	//   ....[100]....
        /*02e4*/ 	.word	0xffffffff


	//   ....[101]....
        /*02e8*/ 	.word	0xffffffff


	//   ....[102]....
        /*02ec*/ 	.word	0xffffffff


	//   ....[103]....
        /*02f0*/ 	.word	0xffffffff


	//   ....[104]....
        /*02f4*/ 	.word	0xffffffff


	//   ....[105]....
        /*02f8*/ 	.word	0xffffffff


	//   ....[106]....
        /*02fc*/ 	.word	0xffffffff


	//   ....[107]....
        /*0300*/ 	.word	0xffffffff


	//   ....[108]....
        /*0304*/ 	.word	0xffffffff


	//   ....[109]....
        /*0308*/ 	.word	0xffffffff


	//   ....[110]....
        /*030c*/ 	.word	0xffffffff


	//   ....[111]....
        /*0310*/ 	.word	0xffffffff


	//   ....[112]....
        /*0314*/ 	.word	0xffffffff


	//   ....[113]....
        /*0318*/ 	.word	0xffffffff


	//   ....[114]....
        /*031c*/ 	.word	0xffffffff


	//   ....[115]....
        /*0320*/ 	.word	0xffffffff


	//   ....[116]....
        /*0324*/ 	.word	0xffffffff


	//   ....[117]....
        /*0328*/ 	.word	0xffffffff


	//   ....[118]....
        /*032c*/ 	.word	0xffffffff


	//   ....[119]....
        /*0330*/ 	.word	0xffffffff


	//   ....[120]....
        /*0334*/ 	.word	0xffffffff


	//   ....[121]....
        /*0338*/ 	.word	0xffffffff


	//   ....[122]....
        /*033c*/ 	.word	0xffffffff


	//   ....[123]....
        /*0340*/ 	.word	0xffffffff


	//   ....[124]....
        /*0344*/ 	.word	0xffffffff


	//   ....[125]....
        /*0348*/ 	.word	0xffffffff


	//   ....[126]....
        /*034c*/ 	.word	0xffffffff


	//   ....[127]....
        /*0350*/ 	.word	0xffffffff


	//   ....[128]....
        /*0354*/ 	.word	0xffffffff


	//   ....[129]....
        /*0358*/ 	.word	0xffffffff


	//   ....[130]....
        /*035c*/ 	.word	0xffffffff


	//   ....[131]....
        /*0360*/ 	.word	0xffffffff


	//   ....[132]....
        /*0364*/ 	.word	0xffffffff


	//   ....[133]....
        /*0368*/ 	.word	0xffffffff


	//   ....[134]....
        /*036c*/ 	.word	0xffffffff


	//   ....[135]....
        /*0370*/ 	.word	0xffffffff


	//   ....[136]....
        /*0374*/ 	.word	0xffffffff


	//   ....[137]....
        /*0378*/ 	.word	0xffffffff


	//   ....[138]....
        /*037c*/ 	.word	0xffffffff


	//   ....[139]....
        /*0380*/ 	.word	0xffffffff


	//   ....[140]....
        /*0384*/ 	.word	0xffffffff


	//   ....[141]....
        /*0388*/ 	.word	0xffffffff


	//   ....[142]....
        /*038c*/ 	.word	0xffffffff


	//   ....[143]....
        /*0390*/ 	.word	0xffffffff


	//   ....[144]....
        /*0394*/ 	.word	0xffffffff


	//   ....[145]....
        /*0398*/ 	.word	0xffffffff


	//   ....[146]....
        /*039c*/ 	.word	0xffffffff


	//   ....[147]....
        /*03a0*/ 	.word	0xffffffff


	//   ....[148]....
        /*03a4*/ 	.word	0xffffffff


	//   ....[149]....
        /*03a8*/ 	.word	0xffffffff


	//   ....[150]....
        /*03ac*/ 	.word	0xffffffff


	//   ....[151]....
        /*03b0*/ 	.word	0xffffffff


	//   ....[152]....
        /*03b4*/ 	.word	0xffffffff


	//   ....[153]....
        /*03b8*/ 	.word	0xffffffff


	//   ....[154]....
        /*03bc*/ 	.word	0xffffffff


	//   ....[155]....
        /*03c0*/ 	.word	0xffffffff


	//   ....[156]....
        /*03c4*/ 	.word	0xffffffff


	//   ....[157]....
        /*03c8*/ 	.word	0xffffffff


	//   ....[158]....
        /*03cc*/ 	.word	0xffffffff


	//   ....[159]....
        /*03d0*/ 	.word	0xffffffff


	//   ....[160]....
        /*03d4*/ 	.word	0xffffffff


	//   ....[161]....
        /*03d8*/ 	.word	0xffffffff


	//   ....[162]....
        /*03dc*/ 	.word	0xffffffff


	//   ....[163]....
        /*03e0*/ 	.word	0xffffffff


	//   ....[164]....
        /*03e4*/ 	.word	0xffffffff


	//   ....[165]....
        /*03e8*/ 	.word	0xffffffff


	//   ....[166]....
        /*03ec*/ 	.word	0xffffffff


	//   ....[167]....
        /*03f0*/ 	.word	0xffffffff


	//   ....[168]....
        /*03f4*/ 	.word	0xffffffff


	//   ....[169]....
        /*03f8*/ 	.word	0xffffffff


	//   ....[170]....
        /*03fc*/ 	.word	0xffffffff


	//   ....[171]....
        /*0400*/ 	.word	0xffffffff


	//   ....[172]....
        /*0404*/ 	.word	0xffffffff


	//   ....[173]....
        /*0408*/ 	.word	0xffffffff


	//   ....[174]....
        /*040c*/ 	.word	0xffffffff


	//   ....[175]....
        /*0410*/ 	.word	0xffffffff


	//   ....[176]....
        /*0414*/ 	.word	0xffffffff


	//   ....[177]....
        /*0418*/ 	.word	0xffffffff


	//   ....[178]....
        /*041c*/ 	.word	0xffffffff


	//   ....[179]....
        /*0420*/ 	.word	0xffffffff


	//   ....[180]....
        /*0424*/ 	.word	0xffffffff


	//   ....[181]....
        /*0428*/ 	.word	0xffffffff


	//   ....[182]....
        /*042c*/ 	.word	0xffffffff


	//   ....[183]....
        /*0430*/ 	.word	0xffffffff


	//   ....[184]....
        /*0434*/ 	.word	0xffffffff


	//   ....[185]....
        /*0438*/ 	.word	0xffffffff


	//   ....[186]....
        /*043c*/ 	.word	0xffffffff


	//   ....[187]....
        /*0440*/ 	.word	0xffffffff


	//   ....[188]....
        /*0444*/ 	.word	0xffffffff


	//   ....[189]....
        /*0448*/ 	.word	0xffffffff


	//   ....[190]....
        /*044c*/ 	.word	0xffffffff


	//   ....[191]....
        /*0450*/ 	.word	0xffffffff


	//   ....[192]....
        /*0454*/ 	.word	0xffffffff


	//   ....[193]....
        /*0458*/ 	.word	0xffffffff


	//   ....[194]....
        /*045c*/ 	.word	0xffffffff


	//   ....[195]....
        /*0460*/ 	.word	0xffffffff


	//   ....[196]....
        /*0464*/ 	.word	0xffffffff


	//   ....[197]....
        /*0468*/ 	.word	0xffffffff


	//   ....[198]....
        /*046c*/ 	.word	0xffffffff


	//   ....[199]....
        /*0470*/ 	.word	0xffffffff


	//   ....[200]....
        /*0474*/ 	.word	0xffffffff


	//   ....[201]....
        /*0478*/ 	.word	0xffffffff


	//   ....[202]....
        /*047c*/ 	.word	0xffffffff


	//   ....[203]....
        /*0480*/ 	.word	0xffffffff


	//   ....[204]....
        /*0484*/ 	.word	0xffffffff


	//   ....[205]....
        /*0488*/ 	.word	0xffffffff


	//   ....[206]....
        /*048c*/ 	.word	0xffffffff


	//   ....[207]....
        /*0490*/ 	.word	0xffffffff


	//   ....[208]....
        /*0494*/ 	.word	0xffffffff


	//   ....[209]....
        /*0498*/ 	.word	0xffffffff


	//   ....[210]....
        /*049c*/ 	.word	0xffffffff


	//   ....[211]....
        /*04a0*/ 	.word	0xffffffff


	//   ....[212]....
        /*04a4*/ 	.word	0xffffffff


	//   ....[213]....
        /*04a8*/ 	.word	0xffffffff


	//   ....[214]....
        /*04ac*/ 	.word	0xffffffff


	//   ....[215]....
        /*04b0*/ 	.word	0xffffffff


	//   ....[216]....
        /*04b4*/ 	.word	0xffffffff


	//   ....[217]....
        /*04b8*/ 	.word	0xffffffff


	//   ....[218]....
        /*04bc*/ 	.word	0xffffffff


	//   ....[219]....
        /*04c0*/ 	.word	0xffffffff


	//   ....[220]....
        /*04c4*/ 	.word	0xffffffff


	//   ....[221]....
        /*04c8*/ 	.word	0xffffffff


	//   ....[222]....
        /*04cc*/ 	.word	0xffffffff


	//   ....[223]....
        /*04d0*/ 	.word	0xffffffff


	//   ....[224]....
        /*04d4*/ 	.word	0xffffffff


	//   ....[225]....
        /*04d8*/ 	.word	0xffffffff


	//   ....[226]....
        /*04dc*/ 	.word	0xffffffff


	//   ....[227]....
        /*04e0*/ 	.word	0x0500000f


	//   ....[228]....
        /*04e4*/ 	.word	0x0500000f


	//   ....[229]....
        /*04e8*/ 	.word	0x0500000f


	//   ....[230]....
        /*04ec*/ 	.word	0x0500000f


	//   ....[231]....
        /*04f0*/ 	.word	0x0500000f


	//   ....[232]....
        /*04f4*/ 	.word	0x0500000f


	//   ....[233]....
        /*04f8*/ 	.word	0x0500000f


	//   ....[234]....
        /*04fc*/ 	.word	0x0500000f


	//   ....[235]....
        /*0500*/ 	.word	0x0500000f


	//   ....[236]....
        /*0504*/ 	.word	0x0500000f


	//   ....[237]....
        /*0508*/ 	.word	0x0500000f


	//   ....[238]....
        /*050c*/ 	.word	0x0500000f


	//   ....[239]....
        /*0510*/ 	.word	0x0500000f


	//   ....[240]....
        /*0514*/ 	.word	0x0500000f


	//   ....[241]....
        /*0518*/ 	.word	0x0500000f


	//   ....[242]....
        /*051c*/ 	.word	0x0500000f


	//   ....[243]....
        /*0520*/ 	.word	0x0500000f


	//   ....[244]....
        /*0524*/ 	.word	0x0500000f


	//   ....[245]....
        /*0528*/ 	.word	0x0500000f


	//   ....[246]....
        /*052c*/ 	.word	0x0500000f


	//   ....[247]....
        /*0530*/ 	.word	0x0500000f


	//   ....[248]....
        /*0534*/ 	.word	0x0500000f


	//   ....[249]....
        /*0538*/ 	.word	0x0500000f


	//   ....[250]....
        /*053c*/ 	.word	0x0500000f


	//   ....[251]....
        /*0540*/ 	.word	0x0500000f


	//   ....[252]....
        /*0544*/ 	.word	0x0500000f


	//   ....[253]....
        /*0548*/ 	.word	0x0500000f


	//   ....[254]....
        /*054c*/ 	.word	0x0500000f


	//   ....[255]....
        /*0550*/ 	.word	0x0500000f


	//   ....[0]....
        /*0554*/ 	.word	0x0500000f


	//   ....[1]....
        /*0558*/ 	.word	0x0500000f


	//   ....[2]....
        /*055c*/ 	.word	0x0500000f


	//   ....[3]....
        /*0560*/ 	.word	0x0500000f


	//   ....[4]....
        /*0564*/ 	.word	0x0500000f


	//   ....[5]....
        /*0568*/ 	.word	0x0500000f


	//   ....[6]....
        /*056c*/ 	.word	0x0500000f


	//   ....[7]....
        /*0570*/ 	.word	0x0500000f


	//   ....[8]....
        /*0574*/ 	.word	0x0500000f


	//   ....[9]....
        /*0578*/ 	.word	0x0500000f


	//   ....[10]....
        /*057c*/ 	.word	0x0500000f


	//   ....[11]....
        /*0580*/ 	.word	0x0500000f


	//   ....[12]....
        /*0584*/ 	.word	0x0500000f


	//   ....[13]....
        /*0588*/ 	.word	0x0500000f


	//   ....[14]....
        /*058c*/ 	.word	0x0500000f


	//   ....[15]....
        /*0590*/ 	.word	0x0500000f


	//   ....[16]....
        /*0594*/ 	.word	0x0500000f


	//   ....[17]....
        /*0598*/ 	.word	0x0500000f


	//   ....[18]....
        /*059c*/ 	.word	0x0500000f


	//   ....[19]....
        /*05a0*/ 	.word	0x0500000f


	//   ....[20]....
        /*05a4*/ 	.word	0x0500000f


	//   ....[21]....
        /*05a8*/ 	.word	0x0500000f


	//   ....[22]....
        /*05ac*/ 	.word	0x0500000f


	//   ....[23]....
        /*05b0*/ 	.word	0x0500000f


	//   ....[24]....
        /*05b4*/ 	.word	0x0500000f


	//   ....[25]....
        /*05b8*/ 	.word	0x0500000f


	//   ....[26]....
        /*05bc*/ 	.word	0x0500000f


	//   ....[27]....
        /*05c0*/ 	.word	0x0500000f


	//   ....[28]....
        /*05c4*/ 	.word	0x0500000f


	//   ....[29]....
        /*05c8*/ 	.word	0x0500000f


	//   ....[30]....
        /*05cc*/ 	.word	0x0500000f


	//   ....[31]....
        /*05d0*/ 	.word	0x0500000f


	//   ....[32]....
        /*05d4*/ 	.word	0x0500000f


	//   ....[33]....
        /*05d8*/ 	.word	0x0500000f


	//   ....[34]....
        /*05dc*/ 	.word	0x0500000f


	//   ....[35]....
        /*05e0*/ 	.word	0x0500000f


	//   ....[36]....
        /*05e4*/ 	.word	0x0500000f


	//   ....[37]....
        /*05e8*/ 	.word	0x0500000f


	//   ....[38]....
        /*05ec*/ 	.word	0x0500000f


	//   ....[39]....
        /*05f0*/ 	.word	0x0500000f


	//   ....[40]....
        /*05f4*/ 	.word	0x0500000f


	//   ....[41]....
        /*05f8*/ 	.word	0x0500000f


	//   ....[42]....
        /*05fc*/ 	.word	0x0500000f


	//   ....[43]....
        /*0600*/ 	.word	0x0500000f


	//   ....[44]....
        /*0604*/ 	.word	0x0500000f


	//   ....[45]....
        /*0608*/ 	.word	0x0500000f


	//   ....[46]....
        /*060c*/ 	.word	0x0500000f


	//   ....[47]....
        /*0610*/ 	.word	0x0500000f


	//   ....[48]....
        /*0614*/ 	.word	0x0500000f


	//   ....[49]....
        /*0618*/ 	.word	0x0500000f


	//   ....[50]....
        /*061c*/ 	.word	0x0500000f


	//   ....[51]....
        /*0620*/ 	.word	0x0500000f


	//   ....[52]....
        /*0624*/ 	.word	0x0500000f


	//   ....[53]....
        /*0628*/ 	.word	0x0500000f


	//   ....[54]....
        /*062c*/ 	.word	0x0500000f


	//   ....[55]....
        /*0630*/ 	.word	0x0500000f


	//   ....[56]....
        /*0634*/ 	.word	0x0500000f


	//   ....[57]....
        /*0638*/ 	.word	0x0500000f


	//   ....[58]....
        /*063c*/ 	.word	0x0500000f


	//   ....[59]....
        /*0640*/ 	.word	0x0500000f


	//   ....[60]....
        /*0644*/ 	.word	0x0500000f


	//   ....[61]....
        /*0648*/ 	.word	0x0500000f


	//   ....[62]....
        /*064c*/ 	.word	0x0500000f


	//   ....[63]....
        /*0650*/ 	.word	0x0500000f


	//   ....[64]....
        /*0654*/ 	.word	0x0500000f


	//   ....[65]....
        /*0658*/ 	.word	0x0500000f


	//   ....[66]....
        /*065c*/ 	.word	0x0500000f


	//   ....[67]....
        /*0660*/ 	.word	0x0500000f


	//   ....[68]....
        /*0664*/ 	.word	0x0500000f


	//   ....[69]....
        /*0668*/ 	.word	0x0500000f


	//   ....[70]....
        /*066c*/ 	.word	0x0500000f


	//   ....[71]....
        /*0670*/ 	.word	0x0500000f


	//   ....[72]....
        /*0674*/ 	.word	0x0500000f


	//   ....[73]....
        /*0678*/ 	.word	0x0500000f


	//   ....[74]....
        /*067c*/ 	.word	0x0500000f


	//   ....[75]....
        /*0680*/ 	.word	0x0500000f


	//   ....[76]....
        /*0684*/ 	.word	0x0500000f


	//   ....[77]....
        /*0688*/ 	.word	0x0500000f


	//   ....[78]....
        /*068c*/ 	.word	0x0500000f


	//   ....[79]....
        /*0690*/ 	.word	0x0500000f


	//   ....[80]....
        /*0694*/ 	.word	0x0500000f


	//   ....[81]....
        /*0698*/ 	.word	0x0500000f


	//   ....[82]....
        /*069c*/ 	.word	0x0500000f


	//   ....[83]....
        /*06a0*/ 	.word	0x0500000f


	//   ....[84]....
        /*06a4*/ 	.word	0x0500000f


	//   ....[85]....
        /*06a8*/ 	.word	0x0500000f


	//   ....[86]....
        /*06ac*/ 	.word	0x0500000f


	//   ....[87]....
        /*06b0*/ 	.word	0x0500000f


	//   ....[88]....
        /*06b4*/ 	.word	0x0500000f


	//   ....[89]....
        /*06b8*/ 	.word	0x0500000f


	//   ....[90]....
        /*06bc*/ 	.word	0x0500000f


	//   ....[91]....
        /*06c0*/ 	.word	0x0500000f


	//   ....[92]....
        /*06c4*/ 	.word	0x0500000f


	//   ....[93]....
        /*06c8*/ 	.word	0x0500000f


	//   ....[94]....
        /*06cc*/ 	.word	0x0500000f


	//   ....[95]....
        /*06d0*/ 	.word	0x0500000f


	//   ....[96]....
        /*06d4*/ 	.word	0x0500000f


	//   ....[97]....
        /*06d8*/ 	.word	0x0500000f


	//   ....[98]....
        /*06dc*/ 	.word	0x0500000f


	//   ....[99]....
        /*06e0*/ 	.word	0x0500000f


	//   ....[100]....
        /*06e4*/ 	.word	0x0500000f


	//   ....[101]....
        /*06e8*/ 	.word	0x0500000f


	//   ....[102]....
        /*06ec*/ 	.word	0x0500000f


	//   ....[103]....
        /*06f0*/ 	.word	0x0500000f


	//   ....[104]....
        /*06f4*/ 	.word	0x0500000f


	//   ....[105]....
        /*06f8*/ 	.word	0x0500000f


	//   ....[106]....
        /*06fc*/ 	.word	0x0500000f


	//   ....[107]....
        /*0700*/ 	.word	0x0500000f


	//   ....[108]....
        /*0704*/ 	.word	0x0500000f


	//   ....[109]....
        /*0708*/ 	.word	0x0500000f


	//   ....[110]....
        /*070c*/ 	.word	0x0500000f


	//   ....[111]....
        /*0710*/ 	.word	0x0500000f


	//   ....[112]....
        /*0714*/ 	.word	0x0500000f


	//   ....[113]....
        /*0718*/ 	.word	0x0500000f


	//   ....[114]....
        /*071c*/ 	.word	0x0500000f


	//   ....[115]....
        /*0720*/ 	.word	0x0500000f


	//   ....[116]....
        /*0724*/ 	.word	0x0500000f


	//   ....[117]....
        /*0728*/ 	.word	0x0500000f


	//   ....[118]....
        /*072c*/ 	.word	0x0500000f


	//   ....[119]....
        /*0730*/ 	.word	0x0500000f


	//   ....[120]....
        /*0734*/ 	.word	0x0500000f


	//   ....[121]....
        /*0738*/ 	.word	0x0500000f


	//   ....[122]....
        /*073c*/ 	.word	0x0500000f


	//   ....[123]....
        /*0740*/ 	.word	0x0500000f


	//   ....[124]....
        /*0744*/ 	.word	0x0500000f


	//   ....[125]....
        /*0748*/ 	.word	0x0500000f


	//   ....[126]....
        /*074c*/ 	.word	0x0500000f


	//   ....[127]....
        /*0750*/ 	.word	0x0500000f


	//   ....[128]....
        /*0754*/ 	.word	0x0500000f


	//   ....[129]....
        /*0758*/ 	.word	0x0500000f


	//   ....[130]....
        /*075c*/ 	.word	0x0500000f


	//   ....[131]....
        /*0760*/ 	.word	0x0500000f


	//   ....[132]....
        /*0764*/ 	.word	0x0500000f


	//   ....[133]....
        /*0768*/ 	.word	0x0500000f


	//   ....[134]....
        /*076c*/ 	.word	0x0500000f


	//   ....[135]....
        /*0770*/ 	.word	0x0500000f


	//----- nvinfo : EIATTR_COOP_GROUP_INSTR_OFFSETS
	.align		4
.L_312:
        /*0774*/ 	.byte	0x04, 0x28
        /*0776*/ 	.short	(.L_314 - .L_313)


	//   ....[0]....
.L_313:
        /*0778*/ 	.word	0x00000070


	//   ....[1]....
        /*077c*/ 	.word	0x00000140


	//   ....[2]....
        /*0780*/ 	.word	0x00000190


	//   ....[3]....
        /*0784*/ 	.word	0x000003c0


	//   ....[4]....
        /*0788*/ 	.word	0x00000520


	//   ....[5]....
        /*078c*/ 	.word	0x00000640


	//   ....[6]....
        /*0790*/ 	.word	0x000007a0


	//   ....[7]....
        /*0794*/ 	.word	0x000030e0


	//   ....[8]....
        /*0798*/ 	.word	0x000030f0


	//   ....[9]....
        /*079c*/ 	.word	0x00003860


	//   ....[10]....
        /*07a0*/ 	.word	0x00003870


	//   ....[11]....
        /*07a4*/ 	.word	0x00003fe0


	//   ....[12]....
        /*07a8*/ 	.word	0x00003ff0


	//   ....[13]....
        /*07ac*/ 	.word	0x00004750


	//   ....[14]....
        /*07b0*/ 	.word	0x00004760


	//   ....[15]....
        /*07b4*/ 	.word	0x000058b0


	//   ....[16]....
        /*07b8*/ 	.word	0x000058c0


	//   ....[17]....
        /*07bc*/ 	.word	0x000060c0


	//   ....[18]....
        /*07c0*/ 	.word	0x000060d0


	//   ....[19]....
        /*07c4*/ 	.word	0x000068a0


	//   ....[20]....
        /*07c8*/ 	.word	0x000068b0


	//   ....[21]....
        /*07cc*/ 	.word	0x00007090


	//   ....[22]....
        /*07d0*/ 	.word	0x000070a0


	//   ....[23]....
        /*07d4*/ 	.word	0x00007ab0


	//   ....[24]....
        /*07d8*/ 	.word	0x00007ac0


	//   ....[25]....
        /*07dc*/ 	.word	0x00007bd0


	//   ....[26]....
        /*07e0*/ 	.word	0x00007be0


	//   ....[27]....
        /*07e4*/ 	.word	0x00007d00


	//   ....[28]....
        /*07e8*/ 	.word	0x00007d10


	//   ....[29]....
        /*07ec*/ 	.word	0x00007e30


	//   ....[30]....
        /*07f0*/ 	.word	0x00007e40


	//   ....[31]....
        /*07f4*/ 	.word	0x000081e0


	//   ....[32]....
        /*07f8*/ 	.word	0x00008200


	//   ....[33]....
        /*07fc*/ 	.word	0x000082e0


	//   ....[34]....
        /*0800*/ 	.word	0x00008300


	//   ....[35]....
        /*0804*/ 	.word	0x000083e0


	//   ....[36]....
        /*0808*/ 	.word	0x00008400


	//   ....[37]....
        /*080c*/ 	.word	0x000084e0


	//   ....[38]....
        /*0810*/ 	.word	0x00008500


	//   ....[39]....
        /*0814*/ 	.word	0x00008ae0


	//   ....[40]....
        /*0818*/ 	.word	0x000091c0


	//   ....[41]....
        /*081c*/ 	.word	0x000091d0


	//   ....[42]....
        /*0820*/ 	.word	0x000091e0


	//   ....[43]....
        /*0824*/ 	.word	0x000091f0


	//   ....[44]....
        /*0828*/ 	.word	0x00009530


	//   ....[45]....
        /*082c*/ 	.word	0x00009540


	//   ....[46]....
        /*0830*/ 	.word	0x00009550


	//   ....[47]....
        /*0834*/ 	.word	0x00009560


	//   ....[48]....
        /*0838*/ 	.word	0x00009880


	//   ....[49]....
        /*083c*/ 	.word	0x00009890


	//   ....[50]....
        /*0840*/ 	.word	0x000098a0


	//   ....[51]....
        /*0844*/ 	.word	0x000098b0


	//   ....[52]....
        /*0848*/ 	.word	0x00009bf0


	//   ....[53]....
        /*084c*/ 	.word	0x00009c00


	//   ....[54]....
        /*0850*/ 	.word	0x00009c10


	//   ....[55]....
        /*0854*/ 	.word	0x00009c20


	//   ....[56]....
        /*0858*/ 	.word	0x0000bb20


	//   ....[57]....
        /*085c*/ 	.word	0x0000bb40


	//   ....[58]....
        /*0860*/ 	.word	0x0000bb50


	//   ....[59]....
        /*0864*/ 	.word	0x0000bb60


	//   ....[60]....
        /*0868*/ 	.word	0x0000bc70


	//   ....[61]....
        /*086c*/ 	.word	0x0000bc90


	//   ....[62]....
        /*0870*/ 	.word	0x0000bd40


	//   ....[63]....
        /*0874*/ 	.word	0x0000bd70


	//   ....[64]....
        /*0878*/ 	.word	0x0000c0b0


	//   ....[65]....
        /*087c*/ 	.word	0x0000c0d0


	//   ....[66]....
        /*0880*/ 	.word	0x0000c0f0


	//   ....[67]....
        /*0884*/ 	.word	0x0000c100


	//   ....[68]....
        /*0888*/ 	.word	0x0000c1d0


	//   ....[69]....
        /*088c*/ 	.word	0x0000c1f0


	//   ....[70]....
        /*0890*/ 	.word	0x0000c200


	//   ....[71]....
        /*0894*/ 	.word	0x0000c290


	//   ....[72]....
        /*0898*/ 	.word	0x0000ebe0


	//   ....[73]....
        /*089c*/ 	.word	0x0000ec20


	//   ....[74]....
        /*08a0*/ 	.word	0x0000f6d0


	//   ....[75]....
        /*08a4*/ 	.word	0x0000f770


	//   ....[76]....
        /*08a8*/ 	.word	0x00010180


	//   ....[77]....
        /*08ac*/ 	.word	0x000101e0


	//   ....[78]....
        /*08b0*/ 	.word	0x00011b40


	//   ....[79]....
        /*08b4*/ 	.word	0x00011d80


	//   ....[80]....
        /*08b8*/ 	.word	0x00012610


	//   ....[81]....
        /*08bc*/ 	.word	0x00012730


	//   ....[82]....
        /*08c0*/ 	.word	0x000130d0


	//   ....[83]....
        /*08c4*/ 	.word	0x00013130


	//   ....[84]....
        /*08c8*/ 	.word	0x000158c0


	//   ....[85]....
        /*08cc*/ 	.word	0x000158d0


	//   ....[86]....
        /*08d0*/ 	.word	0x00015900


	//   ....[87]....
        /*08d4*/ 	.word	0x00015910


	//   ....[88]....
        /*08d8*/ 	.word	0x00017160


	//   ....[89]....
        /*08dc*/ 	.word	0x00017170


	//   ....[90]....
        /*08e0*/ 	.word	0x000171c0


	//   ....[91]....
        /*08e4*/ 	.word	0x000171d0


	//   ....[92]....
        /*08e8*/ 	.word	0x00018270


	//   ....[93]....
        /*08ec*/ 	.word	0x000182b0


	//   ....[94]....
        /*08f0*/ 	.word	0x000182f0


	//   ....[95]....
        /*08f4*/ 	.word	0x00018320


	//   ....[96]....
        /*08f8*/ 	.word	0x000188e0


	//   ....[97]....
        /*08fc*/ 	.word	0x00018910


	//   ....[98]....
        /*0900*/ 	.word	0x000189d0


	//   ....[99]....
        /*0904*/ 	.word	0x000189f0


	//   ....[100]....
        /*0908*/ 	.word	0x00018ab0


	//   ....[101]....
        /*090c*/ 	.word	0x00018ad0


	//   ....[102]....
        /*0910*/ 	.word	0x00018ba0


	//   ....[103]....
        /*0914*/ 	.word	0x00018bc0


	//   ....[104]....
        /*0918*/ 	.word	0x00019380


	//   ....[105]....
        /*091c*/ 	.word	0x00019390


	//   ....[106]....
        /*0920*/ 	.word	0x000194a0


	//   ....[107]....
        /*0924*/ 	.word	0x000194b0


	//   ....[108]....
        /*0928*/ 	.word	0x000195c0


	//   ....[109]....
        /*092c*/ 	.word	0x000195d0


	//   ....[110]....
        /*0930*/ 	.word	0x000196e0


	//   ....[111]....
        /*0934*/ 	.word	0x000196f0


	//   ....[112]....
        /*0938*/ 	.word	0x00019860


	//   ....[113]....
        /*093c*/ 	.word	0x00019a10


	//   ....[114]....
        /*0940*/ 	.word	0x00019a40


	//   ....[115]....
        /*0944*/ 	.word	0x00019a70


	//   ....[116]....
        /*0948*/ 	.word	0x00019aa0


	//   ....[117]....
        /*094c*/ 	.word	0x00019ad0


	//   ....[118]....
        /*0950*/ 	.word	0x00019b00


	//   ....[119]....
        /*0954*/ 	.word	0x00019c70


	//   ....[120]....
        /*0958*/ 	.word	0x00019ca0


	//   ....[121]....
        /*095c*/ 	.word	0x00019cd0


	//   ....[122]....
        /*0960*/ 	.word	0x00019d00


	//   ....[123]....
        /*0964*/ 	.word	0x00019d30


	//   ....[124]....
        /*0968*/ 	.word	0x00019d60


	//   ....[125]....
        /*096c*/ 	.word	0x00019df0


	//   ....[126]....
        /*0970*/ 	.word	0x00019e50


	//   ....[127]....
        /*0974*/ 	.word	0x00019ee0


	//   ....[128]....
        /*0978*/ 	.word	0x0001acc0


	//   ....[129]....
        /*097c*/ 	.word	0x0001c960


	//   ....[130]....
        /*0980*/ 	.word	0x0001c980


	//   ....[131]....
        /*0984*/ 	.word	0x0001ca20


	//   ....[132]....
        /*0988*/ 	.word	0x0001ca40


	//   ....[133]....
        /*098c*/ 	.word	0x0001cad0


	//   ....[134]....
        /*0990*/ 	.word	0x0001caf0


	//   ....[135]....
        /*0994*/ 	.word	0x0001cb80


	//   ....[136]....
        /*0998*/ 	.word	0x0001cba0


	//   ....[137]....
        /*099c*/ 	.word	0x0001cc30


	//   ....[138]....
        /*09a0*/ 	.word	0x0001cc50


	//   ....[139]....
        /*09a4*/ 	.word	0x0001cce0


	//   ....[140]....
        /*09a8*/ 	.word	0x0001cd00


	//   ....[141]....
        /*09ac*/ 	.word	0x0001cd90


	//   ....[142]....
        /*09b0*/ 	.word	0x0001cdb0


	//   ....[143]....
        /*09b4*/ 	.word	0x0001cdc0


	//   ....[144]....
        /*09b8*/ 	.word	0x0001ce40


	//   ....[145]....
        /*09bc*/ 	.word	0x0001d5b0


	//   ....[146]....
        /*09c0*/ 	.word	0x0001d5e0


	//   ....[147]....
        /*09c4*/ 	.word	0x0001d640


	//   ....[148]....
        /*09c8*/ 	.word	0x0001d690


	//   ....[149]....
        /*09cc*/ 	.word	0x0001d6d0


	//   ....[150]....
        /*09d0*/ 	.word	0x0001d730


	//   ....[151]....
        /*09d4*/ 	.word	0x0001d780


	//   ....[152]....
        /*09d8*/ 	.word	0x0001d7d0


	//   ....[153]....
        /*09dc*/ 	.word	0x0001d820


	//   ....[154]....
        /*09e0*/ 	.word	0x0001d870


	//   ....[155]....
        /*09e4*/ 	.word	0x0001d8b0


	//   ....[156]....
        /*09e8*/ 	.word	0x0001d910


	//   ....[157]....
        /*09ec*/ 	.word	0x0001d960


	//   ....[158]....
        /*09f0*/ 	.word	0x0001d9a0


	//   ....[159]....
        /*09f4*/ 	.word	0x0001d9c0


	//   ....[160]....
        /*09f8*/ 	.word	0x0001da00


	//   ....[161]....
        /*09fc*/ 	.word	0x0001e170


	//   ....[162]....
        /*0a00*/ 	.word	0x0001e1a0


	//   ....[163]....
        /*0a04*/ 	.word	0x0001e200


	//   ....[164]....
        /*0a08*/ 	.word	0x0001e210


	//   ....[165]....
        /*0a0c*/ 	.word	0x0001e260


	//   ....[166]....
        /*0a10*/ 	.word	0x0001e270


	//   ....[167]....
        /*0a14*/ 	.word	0x0001e2c0


	//   ....[168]....
        /*0a18*/ 	.word	0x0001e2d0


	//   ....[169]....
        /*0a1c*/ 	.word	0x0001e320


	//   ....[170]....
        /*0a20*/ 	.word	0x0001e330


	//   ....[171]....
        /*0a24*/ 	.word	0x0001e380


	//   ....[172]....
        /*0a28*/ 	.word	0x0001e390


	//   ....[173]....
        /*0a2c*/ 	.word	0x0001e3e0


	//   ....[174]....
        /*0a30*/ 	.word	0x0001e3f0


	//   ....[175]....
        /*0a34*/ 	.word	0x0001e400


	//   ....[176]....
        /*0a38*/ 	.word	0x0001e450


	//   ....[177]....
        /*0a3c*/ 	.word	0x0001e6b0


	//   ....[178]....
        /*0a40*/ 	.word	0x0001e6d0


	//   ....[179]....
        /*0a44*/ 	.word	0x0001e6e0


	//   ....[180]....
        /*0a48*/ 	.word	0x0001e750


	//   ....[181]....
        /*0a4c*/ 	.word	0x0001e760


	//   ....[182]....
        /*0a50*/ 	.word	0x0001e7d0


	//   ....[183]....
        /*0a54*/ 	.word	0x0001e7e0


	//   ....[184]....
        /*0a58*/ 	.word	0x0001e850


	//   ....[185]....
        /*0a5c*/ 	.word	0x0001e860


	//   ....[186]....
        /*0a60*/ 	.word	0x0001e8d0


	//   ....[187]....
        /*0a64*/ 	.word	0x0001e8e0


	//   ....[188]....
        /*0a68*/ 	.word	0x0001e950


	//   ....[189]....
        /*0a6c*/ 	.word	0x0001e960


	//   ....[190]....
        /*0a70*/ 	.word	0x0001e9d0


	//   ....[191]....
        /*0a74*/ 	.word	0x0001e9e0


	//   ....[192]....
        /*0a78*/ 	.word	0x0001e9f0


	//   ....[193]....
        /*0a7c*/ 	.word	0x0001efa0


	//   ....[194]....
        /*0a80*/ 	.word	0x0001efe0


	//   ....[195]....
        /*0a84*/ 	.word	0x0001f010


	//   ....[196]....
        /*0a88*/ 	.word	0x0001f040


	//   ....[197]....
        /*0a8c*/ 	.word	0x0001f050


	//   ....[198]....
        /*0a90*/ 	.word	0x0001f070


	//   ....[199]....
        /*0a94*/ 	.word	0x0001f0e0


	//   ....[200]....
        /*0a98*/ 	.word	0x0001f100


	//   ....[201]....
        /*0a9c*/ 	.word	0x0001f160


	//   ....[202]....
        /*0aa0*/ 	.word	0x0001f180


	//   ....[203]....
        /*0aa4*/ 	.word	0x0001f1e0


	//   ....[204]....
        /*0aa8*/ 	.word	0x0001f200


	//   ....[205]....
        /*0aac*/ 	.word	0x0001f260


	//   ....[206]....
        /*0ab0*/ 	.word	0x0001f280


	//   ....[207]....
        /*0ab4*/ 	.word	0x0001f2d0


	//   ....[208]....
        /*0ab8*/ 	.word	0x0001f2f0


	//   ....[209]....
        /*0abc*/ 	.word	0x0001f6f0


	//   ....[210]....
        /*0ac0*/ 	.word	0x0001f720


	//   ....[211]....
        /*0ac4*/ 	.word	0x0001f750


	//   ....[212]....
        /*0ac8*/ 	.word	0x0001f780


	//   ....[213]....
        /*0acc*/ 	.word	0x0001f7b0


	//   ....[214]....
        /*0ad0*/ 	.word	0x0001f7e0


	//   ....[215]....
        /*0ad4*/ 	.word	0x0001f810


	//   ....[216]....
        /*0ad8*/ 	.word	0x0001f840


	//   ....[217]....
        /*0adc*/ 	.word	0x0001f9c0


	//   ....[218]....
        /*0ae0*/ 	.word	0x0001f9f0


	//   ....[219]....
        /*0ae4*/ 	.word	0x0001fa20


	//   ....[220]....
        /*0ae8*/ 	.word	0x0001fa50


	//   ....[221]....
        /*0aec*/ 	.word	0x0001fa80


	//   ....[222]....
        /*0af0*/ 	.word	0x0001fab0


	//   ....[223]....
        /*0af4*/ 	.word	0x0001fb70


	//   ....[224]....
        /*0af8*/ 	.word	0x0001fb90


	//   ....[225]....
        /*0afc*/ 	.word	0x0001fc00


	//   ....[226]....
        /*0b00*/ 	.word	0x000202a0


	//   ....[227]....
        /*0b04*/ 	.word	0x000205c0


	//   ....[228]....
        /*0b08*/ 	.word	0x00020650


	//   ....[229]....
        /*0b0c*/ 	.word	0x000206f0


	//   ....[230]....
        /*0b10*/ 	.word	0x00020780


	//   ....[231]....
        /*0b14*/ 	.word	0x00020820


	//   ....[232]....
        /*0b18*/ 	.word	0x000208b0


	//   ....[233]....
        /*0b1c*/ 	.word	0x00020950


	//   ....[234]....
        /*0b20*/ 	.word	0x000209e0


	//   ....[235]....
        /*0b24*/ 	.word	0x00020ad0


	//   ....[236]....
        /*0b28*/ 	.word	0x00020b60


	//   ....[237]....
        /*0b2c*/ 	.word	0x00020c00


	//   ....[238]....
        /*0b30*/ 	.word	0x00020c90


	//   ....[239]....
        /*0b34*/ 	.word	0x00020d30


	//   ....[240]....
        /*0b38*/ 	.word	0x00020dc0


	//   ....[241]....
        /*0b3c*/ 	.word	0x00020e60


	//   ....[242]....
        /*0b40*/ 	.word	0x00020ef0


	//   ....[243]....
        /*0b44*/ 	.word	0x00020fe0


	//   ....[244]....
        /*0b48*/ 	.word	0x00021070


	//   ....[245]....
        /*0b4c*/ 	.word	0x00021100


	//   ....[246]....
        /*0b50*/ 	.word	0x00021190


	//   ....[247]....
        /*0b54*/ 	.word	0x00021220


	//   ....[248]....
        /*0b58*/ 	.word	0x000212b0


	//   ....[249]....
        /*0b5c*/ 	.word	0x00021340


	//   ....[250]....
        /*0b60*/ 	.word	0x000213d0


	//   ....[251]....
        /*0b64*/ 	.word	0x000214b0


	//   ....[252]....
        /*0b68*/ 	.word	0x00021560


	//   ....[253]....
        /*0b6c*/ 	.word	0x000215f0


	//   ....[254]....
        /*0b70*/ 	.word	0x00021640


	//   ....[255]....
        /*0b74*/ 	.word	0x00021690


	//   ....[0]....
        /*0b78*/ 	.word	0x00021720


	//   ....[1]....
        /*0b7c*/ 	.word	0x000217b0


	//   ....[2]....
        /*0b80*/ 	.word	0x00021800


	//   ....[3]....
        /*0b84*/ 	.word	0x00021850


	//   ....[4]....
        /*0b88*/ 	.word	0x000218e0


	//   ....[5]....
        /*0b8c*/ 	.word	0x00021970


	//   ....[6]....
        /*0b90*/ 	.word	0x000219c0


	//   ....[7]....
        /*0b94*/ 	.word	0x00021a10


	//   ....[8]....
        /*0b98*/ 	.word	0x00021aa0


	//   ....[9]....
        /*0b9c*/ 	.word	0x00021b30


	//   ....[10]....
        /*0ba0*/ 	.word	0x00021b80


	//   ....[11]....
        /*0ba4*/ 	.word	0x00021bd0


	//   ....[12]....
        /*0ba8*/ 	.word	0x00021cc0


	//   ....[13]....
        /*0bac*/ 	.word	0x00021d70


	//   ....[14]....
        /*0bb0*/ 	.word	0x00021df0


	//   ....[15]....
        /*0bb4*/ 	.word	0x00021e90


	//   ....[16]....
        /*0bb8*/ 	.word	0x00021f20


	//   ....[17]....
        /*0bbc*/ 	.word	0x00021fe0


	//   ....[18]....
        /*0bc0*/ 	.word	0x00022060


	//   ....[19]....
        /*0bc4*/ 	.word	0x000220b0


	//   ....[20]....
        /*0bc8*/ 	.word	0x00022270


	//   ....[21]....
        /*0bcc*/ 	.word	0x00022310


	//   ....[22]....
        /*0bd0*/ 	.word	0x00022390


	//   ....[23]....
        /*0bd4*/ 	.word	0x00022400


	//   ....[24]....
        /*0bd8*/ 	.word	0x00022580


	//   ....[25]....
        /*0bdc*/ 	.word	0x000226a0


	//   ....[26]....
        /*0be0*/ 	.word	0x00022710


	//   ....[27]....
        /*0be4*/ 	.word	0x00022760


	//   ....[28]....
        /*0be8*/ 	.word	0x00022a40


	//   ....[29]....
        /*0bec*/ 	.word	0x00022a90


	//   ....[30]....
        /*0bf0*/ 	.word	0x00022b20


	//   ....[31]....
        /*0bf4*/ 	.word	0x00022bb0


	//   ....[32]....
        /*0bf8*/ 	.word	0x00022c40


	//   ....[33]....
        /*0bfc*/ 	.word	0x00022cd0


	//   ....[34]....
        /*0c00*/ 	.word	0x00022d60


	//   ....[35]....
        /*0c04*/ 	.word	0x00022df0


	//   ....[36]....
        /*0c08*/ 	.word	0x00022eb0


	//   ....[37]....
        /*0c0c*/ 	.word	0x00023190


	//   ....[38]....
        /*0c10*/ 	.word	0x00023280


	//   ....[39]....
        /*0c14*/ 	.word	0x00023320


	//   ....[40]....
        /*0c18*/ 	.word	0x00023380


	//   ....[41]....
        /*0c1c*/ 	.word	0x00023480


	//   ....[42]....
        /*0c20*/ 	.word	0x000234f0


	//   ....[43]....
        /*0c24*/ 	.word	0x000235f0


	//   ....[44]....
        /*0c28*/ 	.word	0x00023660


	//   ....[45]....
        /*0c2c*/ 	.word	0x00023760


	//   ....[46]....
        /*0c30*/ 	.word	0x000237d0


	//   ....[47]....
        /*0c34*/ 	.word	0x000238d0


	//   ....[48]....
        /*0c38*/ 	.word	0x00023940


	//   ....[49]....
        /*0c3c*/ 	.word	0x00023a40


	//   ....[50]....
        /*0c40*/ 	.word	0x00023ab0


	//   ....[51]....
        /*0c44*/ 	.word	0x00023bb0


	//   ....[52]....
        /*0c48*/ 	.word	0x00023c20


	//   ....[53]....
        /*0c4c*/ 	.word	0x00023cc0


	//   ....[54]....
        /*0c50*/ 	.word	0x00023dc0


	//   ....[55]....
        /*0c54*/ 	.word	0x00023e30


	//   ....[56]....
        /*0c58*/ 	.word	0x00023eb0


	//   ....[57]....
        /*0c5c*/ 	.word	0x00023f70


	//   ....[58]....
        /*0c60*/ 	.word	0x00023ff0


	//   ....[59]....
        /*0c64*/ 	.word	0x000240c0


	//   ....[60]....
        /*0c68*/ 	.word	0x00024140


	//   ....[61]....
        /*0c6c*/ 	.word	0x00024210


	//   ....[62]....
        /*0c70*/ 	.word	0x00024290


	//   ....[63]....
        /*0c74*/ 	.word	0x00024360


	//   ....[64]....
        /*0c78*/ 	.word	0x000243e0


	//   ....[65]....
        /*0c7c*/ 	.word	0x000244b0


	//   ....[66]....
        /*0c80*/ 	.word	0x00024530


	//   ....[67]....
        /*0c84*/ 	.word	0x000245f0


	//   ....[68]....
        /*0c88*/ 	.word	0x00024670


	//   ....[69]....
        /*0c8c*/ 	.word	0x00024720


	//   ....[70]....
        /*0c90*/ 	.word	0x00024850


	//   ....[71]....
        /*0c94*/ 	.word	0x000248f0


	//   ....[72]....
        /*0c98*/ 	.word	0x00024960


	//   ....[73]....
        /*0c9c*/ 	.word	0x00024a20


	//   ....[74]....
        /*0ca0*/ 	.word	0x00024a80


	//   ....[75]....
        /*0ca4*/ 	.word	0x00024b40


	//   ....[76]....
        /*0ca8*/ 	.word	0x00024ba0


	//   ....[77]....
        /*0cac*/ 	.word	0x00024c60


	//   ....[78]....
        /*0cb0*/ 	.word	0x00024cc0


	//   ....[79]....
        /*0cb4*/ 	.word	0x00024d80


	//   ....[80]....
        /*0cb8*/ 	.word	0x00024de0


	//   ....[81]....
        /*0cbc*/ 	.word	0x00024ea0


	//   ....[82]....
        /*0cc0*/ 	.word	0x00024f00


	//   ....[83]....
        /*0cc4*/ 	.word	0x00024fc0


	//   ....[84]....
        /*0cc8*/ 	.word	0x00025020


	//   ....[85]....
        /*0ccc*/ 	.word	0x000250e0


	//   ....[86]....
        /*0cd0*/ 	.word	0x000251d0


	//   ....[87]....
        /*0cd4*/ 	.word	0x00025270


	//   ....[88]....
        /*0cd8*/ 	.word	0x000252d0


	//   ....[89]....
        /*0cdc*/ 	.word	0x000253b0


	//   ....[90]....
        /*0ce0*/ 	.word	0x00025410


	//   ....[91]....
        /*0ce4*/ 	.word	0x000254f0


	//   ....[92]....
        /*0ce8*/ 	.word	0x00025550


	//   ....[93]....
        /*0cec*/ 	.word	0x00025630


	//   ....[94]....
        /*0cf0*/ 	.word	0x00025690


	//   ....[95]....
        /*0cf4*/ 	.word	0x00025770


	//   ....[96]....
        /*0cf8*/ 	.word	0x000257d0


	//   ....[97]....
        /*0cfc*/ 	.word	0x000258b0


	//   ....[98]....
        /*0d00*/ 	.word	0x00025910


	//   ....[99]....
        /*0d04*/ 	.word	0x000259f0


	//   ....[100]....
        /*0d08*/ 	.word	0x00025a50


	//   ....[101]....
        /*0d0c*/ 	.word	0x00025b20


	//   ....[102]....
        /*0d10*/ 	.word	0x00025c40


	//   ....[103]....
        /*0d14*/ 	.word	0x00025ce0


	//   ....[104]....
        /*0d18*/ 	.word	0x00025da0


	//   ....[105]....
        /*0d1c*/ 	.word	0x00025e70


	//   ....[106]....
        /*0d20*/ 	.word	0x00025ed0


	//   ....[107]....
        /*0d24*/ 	.word	0x00025fb0


	//   ....[108]....
        /*0d28*/ 	.word	0x00026010


	//   ....[109]....
        /*0d2c*/ 	.word	0x000260e0


	//   ....[110]....
        /*0d30*/ 	.word	0x00026140


	//   ....[111]....
        /*0d34*/ 	.word	0x00026210


	//   ....[112]....
        /*0d38*/ 	.word	0x00026270


	//   ....[113]....
        /*0d3c*/ 	.word	0x00026350


	//   ....[114]....
        /*0d40*/ 	.word	0x000263b0


	//   ....[115]....
        /*0d44*/ 	.word	0x00026480


	//   ....[116]....
        /*0d48*/ 	.word	0x000264e0


	//   ....[117]....
        /*0d4c*/ 	.word	0x000265a0


	//   ....[118]....
        /*0d50*/ 	.word	0x00026630


	//   ....[119]....
        /*0d54*/ 	.word	0x000266d0


	//   ....[120]....
        /*0d58*/ 	.word	0x000267f0


	//   ....[121]....
        /*0d5c*/ 	.word	0x00026860


	//   ....[122]....
        /*0d60*/ 	.word	0x000268d0


	//   ....[123]....
        /*0d64*/ 	.word	0x00026940


	//   ....[124]....
        /*0d68*/ 	.word	0x000269b0


	//   ....[125]....
        /*0d6c*/ 	.word	0x00026a30


	//   ....[126]....
        /*0d70*/ 	.word	0x00026ac0


	//   ....[127]....
        /*0d74*/ 	.word	0x00026b50


	//   ....[128]....
        /*0d78*/ 	.word	0x00026bc0


	//   ....[129]....
        /*0d7c*/ 	.word	0x00026c30


	//   ....[130]....
        /*0d80*/ 	.word	0x00026ca0


	//   ....[131]....
        /*0d84*/ 	.word	0x00026d20


	//   ....[132]....
        /*0d88*/ 	.word	0x00026d90


	//   ....[133]....
        /*0d8c*/ 	.word	0x00026e30


	//   ....[134]....
        /*0d90*/ 	.word	0x00026ec0


	//   ....[135]....
        /*0d94*/ 	.word	0x00026fe0


	//----- nvinfo : EIATTR_REG_RECONFIG
	.align		4
.L_314:
        /*0d98*/ 	.byte	0x01, 0x54
	.zero		2


	//----- nvinfo : EIATTR_SYSCALL_OFFSETS
	.align		4
        /*0d9c*/ 	.byte	0x04, 0x46
        /*0d9e*/ 	.short	(.L_316 - .L_315)


	//   ....[0]....
.L_315:
        /*0da0*/ 	.word	0x00001940


	//   ....[1]....
        /*0da4*/ 	.word	0x00001a90


	//   ....[2]....
        /*0da8*/ 	.word	0x00008c80


	//   ....[3]....
        /*0dac*/ 	.word	0x00008f80


	//   ....[4]....
        /*0db0*/ 	.word	0x0001c010


	//   ....[5]....
        /*0db4*/ 	.word	0x0001c160


	//   ....[6]....
        /*0db8*/ 	.word	0x0001c250


	//   ....[7]....
        /*0dbc*/ 	.word	0x0001d210


	//----- nvinfo : EIATTR_MBARRIER_INSTR_OFFSETS
	.align		4
.L_316:
        /*0dc0*/ 	.byte	0x04, 0x39
        /*0dc2*/ 	.short	(.L_318 - .L_317)


	//   ....[0]....
.L_317:
        /*0dc4*/ 	.word	0x00000270
        /*0dc8*/ 	.word	0x000000ff
        /*0dcc*/ 	.word	0x00028800
        /*0dd0*/ 	.short	0x0100
        /*0dd2*/ 	.byte	0x08
	.zero		1


	//   ....[1]....
        /*0dd4*/ 	.word	0x00000280
        /*0dd8*/ 	.word	0x000000ff
        /*0ddc*/ 	.word	0x00028820
        /*0de0*/ 	.short	0x0100
        /*0de2*/ 	.byte	0x08
	.zero		1


	//   ....[2]....
        /*0de4*/ 	.word	0x00000370
        /*0de8*/ 	.word	0x000000ff
        /*0dec*/ 	.word	0x00028830
        /*0df0*/ 	.short	0x0100
        /*0df2*/ 	.byte	0x08
	.zero		1


	//   ....[3]....
        /*0df4*/ 	.word	0x00000380
        /*0df8*/ 	.word	0x000000ff
        /*0dfc*/ 	.word	0x00028840
        /*0e00*/ 	.short	0x0100
        /*0e02*/ 	.byte	0x08
	.zero		1


	//   ....[4]....
        /*0e04*/ 	.word	0x00000390
        /*0e08*/ 	.word	0x000000ff
        /*0e0c*/ 	.word	0x00028838
        /*0e10*/ 	.short	0x0100
        /*0e12*/ 	.byte	0x08
	.zero		1


	//   ....[5]....
        /*0e14*/ 	.word	0x000003a0
        /*0e18*/ 	.word	0x000000ff
        /*0e1c*/ 	.word	0x00028848
        /*0e20*/ 	.short	0x0100
        /*0e22*/ 	.byte	0x08
	.zero		1


	//   ....[6]....
        /*0e24*/ 	.word	0x000004d0
        /*0e28*/ 	.word	0x000000ff
        /*0e2c*/ 	.word	0x00028850
        /*0e30*/ 	.short	0x0100
        /*0e32*/ 	.byte	0x08
	.zero		1


	//   ....[7]....
        /*0e34*/ 	.word	0x000004e0
        /*0e38*/ 	.word	0x000000ff
        /*0e3c*/ 	.word	0x00028860
        /*0e40*/ 	.short	0x0100
        /*0e42*/ 	.byte	0x08
	.zero		1


	//   ....[8]....
        /*0e44*/ 	.word	0x000004f0
        /*0e48*/ 	.word	0x000000ff
        /*0e4c*/ 	.word	0x00028858
        /*0e50*/ 	.short	0x0100
        /*0e52*/ 	.byte	0x08
	.zero		1


	//   ....[9]....
        /*0e54*/ 	.word	0x00000500
        /*0e58*/ 	.word	0x000000ff
        /*0e5c*/ 	.word	0x00028868
        /*0e60*/ 	.short	0x0100
        /*0e62*/ 	.byte	0x08
	.zero		1


	//   ....[10]....
        /*0e64*/ 	.word	0x000005f0
        /*0e68*/ 	.word	0x000000ff
        /*0e6c*/ 	.word	0x00028870
        /*0e70*/ 	.short	0x0100
        /*0e72*/ 	.byte	0x06
	.zero		1


	//   ....[11]....
        /*0e74*/ 	.word	0x00000600
        /*0e78*/ 	.word	0x000000ff
        /*0e7c*/ 	.word	0x00028880
        /*0e80*/ 	.short	0x0100
        /*0e82*/ 	.byte	0x06
	.zero		1


	//   ....[12]....
        /*0e84*/ 	.word	0x00000610
        /*0e88*/ 	.word	0x000000ff
        /*0e8c*/ 	.word	0x00028878
        /*0e90*/ 	.short	0x0100
        /*0e92*/ 	.byte	0x06
	.zero		1


	//   ....[13]....
        /*0e94*/ 	.word	0x00000620
        /*0e98*/ 	.word	0x000000ff
        /*0e9c*/ 	.word	0x00028888
        /*0ea0*/ 	.short	0x0100
        /*0ea2*/ 	.byte	0x06
	.zero		1


	//   ....[14]....
        /*0ea4*/ 	.word	0x00000750
        /*0ea8*/ 	.word	0x000000ff
        /*0eac*/ 	.word	0x00028890
        /*0eb0*/ 	.short	0x0100
        /*0eb2*/ 	.byte	0x08
	.zero		1


	//   ....[15]....
        /*0eb4*/ 	.word	0x00000760
        /*0eb8*/ 	.word	0x000000ff
        /*0ebc*/ 	.word	0x000288a0
        /*0ec0*/ 	.short	0x0100
        /*0ec2*/ 	.byte	0x08
	.zero		1


	//   ....[16]....
        /*0ec4*/ 	.word	0x00000770
        /*0ec8*/ 	.word	0x000000ff
        /*0ecc*/ 	.word	0x00028898
        /*0ed0*/ 	.short	0x0100
        /*0ed2*/ 	.byte	0x08
	.zero		1


	//   ....[17]....
        /*0ed4*/ 	.word	0x00000780
        /*0ed8*/ 	.word	0x000000ff
        /*0edc*/ 	.word	0x000288a8
        /*0ee0*/ 	.short	0x0100
        /*0ee2*/ 	.byte	0x08
	.zero		1


	//   ....[18]....
        /*0ee4*/ 	.word	0x000008b0
        /*0ee8*/ 	.word	0x000000ff
        /*0eec*/ 	.word	0x000288b0
        /*0ef0*/ 	.short	0x0100
        /*0ef2*/ 	.byte	0x08
	.zero		1


	//   ....[19]....
        /*0ef4*/ 	.word	0x000008c0
        /*0ef8*/ 	.word	0x000000ff
        /*0efc*/ 	.word	0x000288c0
        /*0f00*/ 	.short	0x0100
        /*0f02*/ 	.byte	0x08
	.zero		1


	//   ....[20]....
        /*0f04*/ 	.word	0x000008d0
        /*0f08*/ 	.word	0x000000ff
        /*0f0c*/ 	.word	0x000288b8
        /*0f10*/ 	.short	0x0100
        /*0f12*/ 	.byte	0x08
	.zero		1


	//   ....[21]....
        /*0f14*/ 	.word	0x000008e0
        /*0f18*/ 	.word	0x000000ff
        /*0f1c*/ 	.word	0x000288c8
        /*0f20*/ 	.short	0x0100
        /*0f22*/ 	.byte	0x08
	.zero		1


	//   ....[22]....
        /*0f24*/ 	.word	0x00003090
        /*0f28*/ 	.word	0x0000005b
        /*0f2c*/ 	.word	0x00028890
        /*0f30*/ 	.short	0x010a
        /*0f32*/ 	.byte	0x3f
	.zero		1


	//   ....[23]....
        /*0f34*/ 	.word	0x00005850
        /*0f38*/ 	.word	0x0000005b
        /*0f3c*/ 	.word	0x00028890
        /*0f40*/ 	.short	0x010a
        /*0f42*/ 	.byte	0x3f
	.zero		1


	//   ....[24]....
        /*0f44*/ 	.word	0x000078f0
        /*0f48*/ 	.word	0x0000005b
        /*0f4c*/ 	.word	0x00028890
        /*0f50*/ 	.short	0x010a
        /*0f52*/ 	.byte	0x3f
	.zero		1


	//   ....[25]....
        /*0f54*/ 	.word	0x00008010
        /*0f58*/ 	.word	0x0000000b
        /*0f5c*/ 	.word	0x00000000
        /*0f60*/ 	.short	0x0101
        /*0f62*/ 	.byte	0x3f
	.zero		1


	//   ....[26]....
        /*0f64*/ 	.word	0x00008050
        /*0f68*/ 	.word	0x0000005b
        /*0f6c*/ 	.word	0x000288b0
        /*0f70*/ 	.short	0x010a
        /*0f72*/ 	.byte	0x3f
	.zero		1


	//   ....[27]....
        /*0f74*/ 	.word	0x00008680
        /*0f78*/ 	.word	0x0000005b
        /*0f7c*/ 	.word	0x00000000
        /*0f80*/ 	.short	0x0101
        /*0f82*/ 	.byte	0x3f
	.zero		1


	//   ....[28]....
        /*0f84*/ 	.word	0x00008d10
        /*0f88*/ 	.word	0x00000012
        /*0f8c*/ 	.word	0x00028800
        /*0f90*/ 	.short	0x010a
        /*0f92*/ 	.byte	0x3f
	.zero		1


	//   ....[29]....
        /*0f94*/ 	.word	0x00008d60
        /*0f98*/ 	.word	0x00000012
        /*0f9c*/ 	.word	0x00028800
        /*0fa0*/ 	.short	0x010a
        /*0fa2*/ 	.byte	0x3f
	.zero		1


	//   ....[30]....
        /*0fa4*/ 	.word	0x00009f60
        /*0fa8*/ 	.word	0x00000012
        /*0fac*/ 	.word	0x00028800
        /*0fb0*/ 	.short	0x010a
        /*0fb2*/ 	.byte	0x3f
	.zero		1


	//   ....[31]....
        /*0fb4*/ 	.word	0x0000c630
        /*0fb8*/ 	.word	0x00000012
        /*0fbc*/ 	.word	0x00028800
        /*0fc0*/ 	.short	0x010a
        /*0fc2*/ 	.byte	0x3f
	.zero		1


	//   ....[32]....
        /*0fc4*/ 	.word	0x0000e1e0
        /*0fc8*/ 	.word	0x00000000
        /*0fcc*/ 	.word	0x00028830
        /*0fd0*/ 	.short	0x010a
        /*0fd2*/ 	.byte	0x3f
	.zero		1


	//   ....[33]....
        /*0fd4*/ 	.word	0x0000e220
        /*0fd8*/ 	.word	0x00000000
        /*0fdc*/ 	.word	0x00028830
        /*0fe0*/ 	.short	0x010a
        /*0fe2*/ 	.byte	0x3f
	.zero		1


	//   ....[34]....
        /*0fe4*/ 	.word	0x00010380
        /*0fe8*/ 	.word	0x00000000
        /*0fec*/ 	.word	0x00000000
        /*0ff0*/ 	.short	0x0101
        /*0ff2*/ 	.byte	0x3f
	.zero		1


	//   ....[35]....
        /*0ff4*/ 	.word	0x00010f90
        /*0ff8*/ 	.word	0x00000007
        /*0ffc*/ 	.word	0x00028830
        /*1000*/ 	.short	0x010a
        /*1002*/ 	.byte	0x3f
	.zero		1


	//   ....[36]....
        /*1004*/ 	.word	0x00010fe0
        /*1008*/ 	.word	0x00000007
        /*100c*/ 	.word	0x00028830
        /*1010*/ 	.short	0x010a
        /*1012*/ 	.byte	0x3f
	.zero		1


	//   ....[37]....
        /*1014*/ 	.word	0x00011460
        /*1018*/ 	.word	0x00000007
        /*101c*/ 	.word	0x00028850
        /*1020*/ 	.short	0x010a
        /*1022*/ 	.byte	0x3f
	.zero		1


	//   ....[38]....
        /*1024*/ 	.word	0x000114a0
        /*1028*/ 	.word	0x00000007
        /*102c*/ 	.word	0x00028850
        /*1030*/ 	.short	0x010a
        /*1032*/ 	.byte	0x3f
	.zero		1


	//   ....[39]....
        /*1034*/ 	.word	0x000139f0
        /*1038*/ 	.word	0x00000000
        /*103c*/ 	.word	0x00000000
        /*1040*/ 	.short	0x0101
        /*1042*/ 	.byte	0x3f
	.zero		1


	//   ....[40]....
        /*1044*/ 	.word	0x00013c70
        /*1048*/ 	.word	0x0000000d
        /*104c*/ 	.word	0x00000000
        /*1050*/ 	.short	0x0101
        /*1052*/ 	.byte	0x3f
	.zero		1


	//   ....[41]....
        /*1054*/ 	.word	0x00014380
        /*1058*/ 	.word	0x00000006
        /*105c*/ 	.word	0x00028830
        /*1060*/ 	.short	0x010a
        /*1062*/ 	.byte	0x3f
	.zero		1


	//   ....[42]....
        /*1064*/ 	.word	0x000143d0
        /*1068*/ 	.word	0x00000006
        /*106c*/ 	.word	0x00028830
        /*1070*/ 	.short	0x010a
        /*1072*/ 	.byte	0x3f
	.zero		1


	//   ....[43]....
        /*1074*/ 	.word	0x00014820
        /*1078*/ 	.word	0x00000007
        /*107c*/ 	.word	0x00028850
        /*1080*/ 	.short	0x010a
        /*1082*/ 	.byte	0x3f
	.zero		1


	//   ....[44]....
        /*1084*/ 	.word	0x00014860
        /*1088*/ 	.word	0x00000007
        /*108c*/ 	.word	0x00028850
        /*1090*/ 	.short	0x010a
        /*1092*/ 	.byte	0x3f
	.zero		1


	//   ....[45]....
        /*1094*/ 	.word	0x00015e80
        /*1098*/ 	.word	0x0000001b
        /*109c*/ 	.word	0x00000000
        /*10a0*/ 	.short	0x0101
        /*10a2*/ 	.byte	0x3f
	.zero		1


	//   ....[46]....
        /*10a4*/ 	.word	0x00016700
        /*10a8*/ 	.word	0x00000009
        /*10ac*/ 	.word	0x00000000
        /*10b0*/ 	.short	0x0101
        /*10b2*/ 	.byte	0x3f
	.zero		1


	//   ....[47]....
        /*10b4*/ 	.word	0x00016d50
        /*10b8*/ 	.word	0x0000000d
        /*10bc*/ 	.word	0x00028850
        /*10c0*/ 	.short	0x010a
        /*10c2*/ 	.byte	0x3f
	.zero		1


	//   ....[48]....
        /*10c4*/ 	.word	0x00016dd0
        /*10c8*/ 	.word	0x0000000d
        /*10cc*/ 	.word	0x00028850
        /*10d0*/ 	.short	0x010a
        /*10d2*/ 	.byte	0x3f
	.zero		1


	//   ....[49]....
        /*10d4*/ 	.word	0x000173f0
        /*10d8*/ 	.word	0x00000004
        /*10dc*/ 	.word	0x00000000
        /*10e0*/ 	.short	0x0101
        /*10e2*/ 	.byte	0x3f
	.zero		1


	//   ....[50]....
        /*10e4*/ 	.word	0x00018900
        /*10e8*/ 	.word	0x00000000
        /*10ec*/ 	.word	0x00000000
        /*10f0*/ 	.short	0x0101
        /*10f2*/ 	.byte	0x3f
	.zero		1


	//   ....[51]....
        /*10f4*/ 	.word	0x0001ada0
        /*10f8*/ 	.word	0x00000016
        /*10fc*/ 	.word	0x00028820
        /*1100*/ 	.short	0x010a
        /*1102*/ 	.byte	0x3f
	.zero		1


	//   ....[52]....
        /*1104*/ 	.word	0x0001ae30
        /*1108*/ 	.word	0x00000007
        /*110c*/ 	.word	0x000288a0
        /*1110*/ 	.short	0x010a
        /*1112*/ 	.byte	0x3f
	.zero		1


	//   ....[53]....
        /*1114*/ 	.word	0x0001b190
        /*1118*/ 	.word	0x00000007
        /*111c*/ 	.word	0x000288c0
        /*1120*/ 	.short	0x010a
        /*1122*/ 	.byte	0x3f
	.zero		1


	//   ....[54]....
        /*1124*/ 	.word	0x0001b5c0
        /*1128*/ 	.word	0x0000000a
        /*112c*/ 	.word	0x000288a0
        /*1130*/ 	.short	0x010a
        /*1132*/ 	.byte	0x3f
	.zero		1


	//   ....[55]....
        /*1134*/ 	.word	0x0001b900
        /*1138*/ 	.word	0x0000000a
        /*113c*/ 	.word	0x000288c0
        /*1140*/ 	.short	0x010a
        /*1142*/ 	.byte	0x3f
	.zero		1


	//   ....[56]....
        /*1144*/ 	.word	0x0001c770
        /*1148*/ 	.word	0x00000007
        /*114c*/ 	.word	0x00028840
        /*1150*/ 	.short	0x010a
        /*1152*/ 	.byte	0x3f
	.zero		1


	//   ....[57]....
        /*1154*/ 	.word	0x0001cef0
        /*1158*/ 	.word	0x00000007
        /*115c*/ 	.word	0x00028830
        /*1160*/ 	.short	0x0107
        /*1162*/ 	.byte	0x3f
	.zero		1


	//   ....[58]....
        /*1164*/ 	.word	0x0001cfc0
        /*1168*/ 	.word	0x00000007
        /*116c*/ 	.word	0x00028830
        /*1170*/ 	.short	0x0101
        /*1172*/ 	.byte	0x3f
	.zero		1


	//   ....[59]....
        /*1174*/ 	.word	0x0001daf0
        /*1178*/ 	.word	0x00000016
        /*117c*/ 	.word	0x00028800
        /*1180*/ 	.short	0x0107
        /*1182*/ 	.byte	0x3f
	.zero		1


	//   ....[60]....
        /*1184*/ 	.word	0x0001dc00
        /*1188*/ 	.word	0x00000016
        /*118c*/ 	.word	0x00028800
        /*1190*/ 	.short	0x0101
        /*1192*/ 	.byte	0x3f
	.zero		1


	//   ....[61]....
        /*1194*/ 	.word	0x0001dc20
        /*1198*/ 	.word	0x00000016
        /*119c*/ 	.word	0x00028820
        /*11a0*/ 	.short	0x010a
        /*11a2*/ 	.byte	0x3f
	.zero		1


	//   ....[62]....
        /*11a4*/ 	.word	0x0001dfc0
        /*11a8*/ 	.word	0x00000006
        /*11ac*/ 	.word	0x00028840
        /*11b0*/ 	.short	0x010a
        /*11b2*/ 	.byte	0x3f
	.zero		1


	//   ....[63]....
        /*11b4*/ 	.word	0x0001e4e0
        /*11b8*/ 	.word	0x00000006
        /*11bc*/ 	.word	0x00028830
        /*11c0*/ 	.short	0x0107
        /*11c2*/ 	.byte	0x3f
	.zero		1


	//   ....[64]....
        /*11c4*/ 	.word	0x0001e5a0
        /*11c8*/ 	.word	0x00000006
        /*11cc*/ 	.word	0x00028830
        /*11d0*/ 	.short	0x0101
        /*11d2*/ 	.byte	0x3f
	.zero		1


	//   ....[65]....
        /*11d4*/ 	.word	0x0001e600
        /*11d8*/ 	.word	0x00000006
        /*11dc*/ 	.word	0x00028860
        /*11e0*/ 	.short	0x010a
        /*11e2*/ 	.byte	0x3f
	.zero		1


	//   ....[66]....
        /*11e4*/ 	.word	0x0001eb40
        /*11e8*/ 	.word	0x00000006
        /*11ec*/ 	.word	0x00028850
        /*11f0*/ 	.short	0x0107
        /*11f2*/ 	.byte	0x3f
	.zero		1


	//   ....[67]....
        /*11f4*/ 	.word	0x0001ecf0
        /*11f8*/ 	.word	0x00000006
        /*11fc*/ 	.word	0x00028850
        /*1200*/ 	.short	0x0101
        /*1202*/ 	.byte	0x3f
	.zero		1


	//   ....[68]....
        /*1204*/ 	.word	0x0001ef00
        /*1208*/ 	.word	0x00000000
        /*120c*/ 	.word	0x00028860
        /*1210*/ 	.short	0x010a
        /*1212*/ 	.byte	0x3f
	.zero		1


	//   ....[69]....
        /*1214*/ 	.word	0x0001f430
        /*1218*/ 	.word	0x00000000
        /*121c*/ 	.word	0x00028850
        /*1220*/ 	.short	0x0107
        /*1222*/ 	.byte	0x3f
	.zero		1


	//   ....[70]....
        /*1224*/ 	.word	0x0001f4f0
        /*1228*/ 	.word	0x00000000
        /*122c*/ 	.word	0x00028850
        /*1230*/ 	.short	0x0101
        /*1232*/ 	.byte	0x3f
	.zero		1


	//   ....[71]....
        /*1234*/ 	.word	0x00020220
        /*1238*/ 	.word	0x00000004
        /*123c*/ 	.word	0x00028820
        /*1240*/ 	.short	0x010a
        /*1242*/ 	.byte	0x3f
	.zero		1


	//   ....[72]....
        /*1244*/ 	.word	0x00020390
        /*1248*/ 	.word	0x00000005
        /*124c*/ 	.word	0x00028840
        /*1250*/ 	.short	0x010a
        /*1252*/ 	.byte	0x3f
	.zero		1


	//   ....[73]....
        /*1254*/ 	.word	0x00020430
        /*1258*/ 	.word	0x00000019
        /*125c*/ 	.word	0x00028840
        /*1260*/ 	.short	0x010a
        /*1262*/ 	.byte	0x3f
	.zero		1


	//   ....[74]....
        /*1264*/ 	.word	0x00020470
        /*1268*/ 	.word	0x00000005
        /*126c*/ 	.word	0x00028860
        /*1270*/ 	.short	0x010a
        /*1272*/ 	.byte	0x3f
	.zero		1


	//   ....[75]....
        /*1274*/ 	.word	0x000204b0
        /*1278*/ 	.word	0x00000019
        /*127c*/ 	.word	0x00028860
        /*1280*/ 	.short	0x010a
        /*1282*/ 	.byte	0x3f
	.zero		1


	//   ....[76]....
        /*1284*/ 	.word	0x00020510
        /*1288*/ 	.word	0x0000005b
        /*128c*/ 	.word	0x00028890
        /*1290*/ 	.short	0x010a
        /*1292*/ 	.byte	0x3f
	.zero		1


	//   ....[77]....
        /*1294*/ 	.word	0x00020a20
        /*1298*/ 	.word	0x0000005b
        /*129c*/ 	.word	0x00028890
        /*12a0*/ 	.short	0x010a
        /*12a2*/ 	.byte	0x3f
	.zero		1


	//   ....[78]....
        /*12a4*/ 	.word	0x00020f30
        /*12a8*/ 	.word	0x0000005b
        /*12ac*/ 	.word	0x00028890
        /*12b0*/ 	.short	0x010a
        /*12b2*/ 	.byte	0x3f
	.zero		1


	//   ....[79]....
        /*12b4*/ 	.word	0x00021400
        /*12b8*/ 	.word	0x0000005b
        /*12bc*/ 	.word	0x000288b0
        /*12c0*/ 	.short	0x010a
        /*12c2*/ 	.byte	0x3f
	.zero		1


	//   ....[80]....
        /*12c4*/ 	.word	0x00021c00
        /*12c8*/ 	.word	0x00000012
        /*12cc*/ 	.word	0x00028800
        /*12d0*/ 	.short	0x010a
        /*12d2*/ 	.byte	0x3f
	.zero		1


	//   ....[81]....
        /*12d4*/ 	.word	0x000227c0
        /*12d8*/ 	.word	0x00000012
        /*12dc*/ 	.word	0x00028800
        /*12e0*/ 	.short	0x010a
        /*12e2*/ 	.byte	0x3f
	.zero		1


	//   ....[82]....
        /*12e4*/ 	.word	0x00022810
        /*12e8*/ 	.word	0x00000000
        /*12ec*/ 	.word	0x00028830
        /*12f0*/ 	.short	0x010a
        /*12f2*/ 	.byte	0x3f
	.zero		1


	//   ....[83]....
        /*12f4*/ 	.word	0x00022860
        /*12f8*/ 	.word	0x00000007
        /*12fc*/ 	.word	0x00028830
        /*1300*/ 	.short	0x010a
        /*1302*/ 	.byte	0x3f
	.zero		1


	//   ....[84]....
        /*1304*/ 	.word	0x000228b0
        /*1308*/ 	.word	0x00000007
        /*130c*/ 	.word	0x00028850
        /*1310*/ 	.short	0x010a
        /*1312*/ 	.byte	0x3f
	.zero		1


	//   ....[85]....
        /*1314*/ 	.word	0x00022900
        /*1318*/ 	.word	0x00000006
        /*131c*/ 	.word	0x00028830
        /*1320*/ 	.short	0x010a
        /*1322*/ 	.byte	0x3f
	.zero		1


	//   ....[86]....
        /*1324*/ 	.word	0x00022950
        /*1328*/ 	.word	0x00000007
        /*132c*/ 	.word	0x00028850
        /*1330*/ 	.short	0x010a
        /*1332*/ 	.byte	0x3f
	.zero		1


	//   ....[87]....
        /*1334*/ 	.word	0x000229a0
        /*1338*/ 	.word	0x0000000d
        /*133c*/ 	.word	0x00028850
        /*1340*/ 	.short	0x010a
        /*1342*/ 	.byte	0x3f
	.zero		1


	//   ....[88]....
        /*1344*/ 	.word	0x00022f70
        /*1348*/ 	.word	0x00000016
        /*134c*/ 	.word	0x00028820
        /*1350*/ 	.short	0x010a
        /*1352*/ 	.byte	0x3f
	.zero		1


	//   ....[89]....
        /*1354*/ 	.word	0x00022fc0
        /*1358*/ 	.word	0x00000007
        /*135c*/ 	.word	0x000288a0
        /*1360*/ 	.short	0x010a
        /*1362*/ 	.byte	0x3f
	.zero		1


	//   ....[90]....
        /*1364*/ 	.word	0x00023010
        /*1368*/ 	.word	0x00000007
        /*136c*/ 	.word	0x000288c0
        /*1370*/ 	.short	0x010a
        /*1372*/ 	.byte	0x3f
	.zero		1


	//   ....[91]....
        /*1374*/ 	.word	0x00023060
        /*1378*/ 	.word	0x0000000a
        /*137c*/ 	.word	0x000288a0
        /*1380*/ 	.short	0x010a
        /*1382*/ 	.byte	0x3f
	.zero		1


	//   ....[92]....
        /*1384*/ 	.word	0x000230b0
        /*1388*/ 	.word	0x0000000a
        /*138c*/ 	.word	0x000288c0
        /*1390*/ 	.short	0x010a
        /*1392*/ 	.byte	0x3f
	.zero		1


	//   ....[93]....
        /*1394*/ 	.word	0x000231d0
        /*1398*/ 	.word	0x00000007
        /*139c*/ 	.word	0x00028840
        /*13a0*/ 	.short	0x010a
        /*13a2*/ 	.byte	0x3f
	.zero		1


	//   ....[94]....
        /*13a4*/ 	.word	0x00024750
        /*13a8*/ 	.word	0x00000016
        /*13ac*/ 	.word	0x00028820
        /*13b0*/ 	.short	0x010a
        /*13b2*/ 	.byte	0x3f
	.zero		1


	//   ....[95]....
        /*13b4*/ 	.word	0x000247a0
        /*13b8*/ 	.word	0x00000006
        /*13bc*/ 	.word	0x00028840
        /*13c0*/ 	.short	0x010a
        /*13c2*/ 	.byte	0x3f
	.zero		1


	//   ....[96]....
        /*13c4*/ 	.word	0x00025120
        /*13c8*/ 	.word	0x00000006
        /*13cc*/ 	.word	0x00028860
        /*13d0*/ 	.short	0x010a
        /*13d2*/ 	.byte	0x3f
	.zero		1


	//   ....[97]....
        /*13d4*/ 	.word	0x00025b90
        /*13d8*/ 	.word	0x00000000
        /*13dc*/ 	.word	0x00028860
        /*13e0*/ 	.short	0x010a
        /*13e2*/ 	.byte	0x3f
	.zero		1


	//   ....[98]....
        /*13e4*/ 	.word	0x00026f00
        /*13e8*/ 	.word	0x00000004
        /*13ec*/ 	.word	0x00028820
        /*13f0*/ 	.short	0x010a
        /*13f2*/ 	.byte	0x3f
	.zero		1


	//   ....[99]....
        /*13f4*/ 	.word	0x000270a0
        /*13f8*/ 	.word	0x00000005
        /*13fc*/ 	.word	0x00028840
        /*1400*/ 	.short	0x010a
        /*1402*/ 	.byte	0x3f
	.zero		1


	//   ....[100]....
        /*1404*/ 	.word	0x000270f0
        /*1408*/ 	.word	0x00000019
        /*140c*/ 	.word	0x00028840
        /*1410*/ 	.short	0x010a
        /*1412*/ 	.byte	0x3f
	.zero		1


	//   ....[101]....
        /*1414*/ 	.word	0x00027140
        /*1418*/ 	.word	0x00000005
        /*141c*/ 	.word	0x00028860
        /*1420*/ 	.short	0x010a
        /*1422*/ 	.byte	0x3f
	.zero		1


	//----- nvinfo : EIATTR_NUM_MBARRIERS
	.align		4
.L_318:
        /*1424*/ 	.byte	0x03, 0x38
        /*1426*/ 	.short	0x0016


	//----- nvinfo : EIATTR_EXIT_INSTR_OFFSETS
	.align		4
        /*1428*/ 	.byte	0x04, 0x1c
        /*142a*/ 	.short	(.L_320 - .L_319)


	//   ....[0]....
.L_319:
        /*142c*/ 	.word	0x00020500


	//----- nvinfo : EIATTR_MAX_THREADS
	.align		4
.L_320:
        /*1430*/ 	.byte	0x04, 0x05
        /*1432*/ 	.short	(.L_322 - .L_321)
.L_321:
        /*1434*/ 	.word	0x00000180
        /*1438*/ 	.word	0x00000001
        /*143c*/ 	.word	0x00000001


	//----- nvinfo : EIATTR_CRS_STACK_SIZE
	.align		4
.L_322:
        /*1440*/ 	.byte	0x04, 0x1e
        /*1442*/ 	.short	(.L_324 - .L_323)
.L_323:
        /*1444*/ 	.word	0x00000000


	//----- nvinfo : EIATTR_CBANK_PARAM_SIZE
	.align		4
.L_324:
        /*1448*/ 	.byte	0x03, 0x19
        /*144a*/ 	.short	0x0af0


	//----- nvinfo : EIATTR_PARAM_CBANK
	.align		4
        /*144c*/ 	.byte	0x04, 0x0a
        /*144e*/ 	.short	(.L_326 - .L_325)
	.align		4
.L_325:
        /*1450*/ 	.word	index@(.nv.constant0._ZN7cutlass13device_kernelIN5flash11enable_sm90INS1_16FlashAttnFwdSm90INS1_25CollectiveMainloopFwdSm90ILi2EN4cute5tupleIJNS5_1CILi1EEES8_S8_EEENS6_IJNS7_ILi128EEESA_SA_EEELi128ENS_10bfloat16_tEfNS_4arch4Sm90ELb1ELb0ELb1ELb1ELb1ELb1ELb0ELb1ELb1ELb1ELb0ELb0EEENS1_21CollectiveEpilogueFwdISB_S9_SC_SE_Li256ELb1ELb1ELb0ELb0EEENS1_36VarlenDynamicPersistentTileSchedulerILi128ELi128ELi256ELi128ELb0ELb1ELb1ELb1ELb1ELb1EEEEEEEEEvNT_6ParamsE)
        /*1454*/ 	.short	0x0210
        /*1456*/ 	.short	0x0af0


	//----- nvinfo : EIATTR_SW_WAR
	.align		4
.L_326:
        /*1458*/ 	.byte	0x04, 0x36
        /*145a*/ 	.short	(.L_328 - .L_327)
.L_327:
        /*145c*/ 	.word	0x00000008
.L_328:


//--------------------- .nv.callgraph             --------------------------
	.section	.nv.callgraph,"",@"SHT_CUDA_CALLGRAPH"
	.align	4
	.sectionentsize	8
	.align		4
        /*0000*/ 	.word	0x00000000
	.align		4
        /*0004*/ 	.word	0xffffffff
	.align		4
        /*0008*/ 	.word	index@(_ZN7cutlass13device_kernelIN5flash11enable_sm90INS1_16FlashAttnFwdSm90INS1_25CollectiveMainloopFwdSm90ILi2EN4cute5tupleIJNS5_1CILi1EEES8_S8_EEENS6_IJNS7_ILi128EEESA_SA_EEELi128ENS_10bfloat16_tEfNS_4arch4Sm90ELb0ELb0ELb1ELb0ELb1ELb0ELb0ELb1ELb1ELb1ELb0ELb0EEENS1_21CollectiveEpilogueFwdISB_S9_SC_SE_Li256ELb0ELb1ELb0ELb0EEENS1_29StaticPersistentTileSchedulerILb0EEEEEEEEEvNT_6ParamsE)
	.align		4
        /*000c*/ 	.word	index@(__assertfail)
	.align		4
        /*0010*/ 	.word	index@(_ZN7cutlass13device_kernelIN5flash11enable_sm90INS1_16FlashAttnFwdSm90INS1_25CollectiveMainloopFwdSm90ILi2EN4cute5tupleIJNS5_1CILi1EEES8_S8_EEENS6_IJNS7_ILi128EEESA_SA_EEELi128ENS_10bfloat16_tEfNS_4arch4Sm90ELb0ELb0ELb1ELb1ELb1ELb0ELb0ELb1ELb1ELb1ELb0ELb0EEENS1_21CollectiveEpilogueFwdISB_S9_SC_SE_Li256ELb1ELb1ELb0ELb0EEENS1_36VarlenDynamicPersistentTileSchedulerILi128ELi128ELi256ELi128ELb0ELb1ELb1ELb0ELb1ELb1EEEEEEEEEvNT_6ParamsE)
	.align		4
        /*0014*/ 	.word	index@(__assertfail)
	.align		4
        /*0018*/ 	.word	index@(_ZN7cutlass13device_kernelIN5flash11enable_sm90INS1_16FlashAttnFwdSm90INS1_25CollectiveMainloopFwdSm90ILi2EN4cute5tupleIJNS5_1CILi1EEES8_S8_EEENS6_IJNS7_ILi128EEESA_SA_EEELi128ENS_10bfloat16_tEfNS_4arch4Sm90ELb0ELb0ELb1ELb1ELb1ELb1ELb0ELb1ELb1ELb1ELb0ELb0EEENS1_21CollectiveEpilogueFwdISB_S9_SC_SE_Li256ELb1ELb1ELb0ELb0EEENS1_36VarlenDynamicPersistentTileSchedulerILi128ELi128ELi256ELi128ELb0ELb1ELb1ELb0ELb1ELb1EEEEEEEEEvNT_6ParamsE)
	.align		4
        /*001c*/ 	.word	index@(__assertfail)
	.align		4
        /*0020*/ 	.word	index@(_ZN7cutlass13device_kernelIN5flash11enable_sm90INS1_16FlashAttnFwdSm90INS1_25CollectiveMainloopFwdSm90ILi2EN4cute5tupleIJNS5_1CILi1EEES8_S8_EEENS6_IJNS7_ILi128EEESA_SA_EEELi128ENS_10bfloat16_tEfNS_4arch4Sm90ELb0ELb1ELb1ELb0ELb1ELb0ELb0ELb1ELb1ELb1ELb0ELb0EEENS1_21CollectiveEpilogueFwdISB_S9_SC_SE_Li256ELb0ELb1ELb0ELb0EEENS1_30DynamicPersistentTileSchedulerILi256ELi128ELb0ELb1ELb1EEEEEEEEEvNT_6ParamsE)
	.align		4
        /*0024*/ 	.word	index@(__assertfail)
	.align		4
        /*0028*/ 	.word	index@(_ZN7cutlass13device_kernelIN5flash11enable_sm90INS1_16FlashAttnFwdSm90INS1_25CollectiveMainloopFwdSm90ILi2EN4cute5tupleIJNS5_1CILi1EEES8_S8_EEENS6_IJNS7_ILi128EEESA_SA_EEELi128ENS_10bfloat16_tEfNS_4arch4Sm90ELb0ELb1ELb1ELb1ELb1ELb0ELb0ELb1ELb1ELb1ELb0ELb0EEENS1_21CollectiveEpilogueFwdISB_S9_SC_SE_Li256ELb1ELb1ELb0ELb0EEENS1_36VarlenDynamicPersistentTileSchedulerILi128ELi128ELi256ELi128ELb0ELb1ELb1ELb1ELb0ELb1EEEEEEEEEvNT_6ParamsE)
	.align		4
        /*002c*/ 	.word	index@(__assertfail)
	.align		4
        /*0030*/ 	.word	index@(_ZN7cutlass13device_kernelIN5flash11enable_sm90INS1_16FlashAttnFwdSm90INS1_25CollectiveMainloopFwdSm90ILi2EN4cute5tupleIJNS5_1CILi1EEES8_S8_EEENS6_IJNS7_ILi128EEESA_SA_EEELi128ENS_10bfloat16_tEfNS_4arch4Sm90ELb0ELb1ELb1ELb1ELb1ELb1ELb0ELb1ELb1ELb1ELb0ELb0EEENS1_21CollectiveEpilogueFwdISB_S9_SC_SE_Li256ELb1ELb1ELb0ELb0EEENS1_36VarlenDynamicPersistentTileSchedulerILi128ELi128ELi256ELi128ELb0ELb1ELb1ELb1ELb0ELb1EEEEEEEEEvNT_6ParamsE)
	.align		4
        /*0034*/ 	.word	index@(__assertfail)
	.align		4
        /*0038*/ 	.word	index@(_ZN7cutlass13device_kernelIN5flash11enable_sm90INS1_16FlashAttnFwdSm90INS1_25CollectiveMainloopFwdSm90ILi2EN4cute5tupleIJNS5_1CILi1EEES8_S8_EEENS6_IJNS7_ILi128EEESA_SA_EEELi128ENS_10bfloat16_tEfNS_4arch4Sm90ELb1ELb0ELb1ELb0ELb1ELb0ELb0ELb1ELb1ELb1ELb0ELb0EEENS1_21CollectiveEpilogueFwdISB_S9_SC_SE_Li256ELb0ELb1ELb0ELb0EEENS1_30DynamicPersistentTileSchedulerILi256ELi128ELb0ELb1ELb1EEEEEEEEEvNT_6ParamsE)
	.align		4
        /*003c*/ 	.word	index@(__assertfail)
	.align		4
        /*0040*/ 	.word	index@(_ZN7cutlass13device_kernelIN5flash11enable_sm90INS1_16FlashAttnFwdSm90INS1_25CollectiveMainloopFwdSm90ILi2EN4cute5tupleIJNS5_1CILi1EEES8_S8_EEENS6_IJNS7_ILi128EEESA_SA_EEELi128ENS_10bfloat16_tEfNS_4arch4Sm90ELb1ELb0ELb1ELb1ELb1ELb0ELb0ELb1ELb1ELb1ELb0ELb0EEENS1_21CollectiveEpilogueFwdISB_S9_SC_SE_Li256ELb1ELb1ELb0ELb0EEENS1_36VarlenDynamicPersistentTileSchedulerILi128ELi128ELi256ELi128ELb0ELb1ELb1ELb1ELb1ELb1EEEEEEEEEvNT_6ParamsE)
	.align		4
        /*0044*/ 	.word	index@(__assertfail)
	.align		4
        /*0048*/ 	.word	index@(_ZN7cutlass13device_kernelIN5flash11enable_sm90INS1_16FlashAttnFwdSm90INS1_25CollectiveMainloopFwdSm90ILi2EN4cute5tupleIJNS5_1CILi1EEES8_S8_EEENS6_IJNS7_ILi128EEESA_SA_EEELi128ENS_10bfloat16_tEfNS_4arch4Sm90ELb1ELb0ELb1ELb1ELb1ELb1ELb0ELb1ELb1ELb1ELb0ELb0EEENS1_21CollectiveEpilogueFwdISB_S9_SC_SE_Li256ELb1ELb1ELb0ELb0EEENS1_36VarlenDynamicPersistentTileSchedulerILi128ELi128ELi256ELi128ELb0ELb1ELb1ELb1ELb1ELb1EEEEEEEEEvNT_6ParamsE)
	.align		4
        /*004c*/ 	.word	index@(__assertfail)
	.align		4
        /*0050*/ 	.word	0x00000000
	.align		4
        /*0054*/ 	.word	0xfffffffe
	.align		4
        /*0058*/ 	.word	0x00000000
	.align		4
        /*005c*/ 	.word	0xfffffffd
	.align		4
        /*0060*/ 	.word	0x00000000
	.align		4
        /*0064*/ 	.word	0xfffffffc


//--------------------- .nv.constant4             --------------------------
	.section	.nv.constant4,"a",@progbits
	.align	8
	.align		8
.nv.constant4:
        /*0000*/ 	.dword	__assertfail
	.align		8
        /*0008*/ 	.dword	__unnamed_1
	.align		8
        /*0010*/ 	.dword	__unnamed_2
	.align		8
        /*0018*/ 	.dword	__unnamed_3
	.align		8
        /*0020*/ 	.dword	__unnamed_4
	.align		8
        /*0028*/ 	.dword	_ZN80_INTERNAL_53d2d09d_44_flash_fwd_hdim128_bf16_paged_softcap_sm90_cu_f3e6f9ee_29414cuda3std3__45__cpo5beginE
	.align		8
        /*0030*/ 	.dword	_ZN80_INTERNAL_53d2d09d_44_flash_fwd_hdim128_bf16_paged_softcap_sm90_cu_f3e6f9ee_29414cuda3std3__45__cpo3endE
	.align		8
        /*0038*/ 	.dword	_ZN80_INTERNAL_53d2d09d_44_flash_fwd_hdim128_bf16_paged_softcap_sm90_cu_f3e6f9ee_29414cuda3std3__45__cpo6cbeginE
	.align		8
        /*0040*/ 	.dword	_ZN80_INTERNAL_53d2d09d_44_flash_fwd_hdim128_bf16_paged_softcap_sm90_cu_f3e6f9ee_29414cuda3std3__45__cpo4cendE
	.align		8
        /*0048*/ 	.dword	_ZN80_INTERNAL_53d2d09d_44_flash_fwd_hdim128_bf16_paged_softcap_sm90_cu_f3e6f9ee_29414cuda3std3__482_GLOBAL__N__53d2d09d_44_flash_fwd_hdim128_bf16_paged_softcap_sm90_cu_f3e6f9ee_29416ignoreE
	.align		8
        /*0050*/ 	.dword	_ZN80_INTERNAL_53d2d09d_44_flash_fwd_hdim128_bf16_paged_softcap_sm90_cu_f3e6f9ee_29414cuda3std3__419piecewise_constructE
	.align		8
        /*0058*/ 	.dword	_ZN80_INTERNAL_53d2d09d_44_flash_fwd_hdim128_bf16_paged_softcap_sm90_cu_f3e6f9ee_29414cuda3std3__48in_placeE
	.align		8
        /*0060*/ 	.dword	_ZN80_INTERNAL_53d2d09d_44_flash_fwd_hdim128_bf16_paged_softcap_sm90_cu_f3e6f9ee_29414cuda3std6ranges3__45__cpo4swapE
	.align		8
        /*0068*/ 	.dword	_ZN80_INTERNAL_53d2d09d_44_flash_fwd_hdim128_bf16_paged_softcap_sm90_cu_f3e6f9ee_29414cuda3std6ranges3__45__cpo9iter_moveE
	.align		8
        /*0070*/ 	.dword	_ZN80_INTERNAL_53d2d09d_44_flash_fwd_hdim128_bf16_paged_softcap_sm90_cu_f3e6f9ee_29414cute7productE
	.align		8
        /*0078*/ 	.dword	_ZN80_INTERNAL_53d2d09d_44_flash_fwd_hdim128_bf16_paged_softcap_sm90_cu_f3e6f9ee_29414cute1_E
	.align		8
        /*0080*/ 	.dword	$str$23
	.align		8
        /*0088*/ 	.dword	$str$24


//--------------------- .text._ZN7cutlass13device_kernelIN5flash11enable_sm90INS1_16FlashAttnFwdSm90INS1_25CollectiveMainloopFwdSm90ILi2EN4cute5tupleIJNS5_1CILi1EEES8_S8_EEENS6_IJNS7_ILi128EEESA_SA_EEELi128ENS_10bfloat16_tEfNS_4arch4Sm90ELb0ELb0ELb1ELb0ELb1ELb0ELb0ELb1ELb1ELb1ELb0ELb0EEENS1_21CollectiveEpilogueFwdISB_S9_SC_SE_Li256ELb0ELb1ELb0ELb0EEENS1_29StaticPersistentTileSchedulerILb0EEEEEEEEEvNT_6ParamsE --------------------------
	.section	.text._ZN7cutlass13device_kernelIN5flash11enable_sm90INS1_16FlashAttnFwdSm90INS1_25CollectiveMainloopFwdSm90ILi2EN4cute5tupleIJNS5_1CILi1EEES8_S8_EEENS6_IJNS7_ILi128EEESA_SA_EEELi128ENS_10bfloat16_tEfNS_4arch4Sm90ELb0ELb0ELb1ELb0ELb1ELb0ELb0ELb1ELb1ELb1ELb0ELb0EEENS1_21CollectiveEpilogueFwdISB_S9_SC_SE_Li256ELb0ELb1ELb0ELb0EEENS1_29StaticPersistentTileSchedulerILb0EEEEEEEEEvNT_6ParamsE,"ax",@progbits
	.align	128
.text._ZN7cutlass13device_kernelIN5flash11enable_sm90INS1_16FlashAttnFwdSm90INS1_25CollectiveMainloopFwdSm90ILi2EN4cute5tupleIJNS5_1CILi1EEES8_S8_EEENS6_IJNS7_ILi128EEESA_SA_EEELi128ENS_10bfloat16_tEfNS_4arch4Sm90ELb0ELb0ELb1ELb0ELb1ELb0ELb0ELb1ELb1ELb1ELb0ELb0EEENS1_21CollectiveEpilogueFwdISB_S9_SC_SE_Li256ELb0ELb1ELb0ELb0EEENS1_29StaticPersistentTileSchedulerILb0EEEEEEEEEvNT_6ParamsE:
        .type           _ZN7cutlass13device_kernelIN5flash11enable_sm90INS1_16FlashAttnFwdSm90INS1_25CollectiveMainloopFwdSm90ILi2EN4cute5tupleIJNS5_1CILi1EEES8_S8_EEENS6_IJNS7_ILi128EEESA_SA_EEELi128ENS_10bfloat16_tEfNS_4arch4Sm90ELb0ELb0ELb1ELb0ELb1ELb0ELb0ELb1ELb1ELb1ELb0ELb0EEENS1_21CollectiveEpilogueFwdISB_S9_SC_SE_Li256ELb0ELb1ELb0ELb0EEENS1_29StaticPersistentTileSchedulerILb0EEEEEEEEEvNT_6ParamsE,@function
        .size           _ZN7cutlass13device_kernelIN5flash11enable_sm90INS1_16FlashAttnFwdSm90INS1_25CollectiveMainloopFwdSm90ILi2EN4cute5tupleIJNS5_1CILi1EEES8_S8_EEENS6_IJNS7_ILi128EEESA_SA_EEELi128ENS_10bfloat16_tEfNS_4arch4Sm90ELb0ELb0ELb1ELb0ELb1ELb0ELb0ELb1ELb1ELb1ELb0ELb0EEENS1_21CollectiveEpilogueFwdISB_S9_SC_SE_Li256ELb0ELb1ELb0ELb0EEENS1_29StaticPersistentTileSchedulerILb0EEEEEEEEEvNT_6ParamsE,(.L_x_3478 - _ZN7cutlass13device_kernelIN5flash11enable_sm90INS1_16FlashAttnFwdSm90INS1_25CollectiveMainloopFwdSm90ILi2EN4cute5tupleIJNS5_1CILi1EEES8_S8_EEENS6_IJNS7_ILi128EEESA_SA_EEELi128ENS_10bfloat16_tEfNS_4arch4Sm90ELb0ELb0ELb1ELb0ELb1ELb0ELb0ELb1ELb1ELb1ELb0ELb0EEENS1_21CollectiveEpilogueFwdISB_S9_SC_SE_Li256ELb0ELb1ELb0ELb0EEENS1_29StaticPersistentTileSchedulerILb0EEEEEEEEEvNT_6ParamsE)
        .other          _ZN7cutlass13device_kernelIN5flash11enable_sm90INS1_16FlashAttnFwdSm90INS1_25CollectiveMainloopFwdSm90ILi2EN4cute5tupleIJNS5_1CILi1EEES8_S8_EEENS6_IJNS7_ILi128EEESA_SA_EEELi128ENS_10bfloat16_tEfNS_4arch4Sm90ELb0ELb0ELb1ELb0ELb1ELb0ELb0ELb1ELb1ELb1ELb0ELb0EEENS1_21CollectiveEpilogueFwdISB_S9_SC_SE_Li256ELb0ELb1ELb0ELb0EEENS1_29StaticPersistentTileSchedulerILb0EEEEEEEEEvNT_6ParamsE,@"STO_CUDA_ENTRY STV_DEFAULT"
_ZN7cutlass13device_kernelIN5flash11enable_sm90INS1_16FlashAttnFwdSm90INS1_25CollectiveMainloopFwdSm90ILi2EN4cute5tupleIJNS5_1CILi1EEES8_S8_EEENS6_IJNS7_ILi128EEESA_SA_EEELi128ENS_10bfloat16_tEfNS_4arch4Sm90ELb0ELb0ELb1ELb0ELb1ELb0ELb0ELb1ELb1ELb1ELb0ELb0EEENS1_21CollectiveEpilogueFwdISB_S9_SC_SE_Li256ELb0ELb1ELb0ELb0EEENS1_29StaticPersistentTileSchedulerILb0EEEEEEEEEvNT_6ParamsE:
[----:B------:R-:W0:Y:S01]  /*0000*/  LDC R1, c[0x0][0x28] ;  /* 0x00000a00ff017b82 */ /* 0x000e220000000800 */
[----:B------:R-:W1:Y:S01]  /*0010*/  S2R R5, SR_TID.X ;  /* 0x0000000000057919 */ /* 0x000e620000002100 */
[----:B------:R-:W-:Y:S01]  /*0020*/  ELECT P0, URZ, PT ;  /* 0x00000000003f782f */ /* 0x000fe20003800000 */
[----:B------:R-:W-:Y:S01]  /*0030*/  UMOV UR4, 0x80 ;  /* 0x0000008000047882 */ /* 0x000fe20000000000 */
[----:B------:R-:W-:Y:S01]  /*0040*/  UMOV UR7, 0x100 ;  /* 0x0000010000077882 */ /* 0x000fe20000000000 */
[----:B-1----:R-:W-:-:S05]  /*0050*/  SHF.R.U32.HI R0, RZ, 0x5, R5 ;  /* 0x00000005ff007819 */ /* 0x002fca0000011605 */
[----:B------:R-:W1:Y:S02]  /*0060*/  SHFL.IDX PT, R2, R0, RZ, 0x1f ;  /* 0x00001fff00027589 */ /* 0x000e6400000e0000 */
[C---:B-1----:R-:W-:Y:S02]  /*0070*/  ISETP.NE.OR P0, PT, R2.reuse, RZ, !P0 ;  /* 0x000000ff0200720c */ /* 0x042fe40004705670 */
[----:B------:R-:W-:Y:S02]  /*0080*/  ISETP.NE.AND P1, PT, R2, RZ, PT ;  /* 0x000000ff0200720c */ /* 0x000fe40003f25270 */
[----:B------:R-:W-:-:S05]  /*0090*/  SHF.R.U32.HI R2, RZ, 0x7, R5 ;  /* 0x00000007ff027819 */ /* 0x000fca0000011605 */
[----:B------:R1:W2:Y:S04]  /*00a0*/  SHFL.IDX PT, R4, R2, RZ, 0x1f ;  /* 0x00001fff02047589 */ /* 0x0002a800000e0000 */
[----:B------:R-:W-:Y:S01]  /*00b0*/  VOTEU.ALL UP0, P0 ;  /* 0x00000000003f7886 */ /* 0x000fe20000000000 */
[----:B------:R-:W-:-:S04]  /*00c0*/  VOTEU.ALL UP1, P0 ;  /* 0x00000000003f7886 */ /* 0x000fc80000020000 */
[----:B------:R-:W3:Y:S01]  /*00d0*/  @!UP0 S2UR UR8, SR_CgaCtaId ;  /* 0x00000000000889c3 */ /* 0x000ee20000008800 */
[----:B------:R-:W-:Y:S01]  /*00e0*/  @!UP0 UMOV UR6, 0x400 ;  /* 0x0000040000068882 */ /* 0x000fe20000000000 */
[----:B------:R-:W-:-:S04]  /*00f0*/  @!UP0 UIADD3 UR4, -UR4, 0x100000, URZ ;  /* 0x0010000004048890 */ /* 0x000fc8000fffe13f */
[----:B------:R-:W-:Y:S02]  /*0100*/  @!UP0 USHF.L.U32 UR5, UR4, 0xb, URZ ;  /* 0x0000000b04058899 */ /* 0x000fe4000800063f */
[----:B------:R-:W-:Y:S02]  /*0110*/  @!UP0 USHF.L.U32 UR4, UR4, 0x1, URZ ;  /* 0x0000000104048899 */ /* 0x000fe4000800063f */
[----:B---3--:R-:W-:Y:S02]  /*0120*/  @!UP0 ULEA UR8, UR8, UR6, 0x18 ;  /* 0x0000000608088291 */ /* 0x008fe4000f8ec03f */
[----:B------:R-:W-:-:S04]  /*0130*/  @!UP0 UIADD3 UR6, -UR7, 0x100000, URZ ;  /* 0x0010000007068890 */ /* 0x000fc8000fffe13f */
[----:B------:R-:W-:Y:S02]  /*0140*/  @!UP0 USHF.L.U32 UR7, UR6, 0xb, URZ ;  /* 0x0000000b06078899 */ /* 0x000fe4000800063f */
[----:B------:R-:W-:Y:S01]  /*0150*/  @!UP0 USHF.L.U32 UR6, UR6, 0x1, URZ ;  /* 0x0000000106068899 */ /* 0x000fe2000800063f */
[----:B------:R-:W-:-:S05]  /*0160*/  VOTEU.ALL UP0, P0 ;  /* 0x00000000003f7886 */ /* 0x000fca0000000000 */
[----:B------:R1:W3:Y:S06]  /*0170*/  @!UP0 SYNCS.EXCH.64 URZ, [UR8+0x28800], UR4 ;  /* 0x02880004083f85b2 */ /* 0x0002ec0008000100 */
[----:B------:R1:W4:Y:S02]  /*0180*/  @!UP1 SYNCS.EXCH.64 URZ, [UR8+0x28820], UR6 ;  /* 0x02882006083f95b2 */ /* 0x0003240008000100 */
[----:B012---:R-:W-:Y:S05]  /*0190*/  @P1 BRA `(.L_x_0) ;  /* 0x0000000000481947 */ /* 0x007fea0003800000 */
[----:B------:R-:W0:Y:S01]  /*01a0*/  S2UR UR5, SR_CgaCtaId ;  /* 0x00000000000579c3 */ /* 0x000e220000008800 */
[----:B------:R-:W-:Y:S01]  /*01b0*/  UMOV UR4, 0x400 ;  /* 0x0000040000047882 */ /* 0x000fe20000000000 */
[----:B------:R-:W-:Y:S01]  /*01c0*/  UMOV UR6, 0x80 ;  /* 0x0000008000067882 */ /* 0x000fe20000000000 */
[----:B------:R-:W-:Y:S01]  /*01d0*/  UMOV UR7, 0x100 ;  /* 0x0000010000077882 */ /* 0x000fe20000000000 */
[----:B------:R-:W-:Y:S01]  /*01e0*/  ELECT P0, URZ, PT ;  /* 0x00000000003f782f */ /* 0x000fe20003800000 */
[----:B0-----:R-:W-:Y:S02]  /*01f0*/  ULEA UR8, UR5, UR4, 0x18 ;  /* 0x0000000405087291 */ /* 0x001fe4000f8ec03f */
[----:B------:R-:W-:-:S04]  /*0200*/  UIADD3 UR4, -UR6, 0x100000, URZ ;  /* 0x0010000006047890 */ /* 0x000fc8000fffe13f */
[----:B------:R-:W-:Y:S02]  /*0210*/  USHF.L.U32 UR5, UR4, 0xb, URZ ;  /* 0x0000000b04057899 */ /* 0x000fe4000800063f */
[----:B------:R-:W-:Y:S02]  /*0220*/  USHF.L.U32 UR4, UR4, 0x1, URZ ;  /* 0x0000000104047899 */ /* 0x000fe4000800063f */
[----:B------:R-:W-:-:S04]  /*0230*/  UIADD3 UR6, -UR7, 0x100000, URZ ;  /* 0x0010000007067890 */ /* 0x000fc8000fffe13f */
[----:B------:R-:W-:Y:S02]  /*0240*/  USHF.L.U32 UR7, UR6, 0xb, URZ ;  /* 0x0000000b06077899 */ /* 0x000fe4000800063f */
[----:B------:R-:W-:Y:S01]  /*0250*/  USHF.L.U32 UR6, UR6, 0x1, URZ ;  /* 0x0000000106067899 */ /* 0x000fe2000800063f */
[----:B------:R-:W0:Y:S03]  /*0260*/  FENCE.VIEW.ASYNC.S ;  /* 0x00000000000073c6 */ /* 0x000e260000000000 */
[----:B0-----:R0:W1:Y:S08]  /*0270*/  SYNCS.EXCH.64 URZ, [UR8+0x28830], UR4 ;  /* 0x02883004083f75b2 */ /* 0x0010700008000100 */
[----:B------:R0:W2:Y:S01]  /*0280*/  SYNCS.EXCH.64 URZ, [UR8+0x28840], UR6 ;  /* 0x02884006083f75b2 */ /* 0x0000a20008000100 */
[----:B------:R0:W0:Y:S01]  /*0290*/  SYNCS.EXCH.64 URZ, [UR8+0x28838], UR4 ;  /* 0x02883804083f75b2 */ /* 0x0000220008000100 */
[----:B------:R0:W0:Y:S01]  /*02a0*/  SYNCS.EXCH.64 URZ, [UR8+0x28848], UR6 ;  /* 0x02884806083f75b2 */ /* 0x0000220008000100 */
[----:B------:R-:W-:Y:S01]  /*02b0*/  NOP ;  /* 0x0000000000007918 */ /* 0x000fe20000000000 */
.L_x_0:
[----:B------:R-:W5:Y:S01]  /*02c0*/  SHFL.IDX PT, R3, R0, RZ, 0x1f ;  /* 0x00001fff00037589 */ /* 0x000f6200000e0000 */
[----:B------:R-:W-:Y:S01]  /*02d0*/  NOP ;  /* 0x0000000000007918 */ /* 0x000fe20000000000 */
[----:B-----5:R-:W-:-:S13]  /*02e0*/  ISETP.NE.AND P0, PT, R3, RZ, PT ;  /* 0x000000ff0300720c */ /* 0x020fda0003f05270 */
[----:B------:R-:W-:Y:S05]  /*02f0*/  @P0 BRA `(.L_x_1) ;  /* 0x0000000000480947 */ /* 0x000fea0003800000 */
[----:B0-----:R-:W0:Y:S01]  /*0300*/  S2UR UR5, SR_CgaCtaId ;  /* 0x00000000000579c3 */ /* 0x001e220000008800 */
        /* <DEDUP_REMOVED lines=12> */
[----:B0-----:R0:W0:Y:S08]  /*03d0*/  SYNCS.EXCH.64 URZ, [UR8+0x28850], UR4 ;  /* 0x02885004083f75b2 */ /* 0x0010300008000100 */
[----:B------:R0:W0:Y:S01]  /*03e0*/  SYNCS.EXCH.64 URZ, [UR8+0x28860], UR6 ;  /* 0x02886006083f75b2 */ /* 0x0000220008000100 */
[----:B------:R0:W0:Y:S01]  /*03f0*/  SYNCS.EXCH.64 URZ, [UR8+0x28858], UR4 ;  /* 0x02885804083f75b2 */ /* 0x0000220008000100 */
[----:B------:R0:W0:Y:S01]  /*0400*/  SYNCS.EXCH.64 URZ, [UR8+0x28868], UR6 ;  /* 0x02886806083f75b2 */ /* 0x0000220008000100 */
[----:B------:R-:W-:Y:S01]  /*0410*/  NOP ;  /* 0x0000000000007918 */ /* 0x000fe20000000000 */
.L_x_1:
[----:B------:R-:W5:Y:S01]  /*0420*/  SHFL.IDX PT, R3, R0, RZ, 0x1f ;  /* 0x00001fff00037589 */ /* 0x000f6200000e0000 */
[----:B------:R-:W-:Y:S01]  /*0430*/  NOP ;  /* 0x0000000000007918 */ /* 0x000fe20000000000 */
[----:B-----5:R-:W-:-:S13]  /*0440*/  ISETP.NE.AND P0, PT, R3, RZ, PT ;  /* 0x000000ff0300720c */ /* 0x020fda0003f05270 */
[----:B------:R-:W-:Y:S05]  /*0450*/  @P0 BRA `(.L_x_2) ;  /* 0x0000000000380947 */ /* 0x000fea0003800000 */
[----:B0-----:R-:W0:Y:S01]  /*0460*/  S2UR UR5, SR_CgaCtaId ;  /* 0x00000000000579c3 */ /* 0x001e220000008800 */
[----:B------:R-:W-:Y:S01]  /*0470*/  UMOV UR4, 0x400 ;  /* 0x0000040000047882 */ /* 0x000fe20000000000 */
[----:B------:R-:W-:Y:S01]  /*0480*/  UMOV UR7, 0x80 ;  /* 0x0000008000077882 */ /* 0x000fe20000000000 */
[----:B------:R-:W-:Y:S01]  /*0490*/  ELECT P0, URZ, PT ;  /* 0x00000000003f782f */ /* 0x000fe20003800000 */
[----:B0-----:R-:W-:Y:S02]  /*04a0*/  ULEA UR6, UR5, UR4, 0x18 ;  /* 0x0000000405067291 */ /* 0x001fe4000f8ec03f */
[----:B------:R-:W-:-:S04]  /*04b0*/  UIADD3 UR4, -UR7, 0x100000, URZ ;  /* 0x0010000007047890 */ /* 0x000fc8000fffe13f */
[----:B------:R-:W-:Y:S02]  /*04c0*/  USHF.L.U32 UR5, UR4, 0xb, URZ ;  /* 0x0000000b04057899 */ /* 0x000fe4000800063f */
[----:B------:R-:W-:Y:S01]  /*04d0*/  USHF.L.U32 UR4, UR4, 0x1, URZ ;  /* 0x0000000104047899 */ /* 0x000fe2000800063f */
[----:B------:R-:W0:Y:S11]  /*04e0*/  FENCE.VIEW.ASYNC.S ;  /* 0x00000000000073c6 */ /* 0x000e360000000000 */
[----:B0-----:R0:W0:Y:S01]  /*04f0*/  SYNCS.EXCH.64 URZ, [UR6+0x28870], UR4 ;  /* 0x02887004063f75b2 */ /* 0x0010220008000100 */
[----:B------:R0:W0:Y:S01]  /*0500*/  SYNCS.EXCH.64 URZ, [UR6+0x28880], UR4 ;  /* 0x02888004063f75b2 */ /* 0x0000220008000100 */
[----:B------:R0:W0:Y:S01]  /*0510*/  SYNCS.EXCH.64 URZ, [UR6+0x28878], UR4 ;  /* 0x02887804063f75b2 */ /* 0x0000220008000100 */
[----:B------:R0:W0:Y:S01]  /*0520*/  SYNCS.EXCH.64 URZ, [UR6+0x28888], UR4 ;  /* 0x02888804063f75b2 */ /* 0x0000220008000100 */
[----:B------:R-:W-:Y:S01]  /*0530*/  NOP ;  /* 0x0000000000007918 */ /* 0x000fe20000000000 */
.L_x_2:
        /* <DEDUP_REMOVED lines=22> */
.L_x_3:
[----:B------:R-:W5:Y:S01]  /*06a0*/  SHFL.IDX PT, R3, R0, RZ, 0x1f ;  /* 0x00001fff00037589 */ /* 0x000f6200000e0000 */
[----:B------:R-:W-:Y:S01]  /*06b0*/  R2UR UR9, R4 ;  /* 0x00000000040972ca */ /* 0x000fe200000e0000 */
        /* <DEDUP_REMOVED lines=21> */
.L_x_4:
[----:B------:R-:W-:Y:S01]  /*0810*/  UISETP.NE.AND UP0, UPT, UR9, URZ, UPT ;  /* 0x0000003f0900728c */ /* 0x000fe2000bf05270 */
[----:B------:R-:W-:Y:S01]  /*0820*/  NOP ;  /* 0x0000000000007918 */ /* 0x000fe20000000000 */
[----:B------:R-:W-:Y:S01]  /*0830*/  UMOV UR36, 0x1 ;  /* 0x0000000100247882 */ /* 0x000fe20000000000 */
[----:B------:R-:W-:Y:S01]  /*0840*/  ULDC.64 UR48, c[0x0][0x208] ;  /* 0x0000820000307ab9 */ /* 0x000fe20000000a00 */
[----:B------:R-:W-:Y:S01]  /*0850*/  USEL UR36, UR36, 0x2, !UP0 ;  /* 0x0000000224247887 */ /* 0x000fe2000c000000 */
[----:B01234-:R-:W-:Y:S01]  /*0860*/  BAR.SYNC.DEFER_BLOCKING 0x0 ;  /* 0x0000000000007b1d */ /* 0x01ffe20000010000 */
[----:B------:R-:W-:-:S13]  /*0870*/  PLOP3.LUT P0, PT, PT, PT, UP0, 0x80, 0x0 ;  /* 0x000000000000781c */ /* 0x000fda0003f0f008 */
[----:B------:R-:W-:Y:S05]  /*0880*/  @!P0 BRA `(.L_x_5) ;  /* 0x0000007800648947 */ /* 0x000fea0003800000 */
.L_x_6:
[----:B------:R-:W-:-:S08]  /*0890*/  NOP ;  /* 0x0000000000007918 */ /* 0x000fd00000000000 */
[----:B------:R-:W0:Y:S02]  /*08a0*/  USETMAXREG.TRY_ALLOC.CTAPOOL UP0, 0xe8 ;  /* 0x000000e8000079c8 */ /* 0x000e240008000600 */
[----:B0-----:R-:W-:-:S13]  /*08b0*/  PLOP3.LUT P0, PT, PT, PT, UP0, 0x80, 0x0 ;  /* 0x000000000000781c */ /* 0x001fda0003f0f008 */
[----:B------:R-:W-:Y:S05]  /*08c0*/  @!P0 BRA `(.L_x_6) ;  /* 0xfffffffc00f08947 */ /* 0x000fea000383ffff */
[----:B------:R-:W-:Y:S01]  /*08d0*/  LOP3.LUT R0, R5, 0xffffff80, RZ, 0xc0, !PT ;  /* 0xffffff8005007812 */ /* 0x000fe200078ec0ff */
[----:B------:R-:W0:Y:S08]  /*08e0*/  S2UR UR41, SR_CTAID.X ;  /* 0x00000000002979c3 */ /* 0x000e300000002500 */
[----:B------:R-:W-:Y:S06]  /*08f0*/  BAR.ARV 0x8, 0x180 ;  /* 0x0206000000007b1d */ /* 0x000fec0000002000 */
[----:B------:R-:W-:-:S02]  /*0900*/  ISETP.NE.AND P0, PT, R0, 0x80, PT ;  /* 0x000000800000780c */ /* 0x000fc40003f05270 */
[----:B------:R-:W0:Y:S11]  /*0910*/  LDC R0, c[0x0][0xc34] ;  /* 0x00030d00ff007b82 */ /* 0x000e360000000800 */
[----:B------:R-:W-:Y:S06]  /*0920*/  @!P0 BAR.ARV 0x9, 0x100 ;  /* 0x0244000000008b1d */ /* 0x000fec0000002000 */
[----:B0-----:R-:W-:-:S13]  /*0930*/  ISETP.LE.AND P0, PT, R0, UR41, PT ;  /* 0x0000002900007c0c */ /* 0x001fda000bf03270 */
[----:B------:R-:W-:Y:S05]  /*0940*/  @P0 EXIT ;  /* 0x000000000000094d */ /* 0x000fea0003800000 */
[----:B------:R-:W-:Y:S01]  /*0950*/  VIADD R153, R5, 0xffffff80 ;  /* 0xffffff8005997836 */ /* 0x000fe20000000000 */
[----:B------:R-:W-:Y:S01]  /*0960*/  ULOP3.LUT UR46, UR36, 0x1, URZ, 0xfc, !UPT ;  /* 0x00000001242e7892 */ /* 0x000fe2000f8efc3f */
[----:B------:R-:W-:Y:S01]  /*0970*/  UMOV UR45, URZ ;  /* 0x0000003f002d7c82 */ /* 0x000fe20008000000 */
[----:B------:R-:W-:Y:S02]  /*0980*/  UMOV UR44, URZ ;  /* 0x0000003f002c7c82 */ /* 0x000fe40008000000 */
[----:B------:R-:W-:Y:S01]  /*0990*/  SHF.R.S32.HI R0, RZ, 0x1f, R153 ;  /* 0x0000001fff007819 */ /* 0x000fe20000011499 */
[----:B------:R-:W-:-:S03]  /*09a0*/  UMOV UR43, URZ ;  /* 0x0000003f002b7c82 */ /* 0x000fc60008000000 */
[CC--:B------:R-:W-:Y:S02]  /*09b0*/  LEA.HI R4, R0.reuse, R153.reuse, RZ, 0x7 ;  /* 0x0000009900047211 */ /* 0x0c0fe400078f38ff */
[-C--:B------:R-:W-:Y:S02]  /*09c0*/  LEA.HI R3, R0, R153.reuse, RZ, 0x5 ;  /* 0x0000009900037211 */ /* 0x080fe400078f28ff */
[----:B------:R-:W-:Y:S02]  /*09d0*/  LOP3.LUT R154, R4, 0xffffff80, RZ, 0xc0, !PT ;  /* 0xffffff80049a7812 */ /* 0x000fe400078ec0ff */
[CC--:B------:R-:W-:Y:S01]  /*09e0*/  LEA.HI R6, R0.reuse, R153.reuse, RZ, 0x4 ;  /* 0x0000009900067211 */ /* 0x0c0fe200078f20ff */
[----:B------:R-:W-:Y:S01]  /*09f0*/  IMAD.SHL.U32 R3, R3, 0x20, RZ ;  /* 0x0000002003037824 */ /* 0x000fe200078e00ff */
[----:B------:R-:W-:Y:S01]  /*0a00*/  LEA.HI R10, R0, R153, RZ, 0x2 ;  /* 0x00000099000a7211 */ /* 0x000fe200078f10ff */
[----:B------:R-:W-:Y:S01]  /*0a10*/  IMAD.IADD R154, R153, 0x1, -R154 ;  /* 0x00000001999a7824 */ /* 0x000fe200078e0a9a */
[----:B------:R-:W-:-:S02]  /*0a20*/  LOP3.LUT R8, R6, 0x3fffff0, RZ, 0xc0, !PT ;  /* 0x03fffff006087812 */ /* 0x000fc400078ec0ff */
[----:B------:R-:W-:Y:S02]  /*0a30*/  LOP3.LUT R9, R3, 0xfffffc00, RZ, 0xc0, !PT ;  /* 0xfffffc0003097812 */ /* 0x000fe400078ec0ff */
[----:B------:R-:W-:Y:S02]  /*0a40*/  SHF.R.S32.HI R3, RZ, 0x1f, R154 ;  /* 0x0000001fff037819 */ /* 0x000fe4000001149a */
[----:B------:R-:W-:Y:S02]  /*0a50*/  IADD3 R8, R153, -R8, RZ ;  /* 0x8000000899087210 */ /* 0x000fe40007ffe0ff */
[----:B------:R-:W-:Y:S02]  /*0a60*/  LEA.HI R5, R3, R154, RZ, 0x2 ;  /* 0x0000009a03057211 */ /* 0x000fe400078f10ff */
[----:B------:R-:W-:Y:S01]  /*0a70*/  SHF.R.S32.HI R7, RZ, 0x4, R6 ;  /* 0x00000004ff077819 */ /* 0x000fe20000011406 */
[----:B------:R-:W-:Y:S01]  /*0a80*/  IMAD R9, R8, 0x40, R9 ;  /* 0x0000004008097824 */ /* 0x000fe200078e0209 */
[----:B------:R-:W-:-:S02]  /*0a90*/  SHF.R.S32.HI R8, RZ, 0x2, R5 ;  /* 0x00000002ff087819 */ /* 0x000fc40000011405 */
[----:B------:R-:W-:Y:S02]  /*0aa0*/  SHF.R.S32.HI R11, RZ, 0x1f, R5 ;  /* 0x0000001fff0b7819 */ /* 0x000fe40000011405 */
[----:B------:R-:W-:Y:S02]  /*0ab0*/  LOP3.LUT R10, R10, 0xfffffffc, RZ, 0xc0, !PT ;  /* 0xfffffffc0a0a7812 */ /* 0x000fe400078ec0ff */
[----:B------:R-:W-:Y:S02]  /*0ac0*/  LEA.HI R17, R0, R153, RZ, 0x3 ;  /* 0x0000009900117211 */ /* 0x000fe400078f18ff */
[----:B------:R-:W-:Y:S01]  /*0ad0*/  LEA.HI R11, R11, R8, RZ, 0x3 ;  /* 0x000000080b0b7211 */ /* 0x000fe200078f18ff */
[----:B------:R-:W-:Y:S01]  /*0ae0*/  IMAD.IADD R10, R153, 0x1, -R10 ;  /* 0x00000001990a7824 */ /* 0x000fe200078e0a0a */
[----:B------:R-:W-:Y:S02]  /*0af0*/  SHF.R.S32.HI R23, RZ, 0x7, R4 ;  /* 0x00000007ff177819 */ /* 0x000fe40000011404 */
[----:B------:R-:W-:-:S02]  /*0b00*/  LEA.HI R6, R6, R7, RZ, 0x1 ;  /* 0x0000000706067211 */ /* 0x000fc400078f08ff */
[----:B------:R-:W-:Y:S02]  /*0b10*/  LOP3.LUT R0, R17, 0xfffffff8, RZ, 0xc0, !PT ;  /* 0xfffffff811007812 */ /* 0x000fe400078ec0ff */
[----:B------:R-:W-:Y:S02]  /*0b20*/  LOP3.LUT R11, R11, 0xfffffff8, RZ, 0xc0, !PT ;  /* 0xfffffff80b0b7812 */ /* 0x000fe400078ec0ff */
[----:B------:R-:W-:Y:S02]  /*0b30*/  LEA.HI R3, R3, R154, RZ, 0x5 ;  /* 0x0000009a03037211 */ /* 0x000fe400078f28ff */
[----:B------:R-:W-:Y:S01]  /*0b40*/  LEA.HI R4, R4, R23, RZ, 0x1 ;  /* 0x0000001704047211 */ /* 0x000fe200078f08ff */
[----:B------:R-:W-:Y:S01]  /*0b50*/  IMAD.IADD R8, R8, 0x1, -R11 ;  /* 0x0000000108087824 */ /* 0x000fe200078e0a0b */
[----:B------:R-:W-:Y:S02]  /*0b60*/  LOP3.LUT R6, R6, 0x1ffffffe, RZ, 0xc0, !PT ;  /* 0x1ffffffe06067812 */ /* 0x000fe400078ec0ff */
[----:B------:R-:W-:-:S02]  /*0b70*/  IADD3 R153, R153, -R0, RZ ;  /* 0x8000000099997210 */ /* 0x000fc40007ffe0ff */
[----:B------:R-:W-:Y:S01]  /*0b80*/  LEA.HI R0, R10, R10, RZ, 0x1 ;  /* 0x0000000a0a007211 */ /* 0x000fe200078f08ff */
[----:B------:R-:W-:Y:S01]  /*0b90*/  IMAD.IADD R6, R7, 0x1, -R6 ;  /* 0x0000000107067824 */ /* 0x000fe200078e0a06 */
[----:B------:R-:W-:Y:S02]  /*0ba0*/  SHF.R.S32.HI R3, RZ, 0x5, R3 ;  /* 0x00000005ff037819 */ /* 0x000fe40000011403 */
[----:B------:R-:W-:Y:S01]  /*0bb0*/  LOP3.LUT R4, R4, 0x3fffffe, RZ, 0xc0, !PT ;  /* 0x03fffffe04047812 */ /* 0x000fe200078ec0ff */
[----:B------:R-:W-:Y:S01]  /*0bc0*/  IMAD R152, R6, 0x8, R9 ;  /* 0x0000000806987824 */ /* 0x000fe200078e0209 */
[----:B------:R-:W-:Y:S01]  /*0bd0*/  SHF.L.U32 R22, R153, 0x3, RZ ;  /* 0x0000000399167819 */ /* 0x000fe200000006ff */
[----:B------:R-:W-:Y:S01]  /*0be0*/  IMAD R3, R3, 0x10, R8 ;  /* 0x0000001003037824 */ /* 0x000fe200078e0208 */
[----:B------:R-:W-:Y:S01]  /*0bf0*/  LOP3.LUT R5, R5, 0x7ffffffc, RZ, 0xc0, !PT ;  /* 0x7ffffffc05057812 */ /* 0x000fe200078ec0ff */
[----:B------:R-:W-:Y:S01]  /*0c00*/  IMAD.IADD R4, R23, 0x1, -R4 ;  /* 0x0000000117047824 */ /* 0x000fe200078e0a04 */
[----:B------:R-:W-:Y:S01]  /*0c10*/  LOP3.LUT R7, R0, 0x1ffffffe, RZ, 0xc0, !PT ;  /* 0x1ffffffe00077812 */ /* 0x000fe200078ec0ff */
[----:B------:R-:W-:Y:S01]  /*0c20*/  VIADD R18, R22, 0x40 ;  /* 0x0000004016127836 */ /* 0x000fe20000000000 */
[----:B------:R-:W-:Y:S01]  /*0c30*/  IADD3 R5, R154, -R5, RZ ;  /* 0x800000059a057210 */ /* 0x000fe20007ffe0ff */
[----:B------:R-:W-:Y:S01]  /*0c40*/  IMAD.MOV.U32 R6, RZ, RZ, -0x2 ;  /* 0xfffffffeff067424 */ /* 0x000fe200078e00ff */
[----:B------:R-:W-:Y:S01]  /*0c50*/  SHF.R.S32.HI R17, RZ, 0x3, R17 ;  /* 0x00000003ff117819 */ /* 0x000fe20000011411 */
[----:B------:R-:W-:Y:S01]  /*0c60*/  IMAD.IADD R16, R10, 0x1, -R7 ;  /* 0x000000010a107824 */ /* 0x000fe200078e0a07 */
[----:B------:R-:W-:Y:S01]  /*0c70*/  SHF.R.S32.HI R188, RZ, 0x1f, R18 ;  /* 0x0000001fffbc7819 */ /* 0x000fe20000011412 */
[----:B------:R-:W-:-:S02]  /*0c80*/  IMAD R19, R4, 0x40, R3 ;  /* 0x0000004004137824 */ /* 0x000fc400078e0203 */
[----:B------:R-:W-:Y:S02]  /*0c90*/  IMAD R155, R5, R6, 0x80 ;  /* 0x00000080059b7424 */ /* 0x000fe400078e0206 */
[----:B------:R-:W-:-:S07]  /*0ca0*/  IMAD R16, R16, 0x8, R19 ;  /* 0x0000000810107824 */ /* 0x000fce00078e0213 */
.L_x_39:
[----:B------:R-:W0:Y:S01]  /*0cb0*/  SHFL.IDX PT, R0, R23, RZ, 0x1f ;  /* 0x00001fff17007589 */ /* 0x000e2200000e0000 */
[----:B-1----:R-:W1:Y:S01]  /*0cc0*/  S2UR UR37, SR_CgaCtaId ;  /* 0x00000000002579c3 */ /* 0x002e620000008800 */
[----:B------:R-:W-:Y:S01]  /*0cd0*/  ULDC UR4, c[0x0][0xc38] ;  /* 0x00030e0000047ab9 */ /* 0x000fe20000000800 */
[----:B------:R-:W-:Y:S01]  /*0ce0*/  UMOV UR42, UR41 ;  /* 0x00000029002a7c82 */ /* 0x000fe20008000000 */
[----:B------:R-:W-:Y:S01]  /*0cf0*/  UISETP.NE.AND UP0, UPT, UR4, 0x1, UPT ;  /* 0x000000010400788c */ /* 0x000fe2000bf05270 */
[----:B------:R-:W-:Y:S02]  /*0d00*/  ULDC.64 UR8, c[0x0][0x418] ;  /* 0x0001060000087ab9 */ /* 0x000fe40000000a00 */
[----:B------:R-:W-:Y:S01]  /*0d10*/  ULDC UR4, c[0x0][0xc44] ;  /* 0x0003110000047ab9 */ /* 0x000fe20000000800 */
[----:B------:R-:W-:Y:S01]  /*0d20*/  UMOV UR39, 0x400 ;  /* 0x0000040000277882 */ /* 0x000fe20000000000 */
[----:B------:R-:W-:Y:S01]  /*0d30*/  UISETP.NE.AND UP1, UPT, UR4, 0x1, UPT ;  /* 0x000000010400788c */ /* 0x000fe2000bf25270 */
[----:B------:R-:W-:-:S05]  /*0d40*/  ULDC UR50, c[0x0][0x424] ;  /* 0x0001090000327ab9 */ /* 0x000fca0000000800 */
[----:B------:R-:W-:Y:S01]  /*0d50*/  @UP0 ULDC UR4, c[0x0][0xc3c] ;  /* 0x00030f0000040ab9 */ /* 0x000fe20000000800 */
[----:B------:R-:W-:Y:S01]  /*0d60*/  @UP0 ULDC UR6, c[0x0][0xc40] ;  /* 0x0003100000060ab9 */ /* 0x000fe20000000800 */
[----:B------:R-:W-:-:S04]  /*0d70*/  UIMAD.WIDE.U32 UR4, UR41, UR4, URZ ;  /* 0x00000004290472a5 */ /* 0x000fc8000f8e003f */
[----:B------:R-:W-:Y:S02]  /*0d80*/  @UP0 USHF.R.U32.HI UR42, URZ, UR6, UR5 ;  /* 0x000000063f2a0299 */ /* 0x000fe40008011605 */
[----:B------:R-:W-:Y:S01]  /*0d90*/  UISETP.NE.U32.AND UP0, UPT, UR8, URZ, UPT ;  /* 0x0000003f0800728c */ /* 0x000fe2000bf05070 */
[----:B0-----:R-:W-:Y:S01]  /*0da0*/  R2UR UR38, R0 ;  /* 0x00000000002672ca */ /* 0x001fe200000e0000 */
[----:B------:R-:W-:Y:S01]  /*0db0*/  @UP1 ULDC.64 UR6, c[0x0][0xc48] ;  /* 0x0003120000061ab9 */ /* 0x000fe20000000a00 */
[----:B-1----:R-:W-:Y:S02]  /*0dc0*/  ULEA UR39, UR37, UR39, 0x18 ;  /* 0x0000002725277291 */ /* 0x002fe4000f8ec03f */
[----:B------:R-:W-:Y:S02]  /*0dd0*/  UIMAD.WIDE.U32 UR4, UR42, UR6, URZ ;  /* 0x000000062a0472a5 */ /* 0x000fe4000f8e003f */
[----:B------:R-:W-:Y:S02]  /*0de0*/  UISETP.NE.AND.EX UP0, UPT, UR9, URZ, UPT, UP0 ;  /* 0x0000003f0900728c */ /* 0x000fe4000bf05300 */
[----:B------:R-:W-:Y:S01]  /*0df0*/  UIADD3 UR6, UR39, 0x10400, URZ ;  /* 0x0001040027067890 */ /* 0x000fe2000fffe03f */
[----:B------:R-:W-:Y:S01]  /*0e00*/  UMOV UR40, UR42 ;  /* 0x0000002a00287c82 */ /* 0x000fe20008000000 */
[----:B------:R-:W-:-:S03]  /*0e10*/  USEL UR50, UR50, 0x1, UP0 ;  /* 0x0000000132327887 */ /* 0x000fc60008000000 */
[----:B------:R-:W-:Y:S02]  /*0e20*/  ULEA.HI UR4, UR38, UR38, URZ, 0x1 ;  /* 0x0000002626047291 */ /* 0x000fe4000f8f083f */
[----:B------:R-:W-:Y:S02]  /*0e30*/  @UP1 USHF.R.U32.HI UR40, URZ, UR7, UR5 ;  /* 0x000000073f281299 */ /* 0x000fe40008011605 */
[----:B------:R-:W-:Y:S01]  /*0e40*/  ULOP3.LUT UP0, URZ, UR6, 0x3ff, URZ, 0xc0, !UPT ;  /* 0x000003ff063f7892 */ /* 0x000fe2000f80c03f */
[----:B------:R-:W-:Y:S01]  /*0e50*/  ULDC UR5, c[0x0][0x2f0] ;  /* 0x0000bc0000057ab9 */ /* 0x000fe20000000800 */
[----:B------:R-:W-:Y:S02]  /*0e60*/  ULOP3.LUT UR4, UR4, 0x1e, URZ, 0xc0, !UPT ;  /* 0x0000001e04047892 */ /* 0x000fe4000f8ec03f */
[----:B------:R-:W-:Y:S02]  /*0e70*/  UIMAD UR50, UR50, UR5, URZ ;  /* 0x00000005323272a4 */ /* 0x000fe4000f8e023f */
[----:B------:R-:W-:Y:S01]  /*0e80*/  PLOP3.LUT P0, PT, PT, PT, UP0, 0x80, 0x0 ;  /* 0x000000000000781c */ /* 0x000fe20003f0f008 */
[----:B------:R-:W-:-:S02]  /*0e90*/  UIADD3 UR5, UR38, -UR4, URZ ;  /* 0x8000000426057290 */ /* 0x000fc4000fffe03f */
[----:B------:R-:W-:Y:S02]  /*0ea0*/  UIADD3 UR4, UR50, 0x7f, URZ ;  /* 0x0000007f32047890 */ /* 0x000fe4000fffe03f */
[----:B------:R-:W-:Y:S02]  /*0eb0*/  ULEA UR6, UR5, UR6, 0xd ;  /* 0x0000000605067291 */ /* 0x000fe4000f8e683f */
[----:B------:R-:W-:Y:S02]  /*0ec0*/  USHF.R.S32.HI UR5, URZ, 0x1f, UR4 ;  /* 0x0000001f3f057899 */ /* 0x000fe40008011404 */
[----:B------:R-:W-:Y:S02]  /*0ed0*/  USHF.R.U32.HI UR6, URZ, 0x4, UR6 ;  /* 0x000000043f067899 */ /* 0x000fe40008011606 */
[----:B------:R-:W-:Y:S02]  /*0ee0*/  ULEA.HI UR5, UR5, UR4, URZ, 0x7 ;  /* 0x0000000405057291 */ /* 0x000fe4000f8f383f */
[----:B------:R-:W-:-:S02]  /*0ef0*/  ULOP3.LUT UR51, UR6, 0x3fff, URZ, 0xc0, !UPT ;  /* 0x00003fff06337892 */ /* 0x000fc4000f8ec03f */
[----:B------:R-:W-:Y:S01]  /*0f00*/  USHF.R.S32.HI UR52, URZ, 0x7, UR5 ;  /* 0x000000073f347899 */ /* 0x000fe20008011405 */
[----:B---3-5:R-:W-:Y:S11]  /*0f10*/  @!P0 BRA `(.L_x_7) ;  /* 0x0000000000408947 */ /* 0x028ff60003800000 */
[----:B------:R-:W-:Y:S01]  /*0f20*/  MOV R0, 0x0 ;  /* 0x0000000000007802 */ /* 0x000fe20000000f00 */
[----:B------:R-:W-:Y:S01]  /*0f30*/  ULDC.64 UR4, c[0x4][0x80] ;  /* 0x0100200000047ab9 */ /* 0x000fe20000000a00 */
[----:B------:R-:W-:Y:S01]  /*0f40*/  ULDC.64 UR6, c[0x4][0x20] ;  /* 0x0100080000067ab9 */ /* 0x000fe20000000a00 */
[----:B------:R-:W-:Y:S01]  /*0f50*/  MOV R4, UR4 ;  /* 0x0000000400047c02 */ /* 0x000fe20008000f00 */
[----:B------:R0:W1:Y:S01]  /*0f60*/  LDC.64 R14, c[0x4][R0] ;  /* 0x01000000000e7b82 */ /* 0x0000620000000a00 */
[----:B------:R-:W-:Y:S01]  /*0f70*/  IMAD.U32 R5, RZ, RZ, UR5 ;  /* 0x00000005ff057e24 */ /* 0x000fe2000f8e00ff */
[----:B------:R-:W-:Y:S01]  /*0f80*/  ULDC.64 UR4, c[0x4][0x88] ;  /* 0x0100220000047ab9 */ /* 0x000fe20000000a00 */
[----:B------:R-:W-:Y:S01]  /*0f90*/  MOV R10, UR6 ;  /* 0x00000006000a7c02 */ /* 0x000fe20008000f00 */
[----:B------:R-:W-:Y:S01]  /*0fa0*/  IMAD.U32 R6, RZ, RZ, UR4 ;  /* 0x00000004ff067e24 */ /* 0x000fe2000f8e00ff */
[----:B------:R-:W-:Y:S01]  /*0fb0*/  MOV R13, RZ ;  /* 0x000000ff000d7202 */ /* 0x000fe20000000f00 */
[----:B------:R-:W-:-:S02]  /*0fc0*/  IMAD.U32 R7, RZ, RZ, UR5 ;  /* 0x00000005ff077e24 */ /* 0x000fc4000f8e00ff */
[----:B------:R-:W-:Y:S02]  /*0fd0*/  IMAD.U32 R11, RZ, RZ, UR7 ;  /* 0x00000007ff0b7e24 */ /* 0x000fe4000f8e00ff */
[----:B------:R-:W-:Y:S02]  /*0fe0*/  IMAD.MOV.U32 R8, RZ, RZ, 0x70 ;  /* 0x00000070ff087424 */ /* 0x000fe400078e00ff */
[----:B0-----:R-:W-:-:S07]  /*0ff0*/  IMAD.MOV.U32 R12, RZ, RZ, 0x1 ;  /* 0x00000001ff0c7424 */ /* 0x001fce00078e00ff */
[----:B------:R-:W-:-:S07]  /*1000*/  LEPC R20, `(.L_x_7) ;  /* 0x000000001014794e */ /* 0x000fce0000000000 */
[----:B-1----:R-:W-:Y:S05]  /*1010*/  CALL.ABS.NOINC R14 ;  /* 0x000000000e007343 */ /* 0x002fea0003c00000 */
.L_x_7:
[----:B------:R-:W-:Y:S01]  /*1020*/  ULOP3.LUT UR4, UR45, 0x1, URZ, 0xc0, !UPT ;  /* 0x000000012d047892 */ /* 0x000fe2000f8ec03f */
[----:B------:R-:W-:-:S05]  /*1030*/  IMAD.U32 R3, RZ, RZ, UR46 ;  /* 0x0000002eff037e24 */ /* 0x000fca000f8e00ff */
[----:B------:R-:W-:Y:S01]  /*1040*/  IMAD.U32 R0, RZ, RZ, UR4 ;  /* 0x00000004ff007e24 */ /* 0x000fe2000f8e00ff */
[----:B------:R-:W-:-:S04]  /*1050*/  ISETP.NE.AND P0, PT, R3, 0x3, PT ;  /* 0x000000030300780c */ /* 0x000fc80003f05270 */
[----:B------:R-:W-:-:S04]  /*1060*/  SHF.L.U32 R0, R0, 0x1f, RZ ;  /* 0x0000001f00007819 */ /* 0x000fc800000006ff */
[----:B------:R-:W0:Y:S02]  /*1070*/  SYNCS.PHASECHK.TRANS64.TRYWAIT P1, [UR39+0x28800], R0 ;  /* 0x02880000ff0075a7 */ /* 0x000e240008020167 */
[----:B0-----:R-:W-:Y:S05]  /*1080*/  @!P1 BRA `(.L_x_8) ;  /* 0x000000a800d09947 */ /* 0x001fea0003800000 */
.L_x_89:
[----:B------:R-:W-:Y:S05]  /*1090*/  @!P0 BRA `(.L_x_9) ;  /* 0x0000000000048947 */ /* 0x000fea0003800000 */
[----:B------:R-:W-:Y:S01]  /*10a0*/  BPT.TRAP 0x1 ;  /* 0x000000040000795c */ /* 0x000fe20000300000 */
.L_x_9:
[----:B0-----:R-:W-:Y:S01]  /*10b0*/  IMAD.U32 R0, RZ, RZ, UR43 ;  /* 0x0000002bff007e24 */ /* 0x001fe2000f8e00ff */
[----:B------:R-:W-:-:S04]  /*10c0*/  MOV R3, UR44 ;  /* 0x0000002c00037c02 */ /* 0x000fc80008000f00 */
[----:B------:R-:W-:Y:S02]  /*10d0*/  LEA R0, R0, UR39, 0x3 ;  /* 0x0000002700007c11 */ /* 0x000fe4000f8e18ff */
[----:B------:R-:W-:-:S04]  /*10e0*/  SHF.L.U32 R3, R3, 0x1f, RZ ;  /* 0x0000001f03037819 */ /* 0x000fc800000006ff */
[----:B------:R0:W1:Y:S01]  /*10f0*/  SYNCS.PHASECHK.TRANS64.TRYWAIT P1, [R0+URZ+0x28830], R3 ;  /* 0x02883003000075a7 */ /* 0x000062000802017f */
[----:B------:R-:W-:Y:S05]  /*1100*/  @!P0 BRA `(.L_x_10) ;  /* 0x0000000000048947 */ /* 0x000fea0003800000 */
[----:B------:R-:W-:Y:S01]  /*1110*/  BPT.TRAP 0x1 ;  /* 0x000000040000795c */ /* 0x000fe20000300000 */
.L_x_10:
[----:B------:R-:W-:Y:S01]  /*1120*/  IMAD.MOV.U32 R151, RZ, RZ, RZ ;  /* 0x000000ffff977224 */ /* 0x000fe200078e00ff */
[----:B-1----:R-:W-:Y:S06]  /*1130*/  @P1 BRA `(.L_x_11) ;  /* 0x0000000000081947 */ /* 0x002fec0003800000 */
[----:B------:R-:W1:Y:S02]  /*1140*/  SYNCS.PHASECHK.TRANS64.TRYWAIT P1, [R0+URZ+0x28830], R3 ;  /* 0x02883003000075a7 */ /* 0x000e64000802017f */
[----:B-1----:R-:W-:Y:S05]  /*1150*/  @!P1 BRA `(.L_x_12) ;  /* 0x000000a800b49947 */ /* 0x002fea0003800000 */
.L_x_11:
[----:B------:R-:W-:Y:S05]  /*1160*/  WARPSYNC.ALL ;  /* 0x0000000000007948 */ /* 0x000fea0003800000 */
[----:B------:R-:W-:Y:S01]  /*1170*/  UIADD3 UR4, UR39, 0x18400, URZ ;  /* 0x0001840027047890 */ /* 0x000fe2000fffe03f */
[----:B------:R-:W-:Y:S01]  /*1180*/  WARPGROUP.ARRIVE ;  /* 0x00000000000079c5 */ /* 0x000fe20000000000 */
[----:B------:R-:W-:Y:S02]  /*1190*/  ULOP3.LUT UR32, UR51, 0x10000, URZ, 0xfc, !UPT ;  /* 0x0001000033207892 */ /* 0x000fe4000f8efc3f */
[----:B------:R-:W-:Y:S01]  /*11a0*/  USHF.R.U32.HI UR4, URZ, 0x4, UR4 ;  /* 0x000000043f047899 */ /* 0x000fe20008011604 */
[----:B------:R-:W-:Y:S01]  /*11b0*/  UMOV UR33, 0x40000040 ;  /* 0x4000004000217882 */ /* 0x000fe20000000000 */
[----:B------:R-:W-:-:S02]  /*11c0*/  UMOV UR35, 0x40000040 ;  /* 0x4000004000237882 */ /* 0x000fc40000000000 */
[----:B------:R-:W-:Y:S01]  /*11d0*/  ULOP3.LUT UR4, UR4, 0x3fff, URZ, 0xc0, !UPT ;  /* 0x00003fff04047892 */ /* 0x000fe2000f8ec03f */
[----:B------:R-:W-:Y:S01]  /*11e0*/  UMOV UR5, 0x40000040 ;  /* 0x4000004000057882 */ /* 0x000fe20000000000 */
[----:B------:R-:W-:Y:S02]  /*11f0*/  UMOV UR7, 0x40000040 ;  /* 0x4000004000077882 */ /* 0x000fe40000000000 */
[----:B------:R-:W-:Y:S02]  /*1200*/  ULOP3.LUT UR47, UR4, 0x10000, URZ, 0xfc, !UPT ;  /* 0x00010000042f7892 */ /* 0x000fe4000f8efc3f */
[----:B------:R-:W-:Y:S02]  /*1210*/  UIADD3 UR4, UR32, 0x2, URZ ;  /* 0x0000000220047890 */ /* 0x000fe4000fffe03f */
[----:B------:R-:W-:Y:S02]  /*1220*/  ULEA UR34, UR43, UR47, 0xb ;  /* 0x0000002f2b227291 */ /* 0x000fe4000f8e583f */
[----:B------:R-:W-:-:S02]  /*1230*/  UIADD3 UR8, UR32, 0x4, URZ ;  /* 0x0000000420087890 */ /* 0x000fc4000fffe03f */
[----:B------:R-:W-:Y:S02]  /*1240*/  UIADD3 UR6, UR34, 0x2, URZ ;  /* 0x0000000222067890 */ /* 0x000fe4000fffe03f */
[----:B------:R-:W-:Y:S01]  /*1250*/  UIADD3 UR10, UR34, 0x4, URZ ;  /* 0x00000004220a7890 */ /* 0x000fe2000fffe03f */
[----:B------:R-:W-:Y:S02]  /*1260*/  UMOV UR9, 0x40000040 ;  /* 0x4000004000097882 */ /* 0x000fe40000000000 */
[----:B------:R-:W-:Y:S01]  /*1270*/  HGMMA.64x128x16.F32.BF16 R24, gdesc[UR32], RZ, !UPT, gsb0 ;  /* 0x01e00000201879f0 */ /* 0x000fe2000c0018ff */
[----:B------:R-:W-:Y:S01]  /*1280*/  UMOV UR11, 0x40000040 ;  /* 0x40000040000b7882 */ /* 0x000fe20000000000 */
[----:B------:R-:W-:Y:S02]  /*1290*/  UIADD3 UR12, UR32, 0x6, URZ ;  /* 0x00000006200c7890 */ /* 0x000fe4000fffe03f */
[----:B------:R-:W-:Y:S01]  /*12a0*/  UIADD3 UR14, UR34, 0x6, URZ ;  /* 0x00000006220e7890 */ /* 0x000fe2000fffe03f */
[----:B------:R-:W-:Y:S01]  /*12b0*/  UMOV UR13, 0x40000040 ;  /* 0x40000040000d7882 */ /* 0x000fe20000000000 */
[----:B------:R-:W-:Y:S01]  /*12c0*/  UMOV UR15, 0x40000040 ;  /* 0x40000040000f7882 */ /* 0x000fe20000000000 */
[----:B------:R-:W-:-:S02]  /*12d0*/  UIADD3 UR16, UR32, 0x400, URZ ;  /* 0x0000040020107890 */ /* 0x000fc4000fffe03f */
[----:B------:R-:W-:Y:S01]  /*12e0*/  UIADD3 UR18, UR34, 0x400, URZ ;  /* 0x0000040022127890 */ /* 0x000fe2000fffe03f */
[----:B------:R-:W-:Y:S01]  /*12f0*/  UMOV UR17, 0x40000040 ;  /* 0x4000004000117882 */ /* 0x000fe20000000000 */
[----:B------:R-:W-:Y:S01]  /*1300*/  UMOV UR19, 0x40000040 ;  /* 0x4000004000137882 */ /* 0x000fe20000000000 */
[----:B------:R-:W-:Y:S02]  /*1310*/  UIADD3 UR20, UR32, 0x402, URZ ;  /* 0x0000040220147890 */ /* 0x000fe4000fffe03f */
[----:B------:R-:W-:Y:S01]  /*1320*/  UIADD3 UR22, UR34, 0x402, URZ ;  /* 0x0000040222167890 */ /* 0x000fe2000fffe03f */
[----:B------:R-:W-:Y:S01]  /*1330*/  UMOV UR21, 0x40000040 ;  /* 0x4000004000157882 */ /* 0x000fe20000000000 */
        /* <DEDUP_REMOVED lines=9> */
[----:B------:R-:W-:Y:S02]  /*13d0*/  WARPGROUP.DEPBAR.LE gsb0, 0x0 ;  /* 0x00008000000079c5 */ /* 0x000fe40000010000 */
[----:B------:R-:W-:-:S06]  /*13e0*/  WARPGROUP.ARRIVE ;  /* 0x00000000000079c5 */ /* 0x000fcc0000000000 */
[----:B------:R-:W-:Y:S03]  /*13f0*/  HGMMA.64x128x16.F32.BF16 R24, gdesc[UR4], R24, gsb0 ;  /* 0x01e00000041879f0 */ /* 0x000fe60008001818 */
[----:B------:R-:W-:Y:S02]  /*1400*/  WARPGROUP.DEPBAR.LE gsb0, 0x0 ;  /* 0x00008000000079c5 */ /* 0x000fe40000010000 */
[----:B------:R-:W-:-:S07]  /*1410*/  WARPGROUP.ARRIVE ;  /* 0x00000000000079c5 */ /* 0x000fce0000000000 */
        /* <DEDUP_REMOVED lines=17> */
[----:B------:R-:W-:Y:S05]  /*1530*/  @!P0 BRA `(.L_x_13) ;  /* 0x0000000000048947 */ /* 0x000fea0003800000 */
[----:B------:R-:W-:Y:S01]  /*1540*/  BPT.TRAP 0x1 ;  /* 0x000000040000795c */ /* 0x000fe20000300000 */
.L_x_13:
[----:B------:R-:W-:Y:S01]  /*1550*/  ULDC UR6, c[0x0][0x9d8] ;  /* 0x0002760000067ab9 */ /* 0x000fe20000000800 */
[----:B------:R-:W-:Y:S02]  /*1560*/  VIADD R6, R155, UR50 ;  /* 0x000000329b067c36 */ /* 0x000fe40008000000 */
[----:B------:R-:W-:Y:S01]  /*1570*/  FMUL.FTZ R24, R24, UR6 ;  /* 0x0000000618187c20 */ /* 0x000fe20008410000 */
[----:B------:R-:W-:Y:S01]  /*1580*/  FMUL.FTZ R25, R25, UR6 ;  /* 0x0000000619197c20 */ /* 0x000fe20008410000 */
[----:B------:R-:W-:Y:S01]  /*1590*/  FMUL.FTZ R28, R28, UR6 ;  /* 0x000000061c1c7c20 */ /* 0x000fe20008410000 */
[----:B------:R-:W-:Y:S01]  /*15a0*/  FMUL.FTZ R29, R29, UR6 ;  /* 0x000000061d1d7c20 */ /* 0x000fe20008410000 */
[----:B------:R-:W-:Y:S02]  /*15b0*/  IMAD.U32 R7, RZ, RZ, UR52 ;  /* 0x00000034ff077e24 */ /* 0x000fe4000f8e00ff */
[----:B------:R-:W-:Y:S01]  /*15c0*/  FMUL.FTZ R32, R32, UR6 ;  /* 0x0000000620207c20 */ /* 0x000fe20008410000 */
[----:B------:R-:W2:Y:S01]  /*15d0*/  MUFU.TANH R24, R24 ;  /* 0x0000001800187308 */ /* 0x000ea20000002400 */
[----:B------:R-:W-:Y:S01]  /*15e0*/  FMUL.FTZ R33, R33, UR6 ;  /* 0x0000000621217c20 */ /* 0x000fe20008410000 */
[----:B------:R-:W-:-:S02]  /*15f0*/  IMAD R6, R7, -0x80, R6 ;  /* 0xffffff8007067824 */ /* 0x000fc400078e0206 */
[----:B------:R-:W-:Y:S01]  /*1600*/  FMUL.FTZ R26, R26, UR6 ;  /* 0x000000061a1a7c20 */ /* 0x000fe20008410000 */
[----:B------:R-:W-:Y:S01]  /*1610*/  FMUL.FTZ R36, R36, UR6 ;  /* 0x0000000624247c20 */ /* 0x000fe20008410000 */
[----:B------:R-:W-:Y:S01]  /*1620*/  FMUL.FTZ R27, R27, UR6 ;  /* 0x000000061b1b7c20 */ /* 0x000fe20008410000 */
[----:B------:R-:W-:Y:S01]  /*1630*/  FMUL.FTZ R37, R37, UR6 ;  /* 0x0000000625257c20 */ /* 0x000fe20008410000 */
[C---:B------:R-:W-:Y:S01]  /*1640*/  ISETP.GT.AND P2, PT, R6.reuse, RZ, PT ;  /* 0x000000ff0600720c */ /* 0x040fe20003f44270 */
[----:B------:R-:W3:Y:S01]  /*1650*/  MUFU.TANH R25, R25 ;  /* 0x0000001900197308 */ /* 0x000ee20000002400 */
[----:B------:R-:W-:Y:S01]  /*1660*/  ISETP.GT.AND P1, PT, R6, 0x1, PT ;  /* 0x000000010600780c */ /* 0x000fe20003f24270 */
[----:B------:R-:W-:Y:S01]  /*1670*/  FMUL.FTZ R30, R30, UR6 ;  /* 0x000000061e1e7c20 */ /* 0x000fe20008410000 */
[----:B------:R-:W-:Y:S01]  /*1680*/  ISETP.GT.AND P6, PT, R6, 0x8, PT ;  /* 0x000000080600780c */ /* 0x000fe20003fc4270 */
[----:B------:R-:W-:Y:S01]  /*1690*/  FMUL.FTZ R40, R40, UR6 ;  /* 0x0000000628287c20 */ /* 0x000fe20008410000 */
[C---:B------:R-:W-:Y:S01]  /*16a0*/  ISETP.GT.AND P5, PT, R6.reuse, 0x9, PT ;  /* 0x000000090600780c */ /* 0x040fe20003fa4270 */
[----:B------:R-:W-:Y:S01]  /*16b0*/  FMUL.FTZ R31, R31, UR6 ;  /* 0x000000061f1f7c20 */ /* 0x000fe20008410000 */
[----:B------:R-:W-:Y:S01]  /*16c0*/  ISETP.GT.AND P4, PT, R6, 0x10, PT ;  /* 0x000000100600780c */ /* 0x000fe20003f84270 */
[----:B------:R-:W4:Y:S01]  /*16d0*/  MUFU.TANH R28, R28 ;  /* 0x0000001c001c7308 */ /* 0x000f220000002400 */
[----:B--2---:R-:W-:Y:S01]  /*16e0*/  FSEL R9, R24, -INF , P2 ;  /* 0xff80000018097808 */ /* 0x004fe20001000000 */
[----:B------:R-:W-:Y:S01]  /*16f0*/  FMUL.FTZ R41, R41, UR6 ;  /* 0x0000000629297c20 */ /* 0x000fe20008410000 */
[----:B------:R-:W-:Y:S01]  /*1700*/  FMUL.FTZ R34, R34, UR6 ;  /* 0x0000000622227c20 */ /* 0x000fe20008410000 */
[----:B------:R-:W-:Y:S01]  /*1710*/  ISETP.GT.AND P3, PT, R6, 0x11, PT ;  /* 0x000000110600780c */ /* 0x000fe20003f64270 */
[----:B------:R-:W-:Y:S01]  /*1720*/  FMUL.FTZ R44, R44, UR6 ;  /* 0x000000062c2c7c20 */ /* 0x000fe20008410000 */
[----:B------:R-:W-:Y:S01]  /*1730*/  FMUL.FTZ R35, R35, UR6 ;  /* 0x0000000623237c20 */ /* 0x000fe20008410000 */
[----:B------:R-:W-:Y:S01]  /*1740*/  FMUL.FTZ R45, R45, UR6 ;  /* 0x000000062d2d7c20 */ /* 0x000fe20008410000 */
[----:B------:R-:W2:Y:S01]  /*1750*/  MUFU.TANH R29, R29 ;  /* 0x0000001d001d7308 */ /* 0x000ea20000002400 */
[----:B---3--:R-:W-:Y:S01]  /*1760*/  FSEL R8, R25, -INF , P1 ;  /* 0xff80000019087808 */ /* 0x008fe20000800000 */
[----:B------:R-:W-:Y:S01]  /*1770*/  FMUL.FTZ R38, R38, UR6 ;  /* 0x0000000626267c20 */ /* 0x000fe20008410000 */
[----:B------:R-:W-:Y:S01]  /*1780*/  FMUL.FTZ R39, R39, UR6 ;  /* 0x0000000627277c20 */ /* 0x000fe20008410000 */
[----:B------:R-:W-:Y:S01]  /*1790*/  FMUL.FTZ R48, R48, UR6 ;  /* 0x0000000630307c20 */ /* 0x000fe20008410000 */
[----:B------:R-:W-:Y:S01]  /*17a0*/  FMNMX.FTZ R12, R9, R8, !PT ;  /* 0x00000008090c7209 */ /* 0x000fe20007810000 */
[----:B------:R-:W-:Y:S01]  /*17b0*/  FMUL.FTZ R49, R49, UR6 ;  /* 0x0000000631317c20 */ /* 0x000fe20008410000 */
[----:B------:R-:W-:Y:S01]  /*17c0*/  FMUL.FTZ R42, R42, UR6 ;  /* 0x000000062a2a7c20 */ /* 0x000fe20008410000 */
[----:B------:R-:W3:Y:S01]  /*17d0*/  MUFU.TANH R32, R32 ;  /* 0x0000002000207308 */ /* 0x000ee20000002400 */
[----:B----4-:R-:W-:Y:S01]  /*17e0*/  FSEL R89, R28, -INF , P6 ;  /* 0xff8000001c597808 */ /* 0x010fe20003000000 */
[----:B------:R-:W-:Y:S01]  /*17f0*/  FMUL.FTZ R43, R43, UR6 ;  /* 0x000000062b2b7c20 */ /* 0x000fe20008410000 */
[----:B------:R-:W-:Y:S01]  /*1800*/  FMUL.FTZ R52, R52, UR6 ;  /* 0x0000000634347c20 */ /* 0x000fe20008410000 */
[----:B------:R-:W-:Y:S01]  /*1810*/  FMUL.FTZ R53, R53, UR6 ;  /* 0x0000000635357c20 */ /* 0x000fe20008410000 */
[----:B------:R-:W-:Y:S01]  /*1820*/  FMNMX.FTZ R12, R89, R12, !PT ;  /* 0x0000000c590c7209 */ /* 0x000fe20007810000 */
[----:B------:R-:W-:Y:S01]  /*1830*/  FMUL.FTZ R46, R46, UR6 ;  /* 0x000000062e2e7c20 */ /* 0x000fe20008410000 */
[----:B------:R-:W-:Y:S01]  /*1840*/  FMUL.FTZ R47, R47, UR6 ;  /* 0x000000062f2f7c20 */ /* 0x000fe20008410000 */
[----:B01----:R-:W0:Y:S01]  /*1850*/  MUFU.TANH R3, R26 ;  /* 0x0000001a00037308 */ /* 0x003e220000002400 */
[----:B--2---:R-:W-:Y:S01]  /*1860*/  FSEL R91, R29, -INF , P5 ;  /* 0xff8000001d5b7808 */ /* 0x004fe20002800000 */
[----:B------:R-:W-:Y:S01]  /*1870*/  FMUL.FTZ R56, R56, UR6 ;  /* 0x0000000638387c20 */ /* 0x000fe20008410000 */
[----:B------:R-:W-:Y:S01]  /*1880*/  FMUL.FTZ R57, R57, UR6 ;  /* 0x0000000639397c20 */ /* 0x000fe20008410000 */
[----:B------:R-:W-:Y:S01]  /*1890*/  FMUL.FTZ R50, R50, UR6 ;  /* 0x0000000632327c20 */ /* 0x000fe20008410000 */
[----:B------:R-:W-:Y:S01]  /*18a0*/  FMNMX.FTZ R12, R91, R12, !PT ;  /* 0x0000000c5b0c7209 */ /* 0x000fe20007810000 */
[----:B------:R-:W-:Y:S01]  /*18b0*/  FMUL.FTZ R51, R51, UR6 ;  /* 0x0000000633337c20 */ /* 0x000fe20008410000 */
[----:B------:R-:W-:Y:S01]  /*18c0*/  FMUL.FTZ R60, R60, UR6 ;  /* 0x000000063c3c7c20 */ /* 0x000fe20008410000 */
[----:B------:R-:W1:Y:S01]  /*18d0*/  MUFU.TANH R33, R33 ;  /* 0x0000002100217308 */ /* 0x000e620000002400 */
[----:B---3--:R-:W-:Y:S01]  /*18e0*/  FSEL R93, R32, -INF , P4 ;  /* 0xff800000205d7808 */ /* 0x008fe20002000000 */
[----:B------:R-:W-:Y:S01]  /*18f0*/  FMUL.FTZ R54, R54, UR6 ;  /* 0x0000000636367c20 */ /* 0x000fe20008410000 */
[----:B------:R-:W-:Y:S01]  /*1900*/  FMUL.FTZ R61, R61, UR6 ;  /* 0x000000063d3d7c20 */ /* 0x000fe20008410000 */
[----:B------:R-:W-:Y:S01]  /*1910*/  FMUL.FTZ R55, R55, UR6 ;  /* 0x0000000637377c20 */ /* 0x000fe20008410000 */
[----:B------:R-:W-:Y:S01]  /*1920*/  FMNMX.FTZ R12, R93, R12, !PT ;  /* 0x0000000c5d0c7209 */ /* 0x000fe20007810000 */
[----:B------:R-:W-:Y:S01]  /*1930*/  FMUL.FTZ R64, R64, UR6 ;  /* 0x0000000640407c20 */ /* 0x000fe20008410000 */
[----:B------:R-:W-:Y:S01]  /*1940*/  FMUL.FTZ R58, R58, UR6 ;  /* 0x000000063a3a7c20 */ /* 0x000fe20008410000 */
[----:B------:R-:W2:Y:S01]  /*1950*/  MUFU.TANH R4, R27 ;  /* 0x0000001b00047308 */ /* 0x000ea20000002400 */
[----:B0-----:R-:W-:Y:S01]  /*1960*/  FSEL R3, R3, -INF , P2 ;  /* 0xff80000003037808 */ /* 0x001fe20001000000 */
[----:B------:R-:W-:Y:S01]  /*1970*/  FMUL.FTZ R65, R65, UR6 ;  /* 0x0000000641417c20 */ /* 0x000fe20008410000 */
[----:B------:R-:W-:Y:S01]  /*1980*/  ISETP.GT.AND P2, PT, R6, 0x18, PT ;  /* 0x000000180600780c */ /* 0x000fe20003f44270 */
[----:B------:R-:W-:Y:S01]  /*1990*/  FMUL.FTZ R59, R59, UR6 ;  /* 0x000000063b3b7c20 */ /* 0x000fe20008410000 */
[----:B------:R-:W-:Y:S01]  /*19a0*/  FMUL.FTZ R68, R68, UR6 ;  /* 0x0000000644447c20 */ /* 0x000fe20008410000 */
[----:B------:R-:W-:Y:S01]  /*19b0*/  FMUL.FTZ R62, R62, UR6 ;  /* 0x000000063e3e7c20 */ /* 0x000fe20008410000 */
[----:B------:R-:W-:Y:S01]  /*19c0*/  FMUL.FTZ R69, R69, UR6 ;  /* 0x0000000645457c20 */ /* 0x000fe20008410000 */
[----:B------:R-:W0:Y:S01]  /*19d0*/  MUFU.TANH R36, R36 ;  /* 0x0000002400247308 */ /* 0x000e220000002400 */
[----:B-1----:R-:W-:Y:S01]  /*19e0*/  FSEL R95, R33, -INF , P3 ;  /* 0xff800000215f7808 */ /* 0x002fe20001800000 */
[----:B------:R-:W-:Y:S01]  /*19f0*/  FMUL.FTZ R63, R63, UR6 ;  /* 0x000000063f3f7c20 */ /* 0x000fe20008410000 */
[----:B------:R-:W-:Y:S01]  /*1a00*/  FMUL.FTZ R72, R72, UR6 ;  /* 0x0000000648487c20 */ /* 0x000fe20008410000 */
[----:B------:R-:W-:Y:S01]  /*1a10*/  FMUL.FTZ R66, R66, UR6 ;  /* 0x0000000642427c20 */ /* 0x000fe20008410000 */
[----:B------:R-:W-:Y:S01]  /*1a20*/  FMNMX.FTZ R12, R95, R12, !PT ;  /* 0x0000000c5f0c7209 */ /* 0x000fe20007810000 */
[----:B------:R-:W-:Y:S01]  /*1a30*/  FMUL.FTZ R73, R73, UR6 ;  /* 0x0000000649497c20 */ /* 0x000fe20008410000 */
[----:B------:R-:W-:Y:S01]  /*1a40*/  FMUL.FTZ R67, R67, UR6 ;  /* 0x0000000643437c20 */ /* 0x000fe20008410000 */
[----:B------:R-:W1:Y:S01]  /*1a50*/  MUFU.TANH R5, R30 ;  /* 0x0000001e00057308 */ /* 0x000e620000002400 */
[----:B--2---:R-:W-:Y:S01]  /*1a60*/  FSEL R4, R4, -INF , P1 ;  /* 0xff80000004047808 */ /* 0x004fe20000800000 */
[----:B------:R-:W-:Y:S01]  /*1a70*/  FMUL.FTZ R76, R76, UR6 ;  /* 0x000000064c4c7c20 */ /* 0x000fe20008410000 */
[----:B------:R-:W-:Y:S01]  /*1a80*/  ISETP.GT.AND P1, PT, R6, 0x19, PT ;  /* 0x000000190600780c */ /* 0x000fe20003f24270 */
[----:B------:R-:W-:Y:S01]  /*1a90*/  FMUL.FTZ R70, R70, UR6 ;  /* 0x0000000646467c20 */ /* 0x000fe20008410000 */
[----:B------:R-:W-:Y:S01]  /*1aa0*/  FMUL.FTZ R77, R77, UR6 ;  /* 0x000000064d4d7c20 */ /* 0x000fe20008410000 */
[----:B------:R-:W-:Y:S01]  /*1ab0*/  FMUL.FTZ R71, R71, UR6 ;  /* 0x0000000647477c20 */ /* 0x000fe20008410000 */
[----:B------:R-:W-:Y:S01]  /*1ac0*/  FMUL.FTZ R80, R80, UR6 ;  /* 0x0000000650507c20 */ /* 0x000fe20008410000 */
[----:B------:R-:W2:Y:S01]  /*1ad0*/  MUFU.TANH R37, R37 ;  /* 0x0000002500257308 */ /* 0x000ea20000002400 */
[----:B0-----:R-:W-:Y:S01]  /*1ae0*/  FSEL R97, R36, -INF , P2 ;  /* 0xff80000024617808 */ /* 0x001fe20001000000 */
[----:B------:R-:W-:Y:S01]  /*1af0*/  FMUL.FTZ R74, R74, UR6 ;  /* 0x000000064a4a7c20 */ /* 0x000fe20008410000 */
[----:B------:R-:W-:Y:S01]  /*1b00*/  FMUL.FTZ R81, R81, UR6 ;  /* 0x0000000651517c20 */ /* 0x000fe20008410000 */
[----:B------:R-:W-:Y:S01]  /*1b10*/  FMUL.FTZ R75, R75, UR6 ;  /* 0x000000064b4b7c20 */ /* 0x000fe20008410000 */
[----:B------:R-:W-:Y:S01]  /*1b20*/  FMNMX.FTZ R12, R97, R12, !PT ;  /* 0x0000000c610c7209 */ /* 0x000fe20007810000 */
[----:B------:R-:W-:Y:S01]  /*1b30*/  FMUL.FTZ R84, R84, UR6 ;  /* 0x0000000654547c20 */ /* 0x000fe20008410000 */
[----:B------:R-:W-:Y:S01]  /*1b40*/  FMUL.FTZ R85, R85, UR6 ;  /* 0x0000000655557c20 */ /* 0x000fe20008410000 */
[----:B------:R-:W0:Y:S01]  /*1b50*/  MUFU.TANH R11, R31 ;  /* 0x0000001f000b7308 */ /* 0x000e220000002400 */
[----:B-1----:R-:W-:Y:S01]  /*1b60*/  FSEL R5, R5, -INF , P6 ;  /* 0xff80000005057808 */ /* 0x002fe20003000000 */
[----:B------:R-:W-:Y:S01]  /*1b70*/  ULDC UR7, c[0x0][0x988] ;  /* 0x0002620000077ab9 */ /* 0x000fe20000000800 */
[----:B------:R-:W-:Y:S01]  /*1b80*/  ISETP.GT.AND P6, PT, R6, 0x20, PT ;  /* 0x000000200600780c */ /* 0x000fe20003fc4270 */
[----:B------:R-:W-:Y:S01]  /*1b90*/  FMUL.FTZ R78, R78, UR6 ;  /* 0x000000064e4e7c20 */ /* 0x000fe20008410000 */
[----:B------:R-:W-:Y:S01]  /*1ba0*/  P2R R10, PR, RZ, 0x1 ;  /* 0x00000001ff0a7803 */ /* 0x000fe20000000000 */
[----:B------:R-:W-:Y:S01]  /*1bb0*/  FMUL.FTZ R79, R79, UR6 ;  /* 0x000000064f4f7c20 */ /* 0x000fe20008410000 */
[----:B------:R-:W-:Y:S01]  /*1bc0*/  FMUL.FTZ R82, R82, UR6 ;  /* 0x0000000652527c20 */ /* 0x000fe20008410000 */
[----:B------:R-:W1:Y:S01]  /*1bd0*/  MUFU.TANH R40, R40 ;  /* 0x0000002800287308 */ /* 0x000e620000002400 */
[----:B--2---:R-:W-:Y:S01]  /*1be0*/  FSEL R99, R37, -INF , P1 ;  /* 0xff80000025637808 */ /* 0x004fe20000800000 */
[----:B------:R-:W-:Y:S01]  /*1bf0*/  FMUL.FTZ R83, R83, UR6 ;  /* 0x0000000653537c20 */ /* 0x000fe20008410000 */
[----:B------:R-:W-:Y:S01]  /*1c00*/  FMUL.FTZ R86, R86, UR6 ;  /* 0x0000000656567c20 */ /* 0x000fe20008410000 */
[----:B------:R-:W-:Y:S01]  /*1c10*/  FMUL.FTZ R87, R87, UR6 ;  /* 0x0000000657577c20 */ /* 0x000fe20008410000 */
[----:B------:R-:W-:Y:S01]  /*1c20*/  FMNMX.FTZ R12, R99, R12, !PT ;  /* 0x0000000c630c7209 */ /* 0x000fe20007810000 */
[----:B------:R-:W-:Y:S01]  /*1c30*/  UISETP.GE.AND UP0, UPT, UR50, 0x81, UPT ;  /* 0x000000813200788c */ /* 0x000fe2000bf06270 */
[----:B------:R-:W-:Y:S01]  /*1c40*/  R2UR UR6, R0 ;  /* 0x00000000000672ca */ /* 0x000fe200000e0000 */
[----:B------:R-:W2:Y:S01]  /*1c50*/  MUFU.TANH R13, R34 ;  /* 0x00000022000d7308 */ /* 0x000ea20000002400 */
[----:B0-----:R-:W-:Y:S01]  /*1c60*/  FSEL R11, R11, -INF , P5 ;  /* 0xff8000000b0b7808 */ /* 0x001fe20002800000 */
[--C-:B------:R-:W-:Y:S01]  /*1c70*/  IMAD.MOV.U32 R150, RZ, RZ, R151.reuse ;  /* 0x000000ffff967224 */ /* 0x100fe200078e0097 */
[----:B------:R-:W-:Y:S01]  /*1c80*/  ISETP.GT.AND P5, PT, R6, 0x21, PT ;  /* 0x000000210600780c */ /* 0x000fe20003fa4270 */
[----:B------:R-:W-:-:S02]  /*1c90*/  IMAD.MOV.U32 R149, RZ, RZ, R151 ;  /* 0x000000ffff957224 */ /* 0x000fc400078e0097 */
[--C-:B------:R-:W-:Y:S02]  /*1ca0*/  IMAD.MOV.U32 R148, RZ, RZ, R151.reuse ;  /* 0x000000ffff947224 */ /* 0x100fe400078e0097 */
[----:B------:R-:W0:Y:S01]  /*1cb0*/  MUFU.TANH R41, R41 ;  /* 0x0000002900297308 */ /* 0x000e220000002400 */
[----:B-1----:R-:W-:Y:S01]  /*1cc0*/  FSEL R101, R40, -INF , P6 ;  /* 0xff80000028657808 */ /* 0x002fe20003000000 */
[--C-:B------:R-:W-:Y:S02]  /*1cd0*/  IMAD.MOV.U32 R146, RZ, RZ, R151.reuse ;  /* 0x000000ffff927224 */ /* 0x100fe400078e0097 */
[----:B------:R-:W-:Y:S01]  /*1ce0*/  UIADD3 UR6, UR6, 0x28840, URZ ;  /* 0x0002884006067890 */ /* 0x000fe2000fffe03f */
[----:B------:R-:W-:Y:S01]  /*1cf0*/  FMNMX.FTZ R12, R101, R12, !PT ;  /* 0x0000000c650c7209 */ /* 0x000fe20007810000 */
[--C-:B------:R-:W-:Y:S02]  /*1d00*/  IMAD.MOV.U32 R144, RZ, RZ, R151.reuse ;  /* 0x000000ffff907224 */ /* 0x100fe400078e0097 */
[----:B------:R-:W1:Y:S01]  /*1d10*/  MUFU.TANH R15, R35 ;  /* 0x00000023000f7308 */ /* 0x000e620000002400 */
[----:B--2---:R-:W-:Y:S01]  /*1d20*/  FSEL R13, R13, -INF , P4 ;  /* 0xff8000000d0d7808 */ /* 0x004fe20002000000 */
[----:B------:R-:W-:Y:S01]  /*1d30*/  UPRMT UR6, UR37, 0x654, UR6 ;  /* 0x0000065425067896 */ /* 0x000fe20008000006 */
[----:B------:R-:W-:Y:S01]  /*1d40*/  ISETP.GT.AND P4, PT, R6, 0x28, PT ;  /* 0x000000280600780c */ /* 0x000fe20003f84270 */
[----:B------:R-:W-:-:S02]  /*1d50*/  IMAD.MOV.U32 R142, RZ, RZ, R151 ;  /* 0x000000ffff8e7224 */ /* 0x000fc400078e0097 */
[--C-:B------:R-:W-:Y:S02]  /*1d60*/  IMAD.MOV.U32 R140, RZ, RZ, R151.reuse ;  /* 0x000000ffff8c7224 */ /* 0x100fe400078e0097 */
[----:B------:R-:W2:Y:S01]  /*1d70*/  MUFU.TANH R44, R44 ;  /* 0x0000002c002c7308 */ /* 0x000ea20000002400 */
[----:B0-----:R-:W-:Y:S01]  /*1d80*/  FSEL R103, R41, -INF , P5 ;  /* 0xff80000029677808 */ /* 0x001fe20002800000 */
[--C-:B------:R-:W-:Y:S01]  /*1d90*/  IMAD.MOV.U32 R138, RZ, RZ, R151.reuse ;  /* 0x000000ffff8a7224 */ /* 0x100fe200078e0097 */
[----:B------:R-:W-:Y:S01]  /*1da0*/  SYNCS.ARRIVE.TRANS64.RED.A1T0 RZ, [UR6], RZ ;  /* 0x000000ffffff79a7 */ /* 0x000fe20008100406 */
[--C-:B------:R-:W-:Y:S01]  /*1db0*/  IMAD.MOV.U32 R136, RZ, RZ, R151.reuse ;  /* 0x000000ffff887224 */ /* 0x100fe200078e0097 */
[----:B------:R-:W-:Y:S01]  /*1dc0*/  FMNMX.FTZ R12, R103, R12, !PT ;  /* 0x0000000c670c7209 */ /* 0x000fe20007810000 */
[--C-:B------:R-:W-:Y:S02]  /*1dd0*/  IMAD.MOV.U32 R134, RZ, RZ, R151.reuse ;  /* 0x000000ffff867224 */ /* 0x100fe400078e0097 */
[----:B------:R-:W0:Y:S01]  /*1de0*/  MUFU.TANH R21, R38 ;  /* 0x0000002600157308 */ /* 0x000e220000002400 */
[----:B-1----:R-:W-:Y:S01]  /*1df0*/  FSEL R15, R15, -INF , P3 ;  /* 0xff8000000f0f7808 */ /* 0x002fe20001800000 */
[--C-:B------:R-:W-:Y:S01]  /*1e00*/  IMAD.MOV.U32 R132, RZ, RZ, R151.reuse ;  /* 0x000000ffff847224 */ /* 0x100fe200078e0097 */
[----:B------:R-:W-:Y:S01]  /*1e10*/  ISETP.GT.AND P3, PT, R6, 0x29, PT ;  /* 0x000000290600780c */ /* 0x000fe20003f64270 */
[----:B------:R-:W-:-:S02]  /*1e20*/  IMAD.MOV.U32 R130, RZ, RZ, R151 ;  /* 0x000000ffff827224 */ /* 0x000fc400078e0097 */
[--C-:B------:R-:W-:Y:S02]  /*1e30*/  IMAD.MOV.U32 R128, RZ, RZ, R151.reuse ;  /* 0x000000ffff807224 */ /* 0x100fe400078e0097 */
[----:B------:R-:W1:Y:S01]  /*1e40*/  MUFU.TANH R45, R45 ;  /* 0x0000002d002d7308 */ /* 0x000e620000002400 */
[----:B--2---:R-:W-:Y:S01]  /*1e50*/  FSEL R105, R44, -INF , P4 ;  /* 0xff8000002c697808 */ /* 0x004fe20002000000 */
[--C-:B------:R-:W-:Y:S02]  /*1e60*/  IMAD.MOV.U32 R126, RZ, RZ, R151.reuse ;  /* 0x000000ffff7e7224 */ /* 0x100fe400078e0097 */
[--C-:B------:R-:W-:Y:S01]  /*1e70*/  IMAD.MOV.U32 R124, RZ, RZ, R151.reuse ;  /* 0x000000ffff7c7224 */ /* 0x100fe200078e0097 */
[----:B------:R-:W-:Y:S01]  /*1e80*/  FMNMX.FTZ R12, R105, R12, !PT ;  /* 0x0000000c690c7209 */ /* 0x000fe20007810000 */
[--C-:B------:R-:W-:Y:S02]  /*1e90*/  IMAD.MOV.U32 R122, RZ, RZ, R151.reuse ;  /* 0x000000ffff7a7224 */ /* 0x100fe400078e0097 */
        /* <DEDUP_REMOVED lines=9> */
[--C-:B------:R-:W-:Y:S01]  /*1f30*/  IMAD.MOV.U32 R112, RZ, RZ, R151.reuse ;  /* 0x000000ffff707224 */ /* 0x100fe200078e0097 */
[----:B------:R-:W-:Y:S01]  /*1f40*/  FMNMX.FTZ R12, R107, R12, !PT ;  /* 0x0000000c6b0c7209 */ /* 0x000fe20007810000 */
[--C-:B------:R-:W-:Y:S02]  /*1f50*/  IMAD.MOV.U32 R110, RZ, RZ, R151.reuse ;  /* 0x000000ffff6e7224 */ /* 0x100fe400078e0097 */
[----:B------:R-:W1:Y:S01]  /*1f60*/  MUFU.TANH R27, R42 ;  /* 0x0000002a001b7308 */ /* 0x000e620000002400 */
[----:B--2---:R-:W-:Y:S01]  /*1f70*/  FSEL R25, R39, -INF , P1 ;  /* 0xff80000027197808 */ /* 0x004fe20000800000 */
[--C-:B------:R-:W-:Y:S01]  /*1f80*/  IMAD.MOV.U32 R108, RZ, RZ, R151.reuse ;  /* 0x000000ffff6c7224 */ /* 0x100fe200078e0097 */
[----:B------:R-:W-:Y:S01]  /*1f90*/  ISETP.GT.AND P1, PT, R6, 0x31, PT ;  /* 0x000000310600780c */ /* 0x000fe20003f24270 */
[----:B------:R-:W-:-:S02]  /*1fa0*/  IMAD.MOV.U32 R106, RZ, RZ, R151 ;  /* 0x000000ffff6a7224 */ /* 0x000fc400078e0097 */
[--C-:B------:R-:W-:Y:S02]  /*1fb0*/  IMAD.MOV.U32 R104, RZ, RZ, R151.reuse ;  /* 0x000000ffff687224 */ /* 0x100fe400078e0097 */
[----:B------:R-:W2:Y:S01]  /*1fc0*/  MUFU.TANH R49, R49 ;  /* 0x0000003100317308 */ /* 0x000ea20000002400 */
[----:B0-----:R-:W-:Y:S01]  /*1fd0*/  FSEL R109, R48, -INF , P2 ;  /* 0xff800000306d7808 */ /* 0x001fe20001000000 */
[--C-:B------:R-:W-:Y:S02]  /*1fe0*/  IMAD.MOV.U32 R102, RZ, RZ, R151.reuse ;  /* 0x000000ffff667224 */ /* 0x100fe400078e0097 */
        /* <DEDUP_REMOVED lines=12> */
[----:B------:R-:W-:Y:S01]  /*20b0*/  IMAD.MOV.U32 R88, RZ, RZ, R151 ;  /* 0x000000ffff587224 */ /* 0x000fe200078e0097 */
[----:B------:R-:W-:-:S03]  /*20c0*/  FMNMX.FTZ R12, R111, R12, !PT ;  /* 0x0000000c6f0c7209 */ /* 0x000fc60007810000 */
[----:B------:R-:W2:Y:S01]  /*20d0*/  MUFU.TANH R31, R46 ;  /* 0x0000002e001f7308 */ /* 0x000ea20000002400 */
[----:B0-----:R-:W-:Y:S02]  /*20e0*/  FSEL R29, R43, -INF , P5 ;  /* 0xff8000002b1d7808 */ /* 0x001fe40002800000 */
[----:B------:R-:W-:-:S05]  /*20f0*/  ISETP.GT.AND P5, PT, R6, 0x39, PT ;  /* 0x000000390600780c */ /* 0x000fca0003fa4270 */
[----:B------:R-:W0:Y:S01]  /*2100*/  MUFU.TANH R53, R53 ;  /* 0x0000003500357308 */ /* 0x000e220000002400 */
[----:B-1----:R-:W-:-:S04]  /*2110*/  FSEL R113, R52, -INF , P6 ;  /* 0xff80000034717808 */ /* 0x002fc80003000000 */
[----:B------:R-:W-:-:S03]  /*2120*/  FMNMX.FTZ R12, R113, R12, !PT ;  /* 0x0000000c710c7209 */ /* 0x000fc60007810000 */
[----:B------:R-:W1:Y:S01]  /*2130*/  MUFU.TANH R47, R47 ;  /* 0x0000002f002f7308 */ /* 0x000e620000002400 */
[----:B--2---:R-:W-:Y:S02]  /*2140*/  FSEL R31, R31, -INF , P4 ;  /* 0xff8000001f1f7808 */ /* 0x004fe40002000000 */
[----:B------:R-:W-:-:S05]  /*2150*/  ISETP.GT.AND P4, PT, R6, 0x40, PT ;  /* 0x000000400600780c */ /* 0x000fca0003f84270 */
[----:B------:R-:W2:Y:S01]  /*2160*/  MUFU.TANH R56, R56 ;  /* 0x0000003800387308 */ /* 0x000ea20000002400 */
[----:B0-----:R-:W-:-:S04]  /*2170*/  FSEL R115, R53, -INF , P5 ;  /* 0xff80000035737808 */ /* 0x001fc80002800000 */
[----:B------:R-:W-:-:S03]  /*2180*/  FMNMX.FTZ R12, R115, R12, !PT ;  /* 0x0000000c730c7209 */ /* 0x000fc60007810000 */
[----:B------:R-:W0:Y:S01]  /*2190*/  MUFU.TANH R35, R50 ;  /* 0x0000003200237308 */ /* 0x000e220000002400 */
[----:B-1----:R-:W-:Y:S02]  /*21a0*/  FSEL R33, R47, -INF , P3 ;  /* 0xff8000002f217808 */ /* 0x002fe40001800000 */
[----:B------:R-:W-:-:S05]  /*21b0*/  ISETP.GT.AND P3, PT, R6, 0x41, PT ;  /* 0x000000410600780c */ /* 0x000fca0003f64270 */
[----:B------:R-:W1:Y:S01]  /*21c0*/  MUFU.TANH R57, R57 ;  /* 0x0000003900397308 */ /* 0x000e620000002400 */
[----:B--2---:R-:W-:-:S04]  /*21d0*/  FSEL R117, R56, -INF , P4 ;  /* 0xff80000038757808 */ /* 0x004fc80002000000 */
        /* <DEDUP_REMOVED lines=81> */
[----:B------:R-:W-:Y:S02]  /*26f0*/  ISETP.GT.AND P1, PT, R6, 0x79, PT ;  /* 0x000000790600780c */ /* 0x000fe40003f24270 */
[----:B------:R-:W-:-:S03]  /*2700*/  MOV R6, UR7 ;  /* 0x0000000700067c02 */ /* 0x000fc60008000f00 */
[----:B------:R-:W2:Y:S01]  /*2710*/  MUFU.TANH R78, R78 ;  /* 0x0000004e004e7308 */ /* 0x000ea20000002400 */
[----:B0-----:R-:W-:-:S04]  /*2720*/  FSEL R145, R84, -INF , P2 ;  /* 0xff80000054917808 */ /* 0x001fc80001000000 */
[----:B------:R-:W-:-:S03]  /*2730*/  FMNMX.FTZ R12, R145, R12, !PT ;  /* 0x0000000c910c7209 */ /* 0x000fc60007810000 */
[----:B------:R-:W-:Y:S01]  /*2740*/  MUFU.TANH R79, R79 ;  /* 0x0000004f004f7308 */ /* 0x000fe20000002400 */
[----:B-1----:R-:W-:-:S04]  /*2750*/  FSEL R147, R85, -INF , P1 ;  /* 0xff80000055937808 */ /* 0x002fc80000800000 */
[----:B------:R-:W-:-:S03]  /*2760*/  FMNMX.FTZ R12, R147, R12, !PT ;  /* 0x0000000c930c7209 */ /* 0x000fc60007810000 */
[----:B------:R-:W-:Y:S01]  /*2770*/  MUFU.TANH R82, R82 ;  /* 0x0000005200527308 */ /* 0x000fe20000002400 */
[----:B--2---:R-:W-:Y:S01]  /*2780*/  FSEL R85, R78, -INF , P6 ;  /* 0xff8000004e557808 */ /* 0x004fe20003000000 */
[----:B------:R-:W0:Y:S06]  /*2790*/  SHFL.BFLY PT, R7, R12, 0x2, 0x1f ;  /* 0x0c401f000c077f89 */ /* 0x000e2c00000e0000 */
[----:B------:R-:W1:Y:S08]  /*27a0*/  MUFU.TANH R83, R83 ;  /* 0x0000005300537308 */ /* 0x000e700000002400 */
[----:B------:R-:W-:Y:S08]  /*27b0*/  MUFU.TANH R86, R86 ;  /* 0x0000005600567308 */ /* 0x000ff00000002400 */
[----:B------:R-:W2:Y:S01]  /*27c0*/  MUFU.TANH R87, R87 ;  /* 0x0000005700577308 */ /* 0x000ea20000002400 */
[----:B-1----:R-:W-:-:S02]  /*27d0*/  FSEL R83, R83, -INF , P3 ;  /* 0xff80000053537808 */ /* 0x002fc40001800000 */
[----:B0-----:R-:W-:-:S05]  /*27e0*/  FMNMX.FTZ R14, R12, R7, !PT ;  /* 0x000000070c0e7209 */ /* 0x001fca0007810000 */
[----:B------:R-:W0:Y:S01]  /*27f0*/  SHFL.BFLY PT, R7, R14, 0x1, 0x1f ;  /* 0x0c201f000e077f89 */ /* 0x000e2200000e0000 */
[----:B--2---:R-:W-:Y:S02]  /*2800*/  FSEL R87, R87, -INF , P1 ;  /* 0xff80000057577808 */ /* 0x004fe40000800000 */
[----:B0-----:R-:W-:-:S04]  /*2810*/  FMNMX.FTZ R7, R14, R7, !PT ;  /* 0x000000070e077209 */ /* 0x001fc80007810000 */
[C---:B------:R-:W-:Y:S01]  /*2820*/  FSETP.NEU.FTZ.AND P0, PT, R7.reuse, -INF , PT ;  /* 0xff8000000700780b */ /* 0x040fe20003f1d000 */
[----:B------:R-:W-:-:S05]  /*2830*/  FMUL.FTZ R20, R7, R6 ;  /* 0x0000000607147220 */ /* 0x000fca0000410000 */
[----:B------:R-:W-:Y:S02]  /*2840*/  FSEL R20, R20, RZ, P0 ;  /* 0x000000ff14147208 */ /* 0x000fe40000000000 */
[----:B------:R-:W-:-:S03]  /*2850*/  ISETP.NE.AND P0, PT, R10, RZ, PT ;  /* 0x000000ff0a00720c */ /* 0x000fc60003f05270 */
[--C-:B------:R-:W-:Y:S01]  /*2860*/  FFMA.FTZ R63, R8, R6, -R20.reuse ;  /* 0x00000006083f7223 */ /* 0x100fe20000010814 */
[----:B------:R-:W-:Y:S01]  /*2870*/  FMNMX.FTZ R8, R3, R4, !PT ;  /* 0x0000000403087209 */ /* 0x000fe20007810000 */
[-CC-:B------:R-:W-:Y:S01]  /*2880*/  FFMA.FTZ R158, R89, R6.reuse, -R20.reuse ;  /* 0x00000006599e7223 */ /* 0x180fe20000010814 */
[----:B------:R-:W-:Y:S01]  /*2890*/  FSEL R89, R79, -INF , P5 ;  /* 0xff8000004f597808 */ /* 0x000fe20002800000 */
[--C-:B------:R-:W-:Y:S01]  /*28a0*/  FFMA.FTZ R65, R91, R6, -R20.reuse ;  /* 0x000000065b417223 */ /* 0x100fe20000010814 */
[----:B------:R-:W-:Y:S01]  /*28b0*/  FMNMX.FTZ R8, R5, R8, !PT ;  /* 0x0000000805087209 */ /* 0x000fe20007810000 */
[-CC-:B------:R-:W-:Y:S01]  /*28c0*/  FFMA.FTZ R160, R93, R6.reuse, -R20.reuse ;  /* 0x000000065da07223 */ /* 0x180fe20000010814 */
[----:B------:R-:W-:Y:S01]  /*28d0*/  FSEL R91, R82, -INF , P4 ;  /* 0xff800000525b7808 */ /* 0x000fe20002000000 */
[--C-:B------:R-:W-:Y:S01]  /*28e0*/  FFMA.FTZ R156, R9, R6, -R20.reuse ;  /* 0x00000006099c7223 */ /* 0x100fe20000010814 */
[----:B------:R-:W-:Y:S01]  /*28f0*/  FMNMX.FTZ R8, R11, R8, !PT ;  /* 0x000000080b087209 */ /* 0x000fe20007810000 */
[----:B------:R-:W-:Y:S01]  /*2900*/  MUFU.EX2 R63, R63 ;  /* 0x0000003f003f7308 */ /* 0x000fe20000000800 */
[----:B------:R-:W-:Y:S01]  /*2910*/  FSEL R93, R86, -INF , P2 ;  /* 0xff800000565d7808 */ /* 0x000fe20001000000 */
[--C-:B------:R-:W-:Y:S01]  /*2920*/  FFMA.FTZ R67, R95, R6, -R20.reuse ;  /* 0x000000065f437223 */ /* 0x100fe20000010814 */
[----:B------:R-:W-:Y:S01]  /*2930*/  FMNMX.FTZ R8, R13, R8, !PT ;  /* 0x000000080d087209 */ /* 0x000fe20007810000 */
[-CC-:B------:R-:W-:Y:S01]  /*2940*/  FFMA.FTZ R162, R97, R6.reuse, -R20.reuse ;  /* 0x0000000661a27223 */ /* 0x180fe20000010814 */
[-CC-:B------:R-:W-:Y:S01]  /*2950*/  FFMA.FTZ R69, R99, R6.reuse, -R20.reuse ;  /* 0x0000000663457223 */ /* 0x180fe20000010814 */
[--C-:B------:R-:W-:Y:S01]  /*2960*/  FFMA.FTZ R164, R101, R6, -R20.reuse ;  /* 0x0000000665a47223 */ /* 0x100fe20000010814 */
[----:B------:R-:W-:Y:S01]  /*2970*/  FMNMX.FTZ R8, R15, R8, !PT ;  /* 0x000000080f087209 */ /* 0x000fe20007810000 */
[----:B------:R-:W0:Y:S01]  /*2980*/  MUFU.EX2 R156, R156 ;  /* 0x0000009c009c7308 */ /* 0x000e220000000800 */
[-CC-:B------:R-:W-:Y:S01]  /*2990*/  FFMA.FTZ R71, R103, R6.reuse, -R20.reuse ;  /* 0x0000000667477223 */ /* 0x180fe20000010814 */
[--C-:B------:R-:W-:Y:S01]  /*29a0*/  FFMA.FTZ R166, R105, R6, -R20.reuse ;  /* 0x0000000669a67223 */ /* 0x100fe20000010814 */
[----:B------:R-:W-:Y:S01]  /*29b0*/  FMNMX.FTZ R8, R21, R8, !PT ;  /* 0x0000000815087209 */ /* 0x000fe20007810000 */
[-CC-:B------:R-:W-:Y:S01]  /*29c0*/  FFMA.FTZ R73, R107, R6.reuse, -R20.reuse ;  /* 0x000000066b497223 */ /* 0x180fe20000010814 */
[-CC-:B------:R-:W-:Y:S01]  /*29d0*/  FFMA.FTZ R168, R109, R6.reuse, -R20.reuse ;  /* 0x000000066da87223 */ /* 0x180fe20000010814 */
[--C-:B------:R-:W-:Y:S01]  /*29e0*/  FFMA.FTZ R75, R111, R6, -R20.reuse ;  /* 0x000000066f4b7223 */ /* 0x100fe20000010814 */
[----:B------:R-:W-:Y:S01]  /*29f0*/  FMNMX.FTZ R8, R25, R8, !PT ;  /* 0x0000000819087209 */ /* 0x000fe20007810000 */
[----:B------:R-:W1:Y:S01]  /*2a00*/  MUFU.EX2 R158, R158 ;  /* 0x0000009e009e7308 */ /* 0x000e620000000800 */
[-CC-:B------:R-:W-:Y:S01]  /*2a10*/  FFMA.FTZ R170, R113, R6.reuse, -R20.reuse ;  /* 0x0000000671aa7223 */ /* 0x180fe20000010814 */
[--C-:B------:R-:W-:Y:S01]  /*2a20*/  FFMA.FTZ R77, R115, R6, -R20.reuse ;  /* 0x00000006734d7223 */ /* 0x100fe20000010814 */
[----:B------:R-:W-:Y:S01]  /*2a30*/  FMNMX.FTZ R8, R27, R8, !PT ;  /* 0x000000081b087209 */ /* 0x000fe20007810000 */
[-CC-:B------:R-:W-:Y:S01]  /*2a40*/  FFMA.FTZ R172, R117, R6.reuse, -R20.reuse ;  /* 0x0000000675ac7223 */ /* 0x180fe20000010814 */
[-CC-:B------:R-:W-:Y:S01]  /*2a50*/  FFMA.FTZ R79, R119, R6.reuse, -R20.reuse ;  /* 0x00000006774f7223 */ /* 0x180fe20000010814 */
[--C-:B------:R-:W-:Y:S01]  /*2a60*/  FFMA.FTZ R174, R121, R6, -R20.reuse ;  /* 0x0000000679ae7223 */ /* 0x100fe20000010814 */
[----:B------:R-:W-:Y:S01]  /*2a70*/  FMNMX.FTZ R8, R29, R8, !PT ;  /* 0x000000081d087209 */ /* 0x000fe20007810000 */
[----:B------:R-:W2:Y:S01]  /*2a80*/  MUFU.EX2 R65, R65 ;  /* 0x0000004100417308 */ /* 0x000ea20000000800 */
[-CC-:B------:R-:W-:Y:S01]  /*2a90*/  FFMA.FTZ R81, R123, R6.reuse, -R20.reuse ;  /* 0x000000067b517223 */ /* 0x180fe20000010814 */
[--C-:B------:R-:W-:Y:S01]  /*2aa0*/  FFMA.FTZ R125, R125, R6, -R20.reuse ;  /* 0x000000067d7d7223 */ /* 0x100fe20000010814 */
[----:B------:R-:W-:Y:S01]  /*2ab0*/  FMNMX.FTZ R8, R31, R8, !PT ;  /* 0x000000081f087209 */ /* 0x000fe20007810000 */
[-CC-:B------:R-:W-:Y:S01]  /*2ac0*/  FFMA.FTZ R127, R127, R6.reuse, -R20.reuse ;  /* 0x000000067f7f7223 */ /* 0x180fe20000010814 */
[-CC-:B------:R-:W-:Y:S01]  /*2ad0*/  FFMA.FTZ R129, R129, R6.reuse, -R20.reuse ;  /* 0x0000000681817223 */ /* 0x180fe20000010814 */
[--C-:B------:R-:W-:Y:S01]  /*2ae0*/  FFMA.FTZ R131, R131, R6, -R20.reuse ;  /* 0x0000000683837223 */ /* 0x100fe20000010814 */
[----:B------:R-:W-:Y:S01]  /*2af0*/  FMNMX.FTZ R8, R33, R8, !PT ;  /* 0x0000000821087209 */ /* 0x000fe20007810000 */
[----:B------:R-:W3:Y:S01]  /*2b00*/  MUFU.EX2 R160, R160 ;  /* 0x000000a000a07308 */ /* 0x000ee20000000800 */
[-CC-:B------:R-:W-:Y:S01]  /*2b10*/  FFMA.FTZ R133, R133, R6.reuse, -R20.reuse ;  /* 0x0000000685857223 */ /* 0x180fe20000010814 */
[--C-:B------:R-:W-:Y:S01]  /*2b20*/  FFMA.FTZ R135, R135, R6, -R20.reuse ;  /* 0x0000000687877223 */ /* 0x100fe20000010814 */
[----:B------:R-:W-:Y:S01]  /*2b30*/  FMNMX.FTZ R8, R35, R8, !PT ;  /* 0x0000000823087209 */ /* 0x000fe20007810000 */
[-CC-:B------:R-:W-:Y:S01]  /*2b40*/  FFMA.FTZ R137, R137, R6.reuse, -R20.reuse ;  /* 0x0000000689897223 */ /* 0x180fe20000010814 */
[-CC-:B------:R-:W-:Y:S01]  /*2b50*/  FFMA.FTZ R139, R139, R6.reuse, -R20.reuse ;  /* 0x000000068b8b7223 */ /* 0x180fe20000010814 */
[--C-:B------:R-:W-:Y:S01]  /*2b60*/  FFMA.FTZ R141, R141, R6, -R20.reuse ;  /* 0x000000068d8d7223 */ /* 0x100fe20000010814 */
[----:B------:R-:W-:Y:S01]  /*2b70*/  FMNMX.FTZ R8, R37, R8, !PT ;  /* 0x0000000825087209 */ /* 0x000fe20007810000 */
[----:B------:R-:W4:Y:S01]  /*2b80*/  MUFU.EX2 R67, R67 ;  /* 0x0000004300437308 */ /* 0x000f220000000800 */
[-CC-:B------:R-:W-:Y:S01]  /*2b90*/  FFMA.FTZ R143, R143, R6.reuse, -R20.reuse ;  /* 0x000000068f8f7223 */ /* 0x180fe20000010814 */
[--C-:B------:R-:W-:Y:S01]  /*2ba0*/  FFMA.FTZ R145, R145, R6, -R20.reuse ;  /* 0x0000000691917223 */ /* 0x100fe20000010814 */
[----:B------:R-:W-:Y:S01]  /*2bb0*/  FMNMX.FTZ R8, R39, R8, !PT ;  /* 0x0000000827087209 */ /* 0x000fe20007810000 */
[----:B------:R-:W-:Y:S01]  /*2bc0*/  FFMA.FTZ R20, R147, R6, -R20 ;  /* 0x0000000693147223 */ /* 0x000fe20000010814 */
[-C--:B------:R-:W-:Y:S01]  /*2bd0*/  MOV R147, R151.reuse ;  /* 0x0000009700937202 */ /* 0x080fe20000000f00 */
[--C-:B------:R-:W-:Y:S01]  /*2be0*/  IMAD.MOV.U32 R121, RZ, RZ, R151.reuse ;  /* 0x000000ffff797224 */ /* 0x100fe200078e0097 */
[----:B------:R-:W-:Y:S01]  /*2bf0*/  FMNMX.FTZ R8, R41, R8, !PT ;  /* 0x0000000829087209 */ /* 0x000fe20007810000 */
[----:B------:R-:W5:Y:S01]  /*2c00*/  MUFU.EX2 R162, R162 ;  /* 0x000000a200a27308 */ /* 0x000f620000000800 */
[-C--:B------:R-:W-:Y:S01]  /*2c10*/  MOV R123, R151.reuse ;  /* 0x00000097007b7202 */ /* 0x080fe20000000f00 */
[--C-:B------:R-:W-:Y:S01]  /*2c20*/  IMAD.MOV.U32 R117, RZ, RZ, R151.reuse ;  /* 0x000000ffff757224 */ /* 0x100fe200078e0097 */
[----:B------:R-:W-:Y:S01]  /*2c30*/  FMNMX.FTZ R8, R43, R8, !PT ;  /* 0x000000082b087209 */ /* 0x000fe20007810000 */
[--C-:B------:R-:W-:Y:S01]  /*2c40*/  IMAD.MOV.U32 R113, RZ, RZ, R151.reuse ;  /* 0x000000ffff717224 */ /* 0x100fe200078e0097 */
[-C--:B------:R-:W-:Y:S01]  /*2c50*/  MOV R119, R151.reuse ;  /* 0x0000009700777202 */ /* 0x080fe20000000f00 */
[--C-:B------:R-:W-:Y:S01]  /*2c60*/  IMAD.MOV.U32 R109, RZ, RZ, R151.reuse ;  /* 0x000000ffff6d7224 */ /* 0x100fe200078e0097 */
[----:B------:R-:W-:Y:S01]  /*2c70*/  FMNMX.FTZ R8, R45, R8, !PT ;  /* 0x000000082d087209 */ /* 0x000fe20007810000 */
[----:B------:R-:W-:Y:S01]  /*2c80*/  MUFU.EX2 R69, R69 ;  /* 0x0000004500457308 */ /* 0x000fe20000000800 */
[-C--:B------:R-:W-:Y:S01]  /*2c90*/  MOV R115, R151.reuse ;  /* 0x0000009700737202 */ /* 0x080fe20000000f00 */
[--C-:B------:R-:W-:Y:S01]  /*2ca0*/  IMAD.MOV.U32 R105, RZ, RZ, R151.reuse ;  /* 0x000000ffff697224 */ /* 0x100fe200078e0097 */
[----:B------:R-:W-:Y:S01]  /*2cb0*/  FMNMX.FTZ R8, R47, R8, !PT ;  /* 0x000000082f087209 */ /* 0x000fe20007810000 */
[--C-:B------:R-:W-:Y:S01]  /*2cc0*/  IMAD.MOV.U32 R101, RZ, RZ, R151.reuse ;  /* 0x000000ffff657224 */ /* 0x100fe200078e0097 */
[-C--:B------:R-:W-:Y:S01]  /*2cd0*/  MOV R111, R151.reuse ;  /* 0x00000097006f7202 */ /* 0x080fe20000000f00 */
[----:B------:R-:W-:Y:S01]  /*2ce0*/  IMAD.MOV.U32 R97, RZ, RZ, R151 ;  /* 0x000000ffff617224 */ /* 0x000fe200078e0097 */
[----:B------:R-:W-:Y:S01]  /*2cf0*/  FMNMX.FTZ R8, R49, R8, !PT ;  /* 0x0000000831087209 */ /* 0x000fe20007810000 */
[----:B------:R-:W-:Y:S01]  /*2d00*/  MUFU.EX2 R164, R164 ;  /* 0x000000a400a47308 */ /* 0x000fe20000000800 */
[----:B------:R-:W-:-:S02]  /*2d10*/  MOV R107, R151 ;  /* 0x00000097006b7202 */ /* 0x000fc40000000f00 */
[----:B------:R-:W-:Y:S02]  /*2d20*/  FMNMX.FTZ R8, R51, R8, !PT ;  /* 0x0000000833087209 */ /* 0x000fe40007810000 */
[-C--:B------:R-:W-:Y:S02]  /*2d30*/  MOV R103, R151.reuse ;  /* 0x0000009700677202 */ /* 0x080fe40000000f00 */
[----:B------:R-:W-:Y:S01]  /*2d40*/  FMNMX.FTZ R8, R53, R8, !PT ;  /* 0x0000000835087209 */ /* 0x000fe20007810000 */
[----:B------:R-:W-:Y:S01]  /*2d50*/  MUFU.EX2 R71, R71 ;  /* 0x0000004700477308 */ /* 0x000fe20000000800 */
[-C--:B------:R-:W-:Y:S02]  /*2d60*/  MOV R99, R151.reuse ;  /* 0x0000009700637202 */ /* 0x080fe40000000f00 */
[----:B------:R-:W-:Y:S02]  /*2d70*/  FMNMX.FTZ R8, R55, R8, !PT ;  /* 0x0000000837087209 */ /* 0x000fe40007810000 */
[----:B------:R-:W-:-:S02]  /*2d80*/  MOV R95, R151 ;  /* 0x00000097005f7202 */ /* 0x000fc40000000f00 */
[----:B------:R-:W-:Y:S01]  /*2d90*/  FMNMX.FTZ R8, R57, R8, !PT ;  /* 0x0000000839087209 */ /* 0x000fe20007810000 */
[----:B------:R-:W-:Y:S03]  /*2da0*/  MUFU.EX2 R166, R166 ;  /* 0x000000a600a67308 */ /* 0x000fe60000000800 */
[----:B------:R-:W-:-:S04]  /*2db0*/  FMNMX.FTZ R8, R59, R8, !PT ;  /* 0x000000083b087209 */ /* 0x000fc80007810000 */
        /* <DEDUP_REMOVED lines=10> */
[----:B------:R-:W-:Y:S04]  /*2e60*/  MUFU.EX2 R170, R170 ;  /* 0x000000aa00aa7308 */ /* 0x000fe80000000800 */
[----:B------:R-:W0:Y:S04]  /*2e70*/  SHFL.BFLY PT, R9, R8, 0x2, 0x1f ;  /* 0x0c401f0008097f89 */ /* 0x000e2800000e0000 */
[----:B------:R-:W-:Y:S08]  /*2e80*/  MUFU.EX2 R77, R77 ;  /* 0x0000004d004d7308 */ /* 0x000ff00000000800 */
[----:B------:R-:W-:Y:S08]  /*2e90*/  MUFU.EX2 R172, R172 ;  /* 0x000000ac00ac7308 */ /* 0x000ff00000000800 */
[----:B------:R-:W-:Y:S01]  /*2ea0*/  MUFU.EX2 R79, R79 ;  /* 0x0000004f004f7308 */ /* 0x000fe20000000800 */
[----:B0-----:R-:W-:-:S07]  /*2eb0*/  FMNMX.FTZ R10, R8, R9, !PT ;  /* 0x00000009080a7209 */ /* 0x001fce0007810000 */
[----:B------:R-:W-:Y:S01]  /*2ec0*/  MUFU.EX2 R174, R174 ;  /* 0x000000ae00ae7308 */ /* 0x000fe20000000800 */
[----:B------:R-:W0:Y:S07]  /*2ed0*/  SHFL.BFLY PT, R9, R10, 0x1, 0x1f ;  /* 0x0c201f000a097f89 */ /* 0x000e2e00000e0000 */
[----:B------:R-:W-:Y:S08]  /*2ee0*/  MUFU.EX2 R81, R81 ;  /* 0x0000005100517308 */ /* 0x000ff00000000800 */
[----:B------:R-:W-:Y:S08]  /*2ef0*/  MUFU.EX2 R125, R125 ;  /* 0x0000007d007d7308 */ /* 0x000ff00000000800 */
[----:B------:R1:W-:Y:S01]  /*2f00*/  MUFU.EX2 R176, R127 ;  /* 0x0000007f00b07308 */ /* 0x0003e20000000800 */
[----:B0-----:R-:W-:-:S04]  /*2f10*/  FMNMX.FTZ R9, R10, R9, !PT ;  /* 0x000000090a097209 */ /* 0x001fc80007810000 */
[C---:B------:R-:W-:Y:S01]  /*2f20*/  FSETP.NEU.FTZ.AND P1, PT, R9.reuse, -INF , PT ;  /* 0xff8000000900780b */ /* 0x040fe20003f3d000 */
[----:B------:R-:W-:Y:S02]  /*2f30*/  FMUL.FTZ R8, R9, R6 ;  /* 0x0000000609087220 */ /* 0x000fe40000410000 */
[----:B------:R-:W-:Y:S01]  /*2f40*/  MUFU.EX2 R129, R129 ;  /* 0x0000008100817308 */ /* 0x000fe20000000800 */
[----:B-1----:R-:W-:Y:S02]  /*2f50*/  MOV R127, R151 ;  /* 0x00000097007f7202 */ /* 0x002fe40000000f00 */
[----:B------:R-:W-:Y:S02]  /*2f60*/  FSEL R8, R8, RZ, P1 ;  /* 0x000000ff08087208 */ /* 0x000fe40000800000 */
[----:B------:R-:W-:-:S03]  /*2f70*/  PLOP3.LUT P1, PT, PT, PT, UP0, 0x80, 0x0 ;  /* 0x000000000000781c */ /* 0x000fc60003f2f008 */
[-CC-:B------:R-:W-:Y:S01]  /*2f80*/  FFMA.FTZ R11, R11, R6.reuse, -R8.reuse ;  /* 0x000000060b0b7223 */ /* 0x180fe20000010808 */
[-CC-:B------:R-:W-:Y:S01]  /*2f90*/  FFMA.FTZ R3, R3, R6.reuse, -R8.reuse ;  /* 0x0000000603037223 */ /* 0x180fe20000010808 */
[-CC-:B------:R-:W-:Y:S01]  /*2fa0*/  FFMA.FTZ R4, R4, R6.reuse, -R8.reuse ;  /* 0x0000000604047223 */ /* 0x180fe20000010808 */
[-CC-:B------:R-:W-:Y:S01]  /*2fb0*/  FFMA.FTZ R5, R5, R6.reuse, -R8.reuse ;  /* 0x0000000605057223 */ /* 0x180fe20000010808 */
[----:B------:R0:W-:Y:S01]  /*2fc0*/  MUFU.EX2 R10, R11 ;  /* 0x0000000b000a7308 */ /* 0x0001e20000000800 */
[-CC-:B------:R-:W-:Y:S01]  /*2fd0*/  FFMA.FTZ R13, R13, R6.reuse, -R8.reuse ;  /* 0x000000060d0d7223 */ /* 0x180fe20000010808 */
[-CC-:B------:R-:W-:Y:S01]  /*2fe0*/  FFMA.FTZ R15, R15, R6.reuse, -R8.reuse ;  /* 0x000000060f0f7223 */ /* 0x180fe20000010808 */
[-CC-:B------:R-:W-:Y:S01]  /*2ff0*/  FFMA.FTZ R21, R21, R6.reuse, -R8.reuse ;  /* 0x0000000615157223 */ /* 0x180fe20000010808 */
[-CC-:B------:R-:W-:Y:S01]  /*3000*/  FFMA.FTZ R25, R25, R6.reuse, -R8.reuse ;  /* 0x0000000619197223 */ /* 0x180fe20000010808 */
[-CC-:B------:R-:W-:Y:S01]  /*3010*/  FFMA.FTZ R27, R27, R6.reuse, -R8.reuse ;  /* 0x000000061b1b7223 */ /* 0x180fe20000010808 */
[-CC-:B------:R-:W-:Y:S01]  /*3020*/  FFMA.FTZ R29, R29, R6.reuse, -R8.reuse ;  /* 0x000000061d1d7223 */ /* 0x180fe20000010808 */
[-CC-:B------:R-:W-:Y:S01]  /*3030*/  FFMA.FTZ R31, R31, R6.reuse, -R8.reuse ;  /* 0x000000061f1f7223 */ /* 0x180fe20000010808 */
[----:B------:R-:W-:Y:S01]  /*3040*/  MUFU.EX2 R3, R3 ;  /* 0x0000000300037308 */ /* 0x000fe20000000800 */
[----:B0-----:R-:W-:Y:S01]  /*3050*/  FADD.FTZ R11, R156, R63 ;  /* 0x0000003f9c0b7221 */ /* 0x001fe20000010000 */
[-CC-:B------:R-:W-:Y:S01]  /*3060*/  FFMA.FTZ R33, R33, R6.reuse, -R8.reuse ;  /* 0x0000000621217223 */ /* 0x180fe20000010808 */
[-CC-:B------:R-:W-:Y:S01]  /*3070*/  FFMA.FTZ R35, R35, R6.reuse, -R8.reuse ;  /* 0x0000000623237223 */ /* 0x180fe20000010808 */
[-CC-:B------:R-:W-:Y:S01]  /*3080*/  FFMA.FTZ R37, R37, R6.reuse, -R8.reuse ;  /* 0x0000000625257223 */ /* 0x180fe20000010808 */
[----:B------:R-:W-:Y:S01]  /*3090*/  FADD.FTZ R32, R158, R11 ;  /* 0x0000000b9e207221 */ /* 0x000fe20000010000 */
[-CC-:B------:R-:W-:Y:S01]  /*30a0*/  FFMA.FTZ R39, R39, R6.reuse, -R8.reuse ;  /* 0x0000000627277223 */ /* 0x180fe20000010808 */
[-C--:B------:R-:W-:Y:S01]  /*30b0*/  FFMA.FTZ R41, R41, R6.reuse, -R8 ;  /* 0x0000000629297223 */ /* 0x080fe20000010808 */
[----:B------:R-:W0:Y:S01]  /*30c0*/  MUFU.EX2 R4, R4 ;  /* 0x0000000400047308 */ /* 0x000e220000000800 */
[----:B--2---:R-:W-:Y:S01]  /*30d0*/  FADD.FTZ R11, R65, R32 ;  /* 0x00000020410b7221 */ /* 0x004fe20000010000 */
[-CC-:B------:R-:W-:Y:S01]  /*30e0*/  FFMA.FTZ R43, R43, R6.reuse, -R8.reuse ;  /* 0x000000062b2b7223 */ /* 0x180fe20000010808 */
[-CC-:B------:R-:W-:Y:S01]  /*30f0*/  FFMA.FTZ R45, R45, R6.reuse, -R8.reuse ;  /* 0x000000062d2d7223 */ /* 0x180fe20000010808 */
[-CC-:B------:R-:W-:Y:S01]  /*3100*/  FFMA.FTZ R47, R47, R6.reuse, -R8.reuse ;  /* 0x000000062f2f7223 */ /* 0x180fe20000010808 */
[----:B---3--:R-:W-:Y:S01]  /*3110*/  FADD.FTZ R34, R160, R11 ;  /* 0x0000000ba0227221 */ /* 0x008fe20000010000 */
[-CC-:B------:R-:W-:Y:S01]  /*3120*/  FFMA.FTZ R49, R49, R6.reuse, -R8.reuse ;  /* 0x0000000631317223 */ /* 0x180fe20000010808 */
[-C--:B------:R-:W-:Y:S01]  /*3130*/  FFMA.FTZ R51, R51, R6.reuse, -R8 ;  /* 0x0000000633337223 */ /* 0x080fe20000010808 */
[----:B------:R-:W1:Y:S01]  /*3140*/  MUFU.EX2 R5, R5 ;  /* 0x0000000500057308 */ /* 0x000e620000000800 */
[----:B----4-:R-:W-:Y:S01]  /*3150*/  FADD.FTZ R11, R67, R34 ;  /* 0x00000022430b7221 */ /* 0x010fe20000010000 */
[-CC-:B------:R-:W-:Y:S01]  /*3160*/  FFMA.FTZ R53, R53, R6.reuse, -R8.reuse ;  /* 0x0000000635357223 */ /* 0x180fe20000010808 */
[-CC-:B------:R-:W-:Y:S01]  /*3170*/  FFMA.FTZ R55, R55, R6.reuse, -R8.reuse ;  /* 0x0000000637377223 */ /* 0x180fe20000010808 */
[-CC-:B------:R-:W-:Y:S01]  /*3180*/  FFMA.FTZ R57, R57, R6.reuse, -R8.reuse ;  /* 0x0000000639397223 */ /* 0x180fe20000010808 */
[----:B-----5:R-:W-:Y:S01]  /*3190*/  FADD.FTZ R36, R162, R11 ;  /* 0x0000000ba2247221 */ /* 0x020fe20000010000 */
[-CC-:B------:R-:W-:Y:S01]  /*31a0*/  FFMA.FTZ R59, R59, R6.reuse, -R8.reuse ;  /* 0x000000063b3b7223 */ /* 0x180fe20000010808 */
[-C--:B------:R-:W-:Y:S01]  /*31b0*/  FFMA.FTZ R61, R61, R6.reuse, -R8 ;  /* 0x000000063d3d7223 */ /* 0x080fe20000010808 */
[----:B------:R-:W2:Y:S01]  /*31c0*/  MUFU.EX2 R13, R13 ;  /* 0x0000000d000d7308 */ /* 0x000ea20000000800 */
[----:B0-----:R-:W-:Y:S01]  /*31d0*/  FADD.FTZ R34, R3, R4 ;  /* 0x0000000403227221 */ /* 0x001fe20000010000 */
[-CC-:B------:R-:W-:Y:S01]  /*31e0*/  FFMA.FTZ R85, R85, R6.reuse, -R8.reuse ;  /* 0x0000000655557223 */ /* 0x180fe20000010808 */
[-CC-:B------:R-:W-:Y:S01]  /*31f0*/  FFMA.FTZ R89, R89, R6.reuse, -R8.reuse ;  /* 0x0000000659597223 */ /* 0x180fe20000010808 */
[-CC-:B------:R-:W-:Y:S01]  /*3200*/  FFMA.FTZ R91, R91, R6.reuse, -R8.reuse ;  /* 0x000000065b5b7223 */ /* 0x180fe20000010808 */
[-CC-:B------:R-:W-:Y:S01]  /*3210*/  FFMA.FTZ R83, R83, R6.reuse, -R8.reuse ;  /* 0x0000000653537223 */ /* 0x180fe20000010808 */
[-CC-:B------:R-:W-:Y:S01]  /*3220*/  FFMA.FTZ R93, R93, R6.reuse, -R8.reuse ;  /* 0x000000065d5d7223 */ /* 0x180fe20000010808 */
[----:B------:R-:W-:Y:S01]  /*3230*/  FFMA.FTZ R87, R87, R6, -R8 ;  /* 0x0000000657577223 */ /* 0x000fe20000010808 */
[----:B------:R0:W3:Y:S01]  /*3240*/  MUFU.EX2 R12, R15 ;  /* 0x0000000f000c7308 */ /* 0x0000e20000000800 */
[----:B-1----:R-:W-:Y:S01]  /*3250*/  FADD.FTZ R11, R5, R34 ;  /* 0x00000022050b7221 */ /* 0x002fe20000010000 */
[----:B------:R-:W-:-:S02]  /*3260*/  F2FP.BF16.F32.PACK_AB R157, R4, R3 ;  /* 0x00000003049d723e */ /* 0x000fc400000010ff */
[C---:B------:R-:W-:Y:S02]  /*3270*/  F2FP.BF16.F32.PACK_AB R159, R10.reuse, R5 ;  /* 0x000000050a9f723e */ /* 0x040fe400000010ff */
[----:B------:R-:W-:Y:S02]  /*3280*/  F2FP.BF16.F32.PACK_AB R156, R63, R156 ;  /* 0x0000009c3f9c723e */ /* 0x000fe400000010ff */
[----:B------:R-:W1:Y:S01]  /*3290*/  MUFU.EX2 R21, R21 ;  /* 0x0000001500157308 */ /* 0x000e620000000800 */
[----:B0-----:R-:W-:Y:S01]  /*32a0*/  FADD.FTZ R15, R69, R36 ;  /* 0x00000024450f7221 */ /* 0x001fe20000010000 */
[----:B------:R-:W-:Y:S01]  /*32b0*/  FADD.FTZ R36, R10, R11 ;  /* 0x0000000b0a247221 */ /* 0x000fe20000010000 */
[----:B------:R-:W-:Y:S02]  /*32c0*/  F2FP.BF16.F32.PACK_AB R158, R65, R158 ;  /* 0x0000009e419e723e */ /* 0x000fe400000010ff */
[----:B------:R-:W-:Y:S01]  /*32d0*/  FADD.FTZ R38, R164, R15 ;  /* 0x0000000fa4267221 */ /* 0x000fe20000010000 */
[----:B--2---:R-:W-:Y:S01]  /*32e0*/  FADD.FTZ R11, R13, R36 ;  /* 0x000000240d0b7221 */ /* 0x004fe20000010000 */
[----:B------:R-:W-:Y:S01]  /*32f0*/  F2FP.BF16.F32.PACK_AB R160, R67, R160 ;  /* 0x000000a043a0723e */ /* 0x000fe200000010ff */
[----:B------:R-:W0:Y:S01]  /*3300*/  MUFU.EX2 R14, R25 ;  /* 0x00000019000e7308 */ /* 0x000e220000000800 */
[----:B------:R-:W-:Y:S01]  /*3310*/  FADD.FTZ R15, R71, R38 ;  /* 0x00000026470f7221 */ /* 0x000fe20000010000 */
[----:B---3--:R-:W-:Y:S01]  /*3320*/  FADD.FTZ R36, R12, R11 ;  /* 0x0000000b0c247221 */ /* 0x008fe20000010000 */
[----:B------:R-:W-:-:S02]  /*3330*/  F2FP.BF16.F32.PACK_AB R162, R69, R162 ;  /* 0x000000a245a2723e */ /* 0x000fc400000010ff */
[----:B------:R-:W-:Y:S01]  /*3340*/  FADD.FTZ R38, R166, R15 ;  /* 0x0000000fa6267221 */ /* 0x000fe20000010000 */
[----:B------:R-:W-:Y:S02]  /*3350*/  F2FP.BF16.F32.PACK_AB R164, R71, R164 ;  /* 0x000000a447a4723e */ /* 0x000fe400000010ff */
[----:B------:R-:W2:Y:S01]  /*3360*/  MUFU.EX2 R27, R27 ;  /* 0x0000001b001b7308 */ /* 0x000ea20000000800 */
[----:B------:R-:W-:Y:S01]  /*3370*/  FADD.FTZ R15, R73, R38 ;  /* 0x00000026490f7221 */ /* 0x000fe20000010000 */
[----:B-1----:R-:W-:Y:S01]  /*3380*/  FADD.FTZ R11, R21, R36 ;  /* 0x00000024150b7221 */ /* 0x002fe20000010000 */
[----:B------:R-:W-:Y:S02]  /*3390*/  F2FP.BF16.F32.PACK_AB R166, R73, R166 ;  /* 0x000000a649a6723e */ /* 0x000fe400000010ff */
[----:B------:R-:W-:Y:S01]  /*33a0*/  FADD.FTZ R40, R168, R15 ;  /* 0x0000000fa8287221 */ /* 0x000fe20000010000 */
[C---:B------:R-:W-:Y:S02]  /*33b0*/  F2FP.BF16.F32.PACK_AB R168, R75.reuse, R168 ;  /* 0x000000a84ba8723e */ /* 0x040fe400000010ff */
[----:B------:R-:W1:Y:S01]  /*33c0*/  MUFU.EX2 R24, R29 ;  /* 0x0000001d00187308 */ /* 0x000e620000000800 */
[----:B0-----:R-:W-:Y:S01]  /*33d0*/  FADD.FTZ R38, R14, R11 ;  /* 0x0000000b0e267221 */ /* 0x001fe20000010000 */
[----:B------:R-:W-:Y:S01]  /*33e0*/  FADD.FTZ R15, R75, R40 ;  /* 0x000000284b0f7221 */ /* 0x000fe20000010000 */
[----:B------:R-:W-:-:S02]  /*33f0*/  F2FP.BF16.F32.PACK_AB R161, R12, R13 ;  /* 0x0000000d0ca1723e */ /* 0x000fc400000010ff */
[----:B------:R-:W-:-:S03]  /*3400*/  F2FP.BF16.F32.PACK_AB R163, R14, R21 ;  /* 0x000000150ea3723e */ /* 0x000fc600000010ff */
[----:B------:R-:W0:Y:S01]  /*3410*/  MUFU.EX2 R31, R31 ;  /* 0x0000001f001f7308 */ /* 0x000e220000000800 */
[----:B--2---:R-:W-:Y:S01]  /*3420*/  FADD.FTZ R11, R27, R38 ;  /* 0x000000261b0b7221 */ /* 0x004fe20000010000 */
[----:B------:R-:W-:Y:S01]  /*3430*/  FADD.FTZ R38, R170, R15 ;  /* 0x0000000faa267221 */ /* 0x000fe20000010000 */
[----:B------:R-:W-:-:S03]  /*3440*/  F2FP.BF16.F32.PACK_AB R170, R77, R170 ;  /* 0x000000aa4daa723e */ /* 0x000fc600000010ff */
[----:B------:R-:W-:Y:S02]  /*3450*/  FADD.FTZ R15, R77, R38 ;  /* 0x000000264d0f7221 */ /* 0x000fe40000010000 */
[----:B------:R-:W2:Y:S01]  /*3460*/  MUFU.EX2 R26, R33 ;  /* 0x00000021001a7308 */ /* 0x000ea20000000800 */
[----:B-1----:R-:W-:Y:S01]  /*3470*/  FADD.FTZ R0, R24, R11 ;  /* 0x0000000b18007221 */ /* 0x002fe20000010000 */
[----:B------:R-:W-:Y:S01]  /*3480*/  FADD.FTZ R40, R172, R15 ;  /* 0x0000000fac287221 */ /* 0x000fe20000010000 */
[C---:B------:R-:W-:Y:S02]  /*3490*/  F2FP.BF16.F32.PACK_AB R172, R79.reuse, R172 ;  /* 0x000000ac4fac723e */ /* 0x040fe400000010ff */
[----:B------:R-:W-:Y:S01]  /*34a0*/  F2FP.BF16.F32.PACK_AB R165, R24, R27 ;  /* 0x0000001b18a5723e */ /* 0x000fe200000010ff */
[----:B------:R-:W-:Y:S02]  /*34b0*/  FADD.FTZ R15, R79, R40 ;  /* 0x000000284f0f7221 */ /* 0x000fe40000010000 */
[----:B------:R-:W1:Y:S01]  /*34c0*/  MUFU.EX2 R35, R35 ;  /* 0x0000002300237308 */ /* 0x000e620000000800 */
[----:B0-----:R-:W-:Y:S01]  /*34d0*/  FADD.FTZ R11, R31, R0 ;  /* 0x000000001f0b7221 */ /* 0x001fe20000010000 */
[----:B------:R-:W-:Y:S01]  /*34e0*/  FADD.FTZ R40, R174, R15 ;  /* 0x0000000fae287221 */ /* 0x000fe20000010000 */
[----:B------:R-:W-:-:S03]  /*34f0*/  F2FP.BF16.F32.PACK_AB R174, R81, R174 ;  /* 0x000000ae51ae723e */ /* 0x000fc600000010ff */
[----:B------:R-:W-:Y:S02]  /*3500*/  FADD.FTZ R40, R81, R40 ;  /* 0x0000002851287221 */ /* 0x000fe40000010000 */
[----:B------:R-:W0:Y:S01]  /*3510*/  MUFU.EX2 R28, R37 ;  /* 0x00000025001c7308 */ /* 0x000e220000000800 */
[C---:B--2---:R-:W-:Y:S01]  /*3520*/  FADD.FTZ R0, R26.reuse, R11 ;  /* 0x0000000b1a007221 */ /* 0x044fe20000010000 */
[----:B------:R-:W-:Y:S01]  /*3530*/  FADD.FTZ R15, R125, R40 ;  /* 0x000000287d0f7221 */ /* 0x000fe20000010000 */
[----:B------:R-:W-:-:S03]  /*3540*/  F2FP.BF16.F32.PACK_AB R167, R26, R31 ;  /* 0x0000001f1aa7723e */ /* 0x000fc600000010ff */
[C---:B------:R-:W-:Y:S01]  /*3550*/  FADD.FTZ R40, R176.reuse, R15 ;  /* 0x0000000fb0287221 */ /* 0x040fe20000010000 */
[----:B------:R-:W-:Y:S01]  /*3560*/  F2FP.BF16.F32.PACK_AB R176, R176, R125 ;  /* 0x0000007db0b0723e */ /* 0x000fe200000010ff */
[----:B------:R-:W2:Y:S01]  /*3570*/  MUFU.EX2 R39, R39 ;  /* 0x0000002700277308 */ /* 0x000ea20000000800 */
[----:B-1----:R-:W-:Y:S01]  /*3580*/  FADD.FTZ R11, R35, R0 ;  /* 0x00000000230b7221 */ /* 0x002fe20000010000 */
[----:B------:R-:W-:Y:S01]  /*3590*/  FADD.FTZ R15, R129, R40 ;  /* 0x00000028810f7221 */ /* 0x000fe20000010000 */
[----:B------:R-:W-:-:S05]  /*35a0*/  IMAD.MOV.U32 R125, RZ, RZ, R151 ;  /* 0x000000ffff7d7224 */ /* 0x000fca00078e0097 */
[----:B------:R-:W1:Y:S01]  /*35b0*/  MUFU.EX2 R30, R41 ;  /* 0x00000029001e7308 */ /* 0x000e620000000800 */
[C---:B0-----:R-:W-:Y:S01]  /*35c0*/  FADD.FTZ R0, R28.reuse, R11 ;  /* 0x0000000b1c007221 */ /* 0x041fe20000010000 */
[----:B------:R-:W-:-:S06]  /*35d0*/  F2FP.BF16.F32.PACK_AB R169, R28, R35 ;  /* 0x000000231ca9723e */ /* 0x000fcc00000010ff */
[----:B------:R-:W0:Y:S01]  /*35e0*/  MUFU.EX2 R43, R43 ;  /* 0x0000002b002b7308 */ /* 0x000e220000000800 */
[----:B--2---:R-:W-:-:S07]  /*35f0*/  FADD.FTZ R11, R39, R0 ;  /* 0x00000000270b7221 */ /* 0x004fce0000010000 */
[----:B------:R-:W2:Y:S01]  /*3600*/  MUFU.EX2 R32, R45 ;  /* 0x0000002d00207308 */ /* 0x000ea20000000800 */
[C---:B-1----:R-:W-:Y:S01]  /*3610*/  FADD.FTZ R0, R30.reuse, R11 ;  /* 0x0000000b1e007221 */ /* 0x042fe20000010000 */
[----:B------:R-:W-:-:S06]  /*3620*/  F2FP.BF16.F32.PACK_AB R171, R30, R39 ;  /* 0x000000271eab723e */ /* 0x000fcc00000010ff */
[----:B------:R1:W3:Y:S01]  /*3630*/  MUFU.EX2 R178, R131 ;  /* 0x0000008300b27308 */ /* 0x0002e20000000800 */
[----:B0-----:R-:W-:-:S07]  /*3640*/  FADD.FTZ R11, R43, R0 ;  /* 0x000000002b0b7221 */ /* 0x001fce0000010000 */
[----:B------:R-:W0:Y:S01]  /*3650*/  MUFU.EX2 R47, R47 ;  /* 0x0000002f002f7308 */ /* 0x000e220000000800 */
[C---:B--2---:R-:W-:Y:S01]  /*3660*/  FADD.FTZ R0, R32.reuse, R11 ;  /* 0x0000000b20007221 */ /* 0x044fe20000010000 */
[----:B------:R-:W-:Y:S02]  /*3670*/  F2FP.BF16.F32.PACK_AB R173, R32, R43 ;  /* 0x0000002b20ad723e */ /* 0x000fe400000010ff */
[----:B-1----:R-:W-:-:S04]  /*3680*/  MOV R131, R151 ;  /* 0x0000009700837202 */ /* 0x002fc80000000f00 */
[----:B------:R-:W1:Y:S01]  /*3690*/  MUFU.EX2 R133, R133 ;  /* 0x0000008500857308 */ /* 0x000e620000000800 */
[C---:B---3--:R-:W-:Y:S01]  /*36a0*/  FADD.FTZ R40, R178.reuse, R15 ;  /* 0x0000000fb2287221 */ /* 0x048fe20000010000 */
[----:B------:R-:W-:Y:S01]  /*36b0*/  F2FP.BF16.F32.PACK_AB R178, R178, R129 ;  /* 0x00000081b2b2723e */ /* 0x000fe200000010ff */
[----:B------:R-:W-:-:S05]  /*36c0*/  IMAD.MOV.U32 R129, RZ, RZ, R151 ;  /* 0x000000ffff817224 */ /* 0x000fca00078e0097 */
[----:B------:R-:W2:Y:S01]  /*36d0*/  MUFU.EX2 R34, R49 ;  /* 0x0000003100227308 */ /* 0x000ea20000000800 */
[----:B0-----:R-:W-:-:S07]  /*36e0*/  FADD.FTZ R11, R47, R0 ;  /* 0x000000002f0b7221 */ /* 0x001fce0000010000 */
[----:B------:R0:W3:Y:S01]  /*36f0*/  MUFU.EX2 R180, R135 ;  /* 0x0000008700b47308 */ /* 0x0000e20000000800 */
[----:B-1----:R-:W-:-:S07]  /*3700*/  FADD.FTZ R15, R133, R40 ;  /* 0x00000028850f7221 */ /* 0x002fce0000010000 */
[----:B------:R-:W1:Y:S01]  /*3710*/  MUFU.EX2 R51, R51 ;  /* 0x0000003300337308 */ /* 0x000e620000000800 */
[C---:B--2---:R-:W-:Y:S01]  /*3720*/  FADD.FTZ R0, R34.reuse, R11 ;  /* 0x0000000b22007221 */ /* 0x044fe20000010000 */
[----:B------:R-:W-:Y:S02]  /*3730*/  F2FP.BF16.F32.PACK_AB R175, R34, R47 ;  /* 0x0000002f22af723e */ /* 0x000fe400000010ff */
[----:B0-----:R-:W-:-:S04]  /*3740*/  MOV R135, R151 ;  /* 0x0000009700877202 */ /* 0x001fc80000000f00 */
[----:B------:R-:W0:Y:S01]  /*3750*/  MUFU.EX2 R137, R137 ;  /* 0x0000008900897308 */ /* 0x000e220000000800 */
[C---:B---3--:R-:W-:Y:S01]  /*3760*/  FADD.FTZ R42, R180.reuse, R15 ;  /* 0x0000000fb42a7221 */ /* 0x048fe20000010000 */
[----:B------:R-:W-:Y:S01]  /*3770*/  F2FP.BF16.F32.PACK_AB R180, R180, R133 ;  /* 0x00000085b4b4723e */ /* 0x000fe200000010ff */
[----:B------:R-:W-:-:S05]  /*3780*/  IMAD.MOV.U32 R133, RZ, RZ, R151 ;  /* 0x000000ffff857224 */ /* 0x000fca00078e0097 */
[----:B------:R-:W2:Y:S01]  /*3790*/  MUFU.EX2 R36, R53 ;  /* 0x0000003500247308 */ /* 0x000ea20000000800 */
[----:B-1----:R-:W-:-:S07]  /*37a0*/  FADD.FTZ R11, R51, R0 ;  /* 0x00000000330b7221 */ /* 0x002fce0000010000 */
        /* <DEDUP_REMOVED lines=24> */
[----:B------:R-:W1:Y:S01]  /*3930*/  MUFU.EX2 R85, R85 ;  /* 0x0000005500557308 */ /* 0x000e620000000800 */
[----:B0-----:R-:W-:-:S07]  /*3940*/  FADD.FTZ R15, R145, R44 ;  /* 0x0000002c910f7221 */ /* 0x001fce0000010000 */
[----:B------:R0:W3:Y:S01]  /*3950*/  MUFU.EX2 R40, R89 ;  /* 0x0000005900287308 */ /* 0x0000e20000000800 */
[C---:B--2---:R-:W-:Y:S01]  /*3960*/  FADD.FTZ R44, R8.reuse, R11 ;  /* 0x0000000b082c7221 */ /* 0x044fe20000010000 */
[----:B------:R-:W-:-:S06]  /*3970*/  F2FP.BF16.F32.PACK_AB R181, R8, R59 ;  /* 0x0000003b08b5723e */ /* 0x000fcc00000010ff */
[----:B------:R-:W2:Y:S01]  /*3980*/  MUFU.EX2 R91, R91 ;  /* 0x0000005b005b7308 */ /* 0x000ea20000000800 */
[----:B-1----:R-:W-:Y:S01]  /*3990*/  FADD.FTZ R3, R85, R44 ;  /* 0x0000002c55037221 */ /* 0x002fe20000010000 */
[----:B0-----:R-:W-:-:S06]  /*39a0*/  IMAD.MOV.U32 R89, RZ, RZ, R151 ;  /* 0x000000ffff597224 */ /* 0x001fcc00078e0097 */
[----:B------:R-:W0:Y:S01]  /*39b0*/  MUFU.EX2 R42, R83 ;  /* 0x00000053002a7308 */ /* 0x000e220000000800 */
[C---:B---3--:R-:W-:Y:S01]  /*39c0*/  FADD.FTZ R10, R40.reuse, R3 ;  /* 0x00000003280a7221 */ /* 0x048fe20000010000 */
[----:B------:R-:W-:-:S06]  /*39d0*/  F2FP.BF16.F32.PACK_AB R183, R40, R85 ;  /* 0x0000005528b7723e */ /* 0x000fcc00000010ff */
[----:B------:R-:W1:Y:S01]  /*39e0*/  MUFU.EX2 R93, R93 ;  /* 0x0000005d005d7308 */ /* 0x000e620000000800 */
[----:B--2---:R-:W-:-:S07]  /*39f0*/  FADD.FTZ R3, R91, R10 ;  /* 0x0000000a5b037221 */ /* 0x004fce0000010000 */
[----:B------:R-:W2:Y:S01]  /*3a00*/  MUFU.EX2 R20, R20 ;  /* 0x0000001400147308 */ /* 0x000ea20000000800 */
[C---:B0-----:R-:W-:Y:S01]  /*3a10*/  FADD.FTZ R10, R42.reuse, R3 ;  /* 0x000000032a0a7221 */ /* 0x041fe20000010000 */
[----:B------:R-:W-:Y:S02]  /*3a20*/  F2FP.BF16.F32.PACK_AB R185, R42, R91 ;  /* 0x0000005b2ab9723e */ /* 0x000fe400000010ff */
[----:B------:R-:W-:-:S04]  /*3a30*/  MOV R91, R151 ;  /* 0x00000097005b7202 */ /* 0x000fc80000000f00 */
[----:B------:R-:W0:Y:S01]  /*3a40*/  MUFU.EX2 R4, R87 ;  /* 0x0000005700047308 */ /* 0x000e220000000800 */
[----:B-1----:R-:W-:Y:S01]  /*3a50*/  FADD.FTZ R3, R93, R10 ;  /* 0x0000000a5d037221 */ /* 0x002fe20000010000 */
[C---:B--2---:R-:W-:Y:S01]  /*3a60*/  F2FP.BF16.F32.PACK_AB R186, R20.reuse, R145 ;  /* 0x0000009114ba723e */ /* 0x044fe200000010ff */
[----:B------:R-:W-:Y:S01]  /*3a70*/  FADD.FTZ R0, R20, R15 ;  /* 0x0000000f14007221 */ /* 0x000fe20000010000 */
[----:B------:R-:W-:Y:S01]  /*3a80*/  IMAD.MOV.U32 R145, RZ, RZ, R151 ;  /* 0x000000ffff917224 */ /* 0x000fe200078e0097 */
[C---:B0-----:R-:W-:Y:S01]  /*3a90*/  F2FP.BF16.F32.PACK_AB R187, R4.reuse, R93 ;  /* 0x0000005d04bb723e */ /* 0x041fe200000010ff */
[----:B------:R-:W-:Y:S01]  /*3aa0*/  FADD.FTZ R3, R4, R3 ;  /* 0x0000000304037221 */ /* 0x000fe20000010000 */
[----:B------:R-:W-:Y:S01]  /*3ab0*/  IMAD.MOV.U32 R93, RZ, RZ, R151 ;  /* 0x000000ffff5d7224 */ /* 0x000fe200078e0097 */
[----:B------:R-:W-:Y:S06]  /*3ac0*/  @!P1 BRA `(.L_x_14) ;  /* 0x0000002800989947 */ /* 0x000fec0003800000 */
[----:B------:R-:W-:Y:S01]  /*3ad0*/  MOV R5, R9 ;  /* 0x0000000900057202 */ /* 0x000fe20000000f00 */
[----:B------:R-:W-:Y:S01]  /*3ae0*/  IMAD.MOV.U32 R4, RZ, RZ, R7 ;  /* 0x000000ffff047224 */ /* 0x000fe200078e0007 */
[----:B------:R-:W-:Y:S02]  /*3af0*/  CS2R R150, SRZ ;  /* 0x0000000000967805 */ /* 0x000fe4000001ff00 */
[----:B------:R-:W-:Y:S02]  /*3b00*/  CS2R R148, SRZ ;  /* 0x0000000000947805 */ /* 0x000fe4000001ff00 */
[----:B------:R-:W-:Y:S02]  /*3b10*/  CS2R R146, SRZ ;  /* 0x0000000000927805 */ /* 0x000fe4000001ff00 */
[----:B------:R-:W-:Y:S02]  /*3b20*/  CS2R R144, SRZ ;  /* 0x0000000000907805 */ /* 0x000fe4000001ff00 */
[----:B------:R-:W-:-:S02]  /*3b30*/  CS2R R142, SRZ ;  /* 0x00000000008e7805 */ /* 0x000fc4000001ff00 */
[----:B------:R-:W-:Y:S02]  /*3b40*/  CS2R R140, SRZ ;  /* 0x00000000008c7805 */ /* 0x000fe4000001ff00 */
        /* <DEDUP_REMOVED lines=25> */
[----:B------:R-:W-:Y:S01]  /*3ce0*/  CS2R R88, SRZ ;  /* 0x0000000000587805 */ /* 0x000fe2000001ff00 */
[----:B------:R-:W-:Y:S01]  /*3cf0*/  UIADD3 UR52, UR52, -0x2, URZ ;  /* 0xfffffffe34347890 */ /* 0x000fe2000fffe03f */
[----:B------:R-:W-:Y:S01]  /*3d00*/  UMOV UR53, UR44 ;  /* 0x0000002c00357c82 */ /* 0x000fe20008000000 */
[----:B------:R-:W-:Y:S01]  /*3d10*/  UMOV UR51, UR43 ;  /* 0x0000002b00337c82 */ /* 0x000fe20008000000 */
[----:B------:R-:W-:-:S09]  /*3d20*/  ULDC UR50, c[0x0][0x9d8] ;  /* 0x0002760000327ab9 */ /* 0x000fd20000000800 */
.L_x_25:
[----:B------:R-:W-:Y:S01]  /*3d30*/  ISETP.NE.AND P2, PT, RZ, UR38, PT ;  /* 0x00000026ff007c0c */ /* 0x000fe2000bf45270 */
[----:B------:R-:W-:-:S04]  /*3d40*/  UISETP.NE.AND UP0, UPT, UR51, 0x1, UPT ;  /* 0x000000013300788c */ /* 0x000fc8000bf05270 */
[----:B------:R-:W-:-:S04]  /*3d50*/  USEL UR44, URZ, 0x1, UP0 ;  /* 0x000000013f2c7887 */ /* 0x000fc80008000000 */
[----:B------:R-:W-:-:S04]  /*3d60*/  ULOP3.LUT UR44, UR53, UR44, URZ, 0x3c, !UPT ;  /* 0x0000002c352c7292 */ /* 0x000fc8000f8e3c3f */
[----:B------:R-:W-:Y:S08]  /*3d70*/  @P2 BRA `(.L_x_15) ;  /* 0x0000000000382947 */ /* 0x000ff00003800000 */
[----:B------:R-:W-:Y:S05]  /*3d80*/  @!P0 BRA `(.L_x_16) ;  /* 0x0000000000048947 */ /* 0x000fea0003800000 */
[----:B------:R-:W-:Y:S01]  /*3d90*/  BPT.TRAP 0x1 ;  /* 0x000000040000795c */ /* 0x000fe20000300000 */
.L_x_16:
[----:B------:R-:W-:Y:S01]  /*3da0*/  UIADD3 UR6, UR51, 0x1, URZ ;  /* 0x0000000133067890 */ /* 0x000fe2000fffe03f */
[----:B------:R-:W-:-:S03]  /*3db0*/  IMAD.U32 R6, RZ, RZ, UR44 ;  /* 0x0000002cff067e24 */ /* 0x000fc6000f8e00ff */
[----:B------:R-:W-:Y:S02]  /*3dc0*/  UISETP.NE.AND UP0, UPT, UR6, 0x2, UPT ;  /* 0x000000020600788c */ /* 0x000fe4000bf05270 */
[----:B------:R-:W-:Y:S02]  /*3dd0*/  SHF.L.U32 R6, R6, 0x1f, RZ ;  /* 0x0000001f06067819 */ /* 0x000fe400000006ff */
[----:B------:R-:W-:-:S04]  /*3de0*/  USEL UR6, UR6, URZ, UP0 ;  /* 0x0000003f06067287 */ /* 0x000fc80008000000 */
[----:B------:R-:W-:-:S09]  /*3df0*/  ULEA UR6, UR6, UR39, 0x3 ;  /* 0x0000002706067291 */ /* 0x000fd2000f8e183f */
[----:B------:R0:W1:Y:S01]  /*3e00*/  SYNCS.PHASECHK.TRANS64.TRYWAIT P1, [UR6+0x28830], R6 ;  /* 0x02883006ff0075a7 */ /* 0x0000620008020146 */
[----:B------:R-:W-:Y:S05]  /*3e10*/  @!P0 BRA `(.L_x_17) ;  /* 0x0000000000048947 */ /* 0x000fea0003800000 */
[----:B------:R-:W-:Y:S01]  /*3e20*/  BPT.TRAP 0x1 ;  /* 0x000000040000795c */ /* 0x000fe20000300000 */
.L_x_17:
[----:B-1----:R-:W-:Y:S05]  /*3e30*/  @P1 BRA `(.L_x_15) ;  /* 0x0000000000081947 */ /* 0x002fea0003800000 */
[----:B------:R-:W1:Y:S02]  /*3e40*/  SYNCS.PHASECHK.TRANS64.TRYWAIT P1, [UR6+0x28830], R6 ;  /* 0x02883006ff0075a7 */ /* 0x000e640008020146 */
[----:B-1----:R-:W-:Y:S05]  /*3e50*/  @!P1 BRA `(.L_x_18) ;  /* 0x0000007c00889947 */ /* 0x002fea0003800000 */
.L_x_15:
[----:B01----:R-:W-:Y:S01]  /*3e60*/  VIADD R6, R2, 0x8 ;  /* 0x0000000802067836 */ /* 0x003fe20000000000 */
[----:B------:R-:W-:Y:S01]  /*3e70*/  UIADD3 UR43, UR51, 0x1, URZ ;  /* 0x00000001332b7890 */ /* 0x000fe2000fffe03f */
[----:B------:R-:W-:Y:S01]  /*3e80*/  UMOV UR35, 0x40000040 ;  /* 0x4000004000237882 */ /* 0x000fe20000000000 */
[----:B------:R-:W-:Y:S02]  /*3e90*/  UMOV UR7, 0x40000040 ;  /* 0x4000004000077882 */ /* 0x000fe40000000000 */
[----:B------:R0:W-:Y:S01]  /*3ea0*/  BAR.SYNC.DEFER_BLOCKING R6, 0x100 ;  /* 0x000400060000751d */ /* 0x0001e20000010000 */
[----:B------:R-:W-:-:S04]  /*3eb0*/  UISETP.NE.AND UP0, UPT, UR43, 0x2, UPT ;  /* 0x000000022b00788c */ /* 0x000fc8000bf05270 */
[----:B------:R-:W-:Y:S01]  /*3ec0*/  USEL UR43, UR43, URZ, UP0 ;  /* 0x0000003f2b2b7287 */ /* 0x000fe20008000000 */
[----:B------:R-:W-:Y:S01]  /*3ed0*/  UMOV UR11, 0x40000040 ;  /* 0x40000040000b7882 */ /* 0x000fe20000000000 */
[----:B------:R-:W-:Y:S02]  /*3ee0*/  UMOV UR15, 0x40000040 ;  /* 0x40000040000f7882 */ /* 0x000fe40000000000 */
[----:B------:R-:W-:Y:S01]  /*3ef0*/  ULEA UR34, UR43, UR47, 0xb ;  /* 0x0000002f2b227291 */ /* 0x000fe2000f8e583f */
[----:B------:R-:W-:Y:S01]  /*3f00*/  UMOV UR19, 0x40000040 ;  /* 0x4000004000137882 */ /* 0x000fe20000000000 */
[----:B------:R-:W-:Y:S02]  /*3f10*/  UMOV UR23, 0x40000040 ;  /* 0x4000004000177882 */ /* 0x000fe40000000000 */
[----:B------:R-:W-:Y:S02]  /*3f20*/  UIADD3 UR6, UR34, 0x2, URZ ;  /* 0x0000000222067890 */ /* 0x000fe4000fffe03f */
[----:B------:R-:W-:-:S02]  /*3f30*/  UIADD3 UR10, UR34, 0x4, URZ ;  /* 0x00000004220a7890 */ /* 0x000fc4000fffe03f */
[----:B------:R-:W-:Y:S02]  /*3f40*/  UIADD3 UR14, UR34, 0x6, URZ ;  /* 0x00000006220e7890 */ /* 0x000fe4000fffe03f */
[----:B------:R-:W-:Y:S02]  /*3f50*/  UIADD3 UR18, UR34, 0x400, URZ ;  /* 0x0000040022127890 */ /* 0x000fe4000fffe03f */
[----:B------:R-:W-:Y:S02]  /*3f60*/  UIADD3 UR22, UR34, 0x402, URZ ;  /* 0x0000040222167890 */ /* 0x000fe4000fffe03f */
[----:B------:R-:W-:Y:S01]  /*3f70*/  UIADD3 UR26, UR34, 0x404, URZ ;  /* 0x00000404221a7890 */ /* 0x000fe2000fffe03f */
[----:B------:R-:W-:Y:S01]  /*3f80*/  WARPGROUP.ARRIVE ;  /* 0x00000000000079c5 */ /* 0x000fe20000000000 */
[----:B------:R-:W-:Y:S01]  /*3f90*/  UMOV UR27, 0x40000040 ;  /* 0x40000040001b7882 */ /* 0x000fe20000000000 */
[----:B------:R-:W-:Y:S01]  /*3fa0*/  UIADD3 UR30, UR34, 0x406, URZ ;  /* 0x00000406221e7890 */ /* 0x000fe2000fffe03f */
[----:B------:R-:W-:-:S03]  /*3fb0*/  UMOV UR31, 0x40000040 ;  /* 0x40000040001f7882 */ /* 0x000fc60000000000 */
[----:B------:R-:W-:Y:S03]  /*3fc0*/  HGMMA.64x128x16.F32.BF16 R24, gdesc[UR32], RZ, !UPT, gsb0 ;  /* 0x01e00000201879f0 */ /* 0x000fe6000c0018ff */
        /* <DEDUP_REMOVED lines=22> */
[----:B0-----:R-:W-:Y:S05]  /*4130*/  @P2 BRA `(.L_x_19) ;  /* 0x00000000002c2947 */ /* 0x001fea0003800000 */
[----:B------:R-:W-:Y:S05]  /*4140*/  @!P0 BRA `(.L_x_20) ;  /* 0x0000000000048947 */ /* 0x000fea0003800000 */
[----:B------:R-:W-:Y:S01]  /*4150*/  BPT.TRAP 0x1 ;  /* 0x000000040000795c */ /* 0x000fe20000300000 */
.L_x_20:
[----:B------:R-:W-:Y:S01]  /*4160*/  ULEA UR6, UR51, UR39, 0x3 ;  /* 0x0000002733067291 */ /* 0x000fe2000f8e183f */
[----:B------:R-:W-:-:S04]  /*4170*/  MOV R6, UR53 ;  /* 0x0000003500067c02 */ /* 0x000fc80008000f00 */
[----:B------:R-:W-:-:S04]  /*4180*/  SHF.L.U32 R6, R6, 0x1f, RZ ;  /* 0x0000001f06067819 */ /* 0x000fc800000006ff */
[----:B------:R0:W1:Y:S01]  /*4190*/  SYNCS.PHASECHK.TRANS64.TRYWAIT P1, [UR6+0x28850], R6 ;  /* 0x02885006ff0075a7 */ /* 0x0000620008020146 */
[----:B------:R-:W-:Y:S05]  /*41a0*/  @!P0 BRA `(.L_x_21) ;  /* 0x0000000000048947 */ /* 0x000fea0003800000 */
[----:B------:R-:W-:Y:S01]  /*41b0*/  BPT.TRAP 0x1 ;  /* 0x000000040000795c */ /* 0x000fe20000300000 */
.L_x_21:
[----:B-1----:R-:W-:Y:S05]  /*41c0*/  @P1 BRA `(.L_x_19) ;  /* 0x0000000000081947 */ /* 0x002fea0003800000 */
[----:B------:R-:W1:Y:S02]  /*41d0*/  SYNCS.PHASECHK.TRANS64.TRYWAIT P1, [UR6+0x28850], R6 ;  /* 0x02885006ff0075a7 */ /* 0x000e640008020146 */
[----:B-1----:R-:W-:Y:S05]  /*41e0*/  @!P1 BRA `(.L_x_22) ;  /* 0x0000007800bc9947 */ /* 0x002fea0003800000 */
.L_x_19:
[----:B------:R-:W-:Y:S01]  /*41f0*/  UIADD3 UR6, UR39, 0x400, URZ ;  /* 0x0000040027067890 */ /* 0x000fe2000fffe03f */
[----:B------:R-:W-:Y:S01]  /*4200*/  WARPGROUP.ARRIVE ;  /* 0x00000000000079c5 */ /* 0x000fe20000000000 */
[----:B------:R-:W-:Y:S01]  /*4210*/  UMOV UR7, 0x40000040 ;  /* 0x4000004000077882 */ /* 0x000fe20000000000 */
[----:B01----:R-:W-:Y:S01]  /*4220*/  IADD3 R6, -R2, 0xb, RZ ;  /* 0x0000000b02067810 */ /* 0x003fe20007ffe1ff */
[----:B------:R-:W-:-:S04]  /*4230*/  USHF.R.U32.HI UR6, URZ, 0x4, UR6 ;  /* 0x000000043f067899 */ /* 0x000fc80008011606 */
[----:B------:R-:W-:-:S04]  /*4240*/  ULOP3.LUT UR6, UR6, 0x3fff, URZ, 0xc0, !UPT ;  /* 0x00003fff06067892 */ /* 0x000fc8000f8ec03f */
[----:B------:R-:W-:-:S04]  /*4250*/  ULOP3.LUT UR6, UR6, 0x4000000, URZ, 0xfc, !UPT ;  /* 0x0400000006067892 */ /* 0x000fc8000f8efc3f */
[----:B------:R-:W-:-:S07]  /*4260*/  ULEA UR10, UR51, UR6, 0xb ;  /* 0x00000006330a7291 */ /* 0x000fce000f8e583f */
[----:B------:R-:W-:Y:S02]  /*4270*/  UMOV UR6, UR10 ;  /* 0x0000000a00067c82 */ /* 0x000fe40008000000 */
[----:B------:R-:W-:Y:S01]  /*4280*/  HGMMA.64x128x16.F32.BF16 R88, R156, gdesc[UR4].tnspB, R88, gsb0 ;  /* 0x41e000049c587df0 */ /* 0x000fe20008001858 */
[----:B------:R-:W-:Y:S01]  /*4290*/  UIADD3 UR6, UR10, 0x80, URZ ;  /* 0x000000800a067890 */ /* 0x000fe2000fffe03f */
[----:B------:R-:W-:Y:S01]  /*42a0*/  UMOV UR7, 0x40000040 ;  /* 0x4000004000077882 */ /* 0x000fe20000000000 */
[----:B------:R-:W-:Y:S02]  /*42b0*/  WARPGROUP.DEPBAR.LE gsb0, 0x0 ;  /* 0x00008000000079c5 */ /* 0x000fe40000010000 */
[----:B------:R-:W-:-:S07]  /*42c0*/  WARPGROUP.ARRIVE ;  /* 0x00000000000079c5 */ /* 0x000fce0000000000 */
        /* <DEDUP_REMOVED lines=30> */
[----:B------:R-:W-:Y:S03]  /*44b0*/  HGMMA.64x128x16.F32.BF16 R88, R184, gdesc[UR4].tnspB, R88, gsb0 ;  /* 0x41e00004b8587df0 */ /* 0x000fe60008001858 */
[----:B------:R-:W-:Y:S02]  /*44c0*/  WARPGROUP.DEPBAR.LE gsb0, 0x0 ;  /* 0x00008000000079c5 */ /* 0x000fe40000010000 */
[----:B------:R0:W-:Y:S06]  /*44d0*/  BAR.ARV R6, 0x100 ;  /* 0x000400060000751d */ /* 0x0001ec0000002000 */
[----:B------:R-:W-:Y:S05]  /*44e0*/  @!P0 BRA `(.L_x_23) ;  /* 0x0000000000048947 */ /* 0x000fea0003800000 */
[----:B------:R-:W-:Y:S01]  /*44f0*/  BPT.TRAP 0x1 ;  /* 0x000000040000795c */ /* 0x000fe20000300000 */
.L_x_23:
[----:B------:R-:W-:Y:S01]  /*4500*/  FMUL.FTZ R157, R24, UR50 ;  /* 0x00000032189d7c20 */ /* 0x000fe20008410000 */
[----:B------:R-:W-:Y:S01]  /*4510*/  FMUL.FTZ R159, R25, UR50 ;  /* 0x00000032199f7c20 */ /* 0x000fe20008410000 */
[----:B------:R-:W-:Y:S01]  /*4520*/  FMUL.FTZ R8, R26, UR50 ;  /* 0x000000321a087c20 */ /* 0x000fe20008410000 */
[----:B------:R-:W-:Y:S01]  /*4530*/  FMUL.FTZ R161, R28, UR50 ;  /* 0x000000321ca17c20 */ /* 0x000fe20008410000 */
[----:B------:R-:W-:Y:S01]  /*4540*/  FMUL.FTZ R11, R27, UR50 ;  /* 0x000000321b0b7c20 */ /* 0x000fe20008410000 */
[----:B------:R-:W-:Y:S01]  /*4550*/  FMUL.FTZ R163, R29, UR50 ;  /* 0x000000321da37c20 */ /* 0x000fe20008410000 */
[----:B------:R-:W0:Y:S01]  /*4560*/  MUFU.TANH R157, R157 ;  /* 0x0000009d009d7308 */ /* 0x000e220000002400 */
[----:B------:R-:W-:Y:S01]  /*4570*/  FMUL.FTZ R13, R30, UR50 ;  /* 0x000000321e0d7c20 */ /* 0x000fe20008410000 */
[----:B------:R-:W-:Y:S01]  /*4580*/  FMUL.FTZ R165, R32, UR50 ;  /* 0x0000003220a57c20 */ /* 0x000fe20008410000 */
[----:B------:R-:W-:Y:S01]  /*4590*/  FMUL.FTZ R15, R31, UR50 ;  /* 0x000000321f0f7c20 */ /* 0x000fe20008410000 */
[----:B------:R-:W-:Y:S01]  /*45a0*/  FMUL.FTZ R167, R33, UR50 ;  /* 0x0000003221a77c20 */ /* 0x000fe20008410000 */
[----:B------:R-:W-:Y:S01]  /*45b0*/  FMUL.FTZ R21, R34, UR50 ;  /* 0x0000003222157c20 */ /* 0x000fe20008410000 */
[----:B------:R-:W-:Y:S01]  /*45c0*/  FMUL.FTZ R169, R36, UR50 ;  /* 0x0000003224a97c20 */ /* 0x000fe20008410000 */
[----:B------:R-:W-:Y:S01]  /*45d0*/  FMUL.FTZ R25, R35, UR50 ;  /* 0x0000003223197c20 */ /* 0x000fe20008410000 */
[----:B------:R-:W1:Y:S01]  /*45e0*/  MUFU.TANH R159, R159 ;  /* 0x0000009f009f7308 */ /* 0x000e620000002400 */
[----:B------:R-:W-:Y:S01]  /*45f0*/  FMUL.FTZ R171, R37, UR50 ;  /* 0x0000003225ab7c20 */ /* 0x000fe20008410000 */
[----:B------:R-:W-:Y:S01]  /*4600*/  FMUL.FTZ R27, R38, UR50 ;  /* 0x00000032261b7c20 */ /* 0x000fe20008410000 */
[----:B------:R-:W-:Y:S01]  /*4610*/  FMUL.FTZ R173, R40, UR50 ;  /* 0x0000003228ad7c20 */ /* 0x000fe20008410000 */
[----:B------:R-:W-:Y:S01]  /*4620*/  FMUL.FTZ R29, R39, UR50 ;  /* 0x00000032271d7c20 */ /* 0x000fe20008410000 */
[----:B------:R-:W-:Y:S01]  /*4630*/  FMUL.FTZ R175, R41, UR50 ;  /* 0x0000003229af7c20 */ /* 0x000fe20008410000 */
[----:B------:R-:W-:Y:S01]  /*4640*/  FMUL.FTZ R31, R42, UR50 ;  /* 0x000000322a1f7c20 */ /* 0x000fe20008410000 */
[----:B------:R-:W-:Y:S01]  /*4650*/  FMUL.FTZ R177, R44, UR50 ;  /* 0x000000322cb17c20 */ /* 0x000fe20008410000 */
[----:B------:R-:W2:Y:S01]  /*4660*/  MUFU.TANH R8, R8 ;  /* 0x0000000800087308 */ /* 0x000ea20000002400 */
[----:B0-----:R-:W-:Y:S01]  /*4670*/  FMNMX.FTZ R6, R157, R4, !PT ;  /* 0x000000049d067209 */ /* 0x001fe20007810000 */
[----:B------:R-:W-:Y:S01]  /*4680*/  FMUL.FTZ R33, R43, UR50 ;  /* 0x000000322b217c20 */ /* 0x000fe20008410000 */
[----:B------:R-:W-:Y:S01]  /*4690*/  FMUL.FTZ R179, R45, UR50 ;  /* 0x000000322db37c20 */ /* 0x000fe20008410000 */
[----:B------:R-:W-:Y:S01]  /*46a0*/  FMUL.FTZ R35, R46, UR50 ;  /* 0x000000322e237c20 */ /* 0x000fe20008410000 */
[----:B------:R-:W-:Y:S01]  /*46b0*/  FMUL.FTZ R181, R48, UR50 ;  /* 0x0000003230b57c20 */ /* 0x000fe20008410000 */
[----:B------:R-:W-:Y:S01]  /*46c0*/  FMUL.FTZ R37, R47, UR50 ;  /* 0x000000322f257c20 */ /* 0x000fe20008410000 */
[----:B------:R-:W-:Y:S01]  /*46d0*/  FMUL.FTZ R183, R49, UR50 ;  /* 0x0000003231b77c20 */ /* 0x000fe20008410000 */
[----:B------:R-:W0:Y:S01]  /*46e0*/  MUFU.TANH R161, R161 ;  /* 0x000000a100a17308 */ /* 0x000e220000002400 */
[----:B-1----:R-:W-:Y:S01]  /*46f0*/  FMNMX.FTZ R6, R159, R6, !PT ;  /* 0x000000069f067209 */ /* 0x002fe20007810000 */
[----:B------:R-:W-:Y:S01]  /*4700*/  FMUL.FTZ R39, R50, UR50 ;  /* 0x0000003232277c20 */ /* 0x000fe20008410000 */
[----:B------:R-:W-:Y:S01]  /*4710*/  FMUL.FTZ R185, R52, UR50 ;  /* 0x0000003234b97c20 */ /* 0x000fe20008410000 */
[----:B------:R-:W-:Y:S01]  /*4720*/  FMUL.FTZ R41, R51, UR50 ;  /* 0x0000003233297c20 */ /* 0x000fe20008410000 */
[----:B------:R-:W-:Y:S01]  /*4730*/  FMUL.FTZ R187, R53, UR50 ;  /* 0x0000003235bb7c20 */ /* 0x000fe20008410000 */
[----:B------:R-:W-:Y:S01]  /*4740*/  FMUL.FTZ R43, R54, UR50 ;  /* 0x00000032362b7c20 */ /* 0x000fe20008410000 */
[----:B------:R-:W-:Y:S01]  /*4750*/  FMUL.FTZ R189, R56, UR50 ;  /* 0x0000003238bd7c20 */ /* 0x000fe20008410000 */
[----:B------:R-:W1:Y:S01]  /*4760*/  MUFU.TANH R11, R11 ;  /* 0x0000000b000b7308 */ /* 0x000e620000002400 */
[----:B--2---:R-:W-:Y:S01]  /*4770*/  FMNMX.FTZ R10, R8, R5, !PT ;  /* 0x00000005080a7209 */ /* 0x004fe20007810000 */
        /* <DEDUP_REMOVED lines=42> */
[----:B------:R-:W-:-:S04]  /*4a20*/  ULEA UR6, UR43, UR39, 0x3 ;  /* 0x000000272b067291 */ /* 0x000fc8000f8e183f */
[----:B------:R-:W1:Y:S01]  /*4a30*/  MUFU.TANH R21, R21 ;  /* 0x0000001500157308 */ /* 0x000e620000002400 */
[----:B--2---:R-:W-:Y:S01]  /*4a40*/  FMNMX.FTZ R10, R15, R10, !PT ;  /* 0x0000000a0f0a7209 */ /* 0x004fe20007810000 */
[----:B------:R-:W-:-:S04]  /*4a50*/  UIADD3 UR6, UR6, 0x28840, URZ ;  /* 0x0002884006067890 */ /* 0x000fc8000fffe03f */
[----:B------:R-:W-:Y:S02]  /*4a60*/  UPRMT UR6, UR37, 0x654, UR6 ;  /* 0x0000065425067896 */ /* 0x000fe40008000006 */
[----:B------:R-:W2:Y:S01]  /*4a70*/  MUFU.TANH R169, R169 ;  /* 0x000000a900a97308 */ /* 0x000ea20000002400 */
[----:B0-----:R-:W-:-:S06]  /*4a80*/  FMNMX.FTZ R6, R167, R6, !PT ;  /* 0x00000006a7067209 */ /* 0x001fcc0007810000 */
[----:B------:R-:W-:Y:S01]  /*4a90*/  SYNCS.ARRIVE.TRANS64.RED.A1T0 RZ, [UR6], RZ ;  /* 0x000000ffffff79a7 */ /* 0x000fe20008100406 */
[----:B------:R-:W0:Y:S01]  /*4aa0*/  MUFU.TANH R25, R25 ;  /* 0x0000001900197308 */ /* 0x000e220000002400 */
[----:B-1----:R-:W-:-:S07]  /*4ab0*/  FMNMX.FTZ R10, R21, R10, !PT ;  /* 0x0000000a150a7209 */ /* 0x002fce0007810000 */
[----:B------:R-:W1:Y:S01]  /*4ac0*/  MUFU.TANH R171, R171 ;  /* 0x000000ab00ab7308 */ /* 0x000e620000002400 */
[----:B--2---:R-:W-:-:S07]  /*4ad0*/  FMNMX.FTZ R6, R169, R6, !PT ;  /* 0x00000006a9067209 */ /* 0x004fce0007810000 */
[----:B------:R-:W2:Y:S01]  /*4ae0*/  MUFU.TANH R27, R27 ;  /* 0x0000001b001b7308 */ /* 0x000ea20000002400 */
[----:B0-----:R-:W-:-:S07]  /*4af0*/  FMNMX.FTZ R10, R25, R10, !PT ;  /* 0x0000000a190a7209 */ /* 0x001fce0007810000 */
        /* <DEDUP_REMOVED lines=97> */
[----:B-1----:R-:W-:Y:S02]  /*5110*/  FMNMX.FTZ R12, R211, R6, !PT ;  /* 0x00000006d30c7209 */ /* 0x002fe40007810000 */
[----:B------:R-:W1:Y:S03]  /*5120*/  LDC R6, c[0x0][0x988] ;  /* 0x00026200ff067b82 */ /* 0x000e660000000800 */
[----:B------:R-:W3:Y:S01]  /*5130*/  SHFL.BFLY PT, R7, R12, 0x2, 0x1f ;  /* 0x0c401f000c077f89 */ /* 0x000ee200000e0000 */
[----:B--2---:R-:W-:-:S04]  /*5140*/  FMNMX.FTZ R10, R83, R10, !PT ;  /* 0x0000000a530a7209 */ /* 0x004fc80007810000 */
[----:B0-----:R-:W-:-:S05]  /*5150*/  FMNMX.FTZ R10, R85, R10, !PT ;  /* 0x0000000a550a7209 */ /* 0x001fca0007810000 */
[----:B------:R-:W0:Y:S01]  /*5160*/  SHFL.BFLY PT, R9, R10, 0x2, 0x1f ;  /* 0x0c401f000a097f89 */ /* 0x000e2200000e0000 */
[----:B---3--:R-:W-:-:S05]  /*5170*/  FMNMX.FTZ R14, R12, R7, !PT ;  /* 0x000000070c0e7209 */ /* 0x008fca0007810000 */
[----:B------:R-:W2:Y:S01]  /*5180*/  SHFL.BFLY PT, R7, R14, 0x1, 0x1f ;  /* 0x0c201f000e077f89 */ /* 0x000ea200000e0000 */
[----:B0-----:R-:W-:-:S05]  /*5190*/  FMNMX.FTZ R20, R10, R9, !PT ;  /* 0x000000090a147209 */ /* 0x001fca0007810000 */
[----:B------:R-:W0:Y:S01]  /*51a0*/  SHFL.BFLY PT, R9, R20, 0x1, 0x1f ;  /* 0x0c201f0014097f89 */ /* 0x000e2200000e0000 */
[----:B--2---:R-:W-:-:S05]  /*51b0*/  FMNMX.FTZ R7, R14, R7, !PT ;  /* 0x000000070e077209 */ /* 0x004fca0007810000 */
[C---:B------:R-:W-:Y:S01]  /*51c0*/  FADD.FTZ R87, -R7.reuse, R4 ;  /* 0x0000000407577221 */ /* 0x040fe20000010100 */
[----:B-1----:R-:W-:-:S03]  /*51d0*/  FMUL.FTZ R10, R7, R6 ;  /* 0x00000006070a7220 */ /* 0x002fc60000410000 */
[-C--:B------:R-:W-:Y:S01]  /*51e0*/  FMUL.FTZ R24, R87, R6.reuse ;  /* 0x0000000657187220 */ /* 0x080fe20000410000 */
[-CC-:B------:R-:W-:Y:S01]  /*51f0*/  FFMA.FTZ R178, R67, R6.reuse, -R10.reuse ;  /* 0x0000000643b27223 */ /* 0x180fe2000001080a */
[-CC-:B------:R-:W-:Y:S01]  /*5200*/  FFMA.FTZ R67, R69, R6.reuse, -R10.reuse ;  /* 0x0000000645437223 */ /* 0x180fe2000001080a */
[-CC-:B------:R-:W-:Y:S01]  /*5210*/  FFMA.FTZ R158, R161, R6.reuse, -R10.reuse ;  /* 0x00000006a19e7223 */ /* 0x180fe2000001080a */
[-CC-:B------:R-:W-:Y:S01]  /*5220*/  FFMA.FTZ R160, R165, R6.reuse, -R10.reuse ;  /* 0x00000006a5a07223 */ /* 0x180fe2000001080a */
[-CC-:B------:R-:W-:Y:S01]  /*5230*/  FFMA.FTZ R69, R73, R6.reuse, -R10.reuse ;  /* 0x0000000649457223 */ /* 0x180fe2000001080a */
[-CC-:B------:R-:W-:Y:S01]  /*5240*/  FFMA.FTZ R161, R167, R6.reuse, -R10.reuse ;  /* 0x00000006a7a17223 */ /* 0x180fe2000001080a */
[----:B0-----:R-:W-:Y:S01]  /*5250*/  FMNMX.FTZ R9, R20, R9, !PT ;  /* 0x0000000914097209 */ /* 0x001fe20007810000 */
[-CC-:B------:R-:W-:Y:S01]  /*5260*/  FFMA.FTZ R162, R169, R6.reuse, -R10.reuse ;  /* 0x00000006a9a27223 */ /* 0x180fe2000001080a */
[-CC-:B------:R-:W-:Y:S01]  /*5270*/  FFMA.FTZ R164, R173, R6.reuse, -R10.reuse ;  /* 0x00000006ada47223 */ /* 0x180fe2000001080a */
[-CC-:B------:R-:W-:Y:S01]  /*5280*/  FFMA.FTZ R165, R175, R6.reuse, -R10.reuse ;  /* 0x00000006afa57223 */ /* 0x180fe2000001080a */
[-CC-:B------:R-:W-:Y:S01]  /*5290*/  FFMA.FTZ R166, R177, R6.reuse, -R10.reuse ;  /* 0x00000006b1a67223 */ /* 0x180fe2000001080a */
[----:B------:R-:W-:Y:S01]  /*52a0*/  FADD.FTZ R87, -R9, R5 ;  /* 0x0000000509577221 */ /* 0x000fe20000010100 */
[-CC-:B------:R-:W-:Y:S01]  /*52b0*/  FFMA.FTZ R73, R77, R6.reuse, -R10.reuse ;  /* 0x000000064d497223 */ /* 0x180fe2000001080a */
[-CC-:B------:R-:W-:Y:S01]  /*52c0*/  FFMA.FTZ R156, R157, R6.reuse, -R10.reuse ;  /* 0x000000069d9c7223 */ /* 0x180fe2000001080a */
[-CC-:B------:R-:W-:Y:S01]  /*52d0*/  FFMA.FTZ R167, R179, R6.reuse, -R10.reuse ;  /* 0x00000006b3a77223 */ /* 0x180fe2000001080a */
[-C--:B------:R-:W-:Y:S01]  /*52e0*/  FMUL.FTZ R4, R87, R6.reuse ;  /* 0x0000000657047220 */ /* 0x080fe20000410000 */
[-CC-:B------:R-:W-:Y:S01]  /*52f0*/  FFMA.FTZ R87, R159, R6.reuse, -R10.reuse ;  /* 0x000000069f577223 */ /* 0x180fe2000001080a */
        /* <DEDUP_REMOVED lines=17> */
[-C--:B------:R-:W-:Y:S01]  /*5410*/  FFMA.FTZ R187, R211, R6.reuse, -R10 ;  /* 0x00000006d3bb7223 */ /* 0x080fe2000001080a */
[-C--:B------:R-:W-:Y:S01]  /*5420*/  FMUL.FTZ R10, R9, R6.reuse ;  /* 0x00000006090a7220 */ /* 0x080fe20000410000 */
[----:B------:R0:W-:Y:S03]  /*5430*/  MUFU.EX2 R5, R24 ;  /* 0x0000001800057308 */ /* 0x0001e60000000800 */
[-CC-:B------:R-:W-:Y:S01]  /*5440*/  FFMA.FTZ R157, R8, R6.reuse, -R10.reuse ;  /* 0x00000006089d7223 */ /* 0x180fe2000001080a */
[-CC-:B------:R-:W-:Y:S01]  /*5450*/  FFMA.FTZ R8, R11, R6.reuse, -R10.reuse ;  /* 0x000000060b087223 */ /* 0x180fe2000001080a */
[-CC-:B------:R-:W-:Y:S01]  /*5460*/  FFMA.FTZ R11, R13, R6.reuse, -R10.reuse ;  /* 0x000000060d0b7223 */ /* 0x180fe2000001080a */
[-CC-:B------:R-:W-:Y:S01]  /*5470*/  FFMA.FTZ R12, R15, R6.reuse, -R10.reuse ;  /* 0x000000060f0c7223 */ /* 0x180fe2000001080a */
[-CC-:B------:R-:W-:Y:S01]  /*5480*/  FFMA.FTZ R13, R21, R6.reuse, -R10.reuse ;  /* 0x00000006150d7223 */ /* 0x180fe2000001080a */
[----:B------:R-:W1:Y:S01]  /*5490*/  MUFU.EX2 R156, R156 ;  /* 0x0000009c009c7308 */ /* 0x000e620000000800 */
[-CC-:B------:R-:W-:Y:S01]  /*54a0*/  FFMA.FTZ R14, R25, R6.reuse, -R10.reuse ;  /* 0x00000006190e7223 */ /* 0x180fe2000001080a */
[-CC-:B------:R-:W-:Y:S01]  /*54b0*/  FFMA.FTZ R15, R27, R6.reuse, -R10.reuse ;  /* 0x000000061b0f7223 */ /* 0x180fe2000001080a */
[-CC-:B------:R-:W-:Y:S01]  /*54c0*/  FFMA.FTZ R25, R35, R6.reuse, -R10.reuse ;  /* 0x0000000623197223 */ /* 0x180fe2000001080a */
[-CC-:B------:R-:W-:Y:S01]  /*54d0*/  FFMA.FTZ R20, R29, R6.reuse, -R10.reuse ;  /* 0x000000061d147223 */ /* 0x180fe2000001080a */
[-CC-:B------:R-:W-:Y:S01]  /*54e0*/  FFMA.FTZ R21, R31, R6.reuse, -R10.reuse ;  /* 0x000000061f157223 */ /* 0x180fe2000001080a */
[-CC-:B------:R-:W-:Y:S01]  /*54f0*/  FFMA.FTZ R26, R37, R6.reuse, -R10.reuse ;  /* 0x00000006251a7223 */ /* 0x180fe2000001080a */
[-CC-:B0-----:R-:W-:Y:S01]  /*5500*/  FFMA.FTZ R24, R33, R6.reuse, -R10.reuse ;  /* 0x0000000621187223 */ /* 0x181fe2000001080a */
[----:B------:R-:W-:Y:S01]  /*5510*/  MUFU.EX2 R4, R4 ;  /* 0x0000000400047308 */ /* 0x000fe20000000800 */
[-CC-:B------:R-:W-:Y:S01]  /*5520*/  FFMA.FTZ R27, R39, R6.reuse, -R10.reuse ;  /* 0x00000006271b7223 */ /* 0x180fe2000001080a */
[-CC-:B------:R-:W-:Y:S01]  /*5530*/  FFMA.FTZ R28, R41, R6.reuse, -R10.reuse ;  /* 0x00000006291c7223 */ /* 0x180fe2000001080a */
[-CC-:B------:R-:W-:Y:S01]  /*5540*/  FFMA.FTZ R29, R43, R6.reuse, -R10.reuse ;  /* 0x000000062b1d7223 */ /* 0x180fe2000001080a */
[-CC-:B------:R-:W-:Y:S01]  /*5550*/  FFMA.FTZ R30, R45, R6.reuse, -R10.reuse ;  /* 0x000000062d1e7223 */ /* 0x180fe2000001080a */
[-CC-:B------:R-:W-:Y:S01]  /*5560*/  FFMA.FTZ R31, R47, R6.reuse, -R10.reuse ;  /* 0x000000062f1f7223 */ /* 0x180fe2000001080a */
[-CC-:B------:R-:W-:Y:S01]  /*5570*/  FFMA.FTZ R32, R49, R6.reuse, -R10.reuse ;  /* 0x0000000631207223 */ /* 0x180fe2000001080a */
[----:B------:R-:W-:Y:S01]  /*5580*/  FFMA.FTZ R33, R51, R6, -R10 ;  /* 0x0000000633217223 */ /* 0x000fe2000001080a */
[----:B------:R-:W0:Y:S01]  /*5590*/  MUFU.EX2 R157, R157 ;  /* 0x0000009d009d7308 */ /* 0x000e220000000800 */
[----:B-1----:R-:W-:Y:S01]  /*55a0*/  FFMA.FTZ R0, R5, R0, R156 ;  /* 0x0000000005007223 */ /* 0x002fe2000001009c */
[-CC-:B------:R-:W-:Y:S01]  /*55b0*/  FFMA.FTZ R34, R53, R6.reuse, -R10.reuse ;  /* 0x0000000635227223 */ /* 0x180fe2000001080a */
        /* <DEDUP_REMOVED lines=9> */
[----:B------:R-:W-:-:S04]  /*5650*/  FFMA.FTZ R83, R83, R6, -R10 ;  /* 0x0000000653537223 */ /* 0x000fc8000001080a */
[----:B------:R-:W2:Y:S01]  /*5660*/  MUFU.EX2 R8, R8 ;  /* 0x0000000800087308 */ /* 0x000ea20000000800 */
[----:B0-----:R-:W-:-:S07]  /*5670*/  FFMA.FTZ R3, R4, R3, R157 ;  /* 0x0000000304037223 */ /* 0x001fce000001009d */
[----:B------:R-:W0:Y:S01]  /*5680*/  MUFU.EX2 R158, R158 ;  /* 0x0000009e009e7308 */ /* 0x000e220000000800 */
[----:B-1----:R-:W-:-:S07]  /*5690*/  FADD.FTZ R35, R87, R0 ;  /* 0x0000000057237221 */ /* 0x002fce0000010000 */
[----:B------:R-:W1:Y:S01]  /*56a0*/  MUFU.EX2 R11, R11 ;  /* 0x0000000b000b7308 */ /* 0x000e620000000800 */
[----:B--2---:R-:W-:-:S07]  /*56b0*/  FADD.FTZ R0, R8, R3 ;  /* 0x0000000308007221 */ /* 0x004fce0000010000 */
[----:B------:R-:W2:Y:S01]  /*56c0*/  MUFU.EX2 R159, R159 ;  /* 0x0000009f009f7308 */ /* 0x000ea20000000800 */
[----:B0-----:R-:W-:Y:S01]  /*56d0*/  FADD.FTZ R36, R158, R35 ;  /* 0x000000239e247221 */ /* 0x001fe20000010000 */
[----:B------:R-:W-:-:S06]  /*56e0*/  FFMA.FTZ R35, R55, R6, -R10 ;  /* 0x0000000637237223 */ /* 0x000fcc000001080a */
[----:B------:R-:W0:Y:S01]  /*56f0*/  MUFU.EX2 R12, R12 ;  /* 0x0000000c000c7308 */ /* 0x000e220000000800 */
[----:B-1----:R-:W-:-:S07]  /*5700*/  FADD.FTZ R3, R11, R0 ;  /* 0x000000000b037221 */ /* 0x002fce0000010000 */
[----:B------:R-:W1:Y:S01]  /*5710*/  MUFU.EX2 R160, R160 ;  /* 0x000000a000a07308 */ /* 0x000e620000000800 */
[----:B--2---:R-:W-:-:S07]  /*5720*/  FADD.FTZ R37, R159, R36 ;  /* 0x000000249f257221 */ /* 0x004fce0000010000 */
[----:B------:R-:W2:Y:S01]  /*5730*/  MUFU.EX2 R13, R13 ;  /* 0x0000000d000d7308 */ /* 0x000ea20000000800 */
[----:B0-----:R-:W-:-:S07]  /*5740*/  FADD.FTZ R0, R12, R3 ;  /* 0x000000030c007221 */ /* 0x001fce0000010000 */
[----:B------:R-:W0:Y:S01]  /*5750*/  MUFU.EX2 R161, R161 ;  /* 0x000000a100a17308 */ /* 0x000e220000000800 */
[----:B-1----:R-:W-:-:S07]  /*5760*/  FADD.FTZ R36, R160, R37 ;  /* 0x00000025a0247221 */ /* 0x002fce0000010000 */
[----:B------:R-:W1:Y:S01]  /*5770*/  MUFU.EX2 R14, R14 ;  /* 0x0000000e000e7308 */ /* 0x000e620000000800 */
[----:B--2---:R-:W-:-:S07]  /*5780*/  FADD.FTZ R3, R13, R0 ;  /* 0x000000000d037221 */ /* 0x004fce0000010000 */
[----:B------:R-:W2:Y:S01]  /*5790*/  MUFU.EX2 R162, R162 ;  /* 0x000000a200a27308 */ /* 0x000ea20000000800 */
[----:B0-----:R-:W-:Y:S01]  /*57a0*/  FADD.FTZ R37, R161, R36 ;  /* 0x00000024a1257221 */ /* 0x001fe20000010000 */
[-CC-:B------:R-:W-:Y:S01]  /*57b0*/  FFMA.FTZ R36, R57, R6.reuse, -R10.reuse ;  /* 0x0000000639247223 */ /* 0x180fe2000001080a */
[----:B------:R-:W-:-:S05]  /*57c0*/  FFMA.FTZ R10, R85, R6, -R10 ;  /* 0x00000006550a7223 */ /* 0x000fca000001080a */
        /* <DEDUP_REMOVED lines=102> */
[----:B-1----:R-:W-:-:S03]  /*5e30*/  FADD.FTZ R0, R187, R38 ;  /* 0x00000026bb007221 */ /* 0x002fc60000010000 */
[----:B--2---:R-:W-:Y:S01]  /*5e40*/  FADD.FTZ R3, R10, R3 ;  /* 0x000000030a037221 */ /* 0x004fe20000010000 */
[----:B------:R-:W-:Y:S06]  /*5e50*/  @!P0 BRA `(.L_x_24) ;  /* 0x0000000000048947 */ /* 0x000fec0003800000 */
[----:B------:R-:W-:Y:S01]  /*5e60*/  BPT.TRAP 0x1 ;  /* 0x000000040000795c */ /* 0x000fe20000300000 */
.L_x_24:
[----:B------:R-:W-:Y:S01]  /*5e70*/  ULEA UR6, UR51, UR39, 0x3 ;  /* 0x0000002733067291 */ /* 0x000fe2000f8e183f */
[----:B------:R-:W-:Y:S01]  /*5e80*/  ISETP.LT.AND P1, PT, RZ, UR52, PT ;  /* 0x00000034ff007c0c */ /* 0x000fe2000bf21270 */
[----:B------:R-:W-:Y:S01]  /*5e90*/  UIADD3 UR7, UR52, -0x1, URZ ;  /* 0xffffffff34077890 */ /* 0x000fe2000fffe03f */
[----:B------:R-:W-:Y:S01]  /*5ea0*/  F2FP.BF16.F32.PACK_AB R158, R159, R158 ;  /* 0x0000009e9f9e723e */ /* 0x000fe200000010ff */
[----:B------:R-:W-:Y:S01]  /*5eb0*/  UIADD3 UR6, UR6, 0x28860, URZ ;  /* 0x0002886006067890 */ /* 0x000fe2000fffe03f */
[----:B------:R-:W-:Y:S01]  /*5ec0*/  F2FP.BF16.F32.PACK_AB R160, R161, R160 ;  /* 0x000000a0a1a0723e */ /* 0x000fe200000010ff */
[----:B------:R-:W-:Y:S01]  /*5ed0*/  UMOV UR53, UR44 ;  /* 0x0000002c00357c82 */ /* 0x000fe20008000000 */
[----:B------:R-:W-:Y:S01]  /*5ee0*/  UMOV UR51, UR43 ;  /* 0x0000002b00337c82 */ /* 0x000fe20008000000 */
[----:B------:R-:W-:Y:S01]  /*5ef0*/  UPRMT UR6, UR37, 0x654, UR6 ;  /* 0x0000065425067896 */ /* 0x000fe20008000006 */
[----:B------:R-:W-:Y:S01]  /*5f00*/  F2FP.BF16.F32.PACK_AB R162, R163, R162 ;  /* 0x000000a2a3a2723e */ /* 0x000fe200000010ff */
[----:B------:R-:W-:Y:S01]  /*5f10*/  UMOV UR52, UR7 ;  /* 0x0000000700347c82 */ /* 0x000fe20008000000 */
[----:B------:R-:W-:Y:S01]  /*5f20*/  F2FP.BF16.F32.PACK_AB R164, R165, R164 ;  /* 0x000000a4a5a4723e */ /* 0x000fe200000010ff */
[-C--:B------:R-:W-:Y:S01]  /*5f30*/  FMUL.FTZ R88, R88, R5.reuse ;  /* 0x0000000558587220 */ /* 0x080fe20000410000 */
[----:B------:R-:W-:Y:S01]  /*5f40*/  F2FP.BF16.F32.PACK_AB R166, R167, R166 ;  /* 0x000000a6a7a6723e */ /* 0x000fe200000010ff */
[-C--:B------:R-:W-:Y:S01]  /*5f50*/  FMUL.FTZ R89, R89, R5.reuse ;  /* 0x0000000559597220 */ /* 0x080fe20000410000 */
[----:B------:R-:W-:Y:S01]  /*5f60*/  F2FP.BF16.F32.PACK_AB R168, R169, R168 ;  /* 0x000000a8a9a8723e */ /* 0x000fe200000010ff */
[-C--:B------:R-:W-:Y:S01]  /*5f70*/  FMUL.FTZ R92, R92, R5.reuse ;  /* 0x000000055c5c7220 */ /* 0x080fe20000410000 */
[----:B------:R-:W-:Y:S01]  /*5f80*/  SYNCS.ARRIVE.TRANS64.RED.A1T0 RZ, [UR6], RZ ;  /* 0x000000ffffff79a7 */ /* 0x000fe20008100406 */
[----:B------:R-:W-:Y:S01]  /*5f90*/  F2FP.BF16.F32.PACK_AB R170, R171, R170 ;  /* 0x000000aaabaa723e */ /* 0x000fe200000010ff */
[-C--:B------:R-:W-:Y:S01]  /*5fa0*/  FMUL.FTZ R93, R93, R5.reuse ;  /* 0x000000055d5d7220 */ /* 0x080fe20000410000 */
        /* <DEDUP_REMOVED lines=31> */
[----:B------:R-:W-:Y:S01]  /*61a0*/  FMUL.FTZ R149, R149, R5 ;  /* 0x0000000595957220 */ /* 0x000fe20000410000 */
        /* <DEDUP_REMOVED lines=32> */
[----:B------:R-:W-:Y:S01]  /*63b0*/  F2FP.BF16.F32.PACK_AB R156, R87, R156 ;  /* 0x0000009c579c723e */ /* 0x000fe200000010ff */
[----:B------:R-:W-:Y:S01]  /*63c0*/  IMAD.MOV.U32 R5, RZ, RZ, R9 ;  /* 0x000000ffff057224 */ /* 0x000fe200078e0009 */
[----:B------:R-:W-:Y:S01]  /*63d0*/  F2FP.BF16.F32.PACK_AB R157, R8, R157 ;  /* 0x0000009d089d723e */ /* 0x000fe200000010ff */
[----:B------:R-:W-:Y:S01]  /*63e0*/  IMAD.MOV.U32 R4, RZ, RZ, R7 ;  /* 0x000000ffff047224 */ /* 0x000fe200078e0007 */
[----:B------:R-:W-:-:S02]  /*63f0*/  F2FP.BF16.F32.PACK_AB R159, R12, R11 ;  /* 0x0000000b0c9f723e */ /* 0x000fc400000010ff */
[----:B------:R-:W-:Y:S02]  /*6400*/  F2FP.BF16.F32.PACK_AB R161, R14, R13 ;  /* 0x0000000d0ea1723e */ /* 0x000fe400000010ff */
[----:B------:R-:W-:Y:S02]  /*6410*/  F2FP.BF16.F32.PACK_AB R163, R20, R15 ;  /* 0x0000000f14a3723e */ /* 0x000fe400000010ff */
[----:B------:R-:W-:Y:S02]  /*6420*/  F2FP.BF16.F32.PACK_AB R165, R24, R21 ;  /* 0x0000001518a5723e */ /* 0x000fe400000010ff */
[----:B------:R-:W-:Y:S02]  /*6430*/  F2FP.BF16.F32.PACK_AB R167, R26, R25 ;  /* 0x000000191aa7723e */ /* 0x000fe400000010ff */
[----:B------:R-:W-:Y:S02]  /*6440*/  F2FP.BF16.F32.PACK_AB R169, R28, R27 ;  /* 0x0000001b1ca9723e */ /* 0x000fe400000010ff */
        /* <DEDUP_REMOVED lines=12> */
[----:B------:R-:W-:Y:S01]  /*6510*/  F2FP.BF16.F32.PACK_AB R187, R10, R83 ;  /* 0x000000530abb723e */ /* 0x000fe200000010ff */
[----:B------:R-:W-:Y:S06]  /*6520*/  @P1 BRA `(.L_x_25) ;  /* 0xffffffd800001947 */ /* 0x000fec000383ffff */
.L_x_14:
[----:B------:R-:W-:Y:S06]  /*6530*/  BAR.ARV 0x8, 0x180 ;  /* 0x0206000000007b1d */ /* 0x000fec0000002000 */
[----:B------:R-:W-:Y:S05]  /*6540*/  @!P0 BRA `(.L_x_26) ;  /* 0x0000000000048947 */ /* 0x000fea0003800000 */
[----:B------:R-:W-:Y:S01]  /*6550*/  BPT.TRAP 0x1 ;  /* 0x000000040000795c */ /* 0x000fe20000300000 */
.L_x_26:
[----:B------:R-:W-:Y:S01]  /*6560*/  ULEA UR10, UR43, UR39, 0x3 ;  /* 0x000000272b0a7291 */ /* 0x000fe2000f8e183f */
[----:B------:R-:W-:-:S05]  /*6570*/  IMAD.U32 R4, RZ, RZ, UR44 ;  /* 0x0000002cff047e24 */ /* 0x000fca000f8e00ff */
[----:B------:R-:W-:-:S04]  /*6580*/  SHF.L.U32 R4, R4, 0x1f, RZ ;  /* 0x0000001f04047819 */ /* 0x000fc800000006ff */
[----:B------:R0:W1:Y:S01]  /*6590*/  SYNCS.PHASECHK.TRANS64.TRYWAIT P1, [UR10+0x28850], R4 ;  /* 0x02885004ff0075a7 */ /* 0x000062000802014a */
[----:B------:R-:W-:Y:S05]  /*65a0*/  @!P0 BRA `(.L_x_27) ;  /* 0x0000000000048947 */ /* 0x000fea0003800000 */
[----:B------:R-:W-:Y:S01]  /*65b0*/  BPT.TRAP 0x1 ;  /* 0x000000040000795c */ /* 0x000fe20000300000 */
.L_x_27:
[----:B-1----:R-:W-:Y:S05]  /*65c0*/  @P1 BRA `(.L_x_28) ;  /* 0x0000000000081947 */ /* 0x002fea0003800000 */
[----:B------:R-:W1:Y:S02]  /*65d0*/  SYNCS.PHASECHK.TRANS64.TRYWAIT P1, [UR10+0x28850], R4 ;  /* 0x02885004ff0075a7 */ /* 0x000e64000802014a */
[----:B-1----:R-:W-:Y:S05]  /*65e0*/  @!P1 BRA `(.L_x_29) ;  /* 0x0000005400d49947 */ /* 0x002fea0003800000 */
.L_x_28:
[----:B------:R-:W-:Y:S01]  /*65f0*/  UIADD3 UR4, UR39, 0x400, URZ ;  /* 0x0000040027047890 */ /* 0x000fe2000fffe03f */
[----:B------:R-:W-:Y:S01]  /*6600*/  WARPGROUP.ARRIVE ;  /* 0x00000000000079c5 */ /* 0x000fe20000000000 */
[----:B------:R-:W-:Y:S01]  /*6610*/  UMOV UR7, 0x40000040 ;  /* 0x4000004000077882 */ /* 0x000fe20000000000 */
[----:B-1----:R-:W1:Y:S01]  /*6620*/  SHFL.BFLY PT, R5, R0, 0x2, 0x1f ;  /* 0x0c401f0000057f89 */ /* 0x002e6200000e0000 */
[----:B------:R-:W-:Y:S01]  /*6630*/  USHF.R.U32.HI UR4, URZ, 0x4, UR4 ;  /* 0x000000043f047899 */ /* 0x000fe20008011604 */
[----:B------:R-:W-:Y:S02]  /*6640*/  MOV R61, RZ ;  /* 0x000000ff003d7202 */ /* 0x000fe40000000f00 */
[----:B0-----:R-:W0:Y:S01]  /*6650*/  SHFL.BFLY PT, R4, R3, 0x2, 0x1f ;  /* 0x0c401f0003047f89 */ /* 0x001e2200000e0000 */
[----:B------:R-:W-:-:S04]  /*6660*/  ULOP3.LUT UR4, UR4, 0x3fff, URZ, 0xc0, !UPT ;  /* 0x00003fff04047892 */ /* 0x000fc8000f8ec03f */
[----:B------:R-:W-:-:S04]  /*6670*/  ULOP3.LUT UR4, UR4, 0x4000000, URZ, 0xfc, !UPT ;  /* 0x0400000004047892 */ /* 0x000fc8000f8efc3f */
[----:B------:R-:W-:-:S07]  /*6680*/  ULEA UR4, UR43, UR4, 0xb ;  /* 0x000000042b047291 */ /* 0x000fce000f8e583f */
[----:B------:R-:W-:Y:S02]  /*6690*/  UMOV UR6, UR4 ;  /* 0x0000000400067c82 */ /* 0x000fe40008000000 */
[----:B------:R-:W-:Y:S01]  /*66a0*/  HGMMA.64x128x16.F32.BF16 R88, R156, gdesc[UR4].tnspB, R88, gsb0 ;  /* 0x41e000049c587df0 */ /* 0x000fe20008001858 */
[----:B------:R-:W-:Y:S01]  /*66b0*/  UIADD3 UR6, UR4, 0x80, URZ ;  /* 0x0000008004067890 */ /* 0x000fe2000fffe03f */
[----:B-1----:R-:W-:Y:S01]  /*66c0*/  FADD.FTZ R5, R5, R0 ;  /* 0x0000000005057221 */ /* 0x002fe20000010000 */
[----:B------:R-:W-:Y:S01]  /*66d0*/  UMOV UR7, 0x40000040 ;  /* 0x4000004000077882 */ /* 0x000fe20000000000 */
[----:B------:R-:W-:Y:S02]  /*66e0*/  IMAD.MOV.U32 R0, RZ, RZ, -0x800000 ;  /* 0xff800000ff007424 */ /* 0x000fe400078e00ff */
[----:B0-----:R-:W-:Y:S01]  /*66f0*/  FADD.FTZ R8, R4, R3 ;  /* 0x0000000304087221 */ /* 0x001fe20000010000 */
[----:B------:R-:W-:Y:S01]  /*6700*/  IMAD.MOV.U32 R3, RZ, RZ, -0x800000 ;  /* 0xff800000ff037424 */ /* 0x000fe200078e00ff */
[----:B------:R-:W0:Y:S04]  /*6710*/  SHFL.BFLY PT, R4, R5, 0x1, 0x1f ;  /* 0x0c201f0005047f89 */ /* 0x000e2800000e0000 */
[----:B------:R-:W1:Y:S01]  /*6720*/  SHFL.BFLY PT, R11, R8, 0x1, 0x1f ;  /* 0x0c201f00080b7f89 */ /* 0x000e6200000e0000 */
[----:B0-----:R-:W-:Y:S01]  /*6730*/  FADD.FTZ R13, R5, R4 ;  /* 0x00000004050d7221 */ /* 0x001fe20000010000 */
[----:B-1----:R-:W-:-:S04]  /*6740*/  FADD.FTZ R14, R8, R11 ;  /* 0x0000000b080e7221 */ /* 0x002fc80000010000 */
[----:B------:R-:W-:Y:S01]  /*6750*/  FSETP.NE.FTZ.AND P1, PT, R13, RZ, PT ;  /* 0x000000ff0d00720b */ /* 0x000fe20003f35000 */
[----:B------:R-:W-:Y:S01]  /*6760*/  IMAD.MOV.U32 R11, RZ, RZ, RZ ;  /* 0x000000ffff0b7224 */ /* 0x000fe200078e00ff */
[----:B------:R-:W-:-:S11]  /*6770*/  FSETP.NE.FTZ.AND P2, PT, R14, RZ, PT ;  /* 0x000000ff0e00720b */ /* 0x000fd60003f55000 */
[----:B------:R-:W0:Y:S01]  /*6780*/  @P1 MUFU.LG2 R10, R13 ;  /* 0x0000000d000a1308 */ /* 0x000e220000000c00 */
[C---:B------:R-:W-:Y:S01]  /*6790*/  @P1 FMUL.FTZ R4, R6.reuse, 0.69314718246459960938 ;  /* 0x3f31721806041820 */ /* 0x040fe20000410000 */
[----:B------:R-:W-:-:S06]  /*67a0*/  @P2 FMUL.FTZ R15, R6, 0.69314718246459960938 ;  /* 0x3f317218060f2820 */ /* 0x000fcc0000410000 */
[----:B------:R-:W1:Y:S08]  /*67b0*/  @P2 MUFU.LG2 R12, R14 ;  /* 0x0000000e000c2308 */ /* 0x000e700000000c00 */
[----:B------:R2:W3:Y:S01]  /*67c0*/  @P1 MUFU.RCP R61, R13 ;  /* 0x0000000d003d1308 */ /* 0x0004e20000001000 */
[----:B0-----:R-:W-:-:S04]  /*67d0*/  @P1 FMUL.FTZ R5, R10, 0.69314718246459960938 ;  /* 0x3f3172180a051820 */ /* 0x001fc80000410000 */
[----:B------:R-:W-:-:S03]  /*67e0*/  @P1 FFMA.FTZ R3, R4, R7, R5 ;  /* 0x0000000704031223 */ /* 0x000fc60000010005 */
[----:B------:R2:W0:Y:S01]  /*67f0*/  @P2 MUFU.RCP R11, R14 ;  /* 0x0000000e000b2308 */ /* 0x0004220000001000 */
[----:B-1----:R-:W-:-:S04]  /*6800*/  @P2 FMUL.FTZ R12, R12, 0.69314718246459960938 ;  /* 0x3f3172180c0c2820 */ /* 0x002fc80000410000 */
[----:B------:R-:W-:Y:S01]  /*6810*/  @P2 FFMA.FTZ R0, R15, R9, R12 ;  /* 0x000000090f002223 */ /* 0x000fe2000001000c */
[----:B------:R-:W-:Y:S02]  /*6820*/  WARPGROUP.DEPBAR.LE gsb0, 0x0 ;  /* 0x00008000000079c5 */ /* 0x000fe40000010000 */
[----:B------:R-:W-:-:S06]  /*6830*/  WARPGROUP.ARRIVE ;  /* 0x00000000000079c5 */ /* 0x000fcc0000000000 */
        /* <DEDUP_REMOVED lines=23> */
[----:B------:R-:W-:Y:S01]  /*69b0*/  UIADD3 UR4, UR4, 0x380, URZ ;  /* 0x0000038004047890 */ /* 0x000fe2000fffe03f */
[----:B------:R-:W-:Y:S02]  /*69c0*/  WARPGROUP.DEPBAR.LE gsb0, 0x0 ;  /* 0x00008000000079c5 */ /* 0x000fe40000010000 */
[----:B------:R-:W-:-:S06]  /*69d0*/  WARPGROUP.ARRIVE ;  /* 0x00000000000079c5 */ /* 0x000fcc0000000000 */
[----:B------:R-:W-:Y:S01]  /*69e0*/  HGMMA.64x128x16.F32.BF16 R88, R180, gdesc[UR4].tnspB, R88, gsb0 ;  /* 0x41e00004b4587df0 */ /* 0x000fe20008001858 */
[----:B------:R-:W-:Y:S01]  /*69f0*/  UMOV UR6, UR4 ;  /* 0x0000000400067c82 */ /* 0x000fe20008000000 */
[----:B------:R-:W-:Y:S01]  /*6a00*/  UMOV UR7, 0x40000040 ;  /* 0x4000004000077882 */ /* 0x000fe20000000000 */
[----:B------:R-:W-:Y:S02]  /*6a10*/  WARPGROUP.DEPBAR.LE gsb0, 0x0 ;  /* 0x00008000000079c5 */ /* 0x000fe40000010000 */
[----:B------:R-:W-:-:S07]  /*6a20*/  WARPGROUP.ARRIVE ;  /* 0x00000000000079c5 */ /* 0x000fce0000000000 */
[----:B------:R-:W-:Y:S03]  /*6a30*/  HGMMA.64x128x16.F32.BF16 R88, R184, gdesc[UR4].tnspB, R88, gsb0 ;  /* 0x41e00004b8587df0 */ /* 0x000fe60008001858 */
[----:B------:R-:W-:Y:S02]  /*6a40*/  WARPGROUP.DEPBAR.LE gsb0, 0x0 ;  /* 0x00008000000079c5 */ /* 0x000fe40000010000 */
[----:B0-23--:R-:W-:Y:S05]  /*6a50*/  @!P0 BRA `(.L_x_30) ;  /* 0x0000000000048947 */ /* 0x00dfea0003800000 */
[----:B------:R-:W-:Y:S01]  /*6a60*/  BPT.TRAP 0x1 ;  /* 0x000000040000795c */ /* 0x000fe20000300000 */
.L_x_30:
[----:B------:R-:W0:Y:S01]  /*6a70*/  S2UR UR6, SR_SWINHI ;  /* 0x00000000000679c3 */ /* 0x000e220000002f00 */
[----:B------:R-:W-:Y:S01]  /*6a80*/  IMAD R9, R17, 0x40, R22 ;  /* 0x0000004011097824 */ /* 0x000fe200078e0216 */
[----:B------:R-:W-:Y:S01]  /*6a90*/  ULDC UR7, c[0x0][0xc44] ;  /* 0x0003110000077ab9 */ /* 0x000fe20000000800 */
[----:B------:R-:W-:Y:S01]  /*6aa0*/  FMUL.FTZ R62, R113, R61 ;  /* 0x0000003d713e7220 */ /* 0x000fe20000410000 */
[-C--:B------:R-:W-:Y:S01]  /*6ab0*/  FMUL.FTZ R113, R98, R11.reuse ;  /* 0x0000000b62717220 */ /* 0x080fe20000410000 */
[----:B------:R-:W-:Y:S01]  /*6ac0*/  FMUL.FTZ R98, R103, R11 ;  /* 0x0000000b67627220 */ /* 0x000fe20000410000 */
[----:B------:R-:W-:Y:S01]  /*6ad0*/  ULDC.64 UR8, c[0x0][0xb90] ;  /* 0x0002e40000087ab9 */ /* 0x000fe20000000a00 */
[----:B------:R-:W-:Y:S01]  /*6ae0*/  FMUL.FTZ R69, R108, R61 ;  /* 0x0000003d6c457220 */ /* 0x000fe20000410000 */
[----:B------:R-:W1:Y:S01]  /*6af0*/  LDC R59, c[0x0][0xbe8] ;  /* 0x0002fa00ff3b7b82 */ /* 0x000e620000000800 */
[-C--:B------:R-:W-:Y:S01]  /*6b00*/  FMUL.FTZ R108, R99, R11.reuse ;  /* 0x0000000b636c7220 */ /* 0x080fe20000410000 */
[----:B------:R-:W-:Y:S01]  /*6b10*/  FMUL.FTZ R99, R110, R11 ;  /* 0x0000000b6e637220 */ /* 0x000fe20000410000 */
[-C--:B------:R-:W-:Y:S01]  /*6b20*/  FMUL.FTZ R7, R92, R61.reuse ;  /* 0x0000003d5c077220 */ /* 0x080fe20000410000 */
[----:B------:R-:W-:Y:S01]  /*6b30*/  FMUL.FTZ R68, R109, R61 ;  /* 0x0000003d6d447220 */ /* 0x000fe20000410000 */
[-C--:B------:R-:W-:Y:S01]  /*6b40*/  FMUL.FTZ R92, R111, R11.reuse ;  /* 0x0000000b6f5c7220 */ /* 0x080fe20000410000 */
[-C--:B------:R-:W-:Y:S01]  /*6b50*/  FMUL.FTZ R109, R94, R11.reuse ;  /* 0x0000000b5e6d7220 */ /* 0x080fe20000410000 */
[----:B------:R-:W-:Y:S01]  /*6b60*/  FMUL.FTZ R94, R107, R11 ;  /* 0x0000000b6b5e7220 */ /* 0x000fe20000410000 */
[----:B------:R-:W2:Y:S01]  /*6b70*/  LDC R103, c[0x0][0xc38] ;  /* 0x00030e00ff677b82 */ /* 0x000ea20000000800 */
[-C--:B------:R-:W-:Y:S01]  /*6b80*/  FMUL.FTZ R75, R96, R61.reuse ;  /* 0x0000003d604b7220 */ /* 0x080fe20000410000 */
[-C--:B------:R-:W-:Y:S01]  /*6b90*/  FMUL.FTZ R73, R100, R61.reuse ;  /* 0x0000003d64497220 */ /* 0x080fe20000410000 */
[-C--:B------:R-:W-:Y:S01]  /*6ba0*/  FMUL.FTZ R66, R105, R61.reuse ;  /* 0x0000003d69427220 */ /* 0x080fe20000410000 */
[-C--:B------:R-:W-:Y:S01]  /*6bb0*/  FMUL.FTZ R71, R104, R61.reuse ;  /* 0x0000003d68477220 */ /* 0x080fe20000410000 */
[-C--:B------:R-:W-:Y:S01]  /*6bc0*/  FMUL.FTZ R20, R89, R61.reuse ;  /* 0x0000003d59147220 */ /* 0x080fe20000410000 */
[-C--:B------:R-:W-:Y:S01]  /*6bd0*/  FMUL.FTZ R77, R88, R61.reuse ;  /* 0x0000003d584d7220 */ /* 0x080fe20000410000 */
[-C--:B------:R-:W-:Y:S01]  /*6be0*/  FMUL.FTZ R6, R93, R61.reuse ;  /* 0x0000003d5d067220 */ /* 0x080fe20000410000 */
[----:B------:R-:W-:Y:S01]  /*6bf0*/  UMOV UR4, UR39 ;  /* 0x0000002700047c82 */ /* 0x000fe20008000000 */
[----:B0-----:R-:W-:Y:S01]  /*6c00*/  UMOV UR5, UR6 ;  /* 0x0000000600057c82 */ /* 0x001fe20008000000 */
[-C--:B------:R-:W-:Y:S01]  /*6c10*/  FMUL.FTZ R72, R97, R61.reuse ;  /* 0x0000003d61487220 */ /* 0x080fe20000410000 */
[----:B------:R-:W-:Y:S01]  /*6c20*/  MOV R36, UR4 ;  /* 0x0000000400247c02 */ /* 0x000fe20008000f00 */
[----:B------:R-:W-:Y:S01]  /*6c30*/  IMAD.U32 R37, RZ, RZ, UR5 ;  /* 0x00000005ff257e24 */ /* 0x000fe2000f8e00ff */
[----:B------:R-:W-:Y:S01]  /*6c40*/  UIADD3 UR4, -UR40, URZ, URZ ;  /* 0x0000003f28047290 */ /* 0x000fe2000fffe13f */
[-C--:B------:R-:W-:Y:S01]  /*6c50*/  FMUL.FTZ R70, R101, R61.reuse ;  /* 0x0000003d65467220 */ /* 0x080fe20000410000 */
[----:B------:R-:W-:Y:S01]  /*6c60*/  FMUL.FTZ R64, R117, R61 ;  /* 0x0000003d75407220 */ /* 0x000fe20000410000 */
[----:B------:R-:W-:Y:S01]  /*6c70*/  IMAD.WIDE R4, R152, 0x2, R36 ;  /* 0x0000000298047825 */ /* 0x000fe200078e0224 */
[----:B------:R-:W-:-:S03]  /*6c80*/  UIMAD UR7, UR7, UR4, UR42 ;  /* 0x00000004070772a4 */ /* 0x000fc6000f8e022a */
[-C--:B------:R-:W-:Y:S01]  /*6c90*/  FMUL.FTZ R100, R91, R11.reuse ;  /* 0x0000000b5b647220 */ /* 0x080fe20000410000 */
[-C--:B------:R-:W-:Y:S01]  /*6ca0*/  FMUL.FTZ R105, R90, R11.reuse ;  /* 0x0000000b5a697220 */ /* 0x080fe20000410000 */
[----:B------:R-:W-:Y:S01]  /*6cb0*/  IMAD.WIDE R36, R9, 0x2, R36 ;  /* 0x0000000209247825 */ /* 0x000fe200078e0224 */
[C---:B------:R-:W-:Y:S01]  /*6cc0*/  IADD3 R31, P1, R4.reuse, 0x4040, RZ ;  /* 0x00004040041f7810 */ /* 0x040fe20007f3e0ff */
[----:B------:R-:W-:Y:S01]  /*6cd0*/  UIMAD.WIDE.U32 UR4, UR7, UR8, URZ ;  /* 0x00000008070472a5 */ /* 0x000fe2000f8e003f */
[----:B------:R-:W-:Y:S01]  /*6ce0*/  IADD3 R13, P6, R4, 0x20, RZ ;  /* 0x00000020040d7810 */ /* 0x000fe20007fde0ff */
[----:B------:R-:W-:Y:S01]  /*6cf0*/  FMUL.FTZ R104, R95, R11 ;  /* 0x0000000b5f687220 */ /* 0x000fe20000410000 */
[----:B------:R-:W-:Y:S01]  /*6d00*/  IADD3.X R43, RZ, R5, RZ, P1, !PT ;  /* 0x00000005ff2b7210 */ /* 0x000fe20000ffe4ff */
[-C--:B------:R-:W-:Y:S01]  /*6d10*/  FMUL.FTZ R117, R102, R11.reuse ;  /* 0x0000000b66757220 */ /* 0x080fe20000410000 */
[----:B-1----:R-:W-:Y:S01]  /*6d20*/  ISETP.NE.AND P1, PT, R59, 0x1, PT ;  /* 0x000000013b00780c */ /* 0x002fe20003f25270 */
[----:B------:R-:W-:Y:S01]  /*6d30*/  IMAD.X R15, RZ, RZ, R5, P6 ;  /* 0x000000ffff0f7224 */ /* 0x000fe200030e0605 */
[----:B------:R-:W-:Y:S01]  /*6d40*/  LOP3.LUT R12, R31, 0x380, RZ, 0xc0, !PT ;  /* 0x000003801f0c7812 */ /* 0x000fe200078ec0ff */
[-C--:B------:R-:W-:Y:S01]  /*6d50*/  FMUL.FTZ R101, R106, R11.reuse ;  /* 0x0000000b6a657220 */ /* 0x080fe20000410000 */
[----:B------:R-:W-:Y:S01]  /*6d60*/  IADD3 R35, P6, R36, 0x1000, RZ ;  /* 0x0000100024237810 */ /* 0x000fe20007fde0ff */
[-C--:B------:R-:W-:Y:S01]  /*6d70*/  FMUL.FTZ R88, R115, R11.reuse ;  /* 0x0000000b73587220 */ /* 0x080fe20000410000 */
[----:B------:R-:W-:Y:S01]  /*6d80*/  SHF.R.U64 R12, R12, 0x3, RZ ;  /* 0x000000030c0c7819 */ /* 0x000fe200000012ff */
[-C--:B------:R-:W-:Y:S01]  /*6d90*/  FMUL.FTZ R97, R114, R11.reuse ;  /* 0x0000000b72617220 */ /* 0x080fe20000410000 */
[----:B------:R-:W-:Y:S01]  /*6da0*/  IADD3 R45, P0, R4, 0x4060, RZ ;  /* 0x00004060042d7810 */ /* 0x000fe20007f1e0ff */
[----:B------:R-:W-:Y:S01]  /*6db0*/  FMUL.FTZ R90, R119, R11 ;  /* 0x0000000b775a7220 */ /* 0x000fe20000410000 */
[----:B------:R-:W-:Y:S01]  /*6dc0*/  LOP3.LUT R42, R12, R31, RZ, 0x3c, !PT ;  /* 0x0000001f0c2a7212 */ /* 0x000fe200078e3cff */
[----:B------:R-:W-:Y:S01]  /*6dd0*/  IMAD.U32 R12, RZ, RZ, UR4 ;  /* 0x00000004ff0c7e24 */ /* 0x000fe2000f8e00ff */
[----:B------:R-:W-:Y:S01]  /*6de0*/  LOP3.LUT R34, R35, 0x380, RZ, 0xc0, !PT ;  /* 0x0000038023227812 */ /* 0x000fe200078ec0ff */
[----:B------:R-:W-:Y:S01]  /*6df0*/  UIADD3 UR4, UR10, 0x28860, URZ ;  /* 0x000288600a047890 */ /* 0x000fe2000fffe03f */
[----:B------:R-:W-:Y:S01]  /*6e00*/  LOP3.LUT R9, R4, 0x380, RZ, 0xc0, !PT ;  /* 0x0000038004097812 */ /* 0x000fe200078ec0ff */
[----:B------:R-:W0:Y:S01]  /*6e10*/  @P1 LDC R110, c[0x0][0xbec] ;  /* 0x0002fb00ff6e1b82 */ /* 0x000e220000000800 */
[----:B------:R-:W-:Y:S01]  /*6e20*/  LOP3.LUT R44, R45, 0x380, RZ, 0xc0, !PT ;  /* 0x000003802d2c7812 */ /* 0x000fe200078ec0ff */
[----:B------:R-:W-:Y:S01]  /*6e30*/  UPRMT UR4, UR37, 0x654, UR4 ;  /* 0x0000065425047896 */ /* 0x000fe20008000004 */
[----:B------:R-:W-:Y:S01]  /*6e40*/  SHF.R.U64 R34, R34, 0x3, RZ ;  /* 0x0000000322227819 */ /* 0x000fe200000012ff */
[-C--:B------:R-:W-:Y:S01]  /*6e50*/  FMUL.FTZ R95, R118, R11.reuse ;  /* 0x0000000b765f7220 */ /* 0x080fe20000410000 */
[----:B------:R-:W-:Y:S01]  /*6e60*/  SHF.R.U64 R9, R9, 0x3, RZ ;  /* 0x0000000309097819 */ /* 0x000fe200000012ff */
[-C--:B------:R-:W-:Y:S01]  /*6e70*/  FMUL.FTZ R80, R123, R11.reuse ;  /* 0x0000000b7b507220 */ /* 0x080fe20000410000 */
[----:B------:R-:W-:Y:S01]  /*6e80*/  SHF.R.U64 R44, R44, 0x3, RZ ;  /* 0x000000032c2c7819 */ /* 0x000fe200000012ff */
[----:B------:R-:W1:Y:S01]  /*6e90*/  @P1 LDC R111, c[0x0][0xbf0] ;  /* 0x0002fc00ff6f1b82 */ /* 0x000e620000000800 */
[----:B------:R-:W-:Y:S01]  /*6ea0*/  IADD3 R29, P2, R4, 0x4020, RZ ;  /* 0x00004020041d7810 */ /* 0x000fe20007f5e0ff */
[-C--:B------:R-:W-:Y:S01]  /*6eb0*/  FMUL.FTZ R93, R122, R11.reuse ;  /* 0x0000000b7a5d7220 */ /* 0x080fe20000410000 */
[C---:B------:R-:W-:Y:S01]  /*6ec0*/  IADD3 R27, P3, R4.reuse, 0x4000, RZ ;  /* 0x00004000041b7810 */ /* 0x040fe20007f7e0ff */
[-C--:B------:R-:W-:Y:S01]  /*6ed0*/  FMUL.FTZ R79, R127, R11.reuse ;  /* 0x0000000b7f4f7220 */ /* 0x080fe20000410000 */
[----:B------:R-:W-:Y:S01]  /*6ee0*/  IADD3 R25, P4, R4, 0x60, RZ ;  /* 0x0000006004197810 */ /* 0x000fe20007f9e0ff */
[-C--:B------:R-:W-:Y:S01]  /*6ef0*/  FMUL.FTZ R86, R126, R11.reuse ;  /* 0x0000000b7e567220 */ /* 0x080fe20000410000 */
[----:B------:R-:W-:Y:S01]  /*6f00*/  IADD3 R21, P5, R4, 0x40, RZ ;  /* 0x0000004004157810 */ /* 0x000fe20007fbe0ff */
[----:B------:R-:W-:Y:S01]  /*6f10*/  FMUL.FTZ R76, R131, R11 ;  /* 0x0000000b834c7220 */ /* 0x000fe20000410000 */
[----:B------:R-:W-:Y:S01]  /*6f20*/  LOP3.LUT R34, R34, R35, RZ, 0x3c, !PT ;  /* 0x0000002322227212 */ /* 0x000fe200078e3cff */
[----:B------:R-:W-:Y:S01]  /*6f30*/  IMAD.X R35, RZ, RZ, R37, P6 ;  /* 0x000000ffff237224 */ /* 0x000fe200030e0625 */
[----:B------:R-:W-:Y:S01]  /*6f40*/  LOP3.LUT R4, R9, R4, RZ, 0x3c, !PT ;  /* 0x0000000409047212 */ /* 0x000fe200078e3cff */
[-C--:B------:R-:W-:Y:S01]  /*6f50*/  FMUL.FTZ R91, R130, R11.reuse ;  /* 0x0000000b825b7220 */ /* 0x080fe20000410000 */
[----:B------:R-:W-:Y:S01]  /*6f60*/  IADD3 R107, P6, R36, 0x7000, RZ ;  /* 0x00007000246b7810 */ /* 0x000fe20007fde0ff */
[-C--:B------:R-:W-:Y:S01]  /*6f70*/  FMUL.FTZ R78, R135, R11.reuse ;  /* 0x0000000b874e7220 */ /* 0x080fe20000410000 */
[----:B------:R-:W-:Y:S01]  /*6f80*/  IADD3 R96, RZ, -UR42, RZ ;  /* 0x8000002aff607c10 */ /* 0x000fe2000fffe0ff */
        /* <DEDUP_REMOVED lines=9> */
[----:B------:R-:W-:Y:S01]  /*7020*/  LOP3.LUT R44, R44, R45, RZ, 0x3c, !PT ;  /* 0x0000002d2c2c7212 */ /* 0x000fe200078e3cff */
[--C-:B------:R-:W-:Y:S01]  /*7030*/  IMAD.X R45, RZ, RZ, R5.reuse, P0 ;  /* 0x000000ffff2d7224 */ /* 0x100fe200000e0605 */
[-C--:B------:R-:W-:Y:S01]  /*7040*/  IADD3.X R11, RZ, R5.reuse, RZ, P4, !PT ;  /* 0x00000005ff0b7210 */ /* 0x080fe200027fe4ff */
[--C-:B------:R-:W-:Y:S01]  /*7050*/  IMAD.X R41, RZ, RZ, R5.reuse, P2 ;  /* 0x000000ffff297224 */ /* 0x100fe200010e0605 */
[----:B------:R-:W-:Y:S01]  /*7060*/  MOV R106, R4 ;  /* 0x00000004006a7202 */ /* 0x000fe20000000f00 */
[--C-:B------:R-:W-:Y:S01]  /*7070*/  IMAD.X R39, RZ, RZ, R5.reuse, P3 ;  /* 0x000000ffff277224 */ /* 0x100fe200018e0605 */
[----:B------:R-:W-:Y:S01]  /*7080*/  LOP3.LUT R10, R29, 0x380, RZ, 0xc0, !PT ;  /* 0x000003801d0a7812 */ /* 0x000fe200078ec0ff */
[----:B------:R-:W-:Y:S01]  /*7090*/  IMAD.X R9, RZ, RZ, R5, P5 ;  /* 0x000000ffff097224 */ /* 0x000fe200028e0605 */
[----:B------:R-:W-:Y:S01]  /*70a0*/  LOP3.LUT R5, R107, 0x380, RZ, 0xc0, !PT ;  /* 0x000003806b057812 */ /* 0x000fe200078ec0ff */
[----:B------:R-:W-:Y:S01]  /*70b0*/  SYNCS.ARRIVE.TRANS64.RED.A1T0 RZ, [UR4], RZ ;  /* 0x000000ffffff79a7 */ /* 0x000fe20008100404 */
[----:B--2---:R-:W-:Y:S01]  /*70c0*/  IMAD R96, R103, R96, UR41 ;  /* 0x0000002967607e24 */ /* 0x004fe2000f8e0260 */
[----:B------:R-:W-:Y:S01]  /*70d0*/  LOP3.LUT R8, R27, 0x380, RZ, 0xc0, !PT ;  /* 0x000003801b087812 */ /* 0x000fe200078ec0ff */
[----:B------:R-:W-:Y:S01]  /*70e0*/  USHF.R.S32.HI UR11, URZ, 0x1f, UR7 ;  /* 0x0000001f3f0b7899 */ /* 0x000fe20008011407 */
[----:B------:R-:W-:Y:S01]  /*70f0*/  F2FP.BF16.F32.PACK_AB R4, R20, R77 ;  /* 0x0000004d1404723e */ /* 0x000fe200000010ff */
[----:B------:R-:W-:Y:S01]  /*7100*/  USHF.R.S32.HI UR10, URZ, 0x1f, UR40 ;  /* 0x0000001f3f0a7899 */ /* 0x000fe20008011428 */
[----:B------:R-:W-:Y:S01]  /*7110*/  SHF.R.U64 R10, R10, 0x3, RZ ;  /* 0x000000030a0a7819 */ /* 0x000fe200000012ff */
[----:B------:R-:W-:Y:S01]  /*7120*/  UIMAD UR6, UR11, UR8, URZ ;  /* 0x000000080b0672a4 */ /* 0x000fe2000f8e023f */
[----:B------:R-:W2:Y:S01]  /*7130*/  LDC.64 R102, c[0x0][0xb98] ;  /* 0x0002e600ff667b82 */ /* 0x000ea20000000a00 */
[----:B------:R-:W-:Y:S01]  /*7140*/  SHF.R.U64 R20, R5, 0x3, RZ ;  /* 0x0000000305147819 */ /* 0x000fe200000012ff */
[----:B------:R-:W-:Y:S01]  /*7150*/  FMUL.FTZ R67, R112, R61 ;  /* 0x0000003d70437220 */ /* 0x000fe20000410000 */
[----:B------:R-:W-:Y:S01]  /*7160*/  SHF.R.U64 R8, R8, 0x3, RZ ;  /* 0x0000000308087819 */ /* 0x000fe200000012ff */
[----:B------:R-:W-:Y:S01]  /*7170*/  UIMAD UR6, UR7, UR9, UR6 ;  /* 0x00000009070672a4 */ /* 0x000fe2000f8e0206 */
[----:B------:R-:W-:Y:S01]  /*7180*/  LOP3.LUT R40, R10, R29, RZ, 0x3c, !PT ;  /* 0x0000001d0a287212 */ /* 0x000fe200078e3cff */
[----:B------:R-:W-:Y:S01]  /*7190*/  FMUL.FTZ R65, R116, R61 ;  /* 0x0000003d74417220 */ /* 0x000fe20000410000 */
[----:B------:R-:W-:Y:S01]  /*71a0*/  LOP3.LUT R20, R20, R107, RZ, 0x3c, !PT ;  /* 0x0000006b14147212 */ /* 0x000fe200078e3cff */
[----:B------:R-:W-:Y:S01]  /*71b0*/  IMAD R107, R96, 0x80, R16 ;  /* 0x00000080606b7824 */ /* 0x000fe200078e0210 */
[----:B------:R-:W-:Y:S01]  /*71c0*/  LOP3.LUT R10, R25, 0x380, RZ, 0xc0, !PT ;  /* 0x00000380190a7812 */ /* 0x000fe200078ec0ff */
[----:B------:R-:W-:Y:S01]  /*71d0*/  UIADD3 UR6, UR5, UR6, URZ ;  /* 0x0000000605067290 */ /* 0x000fe2000fffe03f */
[----:B------:R-:W-:Y:S01]  /*71e0*/  LOP3.LUT R38, R8, R27, RZ, 0x3c, !PT ;  /* 0x0000001b08267212 */ /* 0x000fe200078e3cff */
[-C--:B------:R-:W-:Y:S01]  /*71f0*/  FMUL.FTZ R60, R121, R61.reuse ;  /* 0x0000003d793c7220 */ /* 0x080fe20000410000 */
[----:B------:R-:W-:Y:S01]  /*7200*/  LOP3.LUT R8, R13, 0x380, RZ, 0xc0, !PT ;  /* 0x000003800d087812 */ /* 0x000fe200078ec0ff */
[----:B------:R-:W-:Y:S01]  /*7210*/  FMUL.FTZ R63, R120, R61 ;  /* 0x0000003d783f7220 */ /* 0x000fe20000410000 */
[----:B------:R-:W-:Y:S01]  /*7220*/  MOV R77, R44 ;  /* 0x0000002c004d7202 */ /* 0x000fe20000000f00 */
[----:B0-----:R-:W-:Y:S01]  /*7230*/  @P1 IMAD.HI.U32 R44, R107, R110, RZ ;  /* 0x0000006e6b2c1227 */ /* 0x001fe200078e00ff */
[----:B------:R-:W-:-:S03]  /*7240*/  SHF.R.U64 R10, R10, 0x3, RZ ;  /* 0x000000030a0a7819 */ /* 0x000fc600000012ff */
[----:B------:R-:W-:Y:S01]  /*7250*/  FMUL.FTZ R51, R125, R61 ;  /* 0x0000003d7d337220 */ /* 0x000fe20000410000 */
[----:B------:R-:W-:Y:S01]  /*7260*/  SHF.R.U64 R8, R8, 0x3, RZ ;  /* 0x0000000308087819 */ /* 0x000fe200000012ff */
[----:B------:R-:W-:Y:S01]  /*7270*/  IMAD.MOV.U32 R45, RZ, RZ, R107 ;  /* 0x000000ffff2d7224 */ /* 0x000fe200078e006b */
[----:B------:R-:W-:Y:S01]  /*7280*/  LOP3.LUT R10, R10, R25, RZ, 0x3c, !PT ;  /* 0x000000190a0a7212 */ /* 0x000fe200078e3cff */
[-C--:B------:R-:W-:Y:S01]  /*7290*/  FMUL.FTZ R58, R124, R61.reuse ;  /* 0x0000003d7c3a7220 */ /* 0x080fe20000410000 */
[----:B------:R-:W-:Y:S01]  /*72a0*/  IADD3 R25, P0, R36, 0x6000, RZ ;  /* 0x0000600024197810 */ /* 0x000fe20007f1e0ff */
[----:B------:R-:W-:Y:S01]  /*72b0*/  FMUL.FTZ R52, R129, R61 ;  /* 0x0000003d81347220 */ /* 0x000fe20000410000 */
[----:B-1----:R-:W-:Y:S01]  /*72c0*/  @P1 SHF.R.U32.HI R45, RZ, R111, R44 ;  /* 0x0000006fff2d1219 */ /* 0x002fe2000001162c */
[----:B------:R-:W-:Y:S01]  /*72d0*/  FMUL.FTZ R57, R128, R61 ;  /* 0x0000003d80397220 */ /* 0x000fe20000410000 */
[----:B------:R-:W-:Y:S01]  /*72e0*/  F2FP.BF16.F32.PACK_AB R6, R6, R7 ;  /* 0x000000070606723e */ /* 0x000fe200000010ff */
[----:B------:R-:W-:Y:S01]  /*72f0*/  FMUL.FTZ R49, R133, R61 ;  /* 0x0000003d85317220 */ /* 0x000fe20000410000 */
[----:B------:R-:W-:Y:S01]  /*7300*/  LOP3.LUT R14, R8, R13, RZ, 0x3c, !PT ;  /* 0x0000000d080e7212 */ /* 0x000fe200078e3cff */
[----:B------:R-:W-:Y:S01]  /*7310*/  IMAD.U32 R13, RZ, RZ, UR5 ;  /* 0x00000005ff0d7e24 */ /* 0x000fe2000f8e00ff */
[----:B------:R-:W-:Y:S01]  /*7320*/  F2FP.BF16.F32.PACK_AB R5, R100, R105 ;  /* 0x000000696405723e */ /* 0x000fe200000010ff */
[----:B------:R-:W-:Y:S01]  /*7330*/  ULDC.64 UR4, c[0x0][0xb88] ;  /* 0x0002e20000047ab9 */ /* 0x000fe20000000a00 */
[----:B------:R-:W-:Y:S01]  /*7340*/  F2FP.BF16.F32.PACK_AB R7, R104, R109 ;  /* 0x0000006d6807723e */ /* 0x000fe200000010ff */
[----:B------:R-:W-:Y:S01]  /*7350*/  BAR.SYNC.DEFER_BLOCKING 0x1, 0x100 ;  /* 0x0044000000007b1d */ /* 0x000fe20000010000 */
[----:B------:R-:W-:Y:S01]  /*7360*/  MOV R13, UR6 ;  /* 0x00000006000d7c02 */ /* 0x000fe20008000f00 */
[-C--:B------:R-:W-:Y:S01]  /*7370*/  FMUL.FTZ R56, R132, R61.reuse ;  /* 0x0000003d84387220 */ /* 0x080fe20000410000 */
[----:B------:R-:W-:Y:S01]  /*7380*/  LOP3.LUT R24, R25, 0x380, RZ, 0xc0, !PT ;  /* 0x0000038019187812 */ /* 0x000fe200078ec0ff */
[----:B------:R-:W-:Y:S01]  /*7390*/  FMUL.FTZ R50, R137, R61 ;  /* 0x0000003d89327220 */ /* 0x000fe20000410000 */
[----:B------:R-:W-:Y:S01]  /*73a0*/  MOV R105, R38 ;  /* 0x0000002600697202 */ /* 0x000fe20000000f00 */
[----:B------:R-:W-:Y:S01]  /*73b0*/  IMAD.MOV R38, RZ, RZ, -R45 ;  /* 0x000000ffff267224 */ /* 0x000fe200078e0a2d */
[----:B------:R-:W-:Y:S01]  /*73c0*/  SHF.R.U64 R24, R24, 0x3, RZ ;  /* 0x0000000318187819 */ /* 0x000fe200000012ff */
[----:B--2---:R-:W-:Y:S01]  /*73d0*/  IMAD.WIDE.U32 R12, R102, UR40, R12 ;  /* 0x00000028660c7c25 */ /* 0x004fe2000f8e000c */
[----:B------:R-:W-:Y:S01]  /*73e0*/  LOP3.LUT R8, R21, 0x380, RZ, 0xc0, !PT ;  /* 0x0000038015087812 */ /* 0x000fe200078ec0ff */
[----:B------:R-:W-:Y:S01]  /*73f0*/  ULDC UR6, c[0x0][0xa88] ;  /* 0x0002a20000067ab9 */ /* 0x000fe20000000800 */
[----:B------:R-:W-:Y:S01]  /*7400*/  LOP3.LUT R24, R24, R25, RZ, 0x3c, !PT ;  /* 0x0000001918187212 */ /* 0x000fe200078e3cff */
[----:B------:R-:W-:Y:S01]  /*7410*/  IMAD.X R25, RZ, RZ, R37, P0 ;  /* 0x000000ffff197224 */ /* 0x000fe200000e0625 */
[----:B------:R-:W-:Y:S01]  /*7420*/  IADD3 R29, P3, R36, 0x4000, RZ ;  /* 0x00004000241d7810 */ /* 0x000fe20007f7e0ff */
[-C--:B------:R-:W-:Y:S01]  /*7430*/  FMUL.FTZ R55, R136, R61.reuse ;  /* 0x0000003d88377220 */ /* 0x080fe20000410000 */
[----:B------:R-:W-:Y:S01]  /*7440*/  SHF.R.S32.HI R39, RZ, 0x1f, R45 ;  /* 0x0000001fff277819 */ /* 0x000fe2000001142d */
[-C--:B------:R-:W-:Y:S01]  /*7450*/  FMUL.FTZ R47, R141, R61.reuse ;  /* 0x0000003d8d2f7220 */ /* 0x080fe20000410000 */
[----:B------:R-:W-:Y:S01]  /*7460*/  IADD3 R12, P0, R45, R12, RZ ;  /* 0x0000000c2d0c7210 */ /* 0x000fe20007f1e0ff */
[-C--:B------:R-:W-:Y:S01]  /*7470*/  FMUL.FTZ R54, R140, R61.reuse ;  /* 0x0000003d8c367220 */ /* 0x080fe20000410000 */
[----:B------:R-:W-:Y:S01]  /*7480*/  SHF.R.U64 R8, R8, 0x3, RZ ;  /* 0x0000000308087819 */ /* 0x000fe200000012ff */
[-C--:B------:R-:W-:Y:S01]  /*7490*/  FMUL.FTZ R48, R145, R61.reuse ;  /* 0x0000003d91307220 */ /* 0x080fe20000410000 */
[----:B------:R-:W-:Y:S01]  /*74a0*/  IADD3 R27, P2, R36, 0x5000, RZ ;  /* 0x00005000241b7810 */ /* 0x000fe20007f5e0ff */
[----:B------:R-:W-:Y:S01]  /*74b0*/  FMUL.FTZ R53, R144, R61 ;  /* 0x0000003d90357220 */ /* 0x000fe20000410000 */
[----:B------:R-:W-:Y:S01]  /*74c0*/  LOP3.LUT R28, R29, 0x380, RZ, 0xc0, !PT ;  /* 0x000003801d1c7812 */ /* 0x000fe200078ec0ff */
[----:B------:R0:W-:Y:S01]  /*74d0*/  STSM.16.M88.4 [R106], R4 ;  /* 0x000000046a007844 */ /* 0x0001e20000000200 */
[----:B------:R-:W-:Y:S01]  /*74e0*/  LOP3.LUT R8, R8, R21, RZ, 0x3c, !PT ;  /* 0x0000001508087212 */ /* 0x000fe200078e3cff */
[-C--:B------:R-:W-:Y:S01]  /*74f0*/  FMUL.FTZ R46, R149, R61.reuse ;  /* 0x0000003d952e7220 */ /* 0x080fe20000410000 */
[----:B------:R-:W-:Y:S01]  /*7500*/  LOP3.LUT R26, R27, 0x380, RZ, 0xc0, !PT ;  /* 0x000003801b1a7812 */ /* 0x000fe200078ec0ff */
[----:B------:R-:W-:Y:S01]  /*7510*/  FMUL.FTZ R61, R148, R61 ;  /* 0x0000003d943d7220 */ /* 0x000fe20000410000 */
[----:B------:R-:W-:Y:S01]  /*7520*/  MOV R104, R40 ;  /* 0x0000002800687202 */ /* 0x000fe20000000f00 */
[----:B------:R-:W-:Y:S01]  /*7530*/  ULDC.64 UR8, c[0x0][0xae8] ;  /* 0x0002ba0000087ab9 */ /* 0x000fe20000000a00 */
[----:B------:R-:W-:-:S02]  /*7540*/  MOV R15, R14 ;  /* 0x0000000e000f7202 */ /* 0x000fc40000000f00 */
[----:B------:R-:W-:Y:S02]  /*7550*/  SHF.R.U64 R28, R28, 0x3, RZ ;  /* 0x000000031c1c7819 */ /* 0x000fe400000012ff */
[----:B------:R-:W-:Y:S02]  /*7560*/  LEA R41, R96, R19, 0x7 ;  /* 0x0000001360297211 */ /* 0x000fe400078e38ff */
[----:B------:R-:W-:Y:S02]  /*7570*/  MOV R14, R8 ;  /* 0x00000008000e7202 */ /* 0x000fe40000000f00 */
[----:B------:R-:W-:Y:S01]  /*7580*/  SHF.R.U64 R26, R26, 0x3, RZ ;  /* 0x000000031a1a7819 */ /* 0x000fe200000012ff */
[----:B0-----:R-:W-:Y:S01]  /*7590*/  IMAD R4, R102, UR10, RZ ;  /* 0x0000000a66047c24 */ /* 0x001fe2000f8e02ff */
[----:B------:R-:W-:Y:S01]  /*75a0*/  MOV R106, R10 ;  /* 0x0000000a006a7202 */ /* 0x000fe20000000f00 */
[----:B------:R-:W-:Y:S01]  /*75b0*/  IMAD R11, R59, R38, R107 ;  /* 0x000000263b0b7224 */ /* 0x000fe200078e026b */
[----:B------:R-:W-:Y:S01]  /*75c0*/  F2FP.BF16.F32.PACK_AB R5, R108, R113 ;  /* 0x000000716c05723e */ /* 0x000fe200000010ff */
[----:B------:R-:W-:Y:S01]  /*75d0*/  IMAD R103, R103, UR40, R4 ;  /* 0x0000002867677c24 */ /* 0x000fe2000f8e0204 */
[----:B------:R-:W-:-:S02]  /*75e0*/  F2FP.BF16.F32.PACK_AB R4, R72, R75 ;  /* 0x0000004b4804723e */ /* 0x000fc400000010ff */
[----:B------:R-:W-:Y:S02]  /*75f0*/  SHF.R.S32.HI R10, RZ, 0x1f, R11 ;  /* 0x0000001fff0a7819 */ /* 0x000fe4000001140b */
[----:B------:R-:W-:Y:S02]  /*7600*/  IADD3.X R13, R39, R13, R103, P0, !PT ;  /* 0x0000000d270d7210 */ /* 0x000fe400007fe467 */
[----:B------:R-:W-:Y:S01]  /*7610*/  F2FP.BF16.F32.PACK_AB R6, R70, R73 ;  /* 0x000000494606723e */ /* 0x000fe200000010ff */
[----:B------:R-:W-:Y:S01]  /*7620*/  IMAD R10, R10, UR4, RZ ;  /* 0x000000040a0a7c24 */ /* 0x000fe2000f8e02ff */
[----:B------:R-:W-:Y:S01]  /*7630*/  F2FP.BF16.F32.PACK_AB R7, R98, R117 ;  /* 0x000000756207723e */ /* 0x000fe200000010ff */
[C---:B------:R-:W-:Y:S01]  /*7640*/  IMAD.WIDE.U32 R12, R11.reuse, UR4, R12 ;  /* 0x000000040b0c7c25 */ /* 0x040fe2000f8e000c */
[----:B------:R-:W-:Y:S02]  /*7650*/  F2FP.BF16.F32.PACK_AB R8, R66, R71 ;  /* 0x000000474208723e */ /* 0x000fe400000010ff */
[----:B------:R-:W-:Y:S01]  /*7660*/  LOP3.LUT R28, R28, R29, RZ, 0x3c, !PT ;  /* 0x0000001d1c1c7212 */ /* 0x000fe200078e3cff */
[----:B------:R-:W-:Y:S01]  /*7670*/  IMAD R39, R11, UR5, R10 ;  /* 0x000000050b277c24 */ /* 0x000fe2000f8e020a */
[----:B------:R0:W-:Y:S01]  /*7680*/  STSM.16.M88.4 [R15], R4 ;  /* 0x000000040f007844 */ /* 0x0001e20000000200 */
[----:B------:R-:W-:Y:S01]  /*7690*/  ULDC.64 UR4, c[0x0][0xb50] ;  /* 0x0002d40000047ab9 */ /* 0x000fe20000000a00 */
[----:B------:R-:W-:Y:S01]  /*76a0*/  IMAD R66, R59, UR6, RZ ;  /* 0x000000063b427c24 */ /* 0x000fe2000f8e02ff */
[----:B------:R-:W-:-:S02]  /*76b0*/  IADD3.X R29, RZ, R37, RZ, P3, !PT ;  /* 0x00000025ff1d7210 */ /* 0x000fc40001ffe4ff */
[----:B------:R-:W-:Y:S02]  /*76c0*/  LOP3.LUT P0, RZ, R154, 0x3, RZ, 0xc0, !PT ;  /* 0x000000039aff7812 */ /* 0x000fe4000780c0ff */
[----:B------:R-:W-:Y:S02]  /*76d0*/  F2FP.BF16.F32.PACK_AB R9, R94, R101 ;  /* 0x000000655e09723e */ /* 0x000fe400000010ff */
[----:B------:R-:W-:Y:S02]  /*76e0*/  F2FP.BF16.F32.PACK_AB R10, R68, R69 ;  /* 0x00000045440a723e */ /* 0x000fe400000010ff */
[----:B------:R-:W-:Y:S02]  /*76f0*/  F2FP.BF16.F32.PACK_AB R11, R92, R99 ;  /* 0x000000635c0b723e */ /* 0x000fe400000010ff */
[----:B------:R-:W-:Y:S02]  /*7700*/  LEA R38, P3, R12, UR4, 0x2 ;  /* 0x000000040c267c11 */ /* 0x000fe4000f8610ff */
[----:B------:R-:W-:Y:S01]  /*7710*/  LOP3.LUT R26, R26, R27, RZ, 0x3c, !PT ;  /* 0x0000001b1a1a7212 */ /* 0x000fe200078e3cff */
[----:B0-----:R-:W-:Y:S01]  /*7720*/  VIADD R5, R41, 0x8 ;  /* 0x0000000829057836 */ /* 0x001fe20000000000 */
[----:B------:R0:W-:Y:S01]  /*7730*/  STSM.16.M88.4 [R14], R8 ;  /* 0x000000080e007844 */ /* 0x0001e20000000200 */
[----:B------:R-:W-:Y:S01]  /*7740*/  IMAD.IADD R7, R13, 0x1, R39 ;  /* 0x000000010d077824 */ /* 0x000fe200078e0227 */
[----:B------:R-:W-:Y:S01]  /*7750*/  F2FP.BF16.F32.PACK_AB R4, R62, R67 ;  /* 0x000000433e04723e */ /* 0x000fe200000010ff */
[----:B------:R-:W-:Y:S01]  /*7760*/  IMAD.X R27, RZ, RZ, R37, P2 ;  /* 0x000000ffff1b7224 */ /* 0x000fe200010e0625 */
[-C--:B------:R-:W-:Y:S01]  /*7770*/  ISETP.GE.OR P2, PT, R41, R66.reuse, P0 ;  /* 0x000000422900720c */ /* 0x080fe20000746670 */
[----:B------:R-:W-:Y:S01]  /*7780*/  SHFL.IDX PT, R62, R38, 0x1, 0x1c1f ;  /* 0x003c1f00263e7f89 */ /* 0x000fe200000e0000 */
[----:B------:R-:W-:-:S02]  /*7790*/  ISETP.GE.OR P0, PT, R5, R66, P0 ;  /* 0x000000420500720c */ /* 0x000fc40000706670 */
[----:B------:R-:W-:Y:S02]  /*77a0*/  LEA.HI.X R39, R12, UR5, R7, 0x2, P3 ;  /* 0x000000050c277c11 */ /* 0x000fe400098f1407 */
[----:B------:R-:W-:Y:S02]  /*77b0*/  F2FP.BF16.F32.PACK_AB R5, R88, R97 ;  /* 0x000000615805723e */ /* 0x000fe400000010ff */
[----:B------:R-:W-:Y:S02]  /*77c0*/  F2FP.BF16.F32.PACK_AB R6, R64, R65 ;  /* 0x000000414006723e */ /* 0x000fe400000010ff */
[----:B------:R-:W-:Y:S01]  /*77d0*/  F2FP.BF16.F32.PACK_AB R7, R90, R95 ;  /* 0x0000005f5a07723e */ /* 0x000fe200000010ff */
[----:B------:R-:W-:Y:S01]  /*77e0*/  SHFL.IDX PT, R64, R38, RZ, 0x1c1f ;  /* 0x001c1fff26407589 */ /* 0x000fe200000e0000 */
[----:B------:R-:W-:Y:S02]  /*77f0*/  F2FP.BF16.F32.PACK_AB R12, R60, R63 ;  /* 0x0000003f3c0c723e */ /* 0x000fe400000010ff */
[----:B------:R-:W-:Y:S01]  /*7800*/  F2FP.BF16.F32.PACK_AB R13, R80, R93 ;  /* 0x0000005d500d723e */ /* 0x000fe200000010ff */
[----:B------:R-:W-:Y:S01]  /*7810*/  STSM.16.M88.4 [R106], R4 ;  /* 0x000000046a007844 */ /* 0x000fe20000000200 */
[----:B0-----:R-:W-:-:S02]  /*7820*/  F2FP.BF16.F32.PACK_AB R14, R51, R58 ;  /* 0x0000003a330e723e */ /* 0x001fc400000010ff */
[----:B------:R-:W-:Y:S01]  /*7830*/  F2FP.BF16.F32.PACK_AB R15, R79, R86 ;  /* 0x000000564f0f723e */ /* 0x000fe200000010ff */
[----:B------:R-:W0:Y:S01]  /*7840*/  SHFL.IDX PT, R65, R39, RZ, 0x1c1f ;  /* 0x001c1fff27417589 */ /* 0x000e2200000e0000 */
[----:B------:R-:W-:Y:S02]  /*7850*/  F2FP.BF16.F32.PACK_AB R8, R52, R57 ;  /* 0x000000393408723e */ /* 0x000fe400000010ff */
[----:B------:R-:W-:Y:S01]  /*7860*/  F2FP.BF16.F32.PACK_AB R9, R76, R91 ;  /* 0x0000005b4c09723e */ /* 0x000fe200000010ff */
[----:B------:R-:W-:Y:S01]  /*7870*/  STSM.16.M88.4 [R105], R12 ;  /* 0x0000000c69007844 */ /* 0x000fe20000000200 */
[----:B------:R-:W-:Y:S01]  /*7880*/  F2FP.BF16.F32.PACK_AB R10, R49, R56 ;  /* 0x00000038310a723e */ /* 0x000fe200000010ff */
[----:B------:R-:W1:Y:S01]  /*7890*/  @P1 LDC R57, c[0x0][0xbec] ;  /* 0x0002fb00ff391b82 */ /* 0x000e620000000800 */
[----:B------:R-:W-:Y:S01]  /*78a0*/  F2FP.BF16.F32.PACK_AB R11, R78, R89 ;  /* 0x000000594e0b723e */ /* 0x000fe200000010ff */
[----:B------:R-:W2:Y:S01]  /*78b0*/  SHFL.IDX PT, R63, R39, 0x1, 0x1c1f ;  /* 0x003c1f00273f7f89 */ /* 0x000ea200000e0000 */
[----:B------:R-:W-:-:S02]  /*78c0*/  F2FP.BF16.F32.PACK_AB R71, R81, R84 ;  /* 0x000000545147723e */ /* 0x000fc400000010ff */
[----:B------:R-:W-:Y:S01]  /*78d0*/  MOV R100, R42 ;  /* 0x0000002a00647202 */ /* 0x000fe20000000f00 */
[----:B------:R-:W-:Y:S01]  /*78e0*/  STSM.16.M88.4 [R104], R8 ;  /* 0x0000000868007844 */ /* 0x000fe20000000200 */
[----:B------:R-:W-:Y:S02]  /*78f0*/  F2FP.BF16.F32.PACK_AB R68, R50, R55 ;  /* 0x000000373244723e */ /* 0x000fe400000010ff */
[----:B------:R-:W-:Y:S02]  /*7900*/  F2FP.BF16.F32.PACK_AB R69, R74, R87 ;  /* 0x000000574a45723e */ /* 0x000fe400000010ff */
[----:B------:R-:W-:Y:S02]  /*7910*/  F2FP.BF16.F32.PACK_AB R70, R47, R54 ;  /* 0x000000362f46723e */ /* 0x000fe400000010ff */
[----:B------:R-:W-:Y:S02]  /*7920*/  F2FP.BF16.F32.PACK_AB R81, R82, R85 ;  /* 0x000000555251723e */ /* 0x000fe400000010ff */
[----:B------:R-:W-:Y:S01]  /*7930*/  F2FP.BF16.F32.PACK_AB R80, R48, R53 ;  /* 0x000000353050723e */ /* 0x000fe200000010ff */
[----:B------:R-:W-:Y:S01]  /*7940*/  STSM.16.M88.4 [R100], R68 ;  /* 0x0000004464007844 */ /* 0x000fe20000000200 */
[----:B------:R-:W-:-:S02]  /*7950*/  F2FP.BF16.F32.PACK_AB R82, R46, R61 ;  /* 0x0000003d2e52723e */ /* 0x000fc400000010ff */
[----:B------:R-:W-:Y:S01]  /*7960*/  F2FP.BF16.F32.PACK_AB R83, R83, R150 ;  /* 0x000000965353723e */ /* 0x000fe200000010ff */
[----:B------:R-:W3:Y:S01]  /*7970*/  @P1 LDC R61, c[0x0][0xbf0] ;  /* 0x0002fc00ff3d1b82 */ /* 0x000ee20000000800 */
[C---:B------:R-:W-:Y:S02]  /*7980*/  LOP3.LUT R21, R36.reuse, 0x380, RZ, 0xc0, !PT ;  /* 0x0000038024157812 */ /* 0x040fe400078ec0ff */
[C---:B------:R-:W-:Y:S01]  /*7990*/  IADD3 R33, P5, R36.reuse, 0x2000, RZ ;  /* 0x0000200024217810 */ /* 0x040fe20007fbe0ff */
[----:B------:R-:W-:Y:S01]  /*79a0*/  STSM.16.M88.4 [R77], R80 ;  /* 0x000000504d007844 */ /* 0x000fe20000000200 */
[----:B------:R-:W-:Y:S01]  /*79b0*/  SHF.R.U64 R21, R21, 0x3, RZ ;  /* 0x0000000315157819 */ /* 0x000fe200000012ff */
[----:B------:R-:W-:Y:S02]  /*79c0*/  UIMAD UR6, UR11, UR8, URZ ;  /* 0x000000080b0672a4 */ /* 0x000fe4000f8e023f */
[----:B------:R-:W-:Y:S01]  /*79d0*/  BAR.SYNC.DEFER_BLOCKING 0x1, 0x100 ;  /* 0x0044000000007b1d */ /* 0x000fe20000010000 */
[----:B------:R-:W-:-:S02]  /*79e0*/  IADD3 R31, P4, R36, 0x3000, RZ ;  /* 0x00003000241f7810 */ /* 0x000fc40007f9e0ff */
[----:B------:R-:W-:Y:S01]  /*79f0*/  LOP3.LUT R36, R21, R36, RZ, 0x3c, !PT ;  /* 0x0000002415247212 */ /* 0x000fe200078e3cff */
[----:B------:R-:W-:Y:S01]  /*7a00*/  IMAD.X R21, RZ, RZ, R37, P6 ;  /* 0x000000ffff157224 */ /* 0x000fe200030e0625 */
[----:B------:R-:W-:Y:S01]  /*7a10*/  UIMAD.WIDE.U32 UR4, UR7, UR8, URZ ;  /* 0x00000008070472a5 */ /* 0x000fe2000f8e003f */
[----:B------:R-:W-:Y:S01]  /*7a20*/  LOP3.LUT R32, R33, 0x380, RZ, 0xc0, !PT ;  /* 0x0000038021207812 */ /* 0x000fe200078ec0ff */
[----:B------:R-:W-:Y:S01]  /*7a30*/  UIMAD UR6, UR7, UR9, UR6 ;  /* 0x00000009070672a4 */ /* 0x000fe2000f8e0206 */
[----:B------:R-:W-:Y:S02]  /*7a40*/  LOP3.LUT R30, R31, 0x380, RZ, 0xc0, !PT ;  /* 0x000003801f1e7812 */ /* 0x000fe400078ec0ff */
[----:B------:R-:W-:Y:S01]  /*7a50*/  ULDC.64 UR8, c[0x0][0xaf0] ;  /* 0x0002bc0000087ab9 */ /* 0x000fe20000000a00 */
[----:B0-----:R0:W-:Y:S01]  /*7a60*/  @!P2 ST.E desc[UR48][R64.64], R3 ;  /* 0x000000034000a985 */ /* 0x0011e2000c101930 */
[----:B------:R-:W-:Y:S01]  /*7a70*/  UIADD3 UR5, UR5, UR6, URZ ;  /* 0x0000000605057290 */ /* 0x000fe2000fffe03f */
[----:B------:R-:W-:-:S02]  /*7a80*/  SHF.R.U64 R32, R32, 0x3, RZ ;  /* 0x0000000320207819 */ /* 0x000fc400000012ff */
[----:B--2---:R1:W-:Y:S01]  /*7a90*/  @!P0 ST.E desc[UR48][R62.64], R0 ;  /* 0x000000003e008985 */ /* 0x0043e2000c101930 */
[----:B------:R-:W-:Y:S01]  /*7aa0*/  SHF.R.U64 R30, R30, 0x3, RZ ;  /* 0x000000031e1e7819 */ /* 0x000fe200000012ff */
[----:B0-----:R-:W-:Y:S02]  /*7ab0*/  IMAD R3, R153, 0x20, R17 ;  /* 0x0000002099037824 */ /* 0x001fe400078e0211 */
[----:B------:R0:W5:Y:S01]  /*7ac0*/  LD.E.128 R44, desc[UR48][R34.64] ;  /* 0x00000030222c7980 */ /* 0x000162000c101d00 */
[----:B------:R-:W-:Y:S01]  /*7ad0*/  UIMAD UR6, UR10, UR8, URZ ;  /* 0x000000080a0672a4 */ /* 0x000fe2000f8e023f */
[----:B------:R-:W-:Y:S01]  /*7ae0*/  LOP3.LUT R32, R32, R33, RZ, 0x3c, !PT ;  /* 0x0000002120207212 */ /* 0x000fe200078e3cff */
[----:B------:R-:W-:Y:S01]  /*7af0*/  UIMAD.WIDE.U32 UR4, UR40, UR8, UR4 ;  /* 0x00000008280472a5 */ /* 0x000fe2000f8e0004 */
[----:B------:R2:W5:Y:S01]  /*7b00*/  LD.E.128 R48, desc[UR48][R28.64] ;  /* 0x000000301c307980 */ /* 0x000562000c101d00 */
[----:B------:R-:W-:-:S03]  /*7b10*/  LOP3.LUT R30, R30, R31, RZ, 0x3c, !PT ;  /* 0x0000001f1e1e7212 */ /* 0x000fc600078e3cff */
[----:B------:R4:W5:Y:S01]  /*7b20*/  LD.E.128 R8, desc[UR48][R20.64] ;  /* 0x0000003014087980 */ /* 0x000962000c101d00 */
[----:B0-----:R-:W0:Y:S01]  /*7b30*/  LDC.64 R34, c[0x0][0xae0] ;  /* 0x0002b800ff227b82 */ /* 0x001e220000000a00 */
[----:B------:R-:W-:Y:S01]  /*7b40*/  UIMAD UR6, UR40, UR9, UR6 ;  /* 0x00000009280672a4 */ /* 0x000fe2000f8e0206 */
[--C-:B------:R-:W-:Y:S01]  /*7b50*/  IMAD.X R33, RZ, RZ, R37.reuse, P5 ;  /* 0x000000ffff217224 */ /* 0x100fe200028e0625 */
[----:B------:R-:W5:Y:S01]  /*7b60*/  LD.E.128 R52, desc[UR48][R26.64] ;  /* 0x000000301a347980 */ /* 0x000f62000c101d00 */
[----:B--2---:R-:W-:Y:S01]  /*7b70*/  LEA R28, R96, R3, 0x7 ;  /* 0x00000003601c7211 */ /* 0x004fe200078e38ff */
[----:B------:R-:W-:Y:S01]  /*7b80*/  IMAD.X R31, RZ, RZ, R37, P4 ;  /* 0x000000ffff1f7224 */ /* 0x000fe200020e0625 */
[----:B------:R-:W-:Y:S01]  /*7b90*/  UIADD3 UR5, UR5, UR6, URZ ;  /* 0x0000000605057290 */ /* 0x000fe2000fffe03f */
[----:B------:R-:W5:Y:S02]  /*7ba0*/  LD.E.128 R36, desc[UR48][R36.64] ;  /* 0x0000003024247980 */ /* 0x000f64000c101d00 */
[----:B-1----:R-:W-:Y:S01]  /*7bb0*/  @P1 IMAD.HI.U32 R0, R28, R57, RZ ;  /* 0x000000391c001227 */ /* 0x002fe200078e00ff */
[----:B------:R-:W-:Y:S01]  /*7bc0*/  ULDC.64 UR6, c[0x0][0xad8] ;  /* 0x0002b60000067ab9 */ /* 0x000fe20000000a00 */
[----:B------:R-:W5:Y:S02]  /*7bd0*/  LD.E.128 R40, desc[UR48][R32.64] ;  /* 0x0000003020287980 */ /* 0x000f64000c101d00 */
[----:B----4-:R-:W-:Y:S01]  /*7be0*/  IMAD.MOV.U32 R20, RZ, RZ, R28 ;  /* 0x000000ffff147224 */ /* 0x010fe200078e001c */
[----:B---3--:R-:W-:Y:S01]  /*7bf0*/  @P1 SHF.R.U32.HI R20, RZ, R61, R0 ;  /* 0x0000003dff141219 */ /* 0x008fe20000011600 */
[----:B------:R-:W5:Y:S03]  /*7c00*/  LD.E.128 R4, desc[UR48][R30.64] ;  /* 0x000000301e047980 */ /* 0x000f66000c101d00 */
[--C-:B------:R-:W-:Y:S01]  /*7c10*/  SHF.R.S32.HI R3, RZ, 0x1f, R20.reuse ;  /* 0x0000001fff037819 */ /* 0x100fe20000011414 */
[----:B------:R-:W-:Y:S01]  /*7c20*/  IMAD.MOV R0, RZ, RZ, -R20 ;  /* 0x000000ffff007224 */ /* 0x000fe200078e0a14 */
[----:B------:R1:W5:Y:S03]  /*7c30*/  LD.E.128 R12, desc[UR48][R24.64] ;  /* 0x00000030180c7980 */ /* 0x000366000c101d00 */
[----:B------:R-:W-:Y:S01]  /*7c40*/  IMAD R59, R59, R0, R28 ;  /* 0x000000003b3b7224 */ /* 0x000fe200078e021c */
[----:B------:R-:W-:Y:S01]  /*7c50*/  @!PT LDS RZ, [RZ] ;  /* 0x00000000fffff984 */ /* 0x000fe20000000800 */
[----:B------:R-:W-:Y:S01]  /*7c60*/  @!PT LDS RZ, [RZ] ;  /* 0x00000000fffff984 */ /* 0x000fe20000000800 */
[----:B------:R-:W-:Y:S01]  /*7c70*/  @!PT LDS RZ, [RZ] ;  /* 0x00000000fffff984 */ /* 0x000fe20000000800 */
[----:B------:R-:W-:Y:S01]  /*7c80*/  @!PT LDS RZ, [RZ] ;  /* 0x00000000fffff984 */ /* 0x000fe20000000800 */
[----:B------:R2:W-:Y:S06]  /*7c90*/  MEMBAR.ALL.CTA ;  /* 0x0000000000007992 */ /* 0x0005ec0000008000 */
[----:B--2---:R-:W2:Y:S01]  /*7ca0*/  FENCE.VIEW.ASYNC.S ;  /* 0x00000000000073c6 */ /* 0x004ea20000000000 */
[----:B0-----:R-:W-:Y:S01]  /*7cb0*/  IMAD R3, R3, R34, RZ ;  /* 0x0000002203037224 */ /* 0x001fe200078e02ff */
[----:B------:R-:W-:-:S03]  /*7cc0*/  SHF.R.S32.HI R0, RZ, 0x1f, R59 ;  /* 0x0000001fff007819 */ /* 0x000fc6000001143b */
[C---:B------:R-:W-:Y:S02]  /*7cd0*/  IMAD R3, R20.reuse, R35, R3 ;  /* 0x0000002314037224 */ /* 0x040fe400078e0203 */
[----:B------:R-:W-:Y:S01]  /*7ce0*/  IMAD.WIDE.U32 R20, R20, R34, UR4 ;  /* 0x0000000414147e25 */ /* 0x000fe2000f8e0022 */
[----:B------:R-:W-:-:S03]  /*7cf0*/  LEA R29, R96, R17, 0x7 ;  /* 0x00000011601d7211 */ /* 0x000fc600078e38ff */
[----:B------:R-:W-:Y:S02]  /*7d00*/  IMAD.IADD R21, R21, 0x1, R3 ;  /* 0x0000000115157824 */ /* 0x000fe400078e0203 */
[----:B------:R-:W-:Y:S01]  /*7d10*/  IMAD R0, R0, UR6, RZ ;  /* 0x0000000600007c24 */ /* 0x000fe2000f8e02ff */
[----:B------:R-:W-:Y:S01]  /*7d20*/  UIADD3 UR39, UR39, 0x28820, URZ ;  /* 0x0002882027277890 */ /* 0x000fe2000fffe03f */
[----:B------:R-:W-:Y:S01]  /*7d30*/  IMAD.WIDE.U32 R20, R59, UR6, R20 ;  /* 0x000000063b147c25 */ /* 0x000fe2000f8e0014 */
[----:B------:R-:W-:Y:S01]  /*7d40*/  UIADD3 UR43, UR43, 0x1, URZ ;  /* 0x000000012b2b7890 */ /* 0x000fe2000fffe03f */
[----:B------:R-:W-:Y:S02]  /*7d50*/  ISETP.GE.AND P1, PT, R29, R66, PT ;  /* 0x000000421d00720c */ /* 0x000fe40003f26270 */
[----:B-1----:R-:W-:Y:S01]  /*7d60*/  IMAD R25, R59, UR7, R0 ;  /* 0x000000073b197c24 */ /* 0x002fe2000f8e0200 */
[----:B------:R-:W-:Y:S01]  /*7d70*/  ULDC.64 UR6, c[0x0][0xa80] ;  /* 0x0002a00000067ab9 */ /* 0x000fe20000000a00 */
[----:B------:R-:W-:Y:S01]  /*7d80*/  UPRMT UR39, URZ, 0x654, UR39 ;  /* 0x000006543f277896 */ /* 0x000fe20008000027 */
[----:B------:R-:W-:Y:S01]  /*7d90*/  LEA R0, P2, R20, UR6, 0x1 ;  /* 0x0000000614007c11 */ /* 0x000fe2000f8408ff */
[----:B------:R-:W-:Y:S01]  /*7da0*/  IMAD.IADD R21, R21, 0x1, R25 ;  /* 0x0000000115157824 */ /* 0x000fe200078e0219 */
[----:B------:R-:W-:Y:S01]  /*7db0*/  UISETP.NE.AND UP0, UPT, UR43, 0x2, UPT ;  /* 0x000000022b00788c */ /* 0x000fe2000bf05270 */
[----:B------:R-:W-:-:S03]  /*7dc0*/  VIADD R3, R29, 0x20 ;  /* 0x000000201d037836 */ /* 0x000fc60000000000 */
[----:B------:R-:W-:Y:S01]  /*7dd0*/  LEA.HI.X R28, R20, UR7, R21, 0x1, P2 ;  /* 0x00000007141c7c11 */ /* 0x000fe200090f0c15 */
[----:B------:R-:W-:Y:S01]  /*7de0*/  USEL UR5, URZ, 0x1, UP0 ;  /* 0x000000013f057887 */ /* 0x000fe20008000000 */
[-C--:B------:R-:W-:Y:S01]  /*7df0*/  ISETP.GE.AND P3, PT, R3, R66.reuse, PT ;  /* 0x000000420300720c */ /* 0x080fe20003f66270 */
[----:B------:R-:W-:Y:S01]  /*7e00*/  ULDC UR4, c[0x0][0xc] ;  /* 0x0000030000047ab9 */ /* 0x000fe20000000800 */
[----:B------:R-:W-:Y:S01]  /*7e10*/  VIADD R3, R29, 0x40 ;  /* 0x000000401d037836 */ /* 0x000fe20000000000 */
[----:B------:R-:W-:Y:S01]  /*7e20*/  UIADD3 UR41, UR4, UR41, URZ ;  /* 0x0000002904297290 */ /* 0x000fe2000fffe03f */
[----:B--2---:R0:W1:Y:S01]  /*7e30*/  SHFL.IDX PT, R26, R0, RZ, 0x181f ;  /* 0x00181fff001a7589 */ /* 0x00406200000e0000 */
[----:B------:R-:W-:Y:S01]  /*7e40*/  USEL UR43, UR43, URZ, UP0 ;  /* 0x0000003f2b2b7287 */ /* 0x000fe20008000000 */
[----:B------:R-:W-:Y:S01]  /*7e50*/  SYNCS.ARRIVE.TRANS64.RED.A1T0 RZ, [UR39], RZ ;  /* 0x000000ffffff79a7 */ /* 0x000fe20008100427 */
[----:B------:R-:W-:Y:S01]  /*7e60*/  ULOP3.LUT UR44, UR44, UR5, URZ, 0x3c, !UPT ;  /* 0x000000052c2c7292 */ /* 0x000fe2000f8e3c3f */
[----:B------:R0:W2:Y:S01]  /*7e70*/  SHFL.IDX PT, R27, R28, RZ, 0x181f ;  /* 0x00181fff1c1b7589 */ /* 0x0000a200000e0000 */
[----:B------:R-:W-:Y:S01]  /*7e80*/  BSSY B0, `(.L_x_31) ;  /* 0x000000b000007945 */ /* 0x000fe20003800000 */
[----:B------:R-:W-:-:S03]  /*7e90*/  ISETP.GE.AND P0, PT, R3, R66, PT ;  /* 0x000000420300720c */ /* 0x000fc60003f06270 */
[----:B------:R-:W-:Y:S10]  /*7ea0*/  @P1 BRA `(.L_x_32) ;  /* 0x0000000000201947 */ /* 0x000ff40003800000 */
[----:B------:R-:W-:Y:S02]  /*7eb0*/  ULDC UR4, c[0x0][0xac8] ;  /* 0x0002b20000047ab9 */ /* 0x000fe40000000800 */
[----:B------:R-:W-:Y:S02]  /*7ec0*/  ISETP.GE.AND P2, PT, R18, UR4, PT ;  /* 0x0000000412007c0c */ /* 0x000fe4000bf46270 */
[----:B------:R-:W-:-:S11]  /*7ed0*/  ISETP.GE.AND P1, PT, R22, UR4, PT ;  /* 0x0000000416007c0c */ /* 0x000fd6000bf26270 */
[----:B-1----:R-:W-:Y:S02]  /*7ee0*/  @!P2 LEA R24, P4, R18, R26, 0x1 ;  /* 0x0000001a1218a211 */ /* 0x002fe400078808ff */
[----:B--2---:R-:W-:Y:S02]  /*7ef0*/  @!P1 IMAD.WIDE R20, R22, 0x2, R26 ;  /* 0x0000000216149825 */ /* 0x004fe400078e021a */
[----:B------:R-:W-:-:S03]  /*7f00*/  @!P2 LEA.HI.X R25, R18, R27, R188, 0x1, P4 ;  /* 0x0000001b1219a211 */ /* 0x000fc600020f0cbc */
[----:B-----5:R3:W-:Y:S04]  /*7f10*/  @!P1 ST.E.128 desc[UR48][R20.64], R36 ;  /* 0x0000002414009985 */ /* 0x0207e8000c101d30 */
[----:B------:R3:W-:Y:S02]  /*7f20*/  @!P2 ST.E.128 desc[UR48][R24.64], R48 ;  /* 0x000000301800a985 */ /* 0x0007e4000c101d30 */
.L_x_32:
[----:B------:R-:W-:Y:S05]  /*7f30*/  BSYNC B0 ;  /* 0x0000000000007941 */ /* 0x000fea0003800000 */
.L_x_31:
[----:B--2---:R2:W4:Y:S01]  /*7f40*/  SHFL.IDX PT, R27, R28, 0x1, 0x181f ;  /* 0x00381f001c1b7f89 */ /* 0x00452200000e0000 */
[----:B------:R-:W-:Y:S03]  /*7f50*/  BSSY B0, `(.L_x_33) ;  /* 0x000000b000007945 */ /* 0x000fe60003800000 */
[----:B-1----:R2:W1:Y:S01]  /*7f60*/  SHFL.IDX PT, R26, R0, 0x1, 0x181f ;  /* 0x00381f00001a7f89 */ /* 0x00246200000e0000 */
[----:B------:R-:W-:Y:S05]  /*7f70*/  @P3 BRA `(.L_x_34) ;  /* 0x0000000000203947 */ /* 0x000fea0003800000 */
[----:B------:R-:W-:Y:S02]  /*7f80*/  ULDC UR4, c[0x0][0xac8] ;  /* 0x0002b20000047ab9 */ /* 0x000fe40000000800 */
[----:B------:R-:W-:Y:S02]  /*7f90*/  ISETP.GE.AND P3, PT, R18, UR4, PT ;  /* 0x0000000412007c0c */ /* 0x000fe4000bf66270 */
[----:B------:R-:W-:-:S11]  /*7fa0*/  ISETP.GE.AND P2, PT, R22, UR4, PT ;  /* 0x0000000416007c0c */ /* 0x000fd6000bf46270 */
[----:B-1-3--:R-:W-:Y:S02]  /*7fb0*/  @!P3 LEA R24, P1, R18, R26, 0x1 ;  /* 0x0000001a1218b211 */ /* 0x00afe400078208ff */
[----:B----4-:R-:W-:Y:S02]  /*7fc0*/  @!P2 IMAD.WIDE R20, R22, 0x2, R26 ;  /* 0x000000021614a825 */ /* 0x010fe400078e021a */
[----:B------:R-:W-:-:S03]  /*7fd0*/  @!P3 LEA.HI.X R25, R18, R27, R188, 0x1, P1 ;  /* 0x0000001b1219b211 */ /* 0x000fc600008f0cbc */
[----:B-----5:R1:W-:Y:S04]  /*7fe0*/  @!P2 ST.E.128 desc[UR48][R20.64], R44 ;  /* 0x0000002c1400a985 */ /* 0x0203e8000c101d30 */
[----:B------:R1:W-:Y:S02]  /*7ff0*/  @!P3 ST.E.128 desc[UR48][R24.64], R52 ;  /* 0x000000341800b985 */ /* 0x0003e4000c101d30 */
.L_x_34:
[----:B------:R-:W-:Y:S05]  /*8000*/  BSYNC B0 ;  /* 0x0000000000007941 */ /* 0x000fea0003800000 */
.L_x_33:
[----:B----4-:R4:W0:Y:S01]  /*8010*/  SHFL.IDX PT, R27, R28, 0x2, 0x181f ;  /* 0x00581f001c1b7f89 */ /* 0x01082200000e0000 */
[----:B------:R-:W-:Y:S03]  /*8020*/  BSSY B0, `(.L_x_35) ;  /* 0x000000b000007945 */ /* 0x000fe60003800000 */
[----:B-1----:R4:W1:Y:S01]  /*8030*/  SHFL.IDX PT, R26, R0, 0x2, 0x181f ;  /* 0x00581f00001a7f89 */ /* 0x00286200000e0000 */
[----:B------:R-:W-:Y:S05]  /*8040*/  @P0 BRA `(.L_x_36) ;  /* 0x0000000000200947 */ /* 0x000fea0003800000 */
[----:B------:R-:W-:Y:S02]  /*8050*/  ULDC UR4, c[0x0][0xac8] ;  /* 0x0002b20000047ab9 */ /* 0x000fe40000000800 */
[----:B------:R-:W-:Y:S02]  /*8060*/  ISETP.GE.AND P2, PT, R18, UR4, PT ;  /* 0x0000000412007c0c */ /* 0x000fe4000bf46270 */
[----:B------:R-:W-:-:S11]  /*8070*/  ISETP.GE.AND P1, PT, R22, UR4, PT ;  /* 0x0000000416007c0c */ /* 0x000fd6000bf26270 */
[----:B-1-3--:R-:W-:Y:S02]  /*8080*/  @!P2 LEA R24, P0, R18, R26, 0x1 ;  /* 0x0000001a1218a211 */ /* 0x00afe400078008ff */
[----:B0-----:R-:W-:Y:S02]  /*8090*/  @!P1 IMAD.WIDE R20, R22, 0x2, R26 ;  /* 0x0000000216149825 */ /* 0x001fe400078e021a */
[----:B------:R-:W-:-:S03]  /*80a0*/  @!P2 LEA.HI.X R25, R18, R27, R188, 0x1, P0 ;  /* 0x0000001b1219a211 */ /* 0x000fc600000f0cbc */
[----:B-----5:R0:W-:Y:S04]  /*80b0*/  @!P1 ST.E.128 desc[UR48][R20.64], R40 ;  /* 0x0000002814009985 */ /* 0x0201e8000c101d30 */
[----:B------:R0:W-:Y:S02]  /*80c0*/  @!P2 ST.E.128 desc[UR48][R24.64], R12 ;  /* 0x0000000c1800a985 */ /* 0x0001e4000c101d30 */
.L_x_36:
[----:B------:R-:W-:Y:S05]  /*80d0*/  BSYNC B0 ;  /* 0x0000000000007941 */ /* 0x000fea0003800000 */
.L_x_35:
[----:B------:R-:W-:Y:S01]  /*80e0*/  IADD3 R3, R29, 0x60, RZ ;  /* 0x000000601d037810 */ /* 0x000fe20007ffe0ff */
[----:B0--3--:R0:W3:Y:S01]  /*80f0*/  SHFL.IDX PT, R21, R28, 0x3, 0x181f ;  /* 0x00781f001c157f89 */ /* 0x0090e200000e0000 */
[----:B------:R-:W-:Y:S01]  /*8100*/  UIADD3 UR45, UR45, 0x1, URZ ;  /* 0x000000012d2d7890 */ /* 0x000fe2000fffe03f */
[----:B------:R-:W-:Y:S01]  /*8110*/  BSSY B0, `(.L_x_37) ;  /* 0x000000c000007945 */ /* 0x000fe20003800000 */
[----:B------:R-:W-:Y:S01]  /*8120*/  ISETP.GE.AND P0, PT, R3, R66, PT ;  /* 0x000000420300720c */ /* 0x000fe20003f06270 */
[----:B------:R0:W0:-:S12]  /*8130*/  SHFL.IDX PT, R20, R0, 0x3, 0x181f ;  /* 0x00781f0000147f89 */ /* 0x00001800000e0000 */
[----:B------:R-:W-:Y:S05]  /*8140*/  @P0 BRA `(.L_x_38) ;  /* 0x0000000000200947 */ /* 0x000fea0003800000 */
[----:B------:R-:W-:Y:S02]  /*8150*/  ULDC UR4, c[0x0][0xac8] ;  /* 0x0002b20000047ab9 */ /* 0x000fe40000000800 */
[----:B------:R-:W-:Y:S02]  /*8160*/  ISETP.GE.AND P2, PT, R18, UR4, PT ;  /* 0x0000000412007c0c */ /* 0x000fe4000bf46270 */
[----:B------:R-:W-:-:S11]  /*8170*/  ISETP.GE.AND P1, PT, R22, UR4, PT ;  /* 0x0000000416007c0c */ /* 0x000fd6000bf26270 */
[----:B0----5:R-:W-:Y:S02]  /*8180*/  @!P2 LEA R14, P0, R18, R20, 0x1 ;  /* 0x00000014120ea211 */ /* 0x021fe400078008ff */
[----:B---3--:R-:W-:Y:S02]  /*8190*/  @!P1 IMAD.WIDE R12, R22, 0x2, R20 ;  /* 0x00000002160c9825 */ /* 0x008fe400078e0214 */
[----:B------:R-:W-:-:S03]  /*81a0*/  @!P2 LEA.HI.X R15, R18, R21, R188, 0x1, P0 ;  /* 0x00000015120fa211 */ /* 0x000fc600000f0cbc */
[----:B------:R0:W-:Y:S04]  /*81b0*/  @!P1 ST.E.128 desc[UR48][R12.64], R4 ;  /* 0x000000040c009985 */ /* 0x0001e8000c101d30 */
[----:B------:R0:W-:Y:S02]  /*81c0*/  @!P2 ST.E.128 desc[UR48][R14.64], R8 ;  /* 0x000000080e00a985 */ /* 0x0001e4000c101d30 */
.L_x_38:
[----:B------:R-:W-:Y:S05]  /*81d0*/  BSYNC B0 ;  /* 0x0000000000007941 */ /* 0x000fea0003800000 */
.L_x_37:
[----:B0-2-4-:R-:W0:Y:S02]  /*81e0*/  LDC R0, c[0x0][0xc34] ;  /* 0x00030d00ff007b82 */ /* 0x015e240000000800 */
[----:B0-----:R-:W-:-:S13]  /*81f0*/  ISETP.LE.AND P0, PT, R0, UR41, PT ;  /* 0x0000002900007c0c */ /* 0x001fda000bf03270 */
[----:B------:R-:W-:Y:S05]  /*8200*/  @!P0 BRA `(.L_x_39) ;  /* 0xffffff8800a88947 */ /* 0x000fea000383ffff */
[----:B------:R-:W-:Y:S05]  /*8210*/  EXIT ;  /* 0x000000000000794d */ /* 0x000fea0003800000 */
.L_x_5:
[----:B------:R-:W-:-:S08]  /*8220*/  NOP ;  /* 0x0000000000007918 */ /* 0x000fd00000000000 */
[----:B------:R-:W0:-:S00]  /*8230*/  USETMAXREG.DEALLOC.CTAPOOL 0x28 ;  /* 0x00000028000079c8 */ /* 0x000e0000080e0500 */
[----:B------:R-:W1:Y:S01]  /*8240*/  S2UR UR10, SR_CTAID.X ;  /* 0x00000000000a79c3 */ /* 0x000e620000002500 */
[----:B0-----:R-:W-:Y:S02]  /*8250*/  IMAD.MOV.U32 R37, RZ, RZ, 0x1 ;  /* 0x00000001ff257424 */ /* 0x001fe400078e00ff */
[----:B------:R-:W-:Y:S02]  /*8260*/  IMAD.MOV.U32 R22, RZ, RZ, RZ ;  /* 0x000000ffff167224 */ /* 0x000fe400078e00ff */
[----:B------:R-:W-:-:S03]  /*8270*/  IMAD.MOV.U32 R25, RZ, RZ, 0x1 ;  /* 0x00000001ff197424 */ /* 0x000fc600078e00ff */
[----:B------:R-:W1:Y:S02]  /*8280*/  LDC R2, c[0x0][0xc34] ;  /* 0x00030d00ff027b82 */ /* 0x000e640000000800 */
[----:B-1----:R-:W-:-:S13]  /*8290*/  ISETP.LE.AND P0, PT, R2, UR10, PT ;  /* 0x0000000a02007c0c */ /* 0x002fda000bf03270 */
[----:B------:R-:W-:Y:S05]  /*82a0*/  @P0 BRA `(.L_x_40) ;  /* 0x0000003400740947 */ /* 0x000fea0003800000 */
[C---:B------:R-:W-:Y:S01]  /*82b0*/  SHF.L.U32 R28, R5.reuse, 0x3, RZ ;  /* 0x00000003051c7819 */ /* 0x040fe200000006ff */
[----:B------:R-:W-:Y:S01]  /*82c0*/  ULDC.64 UR6, c[0x0][0x2f0] ;  /* 0x0000bc0000067ab9 */ /* 0x000fe20000000a00 */
[----:B------:R-:W-:Y:S01]  /*82d0*/  ULDC UR9, c[0x0][0x2b8] ;  /* 0x0000ae0000097ab9 */ /* 0x000fe20000000800 */
[----:B------:R-:W-:Y:S01]  /*82e0*/  LOP3.LUT R18, R18, 0xfffffffe, RZ, 0xc0, !PT ;  /* 0xfffffffe12127812 */ /* 0x000fe200078ec0ff */
[----:B------:R-:W-:Y:S01]  /*82f0*/  ULDC.64 UR4, c[0x0][0x418] ;  /* 0x0001060000047ab9 */ /* 0x000fe20000000a00 */
[C---:B------:R-:W-:Y:S01]  /*8300*/  LOP3.LUT R0, R28.reuse, 0x1f8, RZ, 0xc0, !PT ;  /* 0x000001f81c007812 */ /* 0x040fe200078ec0ff */
[----:B------:R-:W-:Y:S01]  /*8310*/  UISETP.NE.U32.AND UP0, UPT, UR4, URZ, UPT ;  /* 0x0000003f0400728c */ /* 0x000fe2000bf05070 */
[----:B------:R-:W-:Y:S01]  /*8320*/  LOP3.LUT R34, R28, 0x38, RZ, 0xc0, !PT ;  /* 0x000000381c227812 */ /* 0x000fe200078ec0ff */
[----:B------:R-:W0:Y:S01]  /*8330*/  S2UR UR8, SR_CgaCtaId ;  /* 0x00000000000879c3 */ /* 0x000e220000008800 */
[--C-:B------:R-:W-:Y:S01]  /*8340*/  LOP3.LUT R3, R0, 0x38, R5.reuse, 0x78, !PT ;  /* 0x0000003800037812 */ /* 0x100fe200078e7805 */
[----:B------:R-:W-:Y:S01]  /*8350*/  UISETP.NE.AND.EX UP0, UPT, UR5, URZ, UPT, UP0 ;  /* 0x0000003f0500728c */ /* 0x000fe2000bf05300 */
[----:B------:R-:W-:Y:S01]  /*8360*/  LOP3.LUT R0, R34, 0x40, RZ, 0xfc, !PT ;  /* 0x0000004022007812 */ /* 0x000fe200078efcff */
[----:B------:R-:W-:Y:S01]  /*8370*/  ULDC UR4, c[0x0][0x424] ;  /* 0x0001090000047ab9 */ /* 0x000fe20000000800 */
[----:B------:R-:W-:Y:S01]  /*8380*/  ULDC UR38, c[0x0][0x448] ;  /* 0x0001120000267ab9 */ /* 0x000fe20000000800 */
[----:B------:R-:W-:Y:S01]  /*8390*/  USEL UR4, UR4, 0x1, UP0 ;  /* 0x0000000104047887 */ /* 0x000fe20008000000 */
[C---:B------:R-:W-:Y:S01]  /*83a0*/  ISETP.GE.AND P2, PT, R0.reuse, UR7, PT ;  /* 0x0000000700007c0c */ /* 0x040fe2000bf46270 */
[----:B------:R-:W-:Y:S01]  /*83b0*/  UMOV UR39, 0x400 ;  /* 0x0000040000277882 */ /* 0x000fe20000000000 */
[C---:B------:R-:W-:Y:S01]  /*83c0*/  ISETP.GE.AND P1, PT, R0.reuse, UR9, PT ;  /* 0x0000000900007c0c */ /* 0x040fe2000bf26270 */
[----:B------:R-:W-:Y:S01]  /*83d0*/  UIMAD UR37, UR4, UR6, URZ ;  /* 0x00000006042572a4 */ /* 0x000fe2000f8e023f */
[----:B------:R-:W-:Y:S01]  /*83e0*/  ISETP.GE.AND P0, PT, R0, UR7, PT ;  /* 0x0000000700007c0c */ /* 0x000fe2000bf06270 */
[----:B------:R-:W-:Y:S01]  /*83f0*/  IMAD.SHL.U32 R0, R5, 0x10, RZ ;  /* 0x0000001005007824 */ /* 0x000fe200078e00ff */
[----:B------:R-:W-:Y:S01]  /*8400*/  ULDC UR4, c[0x0][0x288] ;  /* 0x0000a20000047ab9 */ /* 0x000fe20000000800 */
[----:B------:R-:W-:Y:S01]  /*8410*/  UIADD3 UR5, UR37, 0x7f, URZ ;  /* 0x0000007f25057890 */ /* 0x000fe2000fffe03f */
[----:B------:R-:W-:Y:S01]  /*8420*/  SHF.R.U32.HI R35, RZ, 0x3, R5 ;  /* 0x00000003ff237819 */ /* 0x000fe20000011605 */
[----:B------:R-:W-:Y:S01]  /*8430*/  UIMAD UR38, UR38, UR4, URZ ;  /* 0x00000004262672a4 */ /* 0x000fe2000f8e023f */
[----:B------:R-:W-:Y:S01]  /*8440*/  LOP3.LUT R28, R3, 0x200, R28, 0xf8, !PT ;  /* 0x00000200031c7812 */ /* 0x000fe200078ef81c */
[----:B------:R-:W-:Y:S01]  /*8450*/  USHF.R.S32.HI UR6, URZ, 0x1f, UR5 ;  /* 0x0000001f3f067899 */ /* 0x000fe20008011405 */
[----:B------:R-:W-:Y:S01]  /*8460*/  LOP3.LUT R35, R35, 0xf, RZ, 0xc0, !PT ;  /* 0x0000000f23237812 */ /* 0x000fe200078ec0ff */
[----:B------:R-:W-:Y:S01]  /*8470*/  IMAD.U32 R33, RZ, RZ, UR10 ;  /* 0x0000000aff217e24 */ /* 0x000fe2000f8e00ff */
[----:B------:R-:W-:Y:S01]  /*8480*/  @P2 LOP3.LUT R18, R18, 0x1, RZ, 0xfc, !PT ;  /* 0x0000000112122812 */ /* 0x000fe200078efcff */
[----:B------:R-:W-:Y:S01]  /*8490*/  ULEA.HI UR6, UR6, UR5, URZ, 0x7 ;  /* 0x0000000506067291 */ /* 0x000fe2000f8f383f */
[----:B------:R-:W-:Y:S01]  /*84a0*/  LOP3.LUT R2, R0, 0x70, RZ, 0xc0, !PT ;  /* 0x0000007000027812 */ /* 0x000fe200078ec0ff */
[----:B0-----:R-:W-:Y:S01]  /*84b0*/  ULEA UR39, UR8, UR39, 0x18 ;  /* 0x0000002708277291 */ /* 0x001fe2000f8ec03f */
[----:B------:R-:W-:Y:S01]  /*84c0*/  LOP3.LUT R18, R18, 0xffffffbf, RZ, 0xc0, !PT ;  /* 0xffffffbf12127812 */ /* 0x000fe200078ec0ff */
[----:B------:R-:W-:Y:S01]  /*84d0*/  ULEA.HI.SX32 UR42, UR6, 0xffffffff, 0x19 ;  /* 0xffffffff062a7891 */ /* 0x000fe2000f8fca3f */
[----:B------:R-:W-:Y:S01]  /*84e0*/  IMAD.MOV.U32 R25, RZ, RZ, 0x1 ;  /* 0x00000001ff197424 */ /* 0x000fe200078e00ff */
[----:B------:R-:W-:Y:S01]  /*84f0*/  MOV R22, RZ ;  /* 0x000000ff00167202 */ /* 0x000fe20000000f00 */
[----:B------:R-:W-:Y:S01]  /*8500*/  IMAD.MOV.U32 R37, RZ, RZ, RZ ;  /* 0x000000ffff257224 */ /* 0x000fe200078e00ff */
[----:B------:R-:W-:Y:S01]  /*8510*/  @P1 LOP3.LUT R18, R18, 0x40, RZ, 0xfc, !PT ;  /* 0x0000004012121812 */ /* 0x000fe200078efcff */
[----:B------:R-:W-:Y:S01]  /*8520*/  USHF.L.U32 UR4, UR42, 0x7, URZ ;  /* 0x000000072a047899 */ /* 0x000fe2000800063f */
[----:B------:R-:W-:Y:S01]  /*8530*/  ISETP.GE.AND P1, PT, R34, UR7, PT ;  /* 0x0000000722007c0c */ /* 0x000fe2000bf26270 */
[----:B------:R-:W-:Y:S01]  /*8540*/  ULOP3.LUT UR41, UR36, 0x2, URZ, 0xfc, !UPT ;  /* 0x0000000224297892 */ /* 0x000fe2000f8efc3f */
[----:B------:R-:W-:Y:S01]  /*8550*/  LOP3.LUT R18, R18, 0xfffffffb, RZ, 0xc0, !PT ;  /* 0xfffffffb12127812 */ /* 0x000fe200078ec0ff */
[----:B------:R-:W-:Y:S01]  /*8560*/  ULEA.HI.SX32 UR40, UR6, 0xfffffffe, 0x19 ;  /* 0xfffffffe06287891 */ /* 0x000fe2000f8fca3f */
[----:B------:R-:W-:Y:S01]  /*8570*/  LEA R0, R28, UR39, 0x1 ;  /* 0x000000271c007c11 */ /* 0x000fe2000f8e08ff */
[----:B------:R-:W-:Y:S01]  /*8580*/  IMAD.U32 R30, RZ, RZ, UR4 ;  /* 0x00000004ff1e7e24 */ /* 0x000fe2000f8e00ff */
[----:B------:R-:W-:Y:S01]  /*8590*/  @P0 LOP3.LUT R18, R18, 0x4, RZ, 0xfc, !PT ;  /* 0x0000000412120812 */ /* 0x000fe200078efcff */
[----:B------:R-:W-:Y:S01]  /*85a0*/  ULDC UR43, c[0x0][0xc] ;  /* 0x00000300002b7ab9 */ /* 0x000fe20000000800 */
[----:B------:R-:W-:-:S02]  /*85b0*/  ISETP.GE.AND P0, PT, R34, UR7, PT ;  /* 0x0000000722007c0c */ /* 0x000fc4000bf06270 */
[----:B------:R-:W-:Y:S02]  /*85c0*/  LOP3.LUT R18, R18, 0xfffffffd, RZ, 0xc0, !PT ;  /* 0xfffffffd12127812 */ /* 0x000fe400078ec0ff */
[C---:B------:R-:W-:Y:S02]  /*85d0*/  LOP3.LUT R36, R35.reuse, UR4, R2, 0xfe, !PT ;  /* 0x0000000423247c12 */ /* 0x040fe4000f8efe02 */
[----:B------:R-:W-:Y:S02]  /*85e0*/  @P1 LOP3.LUT R18, R18, 0x2, RZ, 0xfc, !PT ;  /* 0x0000000212121812 */ /* 0x000fe400078efcff */
[----:B------:R-:W-:Y:S02]  /*85f0*/  IADD3 R30, -R35, UR37, -R30 ;  /* 0x00000025231e7c10 */ /* 0x000fe4000fffe91e */
[----:B------:R-:W-:-:S04]  /*8600*/  LOP3.LUT R18, R18, 0xfffffff7, RZ, 0xc0, !PT ;  /* 0xfffffff712127812 */ /* 0x000fc800078ec0ff */
[----:B------:R-:W-:Y:S02]  /*8610*/  @P0 LOP3.LUT R18, R18, 0x8, RZ, 0xfc, !PT ;  /* 0x0000000812120812 */ /* 0x000fe400078efcff */
[----:B------:R-:W-:Y:S02]  /*8620*/  ISETP.GE.AND P0, PT, R34, UR9, PT ;  /* 0x0000000922007c0c */ /* 0x000fe4000bf06270 */
[----:B------:R-:W-:-:S11]  /*8630*/  LOP3.LUT R18, R18, 0xffffff7f, RZ, 0xc0, !PT ;  /* 0xffffff7f12127812 */ /* 0x000fd600078ec0ff */
[----:B------:R-:W-:-:S07]  /*8640*/  @P0 LOP3.LUT R18, R18, 0x80, RZ, 0xfc, !PT ;  /* 0x0000008012120812 */ /* 0x000fce00078efcff */
.L_x_75:
[----:B------:R-:W0:Y:S01]  /*8650*/  LDC R0, c[0x0][0xc38] ;  /* 0x00030e00ff007b82 */ /* 0x000e220000000800 */
[----:B------:R-:W-:Y:S01]  /*8660*/  IMAD.MOV.U32 R24, RZ, RZ, R33 ;  /* 0x000000ffff187224 */ /* 0x000fe200078e0021 */
[----:B------:R-:W-:Y:S05]  /*8670*/  YIELD ;  /* 0x0000000000007946 */ /* 0x000fea0003800000 */
[----:B------:R-:W-:Y:S01]  /*8680*/  ULDC.64 UR4, c[0x0][0xa28] ;  /* 0x00028a0000047ab9 */ /* 0x000fe20000000a00 */
[----:B------:R-:W1:Y:S01]  /*8690*/  LDC R2, c[0x0][0xc44] ;  /* 0x00031100ff027b82 */ /* 0x000e620000000800 */
[----:B------:R-:W-:Y:S01]  /*86a0*/  IMAD.MOV.U32 R32, RZ, RZ, RZ ;  /* 0x000000ffff207224 */ /* 0x000fe200078e00ff */
[----:B0-----:R-:W-:-:S13]  /*86b0*/  ISETP.NE.AND P0, PT, R0, 0x1, PT ;  /* 0x000000010000780c */ /* 0x001fda0003f05270 */
[----:B------:R-:W0:Y:S08]  /*86c0*/  @P0 LDC R0, c[0x0][0xc3c] ;  /* 0x00030f00ff000b82 */ /* 0x000e300000000800 */
[----:B------:R-:W2:Y:S01]  /*86d0*/  @P0 LDC R3, c[0x0][0xc40] ;  /* 0x00031000ff030b82 */ /* 0x000ea20000000800 */
[----:B0-----:R-:W-:-:S05]  /*86e0*/  @P0 IMAD.HI.U32 R0, R33, R0, RZ ;  /* 0x0000000021000227 */ /* 0x001fca00078e00ff */
[----:B--2---:R-:W-:Y:S02]  /*86f0*/  @P0 SHF.R.U32.HI R24, RZ, R3, R0 ;  /* 0x00000003ff180219 */ /* 0x004fe40000011600 */
[----:B-1----:R-:W-:Y:S02]  /*8700*/  ISETP.NE.AND P0, PT, R2, 0x1, PT ;  /* 0x000000010200780c */ /* 0x002fe40003f05270 */
[----:B------:R-:W-:-:S11]  /*8710*/  MOV R23, R24 ;  /* 0x0000001800177202 */ /* 0x000fd60000000f00 */
[----:B------:R-:W0:Y:S02]  /*8720*/  @P0 LDC.64 R2, c[0x0][0xc48] ;  /* 0x00031200ff020b82 */ /* 0x000e240000000a00 */
[----:B0-----:R-:W-:-:S05]  /*8730*/  @P0 IMAD.HI.U32 R0, R24, R2, RZ ;  /* 0x0000000218000227 */ /* 0x001fca00078e00ff */
[----:B------:R-:W-:Y:S02]  /*8740*/  @P0 SHF.R.U32.HI R23, RZ, R3, R0 ;  /* 0x00000003ff170219 */ /* 0x000fe40000011600 */
[----:B------:R-:W-:-:S04]  /*8750*/  ISETP.NE.U32.AND P0, PT, RZ, UR4, PT ;  /* 0x00000004ff007c0c */ /* 0x000fc8000bf05070 */
[----:B------:R-:W-:-:S13]  /*8760*/  ISETP.NE.AND.EX P0, PT, RZ, UR5, PT, P0 ;  /* 0x00000005ff007c0c */ /* 0x000fda000bf05300 */
[----:B------:R-:W0:Y:S01]  /*8770*/  @P0 LDC.64 R2, c[0x0][0xa28] ;  /* 0x00028a00ff020b82 */ /* 0x000e220000000a00 */
[----:B------:R-:W-:-:S04]  /*8780*/  UIADD3 UR4, UR39, 0x18400, URZ ;  /* 0x0001840027047890 */ /* 0x000fc8000fffe03f */
[----:B------:R-:W-:Y:S01]  /*8790*/  ULOP3.LUT UP0, URZ, UR4, 0x3ff, URZ, 0xc0, !UPT ;  /* 0x000003ff043f7892 */ /* 0x000fe2000f80c03f */
[----:B0-----:R-:W-:-:S05]  /*87a0*/  @P0 IMAD.WIDE R2, R23, 0x4, R2 ;  /* 0x0000000417020825 */ /* 0x001fca00078e0202 */
[----:B------:R0:W5:Y:S01]  /*87b0*/  @P0 LDG.E R32, desc[UR48][R2.64] ;  /* 0x0000003002200981 */ /* 0x000162000c1e1900 */
[----:B------:R-:W-:-:S13]  /*87c0*/  PLOP3.LUT P0, PT, PT, PT, UP0, 0x80, 0x0 ;  /* 0x000000000000781c */ /* 0x000fda0003f0f008 */
[----:B0-----:R-:W-:Y:S05]  /*87d0*/  @!P0 BRA `(.L_x_41) ;  /* 0x0000000000408947 */ /* 0x001fea0003800000 */
[----:B------:R-:W-:Y:S01]  /*87e0*/  MOV R2, 0x0 ;  /* 0x0000000000027802 */ /* 0x000fe20000000f00 */
[----:B------:R-:W-:Y:S01]  /*87f0*/  ULDC.64 UR4, c[0x4][0x80] ;  /* 0x0100200000047ab9 */ /* 0x000fe20000000a00 */
[----:B------:R-:W-:Y:S01]  /*8800*/  ULDC.64 UR6, c[0x4][0x88] ;  /* 0x0100220000067ab9 */ /* 0x000fe20000000a00 */
[----:B------:R-:W-:Y:S01]  /*8810*/  IMAD.U32 R4, RZ, RZ, UR4 ;  /* 0x00000004ff047e24 */ /* 0x000fe2000f8e00ff */
[----:B------:R-:W-:Y:S01]  /*8820*/  MOV R6, UR6 ;  /* 0x0000000600067c02 */ /* 0x000fe20008000f00 */
[----:B------:R-:W-:Y:S01]  /*8830*/  IMAD.U32 R5, RZ, RZ, UR5 ;  /* 0x00000005ff057e24 */ /* 0x000fe2000f8e00ff */
[----:B------:R-:W0:Y:S01]  /*8840*/  LDC.64 R2, c[0x4][R2] ;  /* 0x0100000002027b82 */ /* 0x000e220000000a00 */
[----:B------:R-:W-:Y:S01]  /*8850*/  ULDC.64 UR4, c[0x4][0x8] ;  /* 0x0100020000047ab9 */ /* 0x000fe20000000a00 */
[----:B------:R-:W-:Y:S01]  /*8860*/  IMAD.U32 R7, RZ, RZ, UR7 ;  /* 0x00000007ff077e24 */ /* 0x000fe2000f8e00ff */
[----:B------:R-:W-:Y:S01]  /*8870*/  MOV R8, 0x70 ;  /* 0x0000007000087802 */ /* 0x000fe20000000f00 */
[----:B------:R-:W-:-:S02]  /*8880*/  IMAD.U32 R10, RZ, RZ, UR4 ;  /* 0x00000004ff0a7e24 */ /* 0x000fc4000f8e00ff */
[----:B------:R-:W-:Y:S02]  /*8890*/  IMAD.U32 R11, RZ, RZ, UR5 ;  /* 0x00000005ff0b7e24 */ /* 0x000fe4000f8e00ff */
[----:B------:R-:W-:Y:S02]  /*88a0*/  IMAD.MOV.U32 R12, RZ, RZ, 0x1 ;  /* 0x00000001ff0c7424 */ /* 0x000fe400078e00ff */
[----:B------:R-:W-:-:S07]  /*88b0*/  IMAD.MOV.U32 R13, RZ, RZ, RZ ;  /* 0x000000ffff0d7224 */ /* 0x000fce00078e00ff */
[----:B------:R-:W-:-:S07]  /*88c0*/  LEPC R20, `(.L_x_41) ;  /* 0x000000001014794e */ /* 0x000fce0000000000 */
[----:B0----5:R-:W-:Y:S05]  /*88d0*/  CALL.ABS.NOINC R2 ;  /* 0x0000000002007343 */ /* 0x021fea0003c00000 */
.L_x_41:
[----:B------:R-:W-:-:S04]  /*88e0*/  UIADD3 UR4, UR39, 0x400, URZ ;  /* 0x0000040027047890 */ /* 0x000fc8000fffe03f */
[----:B------:R-:W-:-:S06]  /*88f0*/  ULOP3.LUT UP0, URZ, UR4, 0x3ff, URZ, 0xc0, !UPT ;  /* 0x000003ff043f7892 */ /* 0x000fcc000f80c03f */
[----:B------:R-:W-:-:S13]  /*8900*/  PLOP3.LUT P0, PT, PT, PT, UP0, 0x80, 0x0 ;  /* 0x000000000000781c */ /* 0x000fda0003f0f008 */
[----:B------:R-:W-:Y:S05]  /*8910*/  @!P0 BRA `(.L_x_42) ;  /* 0x00000000007c8947 */ /* 0x000fea0003800000 */
[----:B------:R-:W-:Y:S01]  /*8920*/  MOV R16, 0x0 ;  /* 0x0000000000107802 */ /* 0x000fe20000000f00 */
[----:B------:R-:W-:Y:S01]  /*8930*/  ULDC.64 UR6, c[0x4][0x80] ;  /* 0x0100200000067ab9 */ /* 0x000fe20000000a00 */
[----:B------:R-:W-:Y:S01]  /*8940*/  ULDC.64 UR8, c[0x4][0x88] ;  /* 0x0100220000087ab9 */ /* 0x000fe20000000a00 */
[----:B------:R-:W-:Y:S01]  /*8950*/  ULDC.64 UR4, c[0x4][0x10] ;  /* 0x0100040000047ab9 */ /* 0x000fe20000000a00 */
[----:B------:R0:W1:Y:S01]  /*8960*/  LDC.64 R2, c[0x4][R16] ;  /* 0x0100000010027b82 */ /* 0x0000620000000a00 */
[----:B------:R-:W-:Y:S01]  /*8970*/  IMAD.U32 R4, RZ, RZ, UR6 ;  /* 0x00000006ff047e24 */ /* 0x000fe2000f8e00ff */
[----:B------:R-:W-:Y:S01]  /*8980*/  MOV R5, UR7 ;  /* 0x0000000700057c02 */ /* 0x000fe20008000f00 */
[----:B------:R-:W-:Y:S01]  /*8990*/  IMAD.U32 R6, RZ, RZ, UR8 ;  /* 0x00000008ff067e24 */ /* 0x000fe2000f8e00ff */
[----:B------:R-:W-:Y:S01]  /*89a0*/  MOV R11, UR5 ;  /* 0x00000005000b7c02 */ /* 0x000fe20008000f00 */
[----:B------:R-:W-:Y:S02]  /*89b0*/  IMAD.U32 R7, RZ, RZ, UR9 ;  /* 0x00000009ff077e24 */ /* 0x000fe4000f8e00ff */
[----:B------:R-:W-:-:S02]  /*89c0*/  IMAD.U32 R10, RZ, RZ, UR4 ;  /* 0x00000004ff0a7e24 */ /* 0x000fc4000f8e00ff */
[----:B------:R-:W-:Y:S02]  /*89d0*/  IMAD.MOV.U32 R8, RZ, RZ, 0x70 ;  /* 0x00000070ff087424 */ /* 0x000fe400078e00ff */
[----:B------:R-:W-:Y:S02]  /*89e0*/  IMAD.MOV.U32 R12, RZ, RZ, 0x1 ;  /* 0x00000001ff0c7424 */ /* 0x000fe400078e00ff */
[----:B0-----:R-:W-:-:S07]  /*89f0*/  IMAD.MOV.U32 R13, RZ, RZ, RZ ;  /* 0x000000ffff0d7224 */ /* 0x001fce00078e00ff */
[----:B------:R-:W-:-:S07]  /*8a00*/  LEPC R20, `(.L_x_43) ;  /* 0x000000001014794e */ /* 0x000fce0000000000 */
[----:B-1---5:R-:W-:Y:S05]  /*8a10*/  CALL.ABS.NOINC R2 ;  /* 0x0000000002007343 */ /* 0x022fea0003c00000 */
.L_x_43:
[----:B------:R0:W1:Y:S01]  /*8a20*/  LDC.64 R2, c[0x4][R16] ;  /* 0x0100000010027b82 */ /* 0x0000620000000a00 */
[----:B------:R-:W-:Y:S01]  /*8a30*/  ULDC.64 UR4, c[0x4][0x80] ;  /* 0x0100200000047ab9 */ /* 0x000fe20000000a00 */
[----:B------:R-:W-:Y:S01]  /*8a40*/  ULDC.64 UR6, c[0x4][0x88] ;  /* 0x0100220000067ab9 */ /* 0x000fe20000000a00 */
[----:B------:R-:W-:Y:S01]  /*8a50*/  MOV R4, UR4 ;  /* 0x0000000400047c02 */ /* 0x000fe20008000f00 */
[----:B------:R-:W-:Y:S01]  /*8a60*/  IMAD.U32 R5, RZ, RZ, UR5 ;  /* 0x00000005ff057e24 */ /* 0x000fe2000f8e00ff */
[----:B------:R-:W-:Y:S01]  /*8a70*/  ULDC.64 UR4, c[0x4][0x18] ;  /* 0x0100060000047ab9 */ /* 0x000fe20000000a00 */
[----:B------:R-:W-:Y:S01]  /*8a80*/  IMAD.U32 R6, RZ, RZ, UR6 ;  /* 0x00000006ff067e24 */ /* 0x000fe2000f8e00ff */
[----:B------:R-:W-:Y:S01]  /*8a90*/  MOV R10, UR4 ;  /* 0x00000004000a7c02 */ /* 0x000fe20008000f00 */
[----:B------:R-:W-:Y:S01]  /*8aa0*/  IMAD.U32 R7, RZ, RZ, UR7 ;  /* 0x00000007ff077e24 */ /* 0x000fe2000f8e00ff */
[----:B------:R-:W-:Y:S01]  /*8ab0*/  MOV R13, RZ ;  /* 0x000000ff000d7202 */ /* 0x000fe20000000f00 */
[----:B------:R-:W-:-:S02]  /*8ac0*/  IMAD.U32 R11, RZ, RZ, UR5 ;  /* 0x00000005ff0b7e24 */ /* 0x000fc4000f8e00ff */
[----:B------:R-:W-:Y:S02]  /*8ad0*/  IMAD.MOV.U32 R8, RZ, RZ, 0x70 ;  /* 0x00000070ff087424 */ /* 0x000fe400078e00ff */
[----:B0-----:R-:W-:-:S07]  /*8ae0*/  IMAD.MOV.U32 R12, RZ, RZ, 0x1 ;  /* 0x00000001ff0c7424 */ /* 0x001fce00078e00ff */
[----:B------:R-:W-:-:S07]  /*8af0*/  LEPC R20, `(.L_x_42) ;  /* 0x000000001014794e */ /* 0x000fce0000000000 */
[----:B-1----:R-:W-:Y:S05]  /*8b00*/  CALL.ABS.NOINC R2 ;  /* 0x0000000002007343 */ /* 0x002fea0003c00000 */
.L_x_42:
[----:B------:R-:W-:Y:S01]  /*8b10*/  ULDC.64 UR4, c[0x0][0x9f8] ;  /* 0x00027e0000047ab9 */ /* 0x000fe20000000a00 */
[----:B------:R-:W-:Y:S01]  /*8b20*/  IMAD.MOV.U32 R29, RZ, RZ, R23 ;  /* 0x000000ffff1d7224 */ /* 0x000fe200078e0017 */
[----:B------:R-:W-:Y:S01]  /*8b30*/  ISETP.NE.U32.AND P0, PT, RZ, UR4, PT ;  /* 0x00000004ff007c0c */ /* 0x000fe2000bf05070 */
[----:B------:R-:W0:Y:S01]  /*8b40*/  LDC R8, c[0x0][0x430] ;  /* 0x00010c00ff087b82 */ /* 0x000e220000000800 */
[----:B-----5:R-:W-:Y:S01]  /*8b50*/  IMAD.IADD R0, R36, 0x1, R32 ;  /* 0x0000000124007824 */ /* 0x020fe200078e0220 */
[----:B------:R-:W-:Y:S01]  /*8b60*/  LOP3.LUT R18, R18, 0xffffffdf, RZ, 0xc0, !PT ;  /* 0xffffffdf12127812 */ /* 0x000fe200078ec0ff */
[----:B------:R-:W-:Y:S01]  /*8b70*/  ULDC UR4, c[0x0][0xc44] ;  /* 0x0003110000047ab9 */ /* 0x000fe20000000800 */
[----:B------:R-:W-:-:S13]  /*8b80*/  ISETP.NE.AND.EX P0, PT, RZ, UR5, PT, P0 ;  /* 0x00000005ff007c0c */ /* 0x000fda000bf05300 */
[----:B------:R-:W1:Y:S02]  /*8b90*/  @P0 LDC.64 R2, c[0x0][0x9f8] ;  /* 0x00027e00ff020b82 */ /* 0x000e640000000a00 */
[----:B-1----:R-:W-:-:S05]  /*8ba0*/  @P0 IMAD.WIDE R2, R23, 0x4, R2 ;  /* 0x0000000417020825 */ /* 0x002fca00078e0202 */
[----:B------:R1:W2:Y:S01]  /*8bb0*/  @P0 LDG.E R29, desc[UR48][R2.64] ;  /* 0x00000030021d0981 */ /* 0x0002a2000c1e1900 */
[----:B0-----:R-:W-:Y:S01]  /*8bc0*/  ISETP.NE.AND P1, PT, R8, 0x1, PT ;  /* 0x000000010800780c */ /* 0x001fe20003f25270 */
[----:B------:R-:W-:Y:S01]  /*8bd0*/  IMAD.MOV.U32 R9, RZ, RZ, R0 ;  /* 0x000000ffff097224 */ /* 0x000fe200078e0000 */
[----:B------:R-:W-:-:S11]  /*8be0*/  ISETP.GE.AND P0, PT, R36, UR37, PT ;  /* 0x0000002524007c0c */ /* 0x000fd6000bf06270 */
[----:B------:R-:W0:Y:S01]  /*8bf0*/  @P1 LDC R5, c[0x0][0x434] ;  /* 0x00010d00ff051b82 */ /* 0x000e220000000800 */
[----:B------:R-:W-:-:S07]  /*8c00*/  @P1 LOP3.LUT R18, R18, 0x20, RZ, 0xfc, !PT ;  /* 0x0000002012121812 */ /* 0x000fce00078efcff */
[----:B------:R-:W3:Y:S08]  /*8c10*/  @P1 LDC R11, c[0x0][0x438] ;  /* 0x00010e00ff0b1b82 */ /* 0x000ef00000000800 */
[----:B------:R-:W4:Y:S01]  /*8c20*/  @!P0 LDC.64 R6, c[0x0][0x428] ;  /* 0x00010a00ff068b82 */ /* 0x000f220000000a00 */
[----:B0-----:R-:W-:-:S05]  /*8c30*/  @P1 IMAD.HI.U32 R4, R0, R5, RZ ;  /* 0x0000000500041227 */ /* 0x001fca00078e00ff */
[----:B---3--:R-:W-:Y:S02]  /*8c40*/  @P1 SHF.R.U32.HI R9, RZ, R11, R4 ;  /* 0x0000000bff091219 */ /* 0x008fe40000011604 */
[----:B------:R-:W0:Y:S02]  /*8c50*/  @!P0 LDC.64 R4, c[0x0][0x418] ;  /* 0x00010600ff048b82 */ /* 0x000e240000000a00 */
[----:B-1----:R-:W-:Y:S02]  /*8c60*/  @!P0 SHF.R.S32.HI R3, RZ, 0x1f, R9 ;  /* 0x0000001fff038819 */ /* 0x002fe40000011409 */
[----:B------:R-:W-:Y:S01]  /*8c70*/  IADD3 R19, -R23, RZ, RZ ;  /* 0x000000ff17137210 */ /* 0x000fe20007ffe1ff */
[----:B------:R-:W-:-:S04]  /*8c80*/  UMOV UR5, 0xffffffff ;  /* 0xffffffff00057882 */ /* 0x000fc80000000000 */
[----:B------:R-:W-:Y:S01]  /*8c90*/  IMAD R19, R19, UR4, R24 ;  /* 0x0000000413137c24 */ /* 0x000fe2000f8e0218 */
[----:B--2---:R-:W-:-:S05]  /*8ca0*/  SHF.R.S32.HI R31, RZ, 0x1f, R29 ;  /* 0x0000001fff1f7819 */ /* 0x004fca000001141d */
[----:B----4-:R-:W-:-:S04]  /*8cb0*/  @!P0 IMAD R2, R31, R6, RZ ;  /* 0x000000061f028224 */ /* 0x010fc800078e02ff */
[----:B------:R-:W-:Y:S01]  /*8cc0*/  @!P0 IMAD R7, R29, R7, R2 ;  /* 0x000000071d078224 */ /* 0x000fe200078e0202 */
[----:B------:R-:W-:-:S05]  /*8cd0*/  @!P0 MOV R2, R9 ;  /* 0x0000000900028202 */ /* 0x000fca0000000f00 */
[----:B------:R-:W-:-:S04]  /*8ce0*/  @!P0 IMAD.WIDE.U32 R2, R29, R6, R2 ;  /* 0x000000061d028225 */ /* 0x000fc800078e0002 */
[----:B------:R-:W-:Y:S01]  /*8cf0*/  @!P0 IMAD.IADD R3, R3, 0x1, R7 ;  /* 0x0000000103038824 */ /* 0x000fe200078e0207 */
[----:B0-----:R-:W-:Y:S01]  /*8d00*/  @!P0 LEA R4, P1, R2, R4, 0x2 ;  /* 0x0000000402048211 */ /* 0x001fe200078210ff */
[----:B------:R-:W-:-:S03]  /*8d10*/  IMAD.MOV.U32 R6, RZ, RZ, RZ ;  /* 0x000000ffff067224 */ /* 0x000fc600078e00ff */
[----:B------:R-:W-:Y:S01]  /*8d20*/  @!P0 LEA.HI.X R5, R2, R5, R3, 0x2, P1 ;  /* 0x0000000502058211 */ /* 0x000fe200008f1403 */
[----:B------:R-:W-:Y:S02]  /*8d30*/  IMAD.MOV R3, RZ, RZ, -R9 ;  /* 0x000000ffff037224 */ /* 0x000fe400078e0a09 */
[----:B------:R-:W-:Y:S02]  /*8d40*/  IMAD.U32 R2, RZ, RZ, UR41 ;  /* 0x00000029ff027e24 */ /* 0x000fe4000f8e00ff */
[----:B------:R0:W5:Y:S02]  /*8d50*/  @!P0 LDG.E R6, desc[UR48][R4.64] ;  /* 0x0000003004068981 */ /* 0x000164000c1e1900 */
[----:B0-----:R-:W-:Y:S01]  /*8d60*/  IMAD R4, R8, R3, R0 ;  /* 0x0000000308047224 */ /* 0x001fe200078e0200 */
[----:B------:R-:W-:Y:S06]  /*8d70*/  BRA.DIV UR5, `(.L_x_44) ;  /* 0x0000003205087947 */ /* 0x000fec000b800000 */
.L_x_92:
[----:B------:R-:W-:Y:S02]  /*8d80*/  ISETP.NE.AND P0, PT, R2, 0x3, PT ;  /* 0x000000030200780c */ /* 0x000fe40003f05270 */
[----:B------:R-:W-:Y:S02]  /*8d90*/  LOP3.LUT R18, R18, 0xffffffef, RZ, 0xc0, !PT ;  /* 0xffffffef12127812 */ /* 0x000fe400078ec0ff */
[----:B------:R-:W-:-:S09]  /*8da0*/  SHF.R.S32.HI R27, RZ, 0x1f, R19 ;  /* 0x0000001fff1b7819 */ /* 0x000fd20000011413 */
[----:B------:R-:W-:Y:S01]  /*8db0*/  @P0 LOP3.LUT R18, R18, 0x10, RZ, 0xfc, !PT ;  /* 0x0000001012120812 */ /* 0x000fe200078efcff */
[----:B------:R-:W-:Y:S06]  /*8dc0*/  @!P0 BRA `(.L_x_45) ;  /* 0x0000000000048947 */ /* 0x000fec0003800000 */
[----:B------:R-:W-:Y:S01]  /*8dd0*/  BPT.TRAP 0x1 ;  /* 0x000000040000795c */ /* 0x000fe20000300000 */
.L_x_45:
[----:B------:R-:W-:Y:S01]  /*8de0*/  SHF.R.S32.HI R7, RZ, 0x1f, R4 ;  /* 0x0000001fff077819 */ /* 0x000fe20000011404 */
[----:B------:R-:W-:Y:S01]  /*8df0*/  ULDC.64 UR4, c[0x0][0x328] ;  /* 0x0000ca0000047ab9 */ /* 0x000fe20000000a00 */
[----:B------:R-:W-:Y:S03]  /*8e00*/  BSSY B0, `(.L_x_46) ;  /* 0x0000017000007945 */ /* 0x000fe60003800000 */
[----:B------:R-:W-:-:S04]  /*8e10*/  IMAD R3, R7, UR4, RZ ;  /* 0x0000000407037c24 */ /* 0x000fc8000f8e02ff */
[C---:B------:R-:W-:Y:S02]  /*8e20*/  IMAD R5, R4.reuse, UR5, R3 ;  /* 0x0000000504057c24 */ /* 0x040fe4000f8e0203 */
[----:B------:R-:W-:Y:S01]  /*8e30*/  IMAD.WIDE.U32 R2, R4, UR4, RZ ;  /* 0x0000000404027c25 */ /* 0x000fe2000f8e00ff */
[----:B------:R-:W-:-:S03]  /*8e40*/  ULDC.64 UR4, c[0x0][0x338] ;  /* 0x0000ce0000047ab9 */ /* 0x000fc60000000a00 */
[----:B------:R-:W-:Y:S01]  /*8e50*/  IMAD.IADD R3, R3, 0x1, R5 ;  /* 0x0000000103037824 */ /* 0x000fe200078e0205 */
[----:B-----5:R-:W-:Y:S01]  /*8e60*/  SHF.R.S32.HI R5, RZ, 0x1f, R6 ;  /* 0x0000001fff057819 */ /* 0x020fe20000011406 */
[----:B------:R-:W-:-:S04]  /*8e70*/  IMAD.WIDE.U32 R2, R6, UR4, R2 ;  /* 0x0000000406027c25 */ /* 0x000fc8000f8e0002 */
[----:B------:R-:W-:-:S04]  /*8e80*/  IMAD R9, R5, UR4, RZ ;  /* 0x0000000405097c24 */ /* 0x000fc8000f8e02ff */
[----:B------:R-:W-:Y:S01]  /*8e90*/  IMAD R9, R6, UR5, R9 ;  /* 0x0000000506097c24 */ /* 0x000fe2000f8e0209 */
[----:B------:R-:W-:Y:S02]  /*8ea0*/  ULDC.64 UR4, c[0x0][0x330] ;  /* 0x0000cc0000047ab9 */ /* 0x000fe40000000a00 */
[----:B------:R-:W-:Y:S02]  /*8eb0*/  IMAD R0, R27, UR4, RZ ;  /* 0x000000041b007c24 */ /* 0x000fe4000f8e02ff */
[----:B------:R-:W-:Y:S02]  /*8ec0*/  IMAD.IADD R3, R3, 0x1, R9 ;  /* 0x0000000103037824 */ /* 0x000fe400078e0209 */
[C---:B------:R-:W-:Y:S01]  /*8ed0*/  IMAD R17, R19.reuse, UR5, R0 ;  /* 0x0000000513117c24 */ /* 0x040fe2000f8e0200 */
[----:B------:R-:W-:Y:S01]  /*8ee0*/  LEA R0, R22, UR39, 0x3 ;  /* 0x0000002716007c11 */ /* 0x000fe2000f8e18ff */
[----:B------:R-:W-:Y:S01]  /*8ef0*/  IMAD.WIDE.U32 R2, R19, UR4, R2 ;  /* 0x0000000413027c25 */ /* 0x000fe2000f8e0002 */
[----:B------:R-:W-:-:S02]  /*8f00*/  ULDC.64 UR4, c[0x0][0x318] ;  /* 0x0000c60000047ab9 */ /* 0x000fc40000000a00 */
[C---:B------:R-:W-:Y:S02]  /*8f10*/  LEA R16, P0, R2.reuse, UR4, 0x1 ;  /* 0x0000000402107c11 */ /* 0x040fe4000f8008ff */
[----:B------:R-:W-:Y:S02]  /*8f20*/  IADD3 R17, R3, R17, RZ ;  /* 0x0000001103117210 */ /* 0x000fe40007ffe0ff */
[----:B------:R-:W-:Y:S02]  /*8f30*/  SHF.L.U32 R3, R25, 0x1f, RZ ;  /* 0x0000001f19037819 */ /* 0x000fe400000006ff */
[----:B------:R-:W-:-:S06]  /*8f40*/  LEA.HI.X R17, R2, UR5, R17, 0x1, P0 ;  /* 0x0000000502117c11 */ /* 0x000fcc00080f0c11 */
[----:B------:R-:W0:Y:S02]  /*8f50*/  SYNCS.PHASECHK.TRANS64.TRYWAIT P0, [R0+URZ+0x28840], R3 ;  /* 0x02884003000075a7 */ /* 0x000e24000800017f */
[----:B0-----:R-:W-:Y:S05]  /*8f60*/  @!P0 BRA `(.L_x_47) ;  /* 0x0000002c00c08947 */ /* 0x001fea0003800000 */
.L_x_93:
[----:B------:R-:W-:Y:S05]  /*8f70*/  BSYNC B0 ;  /* 0x0000000000007941 */ /* 0x000fea0003800000 */
.L_x_46:
[----:B------:R-:W-:Y:S01]  /*8f80*/  ULDC.64 UR4, c[0x0][0x300] ;  /* 0x0000c00000047ab9 */ /* 0x000fe20000000a00 */
[C---:B------:R-:W-:Y:S01]  /*8f90*/  LOP3.LUT P3, RZ, R18.reuse, 0x2, RZ, 0xc0, !PT ;  /* 0x0000000212ff7812 */ /* 0x040fe2000786c0ff */
[----:B------:R-:W-:Y:S01]  /*8fa0*/  IMAD R7, R7, UR4, RZ ;  /* 0x0000000407077c24 */ /* 0x000fe2000f8e02ff */
[----:B------:R-:W-:Y:S01]  /*8fb0*/  LOP3.LUT P2, RZ, R18, 0x1, RZ, 0xc0, !PT ;  /* 0x0000000112ff7812 */ /* 0x000fe2000784c0ff */
[----:B0-----:R-:W-:-:S04]  /*8fc0*/  IMAD.WIDE.U32 R2, R4, UR4, RZ ;  /* 0x0000000404027c25 */ /* 0x001fc8000f8e00ff */
[----:B------:R-:W-:Y:S01]  /*8fd0*/  IMAD R7, R4, UR5, R7 ;  /* 0x0000000504077c24 */ /* 0x000fe2000f8e0207 */
[----:B------:R-:W-:Y:S02]  /*8fe0*/  ULDC.64 UR4, c[0x0][0x310] ;  /* 0x0000c40000047ab9 */ /* 0x000fe40000000a00 */
[----:B------:R-:W-:Y:S02]  /*8ff0*/  IMAD R5, R5, UR4, RZ ;  /* 0x0000000405057c24 */ /* 0x000fe4000f8e02ff */
[----:B------:R-:W-:Y:S02]  /*9000*/  IMAD.IADD R3, R3, 0x1, R7 ;  /* 0x0000000103037824 */ /* 0x000fe400078e0207 */
[C---:B------:R-:W-:Y:S02]  /*9010*/  IMAD R5, R6.reuse, UR5, R5 ;  /* 0x0000000506057c24 */ /* 0x040fe4000f8e0205 */
[----:B------:R-:W-:Y:S01]  /*9020*/  IMAD.WIDE.U32 R2, R6, UR4, R2 ;  /* 0x0000000406027c25 */ /* 0x000fe2000f8e0002 */
[----:B------:R-:W-:-:S03]  /*9030*/  ULDC.64 UR4, c[0x0][0x308] ;  /* 0x0000c20000047ab9 */ /* 0x000fc60000000a00 */
[----:B------:R-:W-:Y:S02]  /*9040*/  IMAD.IADD R3, R3, 0x1, R5 ;  /* 0x0000000103037824 */ /* 0x000fe400078e0205 */
[----:B------:R-:W-:Y:S02]  /*9050*/  IMAD R4, R27, UR4, RZ ;  /* 0x000000041b047c24 */ /* 0x000fe4000f8e02ff */
[----:B------:R-:W-:-:S04]  /*9060*/  IMAD.WIDE.U32 R2, R19, UR4, R2 ;  /* 0x0000000413027c25 */ /* 0x000fc8000f8e0002 */
[----:B------:R-:W-:Y:S01]  /*9070*/  IMAD R5, R19, UR5, R4 ;  /* 0x0000000513057c24 */ /* 0x000fe2000f8e0204 */
[----:B------:R-:W-:Y:S02]  /*9080*/  ULDC.64 UR4, c[0x0][0x2e8] ;  /* 0x0000ba0000047ab9 */ /* 0x000fe40000000a00 */
[----:B------:R-:W-:Y:S01]  /*9090*/  LEA R4, P0, R2, UR4, 0x1 ;  /* 0x0000000402047c11 */ /* 0x000fe2000f8008ff */
[----:B------:R-:W-:Y:S01]  /*90a0*/  IMAD.IADD R3, R3, 0x1, R5 ;  /* 0x0000000103037824 */ /* 0x000fe200078e0205 */
[----:B------:R-:W-:Y:S01]  /*90b0*/  UMOV UR4, 0xffffffff ;  /* 0xffffffff00047882 */ /* 0x000fe20000000000 */
[----:B------:R-:W-:-:S03]  /*90c0*/  LEA R5, R22, R28, 0xe ;  /* 0x0000001c16057211 */ /* 0x000fc600078e70ff */
[----:B------:R-:W-:Y:S01]  /*90d0*/  LEA.HI.X R6, R2, UR5, R3, 0x1, P0 ;  /* 0x0000000502067c11 */ /* 0x000fe200080f0c03 */
[----:B------:R-:W-:Y:S06]  /*90e0*/  BRA.DIV UR4, `(.L_x_48) ;  /* 0x0000002e04747947 */ /* 0x000fec000b800000 */
[----:B------:R-:W0:Y:S01]  /*90f0*/  SHFL.IDX PT, R14, R4, RZ, 0x181f ;  /* 0x00181fff040e7589 */ /* 0x000e2200000e0000 */
[----:B------:R-:W-:-:S03]  /*9100*/  ISETP.GE.AND P0, PT, R30, 0x1, PT ;  /* 0x000000011e00780c */ /* 0x000fc60003f06270 */
[----:B------:R-:W1:Y:S04]  /*9110*/  SHFL.IDX PT, R2, R6, RZ, 0x181f ;  /* 0x00181fff06027589 */ /* 0x000e6800000e0000 */
[----:B------:R-:W-:Y:S06]  /*9120*/  SHFL.IDX PT, R8, R6, 0x1, 0x181f ;  /* 0x00381f0006087f89 */ /* 0x000fec00000e0000 */
[----:B------:R-:W-:-:S02]  /*9130*/  @P0 LEA R7, R5, UR39, 0x1 ;  /* 0x0000002705070c11 */ /* 0x000fc4000f8e08ff */
[----:B0-----:R-:W-:-:S05]  /*9140*/  @P0 LEA R14, P1, R34, R14, 0x1 ;  /* 0x0000000e220e0211 */ /* 0x001fca00078208ff */
[----:B-1----:R-:W-:Y:S02]  /*9150*/  @P0 IMAD.X R3, RZ, RZ, R2, P1 ;  /* 0x000000ffff030224 */ /* 0x002fe400008e0602 */
[----:B------:R-:W-:Y:S02]  /*9160*/  @P0 IMAD.MOV.U32 R2, RZ, RZ, R14 ;  /* 0x000000ffff020224 */ /* 0x000fe400078e000e */
[----:B------:R-:W0:Y:S04]  /*9170*/  SHFL.IDX PT, R14, R4, 0x1, 0x181f ;  /* 0x00381f00040e7f89 */ /* 0x000e2800000e0000 */
[----:B------:R-:W-:Y:S04]  /*9180*/  @P0 LDGSTS.E.BYPASS.LTC128B.128 [R7+0x18400], desc[UR48][R2.64], !P3 ;  /* 0x1840000002070fae */ /* 0x000fe8000d901d70 */
[----:B------:R1:W-:Y:S01]  /*9190*/  @P0 LDGSTS.E.BYPASS.LTC128B.128 [R7+0x1c400], desc[UR48][R2.64+0x80], !P2 ;  /* 0x1c40008002070fae */ /* 0x0003e2000d101d70 */
[----:B------:R-:W-:-:S03]  /*91a0*/  ISETP.GE.AND P0, PT, R30, 0x11, PT ;  /* 0x000000111e00780c */ /* 0x000fc60003f06270 */
[----:B-1----:R-:W-:Y:S10]  /*91b0*/  SHFL.IDX PT, R7, R6, 0x2, 0x181f ;  /* 0x00581f0006077f89 */ /* 0x002ff400000e0000 */
[----:B------:R-:W-:-:S02]  /*91c0*/  @P0 LEA R21, R5, UR39, 0x1 ;  /* 0x0000002705150c11 */ /* 0x000fc4000f8e08ff */
[----:B0-----:R-:W-:-:S04]  /*91d0*/  @P0 LEA R14, P1, R34, R14, 0x1 ;  /* 0x0000000e220e0211 */ /* 0x001fc800078208ff */
[----:B------:R-:W-:Y:S01]  /*91e0*/  @P0 MOV R2, R14 ;  /* 0x0000000e00020202 */ /* 0x000fe20000000f00 */
[----:B------:R-:W-:Y:S01]  /*91f0*/  @P0 IMAD.X R9, RZ, RZ, R8, P1 ;  /* 0x000000ffff090224 */ /* 0x000fe200008e0608 */
[----:B------:R-:W0:Y:S03]  /*9200*/  SHFL.IDX PT, R14, R4, 0x2, 0x181f ;  /* 0x00581f00040e7f89 */ /* 0x000e2600000e0000 */
[----:B------:R-:W-:-:S05]  /*9210*/  @P0 IMAD.MOV.U32 R3, RZ, RZ, R9 ;  /* 0x000000ffff030224 */ /* 0x000fca00078e0009 */
[----:B------:R-:W-:Y:S04]  /*9220*/  @P0 LDGSTS.E.BYPASS.LTC128B.128 [R21+0x18c00], desc[UR48][R2.64], !P3 ;  /* 0x18c0000002150fae */ /* 0x000fe8000d901d70 */
[----:B------:R1:W-:Y:S01]  /*9230*/  @P0 LDGSTS.E.BYPASS.LTC128B.128 [R21+0x1cc00], desc[UR48][R2.64+0x80], !P2 ;  /* 0x1cc0008002150fae */ /* 0x0003e2000d101d70 */
[----:B------:R-:W-:-:S13]  /*9240*/  ISETP.GE.AND P0, PT, R30, 0x21, PT ;  /* 0x000000211e00780c */ /* 0x000fda0003f06270 */
[----:B0-----:R-:W-:Y:S02]  /*9250*/  @P0 LEA R14, P1, R34, R14, 0x1 ;  /* 0x0000000e220e0211 */ /* 0x001fe400078208ff */
[----:B------:R-:W-:-:S03]  /*9260*/  @P0 LEA R9, R5, UR39, 0x1 ;  /* 0x0000002705090c11 */ /* 0x000fc6000f8e08ff */
[----:B------:R-:W-:Y:S02]  /*9270*/  @P0 IMAD.X R7, RZ, RZ, R7, P1 ;  /* 0x000000ffff070224 */ /* 0x000fe400008e0607 */
[----:B-1----:R-:W-:Y:S02]  /*9280*/  @P0 IMAD.MOV.U32 R2, RZ, RZ, R14 ;  /* 0x000000ffff020224 */ /* 0x002fe400078e000e */
[----:B------:R-:W0:Y:S01]  /*9290*/  SHFL.IDX PT, R14, R4, 0x3, 0x181f ;  /* 0x00781f00040e7f89 */ /* 0x000e2200000e0000 */
[----:B------:R-:W-:-:S03]  /*92a0*/  @P0 MOV R3, R7 ;  /* 0x0000000700030202 */ /* 0x000fc60000000f00 */
[----:B------:R-:W1:Y:S04]  /*92b0*/  SHFL.IDX PT, R7, R6, 0x3, 0x181f ;  /* 0x00781f0006077f89 */ /* 0x000e6800000e0000 */
[----:B------:R-:W-:Y:S04]  /*92c0*/  @P0 LDGSTS.E.BYPASS.LTC128B.128 [R9+0x19400], desc[UR48][R2.64], !P3 ;  /* 0x1940000002090fae */ /* 0x000fe8000d901d70 */
[----:B------:R2:W-:Y:S01]  /*92d0*/  @P0 LDGSTS.E.BYPASS.LTC128B.128 [R9+0x1d400], desc[UR48][R2.64+0x80], !P2 ;  /* 0x1d40008002090fae */ /* 0x0005e2000d101d70 */
[----:B------:R-:W-:-:S13]  /*92e0*/  ISETP.GE.AND P0, PT, R30, 0x31, PT ;  /* 0x000000311e00780c */ /* 0x000fda0003f06270 */
[----:B0-----:R-:W-:Y:S02]  /*92f0*/  @P0 LEA R14, P1, R34, R14, 0x1 ;  /* 0x0000000e220e0211 */ /* 0x001fe400078208ff */
[----:B------:R-:W-:-:S03]  /*9300*/  @P0 LEA R21, R5, UR39, 0x1 ;  /* 0x0000002705150c11 */ /* 0x000fc6000f8e08ff */
[----:B-1----:R-:W-:Y:S02]  /*9310*/  @P0 IMAD.X R7, RZ, RZ, R7, P1 ;  /* 0x000000ffff070224 */ /* 0x002fe400008e0607 */
[----:B--2---:R-:W-:Y:S02]  /*9320*/  @P0 IMAD.MOV.U32 R2, RZ, RZ, R14 ;  /* 0x000000ffff020224 */ /* 0x004fe400078e000e */
[----:B------:R-:W0:Y:S01]  /*9330*/  SHFL.IDX PT, R14, R4, 0x4, 0x181f ;  /* 0x00981f00040e7f89 */ /* 0x000e2200000e0000 */
[----:B------:R-:W-:-:S03]  /*9340*/  @P0 IMAD.MOV.U32 R3, RZ, RZ, R7 ;  /* 0x000000ffff030224 */ /* 0x000fc600078e0007 */
[----:B------:R-:W1:Y:S04]  /*9350*/  SHFL.IDX PT, R7, R6, 0x4, 0x181f ;  /* 0x00981f0006077f89 */ /* 0x000e6800000e0000 */
[----:B------:R-:W-:Y:S04]  /*9360*/  @P0 LDGSTS.E.BYPASS.LTC128B.128 [R21+0x19c00], desc[UR48][R2.64], !P3 ;  /* 0x19c0000002150fae */ /* 0x000fe8000d901d70 */
[----:B------:R2:W-:Y:S01]  /*9370*/  @P0 LDGSTS.E.BYPASS.LTC128B.128 [R21+0x1dc00], desc[UR48][R2.64+0x80], !P2 ;  /* 0x1dc0008002150fae */ /* 0x0005e2000d101d70 */
[----:B------:R-:W-:-:S13]  /*9380*/  ISETP.GE.AND P0, PT, R30, 0x41, PT ;  /* 0x000000411e00780c */ /* 0x000fda0003f06270 */
[----:B0-----:R-:W-:Y:S02]  /*9390*/  @P0 LEA R14, P1, R34, R14, 0x1 ;  /* 0x0000000e220e0211 */ /* 0x001fe400078208ff */
[----:B------:R-:W-:Y:S02]  /*93a0*/  @P0 LEA R9, R5, UR39, 0x1 ;  /* 0x0000002705090c11 */ /* 0x000fe4000f8e08ff */
[----:B-1----:R-:W-:Y:S01]  /*93b0*/  @P0 IADD3.X R7, RZ, R7, RZ, P1, !PT ;  /* 0x00000007ff070210 */ /* 0x002fe20000ffe4ff */
[----:B--2---:R-:W-:Y:S02]  /*93c0*/  @P0 IMAD.MOV.U32 R2, RZ, RZ, R14 ;  /* 0x000000ffff020224 */ /* 0x004fe400078e000e */
[----:B------:R-:W0:Y:S02]  /*93d0*/  SHFL.IDX PT, R14, R4, 0x5, 0x181f ;  /* 0x00b81f00040e7f89 */ /* 0x000e2400000e0000 */
[----:B------:R-:W-:Y:S02]  /*93e0*/  @P0 IMAD.MOV.U32 R3, RZ, RZ, R7 ;  /* 0x000000ffff030224 */ /* 0x000fe400078e0007 */
[----:B------:R-:W1:Y:S04]  /*93f0*/  SHFL.IDX PT, R7, R6, 0x5, 0x181f ;  /* 0x00b81f0006077f89 */ /* 0x000e6800000e0000 */
[----:B------:R-:W-:Y:S04]  /*9400*/  @P0 LDGSTS.E.BYPASS.LTC128B.128 [R9+0x1a400], desc[UR48][R2.64], !P3 ;  /* 0x1a40000002090fae */ /* 0x000fe8000d901d70 */
[----:B------:R2:W-:Y:S01]  /*9410*/  @P0 LDGSTS.E.BYPASS.LTC128B.128 [R9+0x1e400], desc[UR48][R2.64+0x80], !P2 ;  /* 0x1e40008002090fae */ /* 0x0005e2000d101d70 */
[----:B------:R-:W-:-:S13]  /*9420*/  ISETP.GE.AND P0, PT, R30, 0x51, PT ;  /* 0x000000511e00780c */ /* 0x000fda0003f06270 */
[----:B0-----:R-:W-:Y:S02]  /*9430*/  @P0 LEA R14, P1, R34, R14, 0x1 ;  /* 0x0000000e220e0211 */ /* 0x001fe400078208ff */
[----:B------:R-:W-:Y:S02]  /*9440*/  @P0 LEA R21, R5, UR39, 0x1 ;  /* 0x0000002705150c11 */ /* 0x000fe4000f8e08ff */
[----:B--2---:R-:W-:Y:S01]  /*9450*/  @P0 MOV R2, R14 ;  /* 0x0000000e00020202 */ /* 0x004fe20000000f00 */
[----:B-1----:R-:W-:Y:S01]  /*9460*/  @P0 IMAD.X R7, RZ, RZ, R7, P1 ;  /* 0x000000ffff070224 */ /* 0x002fe200008e0607 */
[----:B------:R-:W0:Y:S03]  /*9470*/  SHFL.IDX PT, R14, R4, 0x6, 0x181f ;  /* 0x00d81f00040e7f89 */ /* 0x000e2600000e0000 */
[----:B------:R-:W-:Y:S02]  /*9480*/  @P0 IMAD.MOV.U32 R3, RZ, RZ, R7 ;  /* 0x000000ffff030224 */ /* 0x000fe400078e0007 */
        /* <DEDUP_REMOVED lines=8> */
[----:B------:R0:W1:Y:S01]  /*9510*/  SHFL.IDX PT, R14, R4, 0x7, 0x181f ;  /* 0x00f81f00040e7f89 */ /* 0x00006200000e0000 */
[----:B------:R-:W-:-:S03]  /*9520*/  @P0 MOV R3, R7 ;  /* 0x0000000700030202 */ /* 0x000fc60000000f00 */
[----:B------:R0:W2:Y:S04]  /*9530*/  SHFL.IDX PT, R7, R6, 0x7, 0x181f ;  /* 0x00f81f0006077f89 */ /* 0x0000a800000e0000 */
[----:B------:R0:W-:Y:S04]  /*9540*/  @P0 LDGSTS.E.BYPASS.LTC128B.128 [R9+0x1b400], desc[UR48][R2.64], !P3 ;  /* 0x1b40000002090fae */ /* 0x0001e8000d901d70 */
[----:B------:R0:W-:Y:S02]  /*9550*/  @P0 LDGSTS.E.BYPASS.LTC128B.128 [R9+0x1f400], desc[UR48][R2.64+0x80], !P2 ;  /* 0x1f40008002090fae */ /* 0x0001e4000d101d70 */
.L_x_111:
[----:B------:R-:W-:-:S13]  /*9560*/  ISETP.GE.AND P0, PT, R30, 0x71, PT ;  /* 0x000000711e00780c */ /* 0x000fda0003f06270 */
[----:B01----:R-:W-:Y:S02]  /*9570*/  @P0 LEA R2, P1, R34, R14, 0x1 ;  /* 0x0000000e22020211 */ /* 0x003fe400078208ff */
[----:B------:R-:W-:-:S03]  /*9580*/  @P0 LEA R5, R5, UR39, 0x1 ;  /* 0x0000002705050c11 */ /* 0x000fc6000f8e08ff */
[----:B--2---:R-:W-:-:S05]  /*9590*/  @P0 IMAD.X R3, RZ, RZ, R7, P1 ;  /* 0x000000ffff030224 */ /* 0x004fca00008e0607 */
[----:B------:R-:W-:Y:S01]  /*95a0*/  @!PT LDS RZ, [RZ] ;  /* 0x00000000fffff984 */ /* 0x000fe20000000800 */
[----:B------:R-:W-:Y:S01]  /*95b0*/  @!PT LDS RZ, [RZ] ;  /* 0x00000000fffff984 */ /* 0x000fe20000000800 */
[----:B------:R-:W-:Y:S01]  /*95c0*/  @!PT LDS RZ, [RZ] ;  /* 0x00000000fffff984 */ /* 0x000fe20000000800 */
[----:B------:R0:W-:Y:S04]  /*95d0*/  @P0 LDGSTS.E.BYPASS.LTC128B.128 [R5+0x1bc00], desc[UR48][R2.64], !P3 ;  /* 0x1bc0000002050fae */ /* 0x0001e8000d901d70 */
[----:B------:R0:W-:Y:S01]  /*95e0*/  @P0 LDGSTS.E.BYPASS.LTC128B.128 [R5+0x1fc00], desc[UR48][R2.64+0x80], !P2 ;  /* 0x1fc0008002050fae */ /* 0x0001e2000d101d70 */
[----:B------:R-:W-:Y:S01]  /*95f0*/  PLOP3.LUT P0, PT, PT, PT, PT, 0x80, 0x0 ;  /* 0x000000000000781c */ /* 0x000fe20003f0f070 */
[----:B------:R-:W-:-:S12]  /*9600*/  NOP ;  /* 0x0000000000007918 */ /* 0x000fd80000000000 */
.L_x_49:
[----:B------:R-:W-:Y:S02]  /*9610*/  PLOP3.LUT P1, PT, P1, P0, PT, 0xa2, 0x0 ;  /* 0x000000000000781c */ /* 0x000fe40000f21472 */
[----:B------:R-:W-:-:S08]  /*9620*/  @P0 R2UR P1, UR4, R0 ;  /* 0x00000000000402ca */ /* 0x000fd00000020000 */
[----:B------:R-:W-:-:S05]  /*9630*/  @P0 PLOP3.LUT P0, PT, P1, PT, PT, 0x80, 0x0 ;  /* 0x000000000000081c */ /* 0x000fca0000f0f070 */
[----:B------:R-:W-:Y:S01]  /*9640*/  @!P1 SYNCS.ARRIVE.TRANS64.RED.A0T1 RZ, [UR4+0x28830], RZ ;  /* 0x028830ffffff99a7 */ /* 0x000fe20008200404 */
[----:B------:R-:W-:Y:S07]  /*9650*/  @!P1 ARRIVES.LDGSTSBAR.64.TRANSCNT [UR4+0x28830] ;  /* 0x02883000ff0099b0 */ /* 0x000fee0008000a84 */
[----:B------:R-:W-:Y:S05]  /*9660*/  @P0 BRA.U.ANY `(.L_x_49) ;  /* 0xfffffffd00e80947 */ /* 0x000fea000393ffff */
[----:B------:R-:W-:Y:S01]  /*9670*/  NOP ;  /* 0x0000000000007918 */ /* 0x000fe20000000000 */
[----:B0-----:R-:W-:-:S05]  /*9680*/  IMAD.U32 R2, RZ, RZ, UR41 ;  /* 0x00000029ff027e24 */ /* 0x001fca000f8e00ff */
[----:B------:R-:W-:-:S13]  /*9690*/  ISETP.NE.AND P2, PT, R2, 0x3, PT ;  /* 0x000000030200780c */ /* 0x000fda0003f45270 */
[----:B------:R-:W-:Y:S05]  /*96a0*/  @!P2 BRA `(.L_x_50) ;  /* 0x000000000004a947 */ /* 0x000fea0003800000 */
[----:B------:R-:W-:Y:S01]  /*96b0*/  BPT.TRAP 0x1 ;  /* 0x000000040000795c */ /* 0x000fe20000300000 */
.L_x_50:
[----:B------:R0:W-:Y:S02]  /*96c0*/  SYNCS.ARRIVE.TRANS64.A1T0 RZ, [R0+URZ+0x28830], RZ ;  /* 0x028830ff00ff79a7 */ /* 0x0001e4000810003f */
[----:B------:R-:W-:Y:S05]  /*96d0*/  WARPSYNC.ALL ;  /* 0x0000000000007948 */ /* 0x000fea0003800000 */
[----:B------:R-:W-:-:S04]  /*96e0*/  UIADD3 UR4, UR39, 0x10400, URZ ;  /* 0x0001040027047890 */ /* 0x000fc8000fffe03f */
[----:B------:R-:W-:Y:S01]  /*96f0*/  ULOP3.LUT UP0, URZ, UR4, 0x3ff, URZ, 0xc0, !UPT ;  /* 0x000003ff043f7892 */ /* 0x000fe2000f80c03f */
[----:B------:R-:W-:Y:S05]  /*9700*/  BAR.SYNC.DEFER_BLOCKING 0x8, 0x180 ;  /* 0x0206000000007b1d */ /* 0x000fea0000010000 */
[----:B------:R-:W-:-:S13]  /*9710*/  PLOP3.LUT P0, PT, PT, PT, UP0, 0x80, 0x0 ;  /* 0x000000000000781c */ /* 0x000fda0003f0f008 */
[----:B------:R-:W-:Y:S05]  /*9720*/  @!P0 BRA `(.L_x_51) ;  /* 0x0000000000408947 */ /* 0x000fea0003800000 */
[----:B------:R-:W-:Y:S01]  /*9730*/  MOV R2, 0x0 ;  /* 0x0000000000027802 */ /* 0x000fe20000000f00 */
[----:B------:R-:W-:Y:S01]  /*9740*/  ULDC.64 UR4, c[0x4][0x80] ;  /* 0x0100200000047ab9 */ /* 0x000fe20000000a00 */
[----:B------:R-:W-:Y:S01]  /*9750*/  ULDC.64 UR6, c[0x4][0x88] ;  /* 0x0100220000067ab9 */ /* 0x000fe20000000a00 */
[----:B------:R-:W-:Y:S01]  /*9760*/  ULDC.64 UR8, c[0x4][0x20] ;  /* 0x0100080000087ab9 */ /* 0x000fe20000000a00 */
[----:B------:R-:W-:Y:S01]  /*9770*/  IMAD.U32 R4, RZ, RZ, UR4 ;  /* 0x00000004ff047e24 */ /* 0x000fe2000f8e00ff */
[----:B------:R-:W-:Y:S01]  /*9780*/  MOV R5, UR5 ;  /* 0x0000000500057c02 */ /* 0x000fe20008000f00 */
[----:B------:R-:W1:Y:S01]  /*9790*/  LDC.64 R2, c[0x4][R2] ;  /* 0x0100000002027b82 */ /* 0x000e620000000a00 */
[----:B------:R-:W-:Y:S01]  /*97a0*/  IMAD.U32 R6, RZ, RZ, UR6 ;  /* 0x00000006ff067e24 */ /* 0x000fe2000f8e00ff */
[----:B------:R-:W-:Y:S01]  /*97b0*/  MOV R11, UR9 ;  /* 0x00000009000b7c02 */ /* 0x000fe20008000f00 */
[----:B------:R-:W-:Y:S02]  /*97c0*/  IMAD.U32 R7, RZ, RZ, UR7 ;  /* 0x00000007ff077e24 */ /* 0x000fe4000f8e00ff */
[----:B------:R-:W-:-:S02]  /*97d0*/  IMAD.U32 R10, RZ, RZ, UR8 ;  /* 0x00000008ff0a7e24 */ /* 0x000fc4000f8e00ff */
[----:B------:R-:W-:Y:S02]  /*97e0*/  IMAD.MOV.U32 R8, RZ, RZ, 0x70 ;  /* 0x00000070ff087424 */ /* 0x000fe400078e00ff */
[----:B------:R-:W-:Y:S02]  /*97f0*/  IMAD.MOV.U32 R12, RZ, RZ, 0x1 ;  /* 0x00000001ff0c7424 */ /* 0x000fe400078e00ff */
[----:B------:R-:W-:-:S07]  /*9800*/  IMAD.MOV.U32 R13, RZ, RZ, RZ ;  /* 0x000000ffff0d7224 */ /* 0x000fce00078e00ff */
[----:B------:R-:W-:-:S07]  /*9810*/  LEPC R20, `(.L_x_51) ;  /* 0x000000001014794e */ /* 0x000fce0000000000 */
[----:B01----:R-:W-:Y:S05]  /*9820*/  CALL.ABS.NOINC R2 ;  /* 0x0000000002007343 */ /* 0x003fea0003c00000 */
.L_x_51:
[----:B0-----:R-:W0:Y:S01]  /*9830*/  LDC R0, c[0x0][0x448] ;  /* 0x00011200ff007b82 */ /* 0x001e220000000800 */
[----:B------:R-:W1:Y:S01]  /*9840*/  S2R R20, SR_TID.X ;  /* 0x0000000000147919 */ /* 0x000e620000002100 */
[----:B------:R-:W-:Y:S01]  /*9850*/  IADD3 R4, -R24, RZ, RZ ;  /* 0x000000ff18047210 */ /* 0x000fe20007ffe1ff */
[----:B------:R-:W-:Y:S01]  /*9860*/  ULDC UR4, c[0x0][0xc38] ;  /* 0x00030e0000047ab9 */ /* 0x000fe20000000800 */
[----:B------:R-:W-:Y:S02]  /*9870*/  SHF.R.S32.HI R6, RZ, 0x1f, R23 ;  /* 0x0000001fff067819 */ /* 0x000fe40000011417 */
[----:B------:R-:W-:Y:S01]  /*9880*/  LOP3.LUT P4, RZ, R18, 0x80, RZ, 0xc0, !PT ;  /* 0x0000008012ff7812 */ /* 0x000fe2000788c0ff */
[----:B------:R-:W-:Y:S01]  /*9890*/  IMAD R4, R4, UR4, R33 ;  /* 0x0000000404047c24 */ /* 0x000fe2000f8e0221 */
[----:B------:R-:W-:Y:S01]  /*98a0*/  ULDC.64 UR4, c[0x0][0x2d8] ;  /* 0x0000b60000047ab9 */ /* 0x000fe20000000a00 */
[----:B------:R-:W-:Y:S02]  /*98b0*/  LOP3.LUT P5, RZ, R18, 0x40, RZ, 0xc0, !PT ;  /* 0x0000004012ff7812 */ /* 0x000fe400078ac0ff */
[----:B------:R-:W-:Y:S01]  /*98c0*/  IMAD.SHL.U32 R4, R4, 0x80, RZ ;  /* 0x0000008004047824 */ /* 0x000fe200078e00ff */
[----:B------:R-:W-:-:S02]  /*98d0*/  LEA R8, R28, UR39, 0x1 ;  /* 0x000000271c087c11 */ /* 0x000fc4000f8e08ff */
[----:B0-----:R-:W-:Y:S01]  /*98e0*/  ISETP.NE.AND P0, PT, R0, 0x1, PT ;  /* 0x000000010000780c */ /* 0x001fe20003f05270 */
[----:B-1----:R-:W-:-:S12]  /*98f0*/  IMAD.SHL.U32 R20, R20, 0x10, RZ ;  /* 0x0000001014147824 */ /* 0x002fd800078e00ff */
[----:B------:R-:W0:Y:S01]  /*9900*/  @P0 LDC R2, c[0x0][0x44c] ;  /* 0x00011300ff020b82 */ /* 0x000e220000000800 */
[----:B------:R-:W-:-:S04]  /*9910*/  LOP3.LUT R20, R20, 0x70, RZ, 0xc0, !PT ;  /* 0x0000007014147812 */ /* 0x000fc800078ec0ff */
[----:B------:R-:W-:-:S03]  /*9920*/  LOP3.LUT R7, R4, R35, R20, 0xfe, !PT ;  /* 0x0000002304077212 */ /* 0x000fc600078efe14 */
[----:B------:R-:W1:Y:S02]  /*9930*/  @P0 LDC R3, c[0x0][0x450] ;  /* 0x00011400ff030b82 */ /* 0x000e640000000800 */
[----:B------:R-:W-:Y:S02]  /*9940*/  IMAD.MOV.U32 R5, RZ, RZ, R7 ;  /* 0x000000ffff057224 */ /* 0x000fe400078e0007 */
[----:B0-----:R-:W-:-:S05]  /*9950*/  @P0 IMAD.HI.U32 R2, R7, R2, RZ ;  /* 0x0000000207020227 */ /* 0x001fca00078e00ff */
[----:B-1----:R-:W-:Y:S01]  /*9960*/  @P0 SHF.R.U32.HI R5, RZ, R3, R2 ;  /* 0x00000003ff050219 */ /* 0x002fe20000011602 */
[----:B------:R-:W-:-:S04]  /*9970*/  IMAD R2, R27, UR4, RZ ;  /* 0x000000041b027c24 */ /* 0x000fc8000f8e02ff */
[C---:B------:R-:W-:Y:S02]  /*9980*/  IMAD R9, R19.reuse, UR5, R2 ;  /* 0x0000000513097c24 */ /* 0x040fe4000f8e0202 */
[----:B------:R-:W-:Y:S01]  /*9990*/  IMAD.WIDE.U32 R2, R19, UR4, RZ ;  /* 0x0000000413027c25 */ /* 0x000fe2000f8e00ff */
[----:B------:R-:W-:-:S03]  /*99a0*/  ULDC.64 UR4, c[0x0][0x2e0] ;  /* 0x0000b80000047ab9 */ /* 0x000fc60000000a00 */
[----:B------:R-:W-:Y:S01]  /*99b0*/  IMAD R6, R6, UR4, RZ ;  /* 0x0000000406067c24 */ /* 0x000fe2000f8e02ff */
[----:B------:R-:W-:-:S03]  /*99c0*/  IADD3 R3, R3, R9, RZ ;  /* 0x0000000903037210 */ /* 0x000fc60007ffe0ff */
[C---:B------:R-:W-:Y:S02]  /*99d0*/  IMAD R9, R23.reuse, UR5, R6 ;  /* 0x0000000517097c24 */ /* 0x040fe4000f8e0206 */
[----:B------:R-:W-:Y:S02]  /*99e0*/  IMAD.MOV R6, RZ, RZ, -R5 ;  /* 0x000000ffff067224 */ /* 0x000fe400078e0a05 */
[----:B------:R-:W-:Y:S01]  /*99f0*/  IMAD.WIDE.U32 R2, R23, UR4, R2 ;  /* 0x0000000417027c25 */ /* 0x000fe2000f8e0002 */
[----:B------:R-:W-:-:S03]  /*9a00*/  ULDC.64 UR4, c[0x0][0x2d0] ;  /* 0x0000b40000047ab9 */ /* 0x000fc60000000a00 */
[----:B------:R-:W-:Y:S01]  /*9a10*/  IMAD R7, R0, R6, R7 ;  /* 0x0000000600077224 */ /* 0x000fe200078e0207 */
[----:B------:R-:W-:Y:S01]  /*9a20*/  SHF.R.S32.HI R0, RZ, 0x1f, R5 ;  /* 0x0000001fff007819 */ /* 0x000fe20000011405 */
[----:B------:R-:W-:-:S04]  /*9a30*/  IMAD.IADD R3, R3, 0x1, R9 ;  /* 0x0000000103037824 */ /* 0x000fc800078e0209 */
[----:B------:R-:W-:Y:S02]  /*9a40*/  IMAD R0, R0, UR4, RZ ;  /* 0x0000000400007c24 */ /* 0x000fe4000f8e02ff */
[----:B------:R-:W-:-:S04]  /*9a50*/  IMAD.WIDE.U32 R2, R5, UR4, R2 ;  /* 0x0000000405027c25 */ /* 0x000fc8000f8e0002 */
[----:B------:R-:W-:Y:S01]  /*9a60*/  IMAD R5, R5, UR5, R0 ;  /* 0x0000000505057c24 */ /* 0x000fe2000f8e0200 */
[----:B------:R-:W-:Y:S01]  /*9a70*/  SHF.R.S32.HI R0, RZ, 0x1f, R7 ;  /* 0x0000001fff007819 */ /* 0x000fe20000011407 */
[----:B------:R-:W-:Y:S02]  /*9a80*/  ULDC.64 UR4, c[0x0][0x2c8] ;  /* 0x0000b20000047ab9 */ /* 0x000fe40000000a00 */
[----:B------:R-:W-:Y:S02]  /*9a90*/  IMAD.IADD R3, R3, 0x1, R5 ;  /* 0x0000000103037824 */ /* 0x000fe400078e0205 */
[----:B------:R-:W-:Y:S02]  /*9aa0*/  IMAD R0, R0, UR4, RZ ;  /* 0x0000000400007c24 */ /* 0x000fe4000f8e02ff */
[----:B------:R-:W-:-:S04]  /*9ab0*/  IMAD.WIDE.U32 R2, R7, UR4, R2 ;  /* 0x0000000407027c25 */ /* 0x000fc8000f8e0002 */
[----:B------:R-:W-:Y:S01]  /*9ac0*/  IMAD R5, R7, UR5, R0 ;  /* 0x0000000507057c24 */ /* 0x000fe2000f8e0200 */
[----:B------:R-:W-:Y:S02]  /*9ad0*/  ULDC.64 UR4, c[0x0][0x280] ;  /* 0x0000a00000047ab9 */ /* 0x000fe40000000a00 */
[----:B------:R-:W-:Y:S01]  /*9ae0*/  LEA R0, P0, R2, UR4, 0x1 ;  /* 0x0000000402007c11 */ /* 0x000fe2000f8008ff */
[----:B------:R-:W-:Y:S01]  /*9af0*/  UMOV UR4, 0xffffffff ;  /* 0xffffffff00047882 */ /* 0x000fe20000000000 */
[----:B------:R-:W-:-:S04]  /*9b00*/  IADD3 R5, R3, R5, RZ ;  /* 0x0000000503057210 */ /* 0x000fc80007ffe0ff */
[----:B------:R-:W-:Y:S01]  /*9b10*/  LEA.HI.X R5, R2, UR5, R5, 0x1, P0 ;  /* 0x0000000502057c11 */ /* 0x000fe200080f0c05 */
[----:B------:R-:W-:Y:S06]  /*9b20*/  BRA.DIV UR4, `(.L_x_52) ;  /* 0x0000002e04747947 */ /* 0x000fec000b800000 */
[----:B------:R-:W0:Y:S01]  /*9b30*/  SHFL.IDX PT, R14, R0, RZ, 0x181f ;  /* 0x00181fff000e7589 */ /* 0x000e2200000e0000 */
[----:B------:R-:W-:-:S03]  /*9b40*/  IMAD.IADD R4, R35, 0x1, R4 ;  /* 0x0000000123047824 */ /* 0x000fc600078e0204 */
[----:B------:R-:W1:Y:S02]  /*9b50*/  SHFL.IDX PT, R2, R5, RZ, 0x181f ;  /* 0x00181fff05027589 */ /* 0x000e6400000e0000 */
[C---:B------:R-:W-:Y:S02]  /*9b60*/  ISETP.GE.AND P0, PT, R4.reuse, UR38, PT ;  /* 0x0000002604007c0c */ /* 0x040fe4000bf06270 */
[----:B------:R-:W-:Y:S01]  /*9b70*/  SHFL.IDX PT, R6, R5, 0x1, 0x181f ;  /* 0x00381f0005067f89 */ /* 0x000fe200000e0000 */
[----:B------:R-:W-:-:S10]  /*9b80*/  IADD3 R7, R4, 0x10, RZ ;  /* 0x0000001004077810 */ /* 0x000fd40007ffe0ff */
[----:B0-----:R-:W-:-:S05]  /*9b90*/  @!P0 LEA R14, P1, R34, R14, 0x1 ;  /* 0x0000000e220e8211 */ /* 0x001fca00078208ff */
[----:B-1----:R-:W-:Y:S02]  /*9ba0*/  @!P0 IMAD.X R3, RZ, RZ, R2, P1 ;  /* 0x000000ffff038224 */ /* 0x002fe400008e0602 */
[----:B------:R-:W-:Y:S02]  /*9bb0*/  @!P0 IMAD.MOV.U32 R2, RZ, RZ, R14 ;  /* 0x000000ffff028224 */ /* 0x000fe400078e000e */
[----:B------:R-:W0:Y:S04]  /*9bc0*/  SHFL.IDX PT, R14, R0, 0x1, 0x181f ;  /* 0x00381f00000e7f89 */ /* 0x000e2800000e0000 */
[----:B------:R-:W-:Y:S04]  /*9bd0*/  @!P0 LDGSTS.E.BYPASS.LTC128B.128 [R8+0x10400], desc[UR48][R2.64], !P4 ;  /* 0x1040000002088fae */ /* 0x000fe8000e101d70 */
[----:B------:R1:W-:Y:S01]  /*9be0*/  @!P0 LDGSTS.E.BYPASS.LTC128B.128 [R8+0x14400], desc[UR48][R2.64+0x80], !P5 ;  /* 0x1440008002088fae */ /* 0x0003e2000e901d70 */
[----:B------:R-:W-:-:S13]  /*9bf0*/  ISETP.GE.AND P0, PT, R7, UR38, PT ;  /* 0x0000002607007c0c */ /* 0x000fda000bf06270 */
[----:B0-----:R-:W-:-:S05]  /*9c00*/  @!P0 LEA R14, P1, R34, R14, 0x1 ;  /* 0x0000000e220e8211 */ /* 0x001fca00078208ff */
[----:B-1----:R-:W-:Y:S02]  /*9c10*/  @!P0 IMAD.MOV.U32 R2, RZ, RZ, R14 ;  /* 0x000000ffff028224 */ /* 0x002fe400078e000e */
[----:B------:R-:W-:Y:S01]  /*9c20*/  @!P0 IMAD.X R7, RZ, RZ, R6, P1 ;  /* 0x000000ffff078224 */ /* 0x000fe200008e0606 */
[----:B------:R-:W0:Y:S03]  /*9c30*/  SHFL.IDX PT, R14, R0, 0x2, 0x181f ;  /* 0x00581f00000e7f89 */ /* 0x000e2600000e0000 */
[----:B------:R-:W-:Y:S01]  /*9c40*/  @!P0 IMAD.MOV.U32 R3, RZ, RZ, R7 ;  /* 0x000000ffff038224 */ /* 0x000fe200078e0007 */
[----:B------:R-:W1:Y:S01]  /*9c50*/  SHFL.IDX PT, R6, R5, 0x2, 0x181f ;  /* 0x00581f0005067f89 */ /* 0x000e6200000e0000 */
[----:B------:R-:W-:-:S03]  /*9c60*/  IADD3 R7, R4, 0x20, RZ ;  /* 0x0000002004077810 */ /* 0x000fc60007ffe0ff */
[----:B------:R-:W-:Y:S04]  /*9c70*/  @!P0 LDGSTS.E.BYPASS.LTC128B.128 [R8+0x10c00], desc[UR48][R2.64], !P4 ;  /* 0x10c0000002088fae */ /* 0x000fe8000e101d70 */
[----:B------:R2:W-:Y:S01]  /*9c80*/  @!P0 LDGSTS.E.BYPASS.LTC128B.128 [R8+0x14c00], desc[UR48][R2.64+0x80], !P5 ;  /* 0x14c0008002088fae */ /* 0x0005e2000e901d70 */
[----:B------:R-:W-:-:S13]  /*9c90*/  ISETP.GE.AND P0, PT, R7, UR38, PT ;  /* 0x0000002607007c0c */ /* 0x000fda000bf06270 */
[----:B0-----:R-:W-:-:S05]  /*9ca0*/  @!P0 LEA R14, P1, R34, R14, 0x1 ;  /* 0x0000000e220e8211 */ /* 0x001fca00078208ff */
[----:B--2---:R-:W-:Y:S02]  /*9cb0*/  @!P0 IMAD.MOV.U32 R2, RZ, RZ, R14 ;  /* 0x000000ffff028224 */ /* 0x004fe400078e000e */
[----:B-1----:R-:W-:Y:S01]  /*9cc0*/  @!P0 IMAD.X R7, RZ, RZ, R6, P1 ;  /* 0x000000ffff078224 */ /* 0x002fe200008e0606 */
        /* <DEDUP_REMOVED lines=38> */
[----:B-1----:R-:W-:Y:S02]  /*9f30*/  @!P0 IMAD.X R7, RZ, RZ, R6, P1 ;  /* 0x000000ffff078224 */ /* 0x002fe400008e0606 */
[----:B--2---:R-:W-:Y:S01]  /*9f40*/  @!P0 IMAD.MOV.U32 R2, RZ, RZ, R14 ;  /* 0x000000ffff028224 */ /* 0x004fe200078e000e */
[----:B------:R0:W1:Y:S01]  /*9f50*/  SHFL.IDX PT, R6, R5, 0x7, 0x181f ;  /* 0x00f81f0005067f89 */ /* 0x00006200000e0000 */
[----:B------:R-:W-:-:S03]  /*9f60*/  @!P0 IMAD.MOV.U32 R3, RZ, RZ, R7 ;  /* 0x000000ffff038224 */ /* 0x000fc600078e0007 */
[----:B------:R0:W2:Y:S04]  /*9f70*/  SHFL.IDX PT, R14, R0, 0x7, 0x181f ;  /* 0x00f81f00000e7f89 */ /* 0x0000a800000e0000 */
[----:B------:R0:W-:Y:S04]  /*9f80*/  @!P0 LDGSTS.E.BYPASS.LTC128B.128 [R8+0x13400], desc[UR48][R2.64], !P4 ;  /* 0x1340000002088fae */ /* 0x0001e8000e101d70 */
[----:B------:R0:W-:Y:S02]  /*9f90*/  @!P0 LDGSTS.E.BYPASS.LTC128B.128 [R8+0x17400], desc[UR48][R2.64+0x80], !P5 ;  /* 0x1740008002088fae */ /* 0x0001e4000e901d70 */
.L_x_128:
[----:B------:R-:W-:Y:S02]  /*9fa0*/  IADD3 R4, R4, 0x70, RZ ;  /* 0x0000007004047810 */ /* 0x000fe40007ffe0ff */
[----:B0-----:R-:W-:Y:S02]  /*9fb0*/  LOP3.LUT R0, R37, 0x1, RZ, 0xc, !PT ;  /* 0x0000000125007812 */ /* 0x001fe400078e0cff */
[----:B------:R-:W-:Y:S02]  /*9fc0*/  ISETP.GE.AND P0, PT, R4, UR38, PT ;  /* 0x0000002604007c0c */ /* 0x000fe4000bf06270 */
[----:B------:R-:W-:-:S11]  /*9fd0*/  SHF.L.U32 R0, R0, 0x1f, RZ ;  /* 0x0000001f00007819 */ /* 0x000fd600000006ff */
[----:B--2---:R-:W-:-:S05]  /*9fe0*/  @!P0 LEA R2, P1, R34, R14, 0x1 ;  /* 0x0000000e22028211 */ /* 0x004fca00078208ff */
[----:B-1----:R-:W-:-:S05]  /*9ff0*/  @!P0 IMAD.X R3, RZ, RZ, R6, P1 ;  /* 0x000000ffff038224 */ /* 0x002fca00008e0606 */
[----:B------:R-:W-:Y:S01]  /*a000*/  @!PT LDS RZ, [RZ] ;  /* 0x00000000fffff984 */ /* 0x000fe20000000800 */
[----:B------:R-:W-:Y:S01]  /*a010*/  @!PT LDS RZ, [RZ] ;  /* 0x00000000fffff984 */ /* 0x000fe20000000800 */
[----:B------:R-:W-:Y:S01]  /*a020*/  @!PT LDS RZ, [RZ] ;  /* 0x00000000fffff984 */ /* 0x000fe20000000800 */
[----:B------:R0:W-:Y:S04]  /*a030*/  @!P0 LDGSTS.E.BYPASS.LTC128B.128 [R8+0x13c00], desc[UR48][R2.64], !P4 ;  /* 0x13c0000002088fae */ /* 0x0001e8000e101d70 */
[----:B------:R0:W-:Y:S01]  /*a040*/  @!P0 LDGSTS.E.BYPASS.LTC128B.128 [R8+0x17c00], desc[UR48][R2.64+0x80], !P5 ;  /* 0x17c0008002088fae */ /* 0x0001e2000e901d70 */
[----:B------:R-:W-:Y:S01]  /*a050*/  NOP ;  /* 0x0000000000007918 */ /* 0x000fe20000000000 */
[----:B------:R-:W-:Y:S02]  /*a060*/  SYNCS.ARRIVE.TRANS64.RED.A0T1 RZ, [UR39+0x28800], RZ ;  /* 0x028800ffffff79a7 */ /* 0x000fe40008200427 */
[----:B------:R-:W-:Y:S01]  /*a070*/  ARRIVES.LDGSTSBAR.64.TRANSCNT [UR39+0x28800] ;  /* 0x02880000ff0079b0 */ /* 0x000fe20008000aa7 */
[----:B------:R-:W-:Y:S01]  /*a080*/  NOP ;  /* 0x0000000000007918 */ /* 0x000fe20000000000 */
[----:B------:R-:W-:Y:S01]  /*a090*/  SYNCS.ARRIVE.TRANS64.A1T0 RZ, [UR39+0x28800], RZ ;  /* 0x028800ffffff79a7 */ /* 0x000fe20008100027 */
[----:B------:R-:W-:Y:S01]  /*a0a0*/  BSSY B0, `(.L_x_53) ;  /* 0x0000003000007945 */ /* 0x000fe20003800000 */
[----:B------:R-:W1:Y:S03]  /*a0b0*/  SYNCS.PHASECHK.TRANS64.TRYWAIT P0, [UR39+0x28820], R0 ;  /* 0x02882000ff0075a7 */ /* 0x000e660008000167 */
[----:B01----:R-:W-:Y:S05]  /*a0c0*/  @!P0 BRA `(.L_x_54) ;  /* 0x0000003000888947 */ /* 0x003fea0003800000 */
.L_x_129:
[----:B------:R-:W-:Y:S05]  /*a0d0*/  BSYNC B0 ;  /* 0x0000000000007941 */ /* 0x000fea0003800000 */
.L_x_53:
[----:B------:R-:W-:Y:S01]  /*a0e0*/  UISETP.GE.AND UP0, UPT, UR37, 0x81, UPT ;  /* 0x000000812500788c */ /* 0x000fe2000bf06270 */
[----:B------:R-:W-:-:S05]  /*a0f0*/  IMAD.U32 R20, RZ, RZ, UR42 ;  /* 0x0000002aff147e24 */ /* 0x000fca000f8e00ff */
[----:B------:R-:W-:-:S13]  /*a100*/  PLOP3.LUT P0, PT, PT, PT, UP0, 0x40, 0x0 ;  /* 0x000000000000781c */ /* 0x000fda0003f0e808 */
[----:B------:R-:W-:Y:S05]  /*a110*/  @P0 BRA `(.L_x_55) ;  /* 0x0000001000180947 */ /* 0x000fea0003800000 */
[----:B------:R-:W-:Y:S01]  /*a120*/  BSSY B0, `(.L_x_55) ;  /* 0x0000105000007945 */ /* 0x000fe20003800000 */
[----:B------:R-:W-:Y:S01]  /*a130*/  IMAD.MOV.U32 R21, RZ, RZ, R25 ;  /* 0x000000ffff157224 */ /* 0x000fe200078e0019 */
[----:B------:R-:W-:Y:S01]  /*a140*/  MOV R10, R22 ;  /* 0x00000016000a7202 */ /* 0x000fe20000000f00 */
[----:B------:R-:W-:Y:S02]  /*a150*/  IMAD.U32 R6, RZ, RZ, UR40 ;  /* 0x00000028ff067e24 */ /* 0x000fe4000f8e00ff */
[----:B------:R-:W-:-:S07]  /*a160*/  IMAD.U32 R26, RZ, RZ, UR42 ;  /* 0x0000002aff1a7e24 */ /* 0x000fce000f8e00ff */
.L_x_68:
[----:B0-----:R-:W0:Y:S01]  /*a170*/  LDC R0, c[0x0][0x430] ;  /* 0x00010c00ff007b82 */ /* 0x001e220000000800 */
[----:B------:R-:W1:Y:S01]  /*a180*/  S2R R4, SR_TID.X ;  /* 0x0000000000047919 */ /* 0x000e620000002100 */
[----:B------:R-:W-:Y:S01]  /*a190*/  LEA R7, R6, R35, 0x7 ;  /* 0x0000002306077211 */ /* 0x000fe200078e38ff */
[----:B------:R-:W-:Y:S01]  /*a1a0*/  ULDC.64 UR4, c[0x0][0x428] ;  /* 0x00010a0000047ab9 */ /* 0x000fe20000000a00 */
[----:B------:R-:W-:Y:S02]  /*a1b0*/  IADD3 R22, R10, 0x1, RZ ;  /* 0x000000010a167810 */ /* 0x000fe40007ffe0ff */
[----:B0-----:R-:W-:Y:S01]  /*a1c0*/  ISETP.NE.AND P0, PT, R0, 0x1, PT ;  /* 0x000000010000780c */ /* 0x001fe20003f05270 */
[----:B-1----:R-:W-:-:S12]  /*a1d0*/  IMAD.SHL.U32 R4, R4, 0x10, RZ ;  /* 0x0000001004047824 */ /* 0x002fd800078e00ff */
[----:B------:R-:W0:Y:S01]  /*a1e0*/  @P0 LDC R0, c[0x0][0x434] ;  /* 0x00010d00ff000b82 */ /* 0x000e220000000800 */
[----:B------:R-:W-:-:S04]  /*a1f0*/  LOP3.LUT R4, R4, 0x70, RZ, 0xc0, !PT ;  /* 0x0000007004047812 */ /* 0x000fc800078ec0ff */
[----:B------:R-:W-:-:S03]  /*a200*/  IADD3 R7, R4, R7, R32 ;  /* 0x0000000704077210 */ /* 0x000fc60007ffe020 */
[----:B------:R-:W1:Y:S02]  /*a210*/  @P0 LDC R3, c[0x0][0x438] ;  /* 0x00010e00ff030b82 */ /* 0x000e640000000800 */
[----:B------:R-:W-:Y:S02]  /*a220*/  IMAD.MOV.U32 R9, RZ, RZ, R7 ;  /* 0x000000ffff097224 */ /* 0x000fe400078e0007 */
[----:B0-----:R-:W-:-:S05]  /*a230*/  @P0 IMAD.HI.U32 R0, R7, R0, RZ ;  /* 0x0000000007000227 */ /* 0x001fca00078e00ff */
[----:B-1----:R-:W-:Y:S01]  /*a240*/  @P0 SHF.R.U32.HI R9, RZ, R3, R0 ;  /* 0x00000003ff090219 */ /* 0x002fe20000011600 */
[----:B------:R-:W-:-:S03]  /*a250*/  IMAD R0, R31, UR4, RZ ;  /* 0x000000041f007c24 */ /* 0x000fc6000f8e02ff */
[--C-:B------:R-:W-:Y:S01]  /*a260*/  SHF.R.S32.HI R3, RZ, 0x1f, R9.reuse ;  /* 0x0000001fff037819 */ /* 0x100fe20000011409 */
[----:B------:R-:W-:Y:S02]  /*a270*/  IMAD.MOV.U32 R2, RZ, RZ, R9 ;  /* 0x000000ffff027224 */ /* 0x000fe400078e0009 */
[C---:B------:R-:W-:Y:S02]  /*a280*/  IMAD R5, R29.reuse, UR5, R0 ;  /* 0x000000051d057c24 */ /* 0x040fe4000f8e0200 */
[----:B------:R-:W-:Y:S01]  /*a290*/  IMAD.WIDE.U32 R2, R29, UR4, R2 ;  /* 0x000000041d027c25 */ /* 0x000fe2000f8e0002 */
[----:B------:R-:W-:-:S03]  /*a2a0*/  ULDC.64 UR4, c[0x0][0x418] ;  /* 0x0001060000047ab9 */ /* 0x000fc60000000a00 */
[----:B------:R-:W-:Y:S01]  /*a2b0*/  IMAD.IADD R3, R5, 0x1, R3 ;  /* 0x0000000105037824 */ /* 0x000fe200078e0203 */
[C---:B------:R-:W-:Y:S01]  /*a2c0*/  LEA R4, P0, R2.reuse, UR4, 0x2 ;  /* 0x0000000402047c11 */ /* 0x040fe2000f8010ff */
[----:B------:R-:W-:Y:S01]  /*a2d0*/  IMAD.U32 R11, RZ, RZ, UR41 ;  /* 0x00000029ff0b7e24 */ /* 0x000fe2000f8e00ff */
[----:B------:R-:W-:Y:S02]  /*a2e0*/  ULDC UR4, c[0x0][0x430] ;  /* 0x00010c0000047ab9 */ /* 0x000fe40000000800 */
[----:B------:R-:W-:Y:S02]  /*a2f0*/  LEA.HI.X R5, R2, UR5, R3, 0x2, P0 ;  /* 0x0000000502057c11 */ /* 0x000fe400080f1403 */
[----:B------:R-:W-:Y:S01]  /*a300*/  ISETP.NE.AND P1, PT, R11, 0x3, PT ;  /* 0x000000030b00780c */ /* 0x000fe20003f25270 */
[----:B------:R-:W-:Y:S01]  /*a310*/  IMAD.MOV R8, RZ, RZ, -R9 ;  /* 0x000000ffff087224 */ /* 0x000fe200078e0a09 */
[C---:B------:R-:W-:Y:S01]  /*a320*/  ISETP.NE.AND P0, PT, R22.reuse, 0x2, PT ;  /* 0x000000021600780c */ /* 0x040fe20003f05270 */
[----:B------:R0:W2:Y:S03]  /*a330*/  LDG.E R0, desc[UR48][R4.64] ;  /* 0x0000003004007981 */ /* 0x0000a6000c1e1900 */
[----:B------:R-:W-:Y:S01]  /*a340*/  SEL R2, RZ, 0x1, P0 ;  /* 0x00000001ff027807 */ /* 0x000fe20000000000 */
[----:B------:R-:W-:Y:S01]  /*a350*/  IMAD.MOV.U32 R20, RZ, RZ, R6 ;  /* 0x000000ffff147224 */ /* 0x000fe200078e0006 */
[----:B------:R-:W-:-:S02]  /*a360*/  SEL R22, R22, RZ, P0 ;  /* 0x000000ff16167207 */ /* 0x000fc40000000000 */
[----:B------:R-:W-:Y:S01]  /*a370*/  LOP3.LUT R25, R21, R2, RZ, 0x3c, !PT ;  /* 0x0000000215197212 */ /* 0x000fe200078e3cff */
[----:B0-----:R-:W-:Y:S01]  /*a380*/  IMAD R4, R8, UR4, R7 ;  /* 0x0000000408047c24 */ /* 0x001fe2000f8e0207 */
[----:B--2---:R-:W-:Y:S01]  /*a390*/  SHF.R.S32.HI R24, RZ, 0x1f, R0 ;  /* 0x0000001fff187819 */ /* 0x004fe20000011400 */
[----:B------:R-:W-:Y:S06]  /*a3a0*/  @!P1 BRA `(.L_x_56) ;  /* 0x0000000000049947 */ /* 0x000fec0003800000 */
[----:B------:R-:W-:Y:S01]  /*a3b0*/  BPT.TRAP 0x1 ;  /* 0x000000040000795c */ /* 0x000fe20000300000 */
.L_x_56:
[----:B------:R-:W-:Y:S01]  /*a3c0*/  LEA R6, R22, UR39, 0x3 ;  /* 0x0000002716067c11 */ /* 0x000fe2000f8e18ff */
[----:B------:R-:W-:Y:S01]  /*a3d0*/  BSSY B1, `(.L_x_57) ;  /* 0x0000004000017945 */ /* 0x000fe20003800000 */
[----:B------:R-:W-:-:S04]  /*a3e0*/  SHF.L.U32 R3, R25, 0x1f, RZ ;  /* 0x0000001f19037819 */ /* 0x000fc800000006ff */
[----:B------:R-:W0:Y:S02]  /*a3f0*/  SYNCS.PHASECHK.TRANS64.TRYWAIT P0, [R6+URZ+0x28840], R3 ;  /* 0x02884003060075a7 */ /* 0x000e24000800017f */
[----:B0-----:R-:W-:Y:S05]  /*a400*/  @!P0 BRA `(.L_x_58) ;  /* 0x0000002c00d08947 */ /* 0x001fea0003800000 */
.L_x_130:
[----:B------:R-:W-:Y:S05]  /*a410*/  BSYNC B1 ;  /* 0x0000000000017941 */ /* 0x000fea0003800000 */
.L_x_57:
[----:B------:R-:W-:Y:S01]  /*a420*/  SHF.R.S32.HI R23, RZ, 0x1f, R4 ;  /* 0x0000001fff177819 */ /* 0x000fe20000011404 */
[----:B------:R-:W-:Y:S01]  /*a430*/  ULDC.64 UR4, c[0x0][0x300] ;  /* 0x0000c00000047ab9 */ /* 0x000fe20000000a00 */
[C---:B------:R-:W-:Y:S02]  /*a440*/  LOP3.LUT P2, RZ, R18.reuse, 0x2, RZ, 0xc0, !PT ;  /* 0x0000000212ff7812 */ /* 0x040fe4000784c0ff */
[----:B------:R-:W-:Y:S01]  /*a450*/  LOP3.LUT P1, RZ, R18, 0x1, RZ, 0xc0, !PT ;  /* 0x0000000112ff7812 */ /* 0x000fe2000782c0ff */
[----:B0-----:R-:W-:-:S04]  /*a460*/  IMAD R3, R23, UR4, RZ ;  /* 0x0000000417037c24 */ /* 0x001fc8000f8e02ff */
[C---:B------:R-:W-:Y:S02]  /*a470*/  IMAD R5, R4.reuse, UR5, R3 ;  /* 0x0000000504057c24 */ /* 0x040fe4000f8e0203 */
[----:B------:R-:W-:Y:S01]  /*a480*/  IMAD.WIDE.U32 R2, R4, UR4, RZ ;  /* 0x0000000404027c25 */ /* 0x000fe2000f8e00ff */
[----:B------:R-:W-:-:S04]  /*a490*/  ULDC.64 UR4, c[0x0][0x310] ;  /* 0x0000c40000047ab9 */ /* 0x000fc80000000a00 */
[----:B------:R-:W-:Y:S01]  /*a4a0*/  IADD3 R3, R3, R5, RZ ;  /* 0x0000000503037210 */ /* 0x000fe20007ffe0ff */
[----:B------:R-:W-:-:S04]  /*a4b0*/  IMAD R5, R24, UR4, RZ ;  /* 0x0000000418057c24 */ /* 0x000fc8000f8e02ff */
[C---:B------:R-:W-:Y:S02]  /*a4c0*/  IMAD R5, R0.reuse, UR5, R5 ;  /* 0x0000000500057c24 */ /* 0x040fe4000f8e0205 */
[----:B------:R-:W-:Y:S01]  /*a4d0*/  IMAD.WIDE.U32 R2, R0, UR4, R2 ;  /* 0x0000000400027c25 */ /* 0x000fe2000f8e0002 */
[----:B------:R-:W-:-:S03]  /*a4e0*/  ULDC.64 UR4, c[0x0][0x308] ;  /* 0x0000c20000047ab9 */ /* 0x000fc60000000a00 */
[----:B------:R-:W-:Y:S02]  /*a4f0*/  IMAD.IADD R3, R3, 0x1, R5 ;  /* 0x0000000103037824 */ /* 0x000fe400078e0205 */
[----:B------:R-:W-:Y:S02]  /*a500*/  IMAD R8, R27, UR4, RZ ;  /* 0x000000041b087c24 */ /* 0x000fe4000f8e02ff */
[----:B------:R-:W-:-:S04]  /*a510*/  IMAD.WIDE.U32 R2, R19, UR4, R2 ;  /* 0x0000000413027c25 */ /* 0x000fc8000f8e0002 */
[----:B------:R-:W-:Y:S01]  /*a520*/  IMAD R9, R19, UR5, R8 ;  /* 0x0000000513097c24 */ /* 0x000fe2000f8e0208 */
[----:B------:R-:W-:Y:S01]  /*a530*/  ULDC.64 UR4, c[0x0][0x2e8] ;  /* 0x0000ba0000047ab9 */ /* 0x000fe20000000a00 */
[----:B------:R-:W-:Y:S01]  /*a540*/  IMAD R8, R22, 0x4000, R28 ;  /* 0x0000400016087824 */ /* 0x000fe200078e021c */
[----:B------:R-:W-:Y:S01]  /*a550*/  LEA R7, P0, R2, UR4, 0x1 ;  /* 0x0000000402077c11 */ /* 0x000fe2000f8008ff */
[----:B------:R-:W-:Y:S01]  /*a560*/  IMAD.IADD R9, R9, 0x1, R3 ;  /* 0x0000000109097824 */ /* 0x000fe200078e0203 */
[----:B------:R-:W-:-:S04]  /*a570*/  UMOV UR4, 0xffffffff ;  /* 0xffffffff00047882 */ /* 0x000fc80000000000 */
[----:B------:R-:W-:Y:S01]  /*a580*/  LEA.HI.X R9, R2, UR5, R9, 0x1, P0 ;  /* 0x0000000502097c11 */ /* 0x000fe200080f0c09 */
[----:B------:R-:W-:Y:S06]  /*a590*/  BRA.DIV UR4, `(.L_x_59) ;  /* 0x0000002e04807947 */ /* 0x000fec000b800000 */
[----:B------:R-:W0:Y:S01]  /*a5a0*/  SHFL.IDX PT, R14, R7, RZ, 0x181f ;  /* 0x00181fff070e7589 */ /* 0x000e2200000e0000 */
[----:B------:R-:W-:Y:S02]  /*a5b0*/  SHF.L.U32 R5, R34, 0x1, RZ ;  /* 0x0000000122057819 */ /* 0x000fe400000006ff */
[----:B------:R-:W-:Y:S01]  /*a5c0*/  LEA R8, R8, UR39, 0x1 ;  /* 0x0000002708087c11 */ /* 0x000fe2000f8e08ff */
[----:B------:R-:W1:Y:S01]  /*a5d0*/  SHFL.IDX PT, R3, R9, RZ, 0x181f ;  /* 0x00181fff09037589 */ /* 0x000e6200000e0000 */
[----:B0-----:R-:W-:-:S03]  /*a5e0*/  IADD3 R2, P0, R14, R5, RZ ;  /* 0x000000050e027210 */ /* 0x001fc60007f1e0ff */
[----:B------:R-:W0:Y:S02]  /*a5f0*/  SHFL.IDX PT, R14, R7, 0x1, 0x181f ;  /* 0x00381f00070e7f89 */ /* 0x000e2400000e0000 */
[----:B-1----:R-:W-:-:S05]  /*a600*/  IMAD.X R3, RZ, RZ, R3, P0 ;  /* 0x000000ffff037224 */ /* 0x002fca00000e0603 */
[----:B------:R-:W-:Y:S04]  /*a610*/  LDGSTS.E.BYPASS.LTC128B.128 [R8+0x18400], desc[UR48][R2.64], !P2 ;  /* 0x1840000002087fae */ /* 0x000fe8000d101d70 */
[----:B------:R1:W-:Y:S04]  /*a620*/  LDGSTS.E.BYPASS.LTC128B.128 [R8+0x1c400], desc[UR48][R2.64+0x80], !P1 ;  /* 0x1c40008002087fae */ /* 0x0003e8000c901d70 */
[----:B-1----:R-:W1:Y:S01]  /*a630*/  SHFL.IDX PT, R3, R9, 0x1, 0x181f ;  /* 0x00381f0009037f89 */ /* 0x002e6200000e0000 */
        /* <DEDUP_REMOVED lines=13> */
[----:B------:R-:W0:Y:S01]  /*a710*/  SHFL.IDX PT, R14, R7, 0x4, 0x181f ;  /* 0x00981f00070e7f89 */ /* 0x000e2200000e0000 */
[----:B-1----:R-:W-:-:S05]  /*a720*/  IADD3.X R3, RZ, R3, RZ, P0, !PT ;  /* 0x00000003ff037210 */ /* 0x002fca00007fe4ff */
        /* <DEDUP_REMOVED lines=16> */
[----:B------:R0:W2:Y:S04]  /*a830*/  SHFL.IDX PT, R14, R7, 0x7, 0x181f ;  /* 0x00f81f00070e7f89 */ /* 0x0000a800000e0000 */
[----:B------:R-:W3:Y:S01]  /*a840*/  SHFL.IDX PT, R9, R9, 0x7, 0x181f ;  /* 0x00f81f0009097f89 */ /* 0x000ee200000e0000 */
[----:B-1----:R-:W-:-:S05]  /*a850*/  IMAD.X R3, RZ, RZ, R3, P0 ;  /* 0x000000ffff037224 */ /* 0x002fca00000e0603 */
[----:B------:R0:W-:Y:S04]  /*a860*/  LDGSTS.E.BYPASS.LTC128B.128 [R8+0x1b400], desc[UR48][R2.64], !P2 ;  /* 0x1b40000002087fae */ /* 0x0001e8000d101d70 */
[----:B--23--:R0:W-:Y:S02]  /*a870*/  LDGSTS.E.BYPASS.LTC128B.128 [R8+0x1f400], desc[UR48][R2.64+0x80], !P1 ;  /* 0x1f40008002087fae */ /* 0x00c1e4000c901d70 */
.L_x_148:
[----:B0-----:R-:W-:-:S04]  /*a880*/  IADD3 R2, P0, R14, R5, RZ ;  /* 0x000000050e027210 */ /* 0x001fc80007f1e0ff */
[----:B------:R-:W-:Y:S02]  /*a890*/  IADD3.X R3, RZ, R9, RZ, P0, !PT ;  /* 0x00000009ff037210 */ /* 0x000fe400007fe4ff */
[----:B------:R-:W-:-:S03]  /*a8a0*/  PLOP3.LUT P0, PT, PT, PT, PT, 0x80, 0x0 ;  /* 0x000000000000781c */ /* 0x000fc60003f0f070 */
[----:B------:R-:W-:Y:S01]  /*a8b0*/  @!PT LDS RZ, [RZ] ;  /* 0x00000000fffff984 */ /* 0x000fe20000000800 */
[----:B------:R-:W-:Y:S01]  /*a8c0*/  @!PT LDS RZ, [RZ] ;  /* 0x00000000fffff984 */ /* 0x000fe20000000800 */
[----:B------:R-:W-:Y:S01]  /*a8d0*/  @!PT LDS RZ, [RZ] ;  /* 0x00000000fffff984 */ /* 0x000fe20000000800 */
[----:B------:R0:W-:Y:S04]  /*a8e0*/  LDGSTS.E.BYPASS.LTC128B.128 [R8+0x1bc00], desc[UR48][R2.64], !P2 ;  /* 0x1bc0000002087fae */ /* 0x0001e8000d101d70 */
[----:B------:R0:W-:Y:S01]  /*a8f0*/  LDGSTS.E.BYPASS.LTC128B.128 [R8+0x1fc00], desc[UR48][R2.64+0x80], !P1 ;  /* 0x1fc0008002087fae */ /* 0x0001e2000c901d70 */
[----:B------:R-:W-:-:S05]  /*a900*/  NOP ;  /* 0x0000000000007918 */ /* 0x000fca0000000000 */
.L_x_60:
        /* <DEDUP_REMOVED lines=11> */
.L_x_61:
[----:B------:R0:W-:Y:S01]  /*a9c0*/  SYNCS.ARRIVE.TRANS64.A1T0 RZ, [R6+URZ+0x28830], RZ ;  /* 0x028830ff06ff79a7 */ /* 0x0001e2000810003f */
[----:B------:R-:W-:Y:S05]  /*a9d0*/  @!P2 BRA `(.L_x_62) ;  /* 0x000000000004a947 */ /* 0x000fea0003800000 */
[----:B------:R-:W-:Y:S01]  /*a9e0*/  BPT.TRAP 0x1 ;  /* 0x000000040000795c */ /* 0x000fe20000300000 */
.L_x_62:
[----:B------:R-:W-:Y:S01]  /*a9f0*/  IMAD.MOV.U32 R3, RZ, RZ, -0x80 ;  /* 0xffffff80ff037424 */ /* 0x000fe200078e00ff */
[----:B0-----:R-:W-:Y:S01]  /*aa00*/  LEA R6, R10, UR39, 0x3 ;  /* 0x000000270a067c11 */ /* 0x001fe2000f8e18ff */
[----:B------:R-:W-:Y:S02]  /*aa10*/  BSSY B1, `(.L_x_63) ;  /* 0x0000005000017945 */ /* 0x000fe40003800000 */
[----:B------:R-:W-:Y:S01]  /*aa20*/  IMAD R8, R26, R3, UR37 ;  /* 0x000000251a087e24 */ /* 0x000fe2000f8e0203 */
[----:B------:R-:W-:-:S04]  /*aa30*/  SHF.L.U32 R3, R21, 0x1f, RZ ;  /* 0x0000001f15037819 */ /* 0x000fc800000006ff */
[----:B------:R-:W0:Y:S02]  /*aa40*/  SYNCS.PHASECHK.TRANS64.TRYWAIT P0, [R6+URZ+0x28860], R3 ;  /* 0x02886003060075a7 */ /* 0x000e24000800017f */
[----:B0-----:R-:W-:Y:S05]  /*aa50*/  @!P0 BRA `(.L_x_64) ;  /* 0x00000030007c8947 */ /* 0x001fea0003800000 */
.L_x_149:
[----:B------:R-:W-:Y:S05]  /*aa60*/  BSYNC B1 ;  /* 0x0000000000017941 */ /* 0x000fea0003800000 */
.L_x_63:
[----:B------:R-:W-:Y:S01]  /*aa70*/  UMOV UR4, 0xffffffff ;  /* 0xffffffff00047882 */ /* 0x000fe20000000000 */
[----:B------:R-:W-:Y:S01]  /*aa80*/  LOP3.LUT P2, RZ, R18, 0x8, RZ, 0xc0, !PT ;  /* 0x0000000812ff7812 */ /* 0x000fe2000784c0ff */
[----:B------:R-:W-:Y:S01]  /*aa90*/  IMAD R7, R10, 0x4000, R28 ;  /* 0x000040000a077824 */ /* 0x000fe200078e021c */
[----:B------:R-:W-:Y:S02]  /*aaa0*/  LOP3.LUT P1, RZ, R18, 0x4, RZ, 0xc0, !PT ;  /* 0x0000000412ff7812 */ /* 0x000fe4000782c0ff */
[----:B------:R-:W-:Y:S01]  /*aab0*/  IADD3 R8, -R35, R8, RZ ;  /* 0x0000000823087210 */ /* 0x000fe20007ffe1ff */
[----:B------:R-:W-:Y:S10]  /*aac0*/  BRA.DIV UR4, `(.L_x_65) ;  /* 0x0000003204747947 */ /* 0x000ff4000b800000 */
[----:B------:R-:W1:Y:S01]  /*aad0*/  SHFL.IDX PT, R14, R16, RZ, 0x181f ;  /* 0x00181fff100e7589 */ /* 0x000e6200000e0000 */
[----:B------:R-:W-:-:S03]  /*aae0*/  LEA R7, R7, UR39, 0x1 ;  /* 0x0000002707077c11 */ /* 0x000fc6000f8e08ff */
[----:B0-----:R-:W0:Y:S01]  /*aaf0*/  SHFL.IDX PT, R3, R17, RZ, 0x181f ;  /* 0x00181fff11037589 */ /* 0x001e2200000e0000 */
[----:B-1----:R-:W-:-:S03]  /*ab00*/  IADD3 R2, P0, R14, R5, RZ ;  /* 0x000000050e027210 */ /* 0x002fc60007f1e0ff */
[----:B------:R-:W1:Y:S02]  /*ab10*/  SHFL.IDX PT, R14, R16, 0x1, 0x181f ;  /* 0x00381f00100e7f89 */ /* 0x000e6400000e0000 */
[----:B0-----:R-:W-:Y:S01]  /*ab20*/  IMAD.X R3, RZ, RZ, R3, P0 ;  /* 0x000000ffff037224 */ /* 0x001fe200000e0603 */
[----:B------:R-:W-:-:S13]  /*ab30*/  ISETP.LT.OR P0, PT, R8, 0x1, P2 ;  /* 0x000000010800780c */ /* 0x000fda0001701670 */
[----:B------:R-:W-:Y:S01]  /*ab40*/  LDGSTS.E.BYPASS.LTC128B.128 [R7+0x400], desc[UR48][R2.64], !P0 ;  /* 0x0040000002077fae */ /* 0x000fe2000c101d70 */
[----:B------:R-:W-:-:S13]  /*ab50*/  ISETP.LT.OR P0, PT, R8, 0x1, P1 ;  /* 0x000000010800780c */ /* 0x000fda0000f01670 */
[----:B------:R0:W-:Y:S04]  /*ab60*/  LDGSTS.E.BYPASS.LTC128B.128 [R7+0x4400], desc[UR48][R2.64+0x80], !P0 ;  /* 0x0440008002077fae */ /* 0x0001e8000c101d70 */
[----:B0-----:R-:W0:Y:S01]  /*ab70*/  SHFL.IDX PT, R3, R17, 0x1, 0x181f ;  /* 0x00381f0011037f89 */ /* 0x001e2200000e0000 */
        /* <DEDUP_REMOVED lines=17> */
[----:B------:R-:W1:Y:S01]  /*ac90*/  SHFL.IDX PT, R14, R16, 0x4, 0x181f ;  /* 0x00981f00100e7f89 */ /* 0x000e6200000e0000 */
[----:B0-----:R-:W-:Y:S02]  /*aca0*/  IADD3.X R3, RZ, R3, RZ, P0, !PT ;  /* 0x00000003ff037210 */ /* 0x001fe400007fe4ff */
        /* <DEDUP_REMOVED lines=22> */
[----:B------:R-:W1:Y:S04]  /*ae10*/  SHFL.IDX PT, R17, R17, 0x7, 0x181f ;  /* 0x00f81f0011117f89 */ /* 0x000e6800000e0000 */
[----:B------:R2:W3:Y:S01]  /*ae20*/  SHFL.IDX PT, R14, R16, 0x7, 0x181f ;  /* 0x00f81f00100e7f89 */ /* 0x0004e200000e0000 */
[----:B0-----:R-:W-:Y:S01]  /*ae30*/  IMAD.X R3, RZ, RZ, R3, P0 ;  /* 0x000000ffff037224 */ /* 0x001fe200000e0603 */
[----:B------:R-:W-:-:S13]  /*ae40*/  ISETP.LT.OR P0, PT, R8, 0x61, P2 ;  /* 0x000000610800780c */ /* 0x000fda0001701670 */
[----:B------:R2:W-:Y:S01]  /*ae50*/  LDGSTS.E.BYPASS.LTC128B.128 [R7+0x3400], desc[UR48][R2.64], !P0 ;  /* 0x0340000002077fae */ /* 0x0005e2000c101d70 */
[----:B------:R-:W-:-:S13]  /*ae60*/  ISETP.LT.OR P0, PT, R8, 0x61, P1 ;  /* 0x000000610800780c */ /* 0x000fda0000f01670 */
[----:B-1-3--:R2:W-:Y:S02]  /*ae70*/  LDGSTS.E.BYPASS.LTC128B.128 [R7+0x7400], desc[UR48][R2.64+0x80], !P0 ;  /* 0x0740008002077fae */ /* 0x00a5e4000c101d70 */
.L_x_167:
[----:B0-2---:R-:W-:Y:S01]  /*ae80*/  IADD3 R2, P0, R14, R5, RZ ;  /* 0x000000050e027210 */ /* 0x005fe20007f1e0ff */
[----:B------:R-:W-:Y:S02]  /*ae90*/  ULDC.64 UR4, c[0x0][0x328] ;  /* 0x0000ca0000047ab9 */ /* 0x000fe40000000a00 */
[----:B------:R-:W-:Y:S01]  /*aea0*/  IMAD R23, R23, UR4, RZ ;  /* 0x0000000417177c24 */ /* 0x000fe2000f8e02ff */
[----:B------:R-:W-:Y:S02]  /*aeb0*/  IADD3.X R3, RZ, R17, RZ, P0, !PT ;  /* 0x00000011ff037210 */ /* 0x000fe400007fe4ff */
[----:B------:R-:W-:Y:S01]  /*aec0*/  ISETP.LT.OR P0, PT, R8, 0x71, P2 ;  /* 0x000000710800780c */ /* 0x000fe20001701670 */
[----:B------:R-:W-:-:S12]  /*aed0*/  IMAD R23, R4, UR5, R23 ;  /* 0x0000000504177c24 */ /* 0x000fd8000f8e0217 */
[----:B------:R-:W-:Y:S01]  /*aee0*/  @!PT LDS RZ, [RZ] ;  /* 0x00000000fffff984 */ /* 0x000fe20000000800 */
[----:B------:R-:W-:Y:S01]  /*aef0*/  @!PT LDS RZ, [RZ] ;  /* 0x00000000fffff984 */ /* 0x000fe20000000800 */
[----:B------:R-:W-:Y:S01]  /*af00*/  @!PT LDS RZ, [RZ] ;  /* 0x00000000fffff984 */ /* 0x000fe20000000800 */
[----:B------:R-:W-:Y:S01]  /*af10*/  LDGSTS.E.BYPASS.LTC128B.128 [R7+0x3c00], desc[UR48][R2.64], !P0 ;  /* 0x03c0000002077fae */ /* 0x000fe2000c101d70 */
[----:B------:R-:W-:-:S13]  /*af20*/  ISETP.LT.OR P0, PT, R8, 0x71, P1 ;  /* 0x000000710800780c */ /* 0x000fda0000f01670 */
[----:B------:R0:W-:Y:S02]  /*af30*/  LDGSTS.E.BYPASS.LTC128B.128 [R7+0x7c00], desc[UR48][R2.64+0x80], !P0 ;  /* 0x07c0008002077fae */ /* 0x0001e4000c101d70 */
[----:B0-----:R-:W-:Y:S01]  /*af40*/  IMAD.WIDE.U32 R2, R4, UR4, RZ ;  /* 0x0000000404027c25 */ /* 0x001fe2000f8e00ff */
[----:B------:R-:W-:-:S03]  /*af50*/  ULDC.64 UR4, c[0x0][0x338] ;  /* 0x0000ce0000047ab9 */ /* 0x000fc60000000a00 */
[----:B------:R-:W-:Y:S02]  /*af60*/  IMAD.IADD R3, R3, 0x1, R23 ;  /* 0x0000000103037824 */ /* 0x000fe400078e0217 */
[----:B------:R-:W-:Y:S02]  /*af70*/  IMAD R5, R24, UR4, RZ ;  /* 0x0000000418057c24 */ /* 0x000fe4000f8e02ff */
[----:B------:R-:W-:-:S04]  /*af80*/  IMAD.WIDE.U32 R2, R0, UR4, R2 ;  /* 0x0000000400027c25 */ /* 0x000fc8000f8e0002 */
[----:B------:R-:W-:Y:S01]  /*af90*/  IMAD R5, R0, UR5, R5 ;  /* 0x0000000500057c24 */ /* 0x000fe2000f8e0205 */
[----:B------:R-:W-:Y:S02]  /*afa0*/  ULDC.64 UR4, c[0x0][0x330] ;  /* 0x0000cc0000047ab9 */ /* 0x000fe40000000a00 */
[----:B------:R-:W-:Y:S02]  /*afb0*/  IMAD R0, R27, UR4, RZ ;  /* 0x000000041b007c24 */ /* 0x000fe4000f8e02ff */
[----:B------:R-:W-:Y:S02]  /*afc0*/  IMAD.IADD R3, R3, 0x1, R5 ;  /* 0x0000000103037824 */ /* 0x000fe400078e0205 */
[C---:B------:R-:W-:Y:S01]  /*afd0*/  IMAD R5, R19.reuse, UR5, R0 ;  /* 0x0000000513057c24 */ /* 0x040fe2000f8e0200 */
[----:B------:R-:W-:Y:S01]  /*afe0*/  NOP ;  /* 0x0000000000007918 */ /* 0x000fe20000000000 */
[----:B------:R-:W-:Y:S01]  /*aff0*/  IMAD.WIDE.U32 R2, R19, UR4, R2 ;  /* 0x0000000413027c25 */ /* 0x000fe2000f8e0002 */
[----:B------:R-:W-:-:S03]  /*b000*/  ULDC.64 UR4, c[0x0][0x318] ;  /* 0x0000c60000047ab9 */ /* 0x000fc60000000a00 */
[----:B------:R-:W-:Y:S01]  /*b010*/  IMAD.IADD R3, R5, 0x1, R3 ;  /* 0x0000000105037824 */ /* 0x000fe200078e0203 */
[----:B------:R-:W-:-:S04]  /*b020*/  LEA R16, P0, R2, UR4, 0x1 ;  /* 0x0000000402107c11 */ /* 0x000fc8000f8008ff */
[----:B------:R-:W-:Y:S02]  /*b030*/  LEA.HI.X R17, R2, UR5, R3, 0x1, P0 ;  /* 0x0000000502117c11 */ /* 0x000fe400080f0c03 */
[----:B------:R-:W-:-:S13]  /*b040*/  PLOP3.LUT P0, PT, PT, PT, PT, 0x80, 0x0 ;  /* 0x000000000000781c */ /* 0x000fda0003f0f070 */
.L_x_66:
[----:B------:R-:W-:Y:S02]  /*b050*/  PLOP3.LUT P1, PT, P1, P0, PT, 0xa2, 0x0 ;  /* 0x000000000000781c */ /* 0x000fe40000f21472 */
[----:B------:R-:W-:-:S08]  /*b060*/  @P0 R2UR P1, UR4, R6 ;  /* 0x00000000060402ca */ /* 0x000fd00000020000 */
[----:B------:R-:W-:-:S05]  /*b070*/  @P0 PLOP3.LUT P0, PT, P1, PT, PT, 0x80, 0x0 ;  /* 0x000000000000081c */ /* 0x000fca0000f0f070 */
[----:B------:R-:W-:Y:S01]  /*b080*/  @!P1 SYNCS.ARRIVE.TRANS64.RED.A0T1 RZ, [UR4+0x28850], RZ ;  /* 0x028850ffffff99a7 */ /* 0x000fe20008200404 */
[----:B------:R-:W-:Y:S07]  /*b090*/  @!P1 ARRIVES.LDGSTSBAR.64.TRANSCNT [UR4+0x28850] ;  /* 0x02885000ff0099b0 */ /* 0x000fee0008000a84 */
[----:B------:R-:W-:Y:S05]  /*b0a0*/  @P0 BRA.U.ANY `(.L_x_66) ;  /* 0xfffffffd00e80947 */ /* 0x000fea000393ffff */
[----:B------:R-:W-:Y:S01]  /*b0b0*/  NOP ;  /* 0x0000000000007918 */ /* 0x000fe20000000000 */
[----:B------:R-:W-:-:S04]  /*b0c0*/  MOV R0, UR41 ;  /* 0x0000002900007c02 */ /* 0x000fc80008000f00 */
[----:B------:R-:W-:-:S13]  /*b0d0*/  ISETP.NE.AND P2, PT, R0, 0x3, PT ;  /* 0x000000030000780c */ /* 0x000fda0003f45270 */
[----:B------:R-:W-:Y:S05]  /*b0e0*/  @!P2 BRA `(.L_x_67) ;  /* 0x000000000004a947 */ /* 0x000fea0003800000 */
[----:B------:R-:W-:Y:S01]  /*b0f0*/  BPT.TRAP 0x1 ;  /* 0x000000040000795c */ /* 0x000fe20000300000 */
.L_x_67:
[C---:B------:R-:W-:Y:S01]  /*b100*/  ISETP.GT.AND P0, PT, R20.reuse, RZ, PT ;  /* 0x000000ff1400720c */ /* 0x040fe20003f04270 */
[----:B------:R0:W-:Y:S01]  /*b110*/  SYNCS.ARRIVE.TRANS64.A1T0 RZ, [R6+URZ+0x28850], RZ ;  /* 0x028850ff06ff79a7 */ /* 0x0001e2000810003f */
[----:B------:R-:W-:Y:S01]  /*b120*/  IMAD.MOV.U32 R21, RZ, RZ, R25 ;  /* 0x000000ffff157224 */ /* 0x000fe200078e0019 */
[----:B------:R-:W-:Y:S01]  /*b130*/  MOV R26, R20 ;  /* 0x00000014001a7202 */ /* 0x000fe20000000f00 */
[----:B------:R-:W-:Y:S02]  /*b140*/  IMAD.MOV.U32 R10, RZ, RZ, R22 ;  /* 0x000000ffff0a7224 */ /* 0x000fe400078e0016 */
[----:B0-----:R-:W-:-:S07]  /*b150*/  VIADD R6, R20, 0xffffffff ;  /* 0xffffffff14067836 */ /* 0x001fce0000000000 */
[----:B------:R-:W-:Y:S05]  /*b160*/  @P0 BRA `(.L_x_68) ;  /* 0xfffffff000000947 */ /* 0x000fea000383ffff */
[----:B------:R-:W-:Y:S05]  /*b170*/  BSYNC B0 ;  /* 0x0000000000007941 */ /* 0x000fea0003800000 */
.L_x_55:
[----:B0-----:R-:W-:-:S05]  /*b180*/  IMAD.U32 R0, RZ, RZ, UR41 ;  /* 0x00000029ff007e24 */ /* 0x001fca000f8e00ff */
[----:B------:R-:W-:-:S13]  /*b190*/  ISETP.NE.AND P0, PT, R0, 0x3, PT ;  /* 0x000000030000780c */ /* 0x000fda0003f05270 */
[----:B------:R-:W-:Y:S05]  /*b1a0*/  @!P0 BRA `(.L_x_69) ;  /* 0x0000000000048947 */ /* 0x000fea0003800000 */
[----:B------:R-:W-:Y:S01]  /*b1b0*/  BPT.TRAP 0x1 ;  /* 0x000000040000795c */ /* 0x000fe20000300000 */
.L_x_69:
[----:B------:R-:W-:Y:S01]  /*b1c0*/  LEA R4, R22, UR39, 0x3 ;  /* 0x0000002716047c11 */ /* 0x000fe2000f8e18ff */
[----:B------:R-:W-:Y:S01]  /*b1d0*/  IMAD.MOV.U32 R5, RZ, RZ, -0x80 ;  /* 0xffffff80ff057424 */ /* 0x000fe200078e00ff */
[----:B------:R-:W-:Y:S01]  /*b1e0*/  SHF.L.U32 R3, R25, 0x1f, RZ ;  /* 0x0000001f19037819 */ /* 0x000fe200000006ff */
[----:B------:R-:W-:Y:S02]  /*b1f0*/  BSSY B0, `(.L_x_70) ;  /* 0x0000004000007945 */ /* 0x000fe40003800000 */
[----:B------:R-:W-:Y:S01]  /*b200*/  IMAD R20, R20, R5, UR37 ;  /* 0x0000002514147e24 */ /* 0x000fe2000f8e0205 */
[----:B------:R-:W0:Y:S02]  /*b210*/  SYNCS.PHASECHK.TRANS64.TRYWAIT P0, [R4+URZ+0x28860], R3 ;  /* 0x02886003040075a7 */ /* 0x000e24000800017f */
[----:B0-----:R-:W-:Y:S05]  /*b220*/  @!P0 BRA `(.L_x_71) ;  /* 0x0000003400088947 */ /* 0x001fea0003800000 */
.L_x_168:
[----:B------:R-:W-:Y:S05]  /*b230*/  BSYNC B0 ;  /* 0x0000000000007941 */ /* 0x000fea0003800000 */
.L_x_70:
[----:B------:R-:W-:Y:S01]  /*b240*/  UMOV UR4, 0xffffffff ;  /* 0xffffffff00047882 */ /* 0x000fe20000000000 */
[----:B------:R-:W-:Y:S01]  /*b250*/  LOP3.LUT P2, RZ, R18, 0x8, RZ, 0xc0, !PT ;  /* 0x0000000812ff7812 */ /* 0x000fe2000784c0ff */
[----:B------:R-:W-:Y:S01]  /*b260*/  IMAD R7, R22, 0x4000, R28 ;  /* 0x0000400016077824 */ /* 0x000fe200078e021c */
[----:B------:R-:W-:Y:S02]  /*b270*/  LOP3.LUT P1, RZ, R18, 0x4, RZ, 0xc0, !PT ;  /* 0x0000000412ff7812 */ /* 0x000fe4000782c0ff */
[----:B------:R-:W-:Y:S01]  /*b280*/  IADD3 R5, -R35, R20, RZ ;  /* 0x0000001423057210 */ /* 0x000fe20007ffe1ff */
[----:B------:R-:W-:Y:S10]  /*b290*/  BRA.DIV UR4, `(.L_x_72) ;  /* 0x0000003604007947 */ /* 0x000ff4000b800000 */
[----:B------:R-:W1:Y:S01]  /*b2a0*/  SHFL.IDX PT, R14, R16, RZ, 0x181f ;  /* 0x00181fff100e7589 */ /* 0x000e6200000e0000 */
[----:B------:R-:W-:-:S03]  /*b2b0*/  IMAD.SHL.U32 R6, R34, 0x2, RZ ;  /* 0x0000000222067824 */ /* 0x000fc600078e00ff */
[----:B------:R-:W0:Y:S02]  /*b2c0*/  SHFL.IDX PT, R0, R17, RZ, 0x181f ;  /* 0x00181fff11007589 */ /* 0x000e2400000e0000 */
[----:B-1----:R-:W-:Y:S02]  /*b2d0*/  IADD3 R2, P0, R14, R6, RZ ;  /* 0x000000060e027210 */ /* 0x002fe40007f1e0ff */
[----:B------:R-:W1:Y:S03]  /*b2e0*/  SHFL.IDX PT, R14, R16, 0x1, 0x181f ;  /* 0x00381f00100e7f89 */ /* 0x000e6600000e0000 */
[----:B0-----:R-:W-:Y:S01]  /*b2f0*/  IMAD.X R3, RZ, RZ, R0, P0 ;  /* 0x000000ffff037224 */ /* 0x001fe200000e0600 */
[----:B------:R-:W-:Y:S02]  /*b300*/  ISETP.LT.OR P0, PT, R5, 0x1, P2 ;  /* 0x000000010500780c */ /* 0x000fe40001701670 */
[----:B------:R-:W-:-:S02]  /*b310*/  LEA R0, R7, UR39, 0x1 ;  /* 0x0000002707007c11 */ /* 0x000fc4000f8e08ff */
[----:B------:R-:W0:Y:S09]  /*b320*/  SHFL.IDX PT, R7, R17, 0x1, 0x181f ;  /* 0x00381f0011077f89 */ /* 0x000e3200000e0000 */
[----:B------:R-:W-:Y:S01]  /*b330*/  LDGSTS.E.BYPASS.LTC128B.128 [R0+0x400], desc[UR48][R2.64], !P0 ;  /* 0x0040000002007fae */ /* 0x000fe2000c101d70 */
[----:B------:R-:W-:-:S13]  /*b340*/  ISETP.LT.OR P0, PT, R5, 0x1, P1 ;  /* 0x000000010500780c */ /* 0x000fda0000f01670 */
[----:B------:R1:W-:Y:S02]  /*b350*/  LDGSTS.E.BYPASS.LTC128B.128 [R0+0x4400], desc[UR48][R2.64+0x80], !P0 ;  /* 0x0440008002007fae */ /* 0x0003e4000c101d70 */
[----:B-1----:R-:W-:Y:S02]  /*b360*/  IADD3 R2, P0, R14, R6, RZ ;  /* 0x000000060e027210 */ /* 0x002fe40007f1e0ff */
[----:B------:R-:W1:Y:S03]  /*b370*/  SHFL.IDX PT, R14, R16, 0x2, 0x181f ;  /* 0x00581f00100e7f89 */ /* 0x000e6600000e0000 */
[----:B0-----:R-:W-:Y:S01]  /*b380*/  IMAD.X R3, RZ, RZ, R7, P0 ;  /* 0x000000ffff037224 */ /* 0x001fe200000e0607 */
[----:B------:R-:W-:Y:S01]  /*b390*/  ISETP.LT.OR P0, PT, R5, 0x11, P2 ;  /* 0x000000110500780c */ /* 0x000fe20001701670 */
[----:B------:R-:W0:-:S12]  /*b3a0*/  SHFL.IDX PT, R7, R17, 0x2, 0x181f ;  /* 0x00581f0011077f89 */ /* 0x000e1800000e0000 */
[----:B------:R-:W-:Y:S01]  /*b3b0*/  LDGSTS.E.BYPASS.LTC128B.128 [R0+0xc00], desc[UR48][R2.64], !P0 ;  /* 0x00c0000002007fae */ /* 0x000fe2000c101d70 */
[----:B------:R-:W-:-:S13]  /*b3c0*/  ISETP.LT.OR P0, PT, R5, 0x11, P1 ;  /* 0x000000110500780c */ /* 0x000fda0000f01670 */
[----:B------:R1:W-:Y:S02]  /*b3d0*/  LDGSTS.E.BYPASS.LTC128B.128 [R0+0x4c00], desc[UR48][R2.64+0x80], !P0 ;  /* 0x04c0008002007fae */ /* 0x0003e4000c101d70 */
[----:B-1----:R-:W-:Y:S02]  /*b3e0*/  IADD3 R2, P0, R14, R6, RZ ;  /* 0x000000060e027210 */ /* 0x002fe40007f1e0ff */
[----:B------:R-:W1:Y:S02]  /*b3f0*/  SHFL.IDX PT, R14, R16, 0x3, 0x181f ;  /* 0x00781f00100e7f89 */ /* 0x000e6400000e0000 */
[----:B0-----:R-:W-:Y:S02]  /*b400*/  IADD3.X R3, RZ, R7, RZ, P0, !PT ;  /* 0x00000007ff037210 */ /* 0x001fe400007fe4ff */
[----:B------:R-:W-:Y:S01]  /*b410*/  ISETP.LT.OR P0, PT, R5, 0x21, P2 ;  /* 0x000000210500780c */ /* 0x000fe20001701670 */
[----:B------:R-:W0:-:S12]  /*b420*/  SHFL.IDX PT, R7, R17, 0x3, 0x181f ;  /* 0x00781f0011077f89 */ /* 0x000e1800000e0000 */
        /* <DEDUP_REMOVED lines=28> */
[----:B------:R1:W2:Y:S02]  /*b5f0*/  SHFL.IDX PT, R14, R16, 0x7, 0x181f ;  /* 0x00f81f00100e7f89 */ /* 0x0002a400000e0000 */
[----:B0-----:R-:W-:Y:S02]  /*b600*/  IADD3.X R3, RZ, R7, RZ, P0, !PT ;  /* 0x00000007ff037210 */ /* 0x001fe400007fe4ff */
[----:B------:R-:W-:Y:S01]  /*b610*/  ISETP.LT.OR P0, PT, R5, 0x61, P2 ;  /* 0x000000610500780c */ /* 0x000fe20001701670 */
[----:B------:R1:W3:-:S12]  /*b620*/  SHFL.IDX PT, R7, R17, 0x7, 0x181f ;  /* 0x00f81f0011077f89 */ /* 0x0002d800000e0000 */
[----:B------:R1:W-:Y:S01]  /*b630*/  LDGSTS.E.BYPASS.LTC128B.128 [R0+0x3400], desc[UR48][R2.64], !P0 ;  /* 0x0340000002007fae */ /* 0x0003e2000c101d70 */
[----:B------:R-:W-:-:S13]  /*b640*/  ISETP.LT.OR P0, PT, R5, 0x61, P1 ;  /* 0x000000610500780c */ /* 0x000fda0000f01670 */
[----:B--23--:R1:W-:Y:S02]  /*b650*/  LDGSTS.E.BYPASS.LTC128B.128 [R0+0x7400], desc[UR48][R2.64+0x80], !P0 ;  /* 0x0740008002007fae */ /* 0x00c3e4000c101d70 */
.L_x_186:
[----:B01----:R-:W-:-:S05]  /*b660*/  IADD3 R2, P0, R14, R6, RZ ;  /* 0x000000060e027210 */ /* 0x003fca0007f1e0ff */
[----:B------:R-:W-:Y:S01]  /*b670*/  IMAD.X R3, RZ, RZ, R7, P0 ;  /* 0x000000ffff037224 */ /* 0x000fe200000e0607 */
[----:B------:R-:W-:-:S13]  /*b680*/  ISETP.LT.OR P0, PT, R5, 0x71, P2 ;  /* 0x000000710500780c */ /* 0x000fda0001701670 */
[----:B------:R-:W-:Y:S01]  /*b690*/  @!PT LDS RZ, [RZ] ;  /* 0x00000000fffff984 */ /* 0x000fe20000000800 */
[----:B------:R-:W-:Y:S01]  /*b6a0*/  @!PT LDS RZ, [RZ] ;  /* 0x00000000fffff984 */ /* 0x000fe20000000800 */
[----:B------:R-:W-:Y:S01]  /*b6b0*/  @!PT LDS RZ, [RZ] ;  /* 0x00000000fffff984 */ /* 0x000fe20000000800 */
[----:B------:R0:W-:Y:S01]  /*b6c0*/  LDGSTS.E.BYPASS.LTC128B.128 [R0+0x3c00], desc[UR48][R2.64], !P0 ;  /* 0x03c0000002007fae */ /* 0x0001e2000c101d70 */
[----:B------:R-:W-:-:S13]  /*b6d0*/  ISETP.LT.OR P0, PT, R5, 0x71, P1 ;  /* 0x000000710500780c */ /* 0x000fda0000f01670 */
[----:B------:R0:W-:Y:S01]  /*b6e0*/  LDGSTS.E.BYPASS.LTC128B.128 [R0+0x7c00], desc[UR48][R2.64+0x80], !P0 ;  /* 0x07c0008002007fae */ /* 0x0001e2000c101d70 */
[----:B------:R-:W-:Y:S01]  /*b6f0*/  PLOP3.LUT P0, PT, PT, PT, PT, 0x80, 0x0 ;  /* 0x000000000000781c */ /* 0x000fe20003f0f070 */
[----:B------:R-:W-:-:S12]  /*b700*/  NOP ;  /* 0x0000000000007918 */ /* 0x000fd80000000000 */
.L_x_73:
        /* <DEDUP_REMOVED lines=11> */
.L_x_74:
[----:B------:R-:W-:Y:S01]  /*b7c0*/  VIADD R22, R22, 0x1 ;  /* 0x0000000116167836 */ /* 0x000fe20000000000 */
[----:B------:R-:W-:Y:S01]  /*b7d0*/  IADD3 R33, R33, UR43, RZ ;  /* 0x0000002b21217c10 */ /* 0x000fe2000fffe0ff */
[----:B------:R-:W-:Y:S01]  /*b7e0*/  ULDC UR4, c[0x0][0xc34] ;  /* 0x00030d0000047ab9 */ /* 0x000fe20000000800 */
[----:B------:R0:W-:Y:S01]  /*b7f0*/  SYNCS.ARRIVE.TRANS64.A1T0 RZ, [R4+URZ+0x28850], RZ ;  /* 0x028850ff04ff79a7 */ /* 0x0001e2000810003f */
[----:B------:R-:W-:Y:S01]  /*b800*/  VIADD R37, R37, 0x1 ;  /* 0x0000000125257836 */ /* 0x000fe20000000000 */
[----:B------:R-:W-:-:S04]  /*b810*/  ISETP.NE.AND P0, PT, R22, 0x2, PT ;  /* 0x000000021600780c */ /* 0x000fc80003f05270 */
[----:B------:R-:W-:Y:S02]  /*b820*/  SEL R22, R22, RZ, P0 ;  /* 0x000000ff16167207 */ /* 0x000fe40000000000 */
[----:B------:R-:W-:Y:S02]  /*b830*/  SEL R0, RZ, 0x1, P0 ;  /* 0x00000001ff007807 */ /* 0x000fe40000000000 */
[----:B------:R-:W-:Y:S02]  /*b840*/  ISETP.GE.AND P0, PT, R33, UR4, PT ;  /* 0x0000000421007c0c */ /* 0x000fe4000bf06270 */
[----:B------:R-:W-:-:S11]  /*b850*/  LOP3.LUT R25, R25, R0, RZ, 0x3c, !PT ;  /* 0x0000000019197212 */ /* 0x000fd600078e3cff */
[----:B0-----:R-:W-:Y:S05]  /*b860*/  @!P0 BRA `(.L_x_75) ;  /* 0xffffffcc00788947 */ /* 0x001fea000383ffff */
[----:B------:R-:W-:-:S07]  /*b870*/  LOP3.LUT R37, R37, 0x1, RZ, 0xc, !PT ;  /* 0x0000000125257812 */ /* 0x000fce00078e0cff */
.L_x_40:
[----:B------:R-:W0:Y:S01]  /*b880*/  S2R R3, SR_CgaCtaId ;  /* 0x0000000000037919 */ /* 0x000e220000008800 */
[----:B------:R-:W-:Y:S01]  /*b890*/  MOV R0, 0x400 ;  /* 0x0000040000007802 */ /* 0x000fe20000000f00 */
[----:B------:R-:W-:Y:S01]  /*b8a0*/  BSSY B0, `(.L_x_76) ;  /* 0x0000005000007945 */ /* 0x000fe20003800000 */
[----:B------:R-:W-:Y:S02]  /*b8b0*/  SHF.L.U32 R37, R37, 0x1f, RZ ;  /* 0x0000001f25257819 */ /* 0x000fe400000006ff */
[----:B0-----:R-:W-:-:S04]  /*b8c0*/  LEA R5, R3, R0, 0x18 ;  /* 0x0000000003057211 */ /* 0x001fc800078ec0ff */
[----:B------:R-:W0:Y:S02]  /*b8d0*/  SYNCS.PHASECHK.TRANS64.TRYWAIT P0, [R5+URZ+0x28820], R37 ;  /* 0x02882025050075a7 */ /* 0x000e24000800017f */
[----:B0-----:R-:W-:Y:S05]  /*b8e0*/  @!P0 BRA `(.L_x_77) ;  /* 0x0000003800248947 */ /* 0x001fea0003800000 */
.L_x_187:
[----:B------:R-:W-:Y:S05]  /*b8f0*/  BSYNC B0 ;  /* 0x0000000000007941 */ /* 0x000fea0003800000 */
.L_x_76:
[----:B------:R-:W-:-:S03]  /*b900*/  UMOV UR4, 0xffffffff ;  /* 0xffffffff00047882 */ /* 0x000fc60000000000 */
[----:B------:R-:W-:Y:S05]  /*b910*/  BRA.DIV UR4, `(.L_x_78) ;  /* 0x0000003a042c7947 */ /* 0x000fea000b800000 */
[----:B------:R-:W1:Y:S02]  /*b920*/  S2R R0, SR_TID.X ;  /* 0x0000000000007919 */ /* 0x000e640000002100 */
[----:B-1----:R-:W-:-:S04]  /*b930*/  SHF.R.U32.HI R0, RZ, 0x5, R0 ;  /* 0x00000005ff007819 */ /* 0x002fc80000011600 */
[----:B------:R-:W-:-:S05]  /*b940*/  LOP3.LUT R0, R0, 0x3, RZ, 0xc0, !PT ;  /* 0x0000000300007812 */ /* 0x000fca00078ec0ff */
[----:B------:R1:W2:Y:S02]  /*b950*/  SHFL.IDX PT, R14, R0, RZ, 0x1f ;  /* 0x00001fff000e7589 */ /* 0x0002a400000e0000 */
.L_x_190:
[----:B--2---:R-:W-:Y:S01]  /*b960*/  ISETP.NE.AND P0, PT, R14, RZ, PT ;  /* 0x000000ff0e00720c */ /* 0x004fe20003f05270 */
[----:B------:R-:W-:-:S12]  /*b970*/  BSSY B0, `(.L_x_79) ;  /* 0x0000024000007945 */ /* 0x000fd80003800000 */
[----:B------:R-:W-:Y:S05]  /*b980*/  @P0 BRA `(.L_x_80) ;  /* 0x0000000000880947 */ /* 0x000fea0003800000 */
[----:B------:R-:W-:-:S03]  /*b990*/  UMOV UR4, 0xffffffff ;  /* 0xffffffff00047882 */ /* 0x000fc60000000000 */
[----:B------:R-:W-:Y:S05]  /*b9a0*/  BRA.DIV UR4, `(.L_x_81) ;  /* 0x0000003a043c7947 */ /* 0x000fea000b800000 */
[----:B------:R-:W-:-:S13]  /*b9b0*/  ELECT P6, URZ, PT ;  /* 0x00000000003f782f */ /* 0x000fda00038c0000 */
.L_x_193:
[----:B------:R-:W-:Y:S05]  /*b9c0*/  @!P6 BRA `(.L_x_80) ;  /* 0x000000000078e947 */ /* 0x000fea0003800000 */
[----:B------:R-:W-:-:S06]  /*b9d0*/  ULOP3.LUT UR4, UR36, 0x2, URZ, 0xfc, !UPT ;  /* 0x0000000224047892 */ /* 0x000fcc000f8efc3f */
[----:B-1----:R-:W-:-:S05]  /*b9e0*/  IMAD.U32 R0, RZ, RZ, UR4 ;  /* 0x00000004ff007e24 */ /* 0x002fca000f8e00ff */
[----:B------:R-:W-:-:S13]  /*b9f0*/  ISETP.NE.AND P0, PT, R0, 0x3, PT ;  /* 0x000000030000780c */ /* 0x000fda0003f05270 */
[----:B------:R-:W-:Y:S05]  /*ba00*/  @!P0 BRA `(.L_x_82) ;  /* 0x0000000000048947 */ /* 0x000fea0003800000 */
[----:B------:R-:W-:Y:S01]  /*ba10*/  BPT.TRAP 0x1 ;  /* 0x000000040000795c */ /* 0x000fe20000300000 */
.L_x_82:
[C---:B------:R-:W-:Y:S01]  /*ba20*/  LEA R3, R22.reuse, R5, 0x3 ;  /* 0x0000000516037211 */ /* 0x040fe200078e18ff */
[----:B------:R-:W-:Y:S01]  /*ba30*/  VIADD R22, R22, 0x1 ;  /* 0x0000000116167836 */ /* 0x000fe20000000000 */
[----:B------:R-:W-:-:S04]  /*ba40*/  SHF.L.U32 R2, R25, 0x1f, RZ ;  /* 0x0000001f19027819 */ /* 0x000fc800000006ff */
[----:B------:R-:W1:Y:S01]  /*ba50*/  SYNCS.PHASECHK.TRANS64.TRYWAIT P1, [R3+URZ+0x28840], R2 ;  /* 0x02884002030075a7 */ /* 0x000e62000802017f */
[----:B------:R-:W-:-:S04]  /*ba60*/  ISETP.NE.AND P2, PT, R22, 0x2, PT ;  /* 0x000000021600780c */ /* 0x000fc80003f45270 */
[----:B------:R-:W-:Y:S01]  /*ba70*/  SEL R0, RZ, 0x1, P2 ;  /* 0x00000001ff007807 */ /* 0x000fe20001000000 */
[----:B-1----:R-:W-:Y:S08]  /*ba80*/  @!P1 BRA `(.L_x_83) ;  /* 0x0000003800249947 */ /* 0x002ff00003800000 */
.L_x_194:
[----:B------:R-:W-:Y:S02]  /*ba90*/  SEL R22, R22, RZ, P2 ;  /* 0x000000ff16167207 */ /* 0x000fe40001000000 */
[----:B------:R-:W-:Y:S01]  /*baa0*/  LOP3.LUT R0, R25, R0, RZ, 0x3c, !PT ;  /* 0x0000000019007212 */ /* 0x000fe200078e3cff */
[----:B------:R-:W-:Y:S06]  /*bab0*/  @!P0 BRA `(.L_x_84) ;  /* 0x0000000000048947 */ /* 0x000fec0003800000 */
[----:B------:R-:W-:Y:S01]  /*bac0*/  BPT.TRAP 0x1 ;  /* 0x000000040000795c */ /* 0x000fe20000300000 */
.L_x_84:
[----:B0-----:R-:W-:Y:S01]  /*bad0*/  IMAD R5, R22, 0x8, R5 ;  /* 0x0000000816057824 */ /* 0x001fe200078e0205 */
[----:B------:R-:W-:-:S04]  /*bae0*/  SHF.L.U32 R0, R0, 0x1f, RZ ;  /* 0x0000001f00007819 */ /* 0x000fc800000006ff */
[----:B------:R-:W0:Y:S02]  /*baf0*/  SYNCS.PHASECHK.TRANS64.TRYWAIT P1, [R5+URZ+0x28840], R0 ;  /* 0x02884000050075a7 */ /* 0x000e24000802017f */
[----:B0-----:R-:W-:Y:S05]  /*bb00*/  @!P1 BRA `(.L_x_85) ;  /* 0x0000003800189947 */ /* 0x001fea0003800000 */
.L_x_195:
[----:B------:R-:W-:Y:S05]  /*bb10*/  @!P0 BRA `(.L_x_86) ;  /* 0x0000000000048947 */ /* 0x000fea0003800000 */
[----:B------:R-:W-:Y:S01]  /*bb20*/  BPT.TRAP 0x1 ;  /* 0x000000040000795c */ /* 0x000fe20000300000 */
.L_x_86:
[----:B------:R-:W2:Y:S02]  /*bb30*/  SYNCS.PHASECHK.TRANS64.TRYWAIT P1, [R3+URZ+0x28860], R2 ;  /* 0x02886002030075a7 */ /* 0x000ea4000802017f */
[----:B--2---:R-:W-:Y:S05]  /*bb40*/  @!P1 BRA `(.L_x_87) ;  /* 0x00000038001c9947 */ /* 0x004fea0003800000 */
.L_x_196:
[----:B------:R-:W-:Y:S05]  /*bb50*/  @!P0 BRA `(.L_x_88) ;  /* 0x0000000000048947 */ /* 0x000fea0003800000 */
[----:B------:R-:W-:Y:S01]  /*bb60*/  BPT.TRAP 0x1 ;  /* 0x000000040000795c */ /* 0x000fe20000300000 */
.L_x_88:
[----:B---3--:R3:W4:Y:S02]  /*bb70*/  SYNCS.PHASECHK.TRANS64.TRYWAIT P0, [R5+URZ+0x28860], R0 ;  /* 0x02886000050075a7 */ /* 0x008724000800017f */
[----:B----4-:R-:W-:Y:S05]  /*bb80*/  @!P0 NANOSLEEP.SYNCS 0x989680 ;  /* 0x009896800000895d */ /* 0x010fea0003900000 */
[----:B------:R-:W4:Y:S02]  /*bb90*/  @!P0 SYNCS.PHASECHK.TRANS64 P0, [R5+URZ+0x28860], R0 ;  /* 0x02886000050085a7 */ /* 0x000f24000800007f */
[----:B----4-:R-:W-:Y:S05]  /*bba0*/  @!P0 BRA `(.L_x_88) ;  /* 0xfffffffc00f08947 */ /* 0x010fea000383ffff */
.L_x_80:
[----:B------:R-:W-:Y:S05]  /*bbb0*/  BSYNC B0 ;  /* 0x0000000000007941 */ /* 0x000fea0003800000 */
.L_x_79:
[----:B------:R-:W-:Y:S05]  /*bbc0*/  EXIT ;  /* 0x000000000000794d */ /* 0x000fea0003800000 */
.L_x_8:
[----:B0-----:R-:W-:-:S04]  /*bbd0*/  MOV R3, UR39 ;  /* 0x0000002700037c02 */ /* 0x001fc80008000f00 */
[----:B------:R0:W1:Y:S03]  /*bbe0*/  SYNCS.PHASECHK.TRANS64.TRYWAIT P1, [R3+URZ+0x28800], R0 ;  /* 0x02880000030075a7 */ /* 0x000066000802017f */
[----:B-1----:R-:W-:Y:S05]  /*bbf0*/  @!P1 NANOSLEEP.SYNCS 0x989680 ;  /* 0x009896800000995d */ /* 0x002fea0003900000 */
[----:B------:R-:W1:Y:S02]  /*bc00*/  @!P1 SYNCS.PHASECHK.TRANS64 P1, [R3+URZ+0x28800], R0 ;  /* 0x02880000030095a7 */ /* 0x000e64000802007f */
[----:B-1----:R-:W-:Y:S05]  /*bc10*/  @!P1 BRA `(.L_x_8) ;  /* 0xfffffffc00ec9947 */ /* 0x002fea000383ffff */
[----:B------:R-:W-:Y:S05]  /*bc20*/  BRA `(.L_x_89) ;  /* 0xffffff5400187947 */ /* 0x000fea000383ffff */
.L_x_12:
[----:B-1----:R1:W2:Y:S02]  /*bc30*/  SYNCS.PHASECHK.TRANS64.TRYWAIT P1, [R0+URZ+0x28830], R3 ;  /* 0x02883003000075a7 */ /* 0x0022a4000802017f */
[----:B--2---:R-:W-:Y:S05]  /*bc40*/  @!P1 NANOSLEEP.SYNCS 0x989680 ;  /* 0x009896800000995d */ /* 0x004fea0003900000 */
[----:B------:R-:W2:Y:S02]  /*bc50*/  @!P1 SYNCS.PHASECHK.TRANS64 P1, [R0+URZ+0x28830], R3 ;  /* 0x02883003000095a7 */ /* 0x000ea4000802007f */
[----:B--2---:R-:W-:Y:S05]  /*bc60*/  @!P1 BRA `(.L_x_12) ;  /* 0xfffffffc00f09947 */ /* 0x004fea000383ffff */
[----:B------:R-:W-:Y:S05]  /*bc70*/  BRA `(.L_x_11) ;  /* 0xffffff5400387947 */ /* 0x000fea000383ffff */
.L_x_18:
[----:B-1----:R-:W-:-:S04]  /*bc80*/  IMAD.U32 R7, RZ, RZ, UR6 ;  /* 0x00000006ff077e24 */ /* 0x002fc8000f8e00ff */
[----:B------:R1:W2:Y:S03]  /*bc90*/  SYNCS.PHASECHK.TRANS64.TRYWAIT P1, [R7+URZ+0x28830], R6 ;  /* 0x02883006070075a7 */ /* 0x0002a6000802017f */
[----:B--2---:R-:W-:Y:S05]  /*bca0*/  @!P1 NANOSLEEP.SYNCS 0x989680 ;  /* 0x009896800000995d */ /* 0x004fea0003900000 */
[----:B------:R-:W2:Y:S02]  /*bcb0*/  @!P1 SYNCS.PHASECHK.TRANS64 P1, [R7+URZ+0x28830], R6 ;  /* 0x02883006070095a7 */ /* 0x000ea4000802007f */
[----:B--2---:R-:W-:Y:S05]  /*bcc0*/  @!P1 BRA `(.L_x_18) ;  /* 0xfffffffc00ec9947 */ /* 0x004fea000383ffff */
[----:B------:R-:W-:Y:S05]  /*bcd0*/  BRA `(.L_x_15) ;  /* 0xffffff8000607947 */ /* 0x000fea000383ffff */
.L_x_22:
[----:B-1----:R-:W-:-:S04]  /*bce0*/  IMAD.U32 R7, RZ, RZ, UR6 ;  /* 0x00000006ff077e24 */ /* 0x002fc8000f8e00ff */
[----:B------:R1:W2:Y:S03]  /*bcf0*/  SYNCS.PHASECHK.TRANS64.TRYWAIT P1, [R7+URZ+0x28850], R6 ;  /* 0x02885006070075a7 */ /* 0x0002a6000802017f */
[----:B--2---:R-:W-:Y:S05]  /*bd00*/  @!P1 NANOSLEEP.SYNCS 0x989680 ;  /* 0x009896800000995d */ /* 0x004fea0003900000 */
[----:B------:R-:W2:Y:S02]  /*bd10*/  @!P1 SYNCS.PHASECHK.TRANS64 P1, [R7+URZ+0x28850], R6 ;  /* 0x02885006070095a7 */ /* 0x000ea4000802007f */
[----:B--2---:R-:W-:Y:S05]  /*bd20*/  @!P1 BRA `(.L_x_22) ;  /* 0xfffffffc00ec9947 */ /* 0x004fea000383ffff */
[----:B------:R-:W-:Y:S05]  /*bd30*/  BRA `(.L_x_19) ;  /* 0xffffff84002c7947 */ /* 0x000fea000383ffff */
.L_x_29:
[----:B-1----:R-:W-:-:S04]  /*bd40*/  MOV R5, UR10 ;  /* 0x0000000a00057c02 */ /* 0x002fc80008000f00 */
[----:B------:R1:W2:Y:S03]  /*bd50*/  SYNCS.PHASECHK.TRANS64.TRYWAIT P1, [R5+URZ+0x28850], R4 ;  /* 0x02885004050075a7 */ /* 0x0002a6000802017f */
[----:B--2---:R-:W-:Y:S05]  /*bd60*/  @!P1 NANOSLEEP.SYNCS 0x989680 ;  /* 0x009896800000995d */ /* 0x004fea0003900000 */
[----:B------:R-:W2:Y:S02]  /*bd70*/  @!P1 SYNCS.PHASECHK.TRANS64 P1, [R5+URZ+0x28850], R4 ;  /* 0x02885004050095a7 */ /* 0x000ea4000802007f */
[----:B--2---:R-:W-:Y:S05]  /*bd80*/  @!P1 BRA `(.L_x_29) ;  /* 0xfffffffc00ec9947 */ /* 0x004fea000383ffff */
[----:B------:R-:W-:Y:S05]  /*bd90*/  BRA `(.L_x_28) ;  /* 0xffffffa800147947 */ /* 0x000fea000383ffff */
.L_x_44:
[----:B------:R-:W0:Y:S01]  /*bda0*/  S2R R16, SR_TID.X ;  /* 0x0000000000107919 */ /* 0x000e220000002100 */
[----:B------:R-:W-:Y:S01]  /*bdb0*/  BSSY B0, `(.L_x_90) ;  /* 0x000000a000007945 */ /* 0x000fe20003800000 */
[----:B------:R-:W-:Y:S01]  /*bdc0*/  IMAD.MOV.U32 R12, RZ, RZ, RZ ;  /* 0x000000ffff0c7224 */ /* 0x000fe200078e00ff */
[----:B------:R-:W-:Y:S01]  /*bdd0*/  MOV R11, 0x1f ;  /* 0x0000001f000b7802 */ /* 0x000fe20000000f00 */
[----:B------:R-:W-:Y:S01]  /*bde0*/  IMAD.MOV.U32 R15, RZ, RZ, -0x1 ;  /* 0xffffffffff0f7424 */ /* 0x000fe200078e00ff */
[----:B0-----:R-:W-:-:S04]  /*bdf0*/  SHF.R.U32.HI R16, RZ, 0x5, R16 ;  /* 0x00000005ff107819 */ /* 0x001fc80000011610 */
[----:B------:R-:W-:-:S05]  /*be00*/  LOP3.LUT R16, R16, 0x3, RZ, 0xc0, !PT ;  /* 0x0000000310107812 */ /* 0x000fca00078ec0ff */
[----:B------:R-:W-:-:S07]  /*be10*/  IMAD.MOV.U32 R13, RZ, RZ, R16 ;  /* 0x000000ffff0d7224 */ /* 0x000fce00078e0010 */
[----:B-----5:R-:W-:Y:S05]  /*be20*/  WARPSYNC.COLLECTIVE R15, `(.L_x_91) ;  /* 0x000000000f087348 */ /* 0x020fea0003c00000 */
[----:B------:R0:W1:Y:S02]  /*be30*/  SHFL.IDX P6, R14, R13, R12, R11 ;  /* 0x0000000c0d0e7389 */ /* 0x00006400000c000b */
[----:B01---5:R-:W-:Y:S01]  /*be40*/  ENDCOLLECTIVE ;  /* 0x000000000000791b */ /* 0x023fe20003800000 */
.L_x_91:
[----:B------:R-:W-:Y:S05]  /*be50*/  BSYNC B0 ;  /* 0x0000000000007941 */ /* 0x000fea0003800000 */
.L_x_90:
[----:B------:R-:W-:Y:S05]  /*be60*/  BRA `(.L_x_92) ;  /* 0xffffffcc00c47947 */ /* 0x000fea000383ffff */
.L_x_47:
[----:B0-----:R0:W1:Y:S02]  /*be70*/  SYNCS.PHASECHK.TRANS64.TRYWAIT P0, [R0+URZ+0x28840], R3 ;  /* 0x02884003000075a7 */ /* 0x001064000800017f */
[----:B-1----:R-:W-:Y:S05]  /*be80*/  @!P0 NANOSLEEP.SYNCS 0x989680 ;  /* 0x009896800000895d */ /* 0x002fea0003900000 */
[----:B------:R-:W1:Y:S02]  /*be90*/  @!P0 SYNCS.PHASECHK.TRANS64 P0, [R0+URZ+0x28840], R3 ;  /* 0x02884003000085a7 */ /* 0x000e64000800007f */
[----:B-1----:R-:W-:Y:S05]  /*bea0*/  @!P0 BRA `(.L_x_47) ;  /* 0xfffffffc00f08947 */ /* 0x002fea000383ffff */
[----:B------:R-:W-:Y:S05]  /*beb0*/  BRA `(.L_x_93) ;  /* 0xffffffd0002c7947 */ /* 0x000fea000383ffff */
.L_x_48:
[----:B------:R-:W-:Y:S01]  /*bec0*/  BSSY B0, `(.L_x_94) ;  /* 0x0000008000007945 */ /* 0x000fe20003800000 */
[----:B------:R-:W-:Y:S01]  /*bed0*/  IMAD.MOV.U32 R13, RZ, RZ, R6 ;  /* 0x000000ffff0d7224 */ /* 0x000fe200078e0006 */
[----:B------:R-:W-:Y:S01]  /*bee0*/  MOV R12, RZ ;  /* 0x000000ff000c7202 */ /* 0x000fe20000000f00 */
[----:B------:R-:W-:Y:S02]  /*bef0*/  IMAD.MOV.U32 R11, RZ, RZ, 0x181f ;  /* 0x0000181fff0b7424 */ /* 0x000fe400078e00ff */
[----:B------:R-:W-:-:S07]  /*bf00*/  IMAD.MOV.U32 R15, RZ, RZ, -0x1 ;  /* 0xffffffffff0f7424 */ /* 0x000fce00078e00ff */
[----:B------:R-:W-:Y:S05]  /*bf10*/  WARPSYNC.COLLECTIVE R15, `(.L_x_95) ;  /* 0x000000000f087348 */ /* 0x000fea0003c00000 */
[----:B------:R0:W1:Y:S02]  /*bf20*/  SHFL.IDX P6, R14, R13, R12, R11 ;  /* 0x0000000c0d0e7389 */ /* 0x00006400000c000b */
[----:B01----:R-:W-:Y:S01]  /*bf30*/  ENDCOLLECTIVE ;  /* 0x000000000000791b */ /* 0x003fe20003800000 */
.L_x_95:
[----:B------:R-:W-:Y:S05]  /*bf40*/  BSYNC B0 ;  /* 0x0000000000007941 */ /* 0x000fea0003800000 */
.L_x_94:
[----:B------:R-:W-:Y:S01]  /*bf50*/  IMAD.MOV.U32 R13, RZ, RZ, R4 ;  /* 0x000000ffff0d7224 */ /* 0x000fe200078e0004 */
[----:B------:R-:W-:Y:S01]  /*bf60*/  MOV R11, 0x181f ;  /* 0x0000181f000b7802 */ /* 0x000fe20000000f00 */
[----:B------:R-:W-:Y:S01]  /*bf70*/  IMAD.MOV.U32 R12, RZ, RZ, RZ ;  /* 0x000000ffff0c7224 */ /* 0x000fe200078e00ff */
[----:B------:R-:W-:Y:S01]  /*bf80*/  MOV R2, R14 ;  /* 0x0000000e00027202 */ /* 0x000fe20000000f00 */
[----:B------:R-:W-:Y:S01]  /*bf90*/  IMAD.MOV.U32 R15, RZ, RZ, -0x1 ;  /* 0xffffffffff0f7424 */ /* 0x000fe200078e00ff */
[----:B------:R-:W-:-:S13]  /*bfa0*/  ISETP.GE.AND P0, PT, R30, 0x1, PT ;  /* 0x000000011e00780c */ /* 0x000fda0003f06270 */
[----:B------:R-:W-:Y:S05]  /*bfb0*/  WARPSYNC.COLLECTIVE R15, `(.L_x_96) ;  /* 0x000000000f087348 */ /* 0x000fea0003c00000 */
[----:B------:R0:W1:Y:S02]  /*bfc0*/  SHFL.IDX P6, R14, R13, R12, R11 ;  /* 0x0000000c0d0e7389 */ /* 0x00006400000c000b */
[----:B01----:R-:W-:Y:S01]  /*bfd0*/  ENDCOLLECTIVE ;  /* 0x000000000000791b */ /* 0x003fe20003800000 */
.L_x_96:
[----:B------:R-:W-:Y:S01]  /*bfe0*/  @P0 LEA R7, R5, UR39, 0x1 ;  /* 0x0000002705070c11 */ /* 0x000fe2000f8e08ff */
[----:B------:R-:W-:Y:S02]  /*bff0*/  IMAD.MOV.U32 R13, RZ, RZ, R6 ;  /* 0x000000ffff0d7224 */ /* 0x000fe400078e0006 */
[----:B------:R-:W-:Y:S01]  /*c000*/  IMAD.MOV.U32 R12, RZ, RZ, 0x1 ;  /* 0x00000001ff0c7424 */ /* 0x000fe200078e00ff */
[----:B------:R-:W-:-:S05]  /*c010*/  @P0 LEA R14, P1, R34, R14, 0x1 ;  /* 0x0000000e220e0211 */ /* 0x000fca00078208ff */
[----:B------:R-:W-:Y:S01]  /*c020*/  @P0 IMAD.X R3, RZ, RZ, R2, P1 ;  /* 0x000000ffff030224 */ /* 0x000fe200008e0602 */
[----:B------:R-:W-:-:S07]  /*c030*/  @P0 MOV R2, R14 ;  /* 0x0000000e00020202 */ /* 0x000fce0000000f00 */
[----:B------:R-:W-:Y:S05]  /*c040*/  WARPSYNC.COLLECTIVE R15, `(.L_x_97) ;  /* 0x000000000f087348 */ /* 0x000fea0003c00000 */
[----:B------:R0:W1:Y:S02]  /*c050*/  SHFL.IDX P6, R14, R13, R12, R11 ;  /* 0x0000000c0d0e7389 */ /* 0x00006400000c000b */
[----:B01----:R-:W-:Y:S01]  /*c060*/  ENDCOLLECTIVE ;  /* 0x000000000000791b */ /* 0x003fe20003800000 */
.L_x_97:
[----:B------:R-:W-:Y:S01]  /*c070*/  @!PT LDS RZ, [RZ] ;  /* 0x00000000fffff984 */ /* 0x000fe20000000800 */
[----:B------:R-:W-:Y:S01]  /*c080*/  @!PT LDS RZ, [RZ] ;  /* 0x00000000fffff984 */ /* 0x000fe20000000800 */
[----:B------:R-:W-:Y:S01]  /*c090*/  @!PT LDS RZ, [RZ] ;  /* 0x00000000fffff984 */ /* 0x000fe20000000800 */
[----:B------:R0:W-:Y:S04]  /*c0a0*/  @P0 LDGSTS.E.BYPASS.LTC128B.128 [R7+0x18400], desc[UR48][R2.64], !P3 ;  /* 0x1840000002070fae */ /* 0x0001e8000d901d70 */
[----:B------:R0:W-:Y:S01]  /*c0b0*/  @P0 LDGSTS.E.BYPASS.LTC128B.128 [R7+0x1c400], desc[UR48][R2.64+0x80], !P2 ;  /* 0x1c40008002070fae */ /* 0x0001e2000d101d70 */
[----:B------:R-:W-:Y:S01]  /*c0c0*/  ISETP.GE.AND P0, PT, R30, 0x11, PT ;  /* 0x000000111e00780c */ /* 0x000fe20003f06270 */
[----:B------:R-:W-:-:S12]  /*c0d0*/  IMAD.MOV.U32 R13, RZ, RZ, R4 ;  /* 0x000000ffff0d7224 */ /* 0x000fd800078e0004 */
[----:B------:R-:W-:Y:S02]  /*c0e0*/  @P0 LEA R21, R5, UR39, 0x1 ;  /* 0x0000002705150c11 */ /* 0x000fe4000f8e08ff */
[----:B0-----:R-:W-:-:S07]  /*c0f0*/  MOV R8, R14 ;  /* 0x0000000e00087202 */ /* 0x001fce0000000f00 */
[----:B------:R-:W-:Y:S05]  /*c100*/  WARPSYNC.COLLECTIVE R15, `(.L_x_98) ;  /* 0x000000000f087348 */ /* 0x000fea0003c00000 */
[----:B------:R0:W1:Y:S02]  /*c110*/  SHFL.IDX P6, R14, R13, R12, R11 ;  /* 0x0000000c0d0e7389 */ /* 0x00006400000c000b */
[----:B01----:R-:W-:Y:S01]  /*c120*/  ENDCOLLECTIVE ;  /* 0x000000000000791b */ /* 0x003fe20003800000 */
.L_x_98:
[----:B------:R-:W-:Y:S01]  /*c130*/  IMAD.MOV.U32 R13, RZ, RZ, R6 ;  /* 0x000000ffff0d7224 */ /* 0x000fe200078e0006 */
[----:B------:R-:W-:Y:S02]  /*c140*/  MOV R12, 0x2 ;  /* 0x00000002000c7802 */ /* 0x000fe40000000f00 */
[----:B------:R-:W-:-:S04]  /*c150*/  @P0 LEA R14, P1, R34, R14, 0x1 ;  /* 0x0000000e220e0211 */ /* 0x000fc800078208ff */
[----:B------:R-:W-:Y:S01]  /*c160*/  @P0 MOV R2, R14 ;  /* 0x0000000e00020202 */ /* 0x000fe20000000f00 */
[----:B------:R-:W-:-:S08]  /*c170*/  @P0 IMAD.X R9, RZ, RZ, R8, P1 ;  /* 0x000000ffff090224 */ /* 0x000fd000008e0608 */
[----:B------:R-:W-:Y:S05]  /*c180*/  WARPSYNC.COLLECTIVE R15, `(.L_x_99) ;  /* 0x000000000f087348 */ /* 0x000fea0003c00000 */
[----:B------:R0:W1:Y:S02]  /*c190*/  SHFL.IDX P6, R14, R13, R12, R11 ;  /* 0x0000000c0d0e7389 */ /* 0x00006400000c000b */
[----:B01----:R-:W-:Y:S01]  /*c1a0*/  ENDCOLLECTIVE ;  /* 0x000000000000791b */ /* 0x003fe20003800000 */
.L_x_99:
[----:B------:R-:W-:-:S05]  /*c1b0*/  @P0 IMAD.MOV.U32 R3, RZ, RZ, R9 ;  /* 0x000000ffff030224 */ /* 0x000fca00078e0009 */
[----:B------:R-:W-:Y:S01]  /*c1c0*/  @!PT LDS RZ, [RZ] ;  /* 0x00000000fffff984 */ /* 0x000fe20000000800 */
[----:B------:R-:W-:Y:S01]  /*c1d0*/  @!PT LDS RZ, [RZ] ;  /* 0x00000000fffff984 */ /* 0x000fe20000000800 */
[----:B------:R-:W-:Y:S01]  /*c1e0*/  @!PT LDS RZ, [RZ] ;  /* 0x00000000fffff984 */ /* 0x000fe20000000800 */
[----:B------:R0:W-:Y:S04]  /*c1f0*/  @P0 LDGSTS.E.BYPASS.LTC128B.128 [R21+0x18c00], desc[UR48][R2.64], !P3 ;  /* 0x18c0000002150fae */ /* 0x0001e8000d901d70 */
[----:B------:R0:W-:Y:S01]  /*c200*/  @P0 LDGSTS.E.BYPASS.LTC128B.128 [R21+0x1cc00], desc[UR48][R2.64+0x80], !P2 ;  /* 0x1cc0008002150fae */ /* 0x0001e2000d101d70 */
[----:B------:R-:W-:Y:S01]  /*c210*/  ISETP.GE.AND P0, PT, R30, 0x21, PT ;  /* 0x000000211e00780c */ /* 0x000fe20003f06270 */
[----:B------:R-:W-:Y:S02]  /*c220*/  IMAD.MOV.U32 R13, RZ, RZ, R4 ;  /* 0x000000ffff0d7224 */ /* 0x000fe400078e0004 */
[----:B------:R-:W-:-:S10]  /*c230*/  IMAD.MOV.U32 R7, RZ, RZ, R14 ;  /* 0x000000ffff077224 */ /* 0x000fd400078e000e */
[----:B0-----:R-:W-:Y:S05]  /*c240*/  WARPSYNC.COLLECTIVE R15, `(.L_x_100) ;  /* 0x000000000f087348 */ /* 0x001fea0003c00000 */
[----:B------:R1:W2:Y:S02]  /*c250*/  SHFL.IDX P6, R14, R13, R12, R11 ;  /* 0x0000000c0d0e7389 */ /* 0x0002a400000c000b */
[----:B012---:R-:W-:Y:S01]  /*c260*/  ENDCOLLECTIVE ;  /* 0x000000000000791b */ /* 0x007fe20003800000 */
.L_x_100:
[----:B------:R-:W-:Y:S02]  /*c270*/  @P0 LEA R9, R5, UR39, 0x1 ;  /* 0x0000002705090c11 */ /* 0x000fe4000f8e08ff */
[----:B------:R-:W-:Y:S01]  /*c280*/  MOV R13, R6 ;  /* 0x00000006000d7202 */ /* 0x000fe20000000f00 */
[----:B------:R-:W-:Y:S01]  /*c290*/  IMAD.MOV.U32 R12, RZ, RZ, 0x3 ;  /* 0x00000003ff0c7424 */ /* 0x000fe200078e00ff */
[----:B------:R-:W-:-:S04]  /*c2a0*/  @P0 LEA R14, P1, R34, R14, 0x1 ;  /* 0x0000000e220e0211 */ /* 0x000fc800078208ff */
[----:B------:R-:W-:Y:S01]  /*c2b0*/  @P0 IADD3.X R7, RZ, R7, RZ, P1, !PT ;  /* 0x00000007ff070210 */ /* 0x000fe20000ffe4ff */
[----:B------:R-:W-:-:S08]  /*c2c0*/  @P0 IMAD.MOV.U32 R2, RZ, RZ, R14 ;  /* 0x000000ffff020224 */ /* 0x000fd000078e000e */
[----:B------:R-:W-:Y:S05]  /*c2d0*/  WARPSYNC.COLLECTIVE R15, `(.L_x_101) ;  /* 0x000000000f087348 */ /* 0x000fea0003c00000 */
[----:B------:R0:W1:Y:S02]  /*c2e0*/  SHFL.IDX P6, R14, R13, R12, R11 ;  /* 0x0000000c0d0e7389 */ /* 0x00006400000c000b */
[----:B01----:R-:W-:Y:S01]  /*c2f0*/  ENDCOLLECTIVE ;  /* 0x000000000000791b */ /* 0x003fe20003800000 */
.L_x_101:
[----:B------:R-:W-:-:S05]  /*c300*/  @P0 IMAD.MOV.U32 R3, RZ, RZ, R7 ;  /* 0x000000ffff030224 */ /* 0x000fca00078e0007 */
[----:B------:R-:W-:Y:S01]  /*c310*/  @!PT LDS RZ, [RZ] ;  /* 0x00000000fffff984 */ /* 0x000fe20000000800 */
[----:B------:R-:W-:Y:S01]  /*c320*/  @!PT LDS RZ, [RZ] ;  /* 0x00000000fffff984 */ /* 0x000fe20000000800 */
[----:B------:R-:W-:Y:S01]  /*c330*/  @!PT LDS RZ, [RZ] ;  /* 0x00000000fffff984 */ /* 0x000fe20000000800 */
[----:B------:R0:W-:Y:S04]  /*c340*/  @P0 LDGSTS.E.BYPASS.LTC128B.128 [R9+0x19400], desc[UR48][R2.64], !P3 ;  /* 0x1940000002090fae */ /* 0x0001e8000d901d70 */
[----:B------:R0:W-:Y:S01]  /*c350*/  @P0 LDGSTS.E.BYPASS.LTC128B.128 [R9+0x1d400], desc[UR48][R2.64+0x80], !P2 ;  /* 0x1d40008002090fae */ /* 0x0001e2000d101d70 */
[----:B------:R-:W-:Y:S02]  /*c360*/  ISETP.GE.AND P0, PT, R30, 0x31, PT ;  /* 0x000000311e00780c */ /* 0x000fe40003f06270 */
[----:B------:R-:W-:Y:S01]  /*c370*/  MOV R13, R4 ;  /* 0x00000004000d7202 */ /* 0x000fe20000000f00 */
[----:B------:R-:W-:-:S10]  /*c380*/  IMAD.MOV.U32 R7, RZ, RZ, R14 ;  /* 0x000000ffff077224 */ /* 0x000fd400078e000e */
[----:B0-----:R-:W-:-:S07]  /*c390*/  @P0 LEA R21, R5, UR39, 0x1 ;  /* 0x0000002705150c11 */ /* 0x001fce000f8e08ff */
[----:B------:R-:W-:Y:S05]  /*c3a0*/  WARPSYNC.COLLECTIVE R15, `(.L_x_102) ;  /* 0x000000000f087348 */ /* 0x000fea0003c00000 */
[----:B------:R0:W1:Y:S02]  /*c3b0*/  SHFL.IDX P6, R14, R13, R12, R11 ;  /* 0x0000000c0d0e7389 */ /* 0x00006400000c000b */
[----:B01----:R-:W-:Y:S01]  /*c3c0*/  ENDCOLLECTIVE ;  /* 0x000000000000791b */ /* 0x003fe20003800000 */
.L_x_102:
[----:B------:R-:W-:Y:S02]  /*c3d0*/  IMAD.MOV.U32 R13, RZ, RZ, R6 ;  /* 0x000000ffff0d7224 */ /* 0x000fe400078e0006 */
[----:B------:R-:W-:Y:S01]  /*c3e0*/  IMAD.MOV.U32 R12, RZ, RZ, 0x4 ;  /* 0x00000004ff0c7424 */ /* 0x000fe200078e00ff */
[----:B------:R-:W-:-:S05]  /*c3f0*/  @P0 LEA R14, P1, R34, R14, 0x1 ;  /* 0x0000000e220e0211 */ /* 0x000fca00078208ff */
[----:B------:R-:W-:-:S08]  /*c400*/  @P0 IMAD.MOV.U32 R2, RZ, RZ, R14 ;  /* 0x000000ffff020224 */ /* 0x000fd000078e000e */
[----:B------:R-:W-:Y:S05]  /*c410*/  WARPSYNC.COLLECTIVE R15, `(.L_x_103) ;  /* 0x000000000f087348 */ /* 0x000fea0003c00000 */
[----:B------:R0:W1:Y:S02]  /*c420*/  SHFL.IDX P6, R14, R13, R12, R11 ;  /* 0x0000000c0d0e7389 */ /* 0x00006400000c000b */
[----:B01----:R-:W-:Y:S01]  /*c430*/  ENDCOLLECTIVE ;  /* 0x000000000000791b */ /* 0x003fe20003800000 */
.L_x_103:
[----:B------:R-:W-:-:S05]  /*c440*/  @P0 IMAD.X R7, RZ, RZ, R7, P1 ;  /* 0x000000ffff070224 */ /* 0x000fca00008e0607 */
[----:B------:R-:W-:-:S05]  /*c450*/  @P0 MOV R3, R7 ;  /* 0x0000000700030202 */ /* 0x000fca0000000f00 */
[----:B------:R-:W-:Y:S01]  /*c460*/  @!PT LDS RZ, [RZ] ;  /* 0x00000000fffff984 */ /* 0x000fe20000000800 */
[----:B------:R-:W-:Y:S01]  /*c470*/  @!PT LDS RZ, [RZ] ;  /* 0x00000000fffff984 */ /* 0x000fe20000000800 */
[----:B------:R-:W-:Y:S01]  /*c480*/  @!PT LDS RZ, [RZ] ;  /* 0x00000000fffff984 */ /* 0x000fe20000000800 */
[----:B------:R0:W-:Y:S01]  /*c490*/  @P0 LDGSTS.E.BYPASS.LTC128B.128 [R21+0x19c00], desc[UR48][R2.64], !P3 ;  /* 0x19c0000002150fae */ /* 0x0001e2000d901d70 */
[----:B------:R-:W-:-:S03]  /*c4a0*/  IMAD.MOV.U32 R13, RZ, RZ, R4 ;  /* 0x000000ffff0d7224 */ /* 0x000fc600078e0004 */
[----:B------:R0:W-:Y:S01]  /*c4b0*/  @P0 LDGSTS.E.BYPASS.LTC128B.128 [R21+0x1dc00], desc[UR48][R2.64+0x80], !P2 ;  /* 0x1dc0008002150fae */ /* 0x0001e2000d101d70 */
[----:B------:R-:W-:Y:S02]  /*c4c0*/  ISETP.GE.AND P0, PT, R30, 0x41, PT ;  /* 0x000000411e00780c */ /* 0x000fe40003f06270 */
[----:B------:R-:W-:-:S11]  /*c4d0*/  MOV R7, R14 ;  /* 0x0000000e00077202 */ /* 0x000fd60000000f00 */
[----:B0-----:R-:W-:Y:S05]  /*c4e0*/  WARPSYNC.COLLECTIVE R15, `(.L_x_104) ;  /* 0x000000000f087348 */ /* 0x001fea0003c00000 */
[----:B------:R1:W2:Y:S02]  /*c4f0*/  SHFL.IDX P6, R14, R13, R12, R11 ;  /* 0x0000000c0d0e7389 */ /* 0x0002a400000c000b */
[----:B012---:R-:W-:Y:S01]  /*c500*/  ENDCOLLECTIVE ;  /* 0x000000000000791b */ /* 0x007fe20003800000 */
.L_x_104:
[----:B------:R-:W-:Y:S01]  /*c510*/  @P0 LEA R9, R5, UR39, 0x1 ;  /* 0x0000002705090c11 */ /* 0x000fe2000f8e08ff */
        /* <DEDUP_REMOVED lines=8> */
.L_x_105:
        /* <DEDUP_REMOVED lines=12> */
.L_x_106:
        /* <DEDUP_REMOVED lines=9> */
.L_x_107:
        /* <DEDUP_REMOVED lines=13> */
.L_x_108:
[----:B------:R-:W-:Y:S02]  /*c7c0*/  IMAD.MOV.U32 R13, RZ, RZ, R6 ;  /* 0x000000ffff0d7224 */ /* 0x000fe400078e0006 */
[----:B------:R-:W-:Y:S01]  /*c7d0*/  IMAD.MOV.U32 R12, RZ, RZ, 0x7 ;  /* 0x00000007ff0c7424 */ /* 0x000fe200078e00ff */
[----:B------:R-:W-:-:S05]  /*c7e0*/  @P0 LEA R14, P1, R34, R14, 0x1 ;  /* 0x0000000e220e0211 */ /* 0x000fca00078208ff */
[----:B------:R-:W-:-:S08]  /*c7f0*/  @P0 IMAD.MOV.U32 R2, RZ, RZ, R14 ;  /* 0x000000ffff020224 */ /* 0x000fd000078e000e */
[----:B------:R-:W-:Y:S05]  /*c800*/  WARPSYNC.COLLECTIVE R15, `(.L_x_109) ;  /* 0x000000000f087348 */ /* 0x000fea0003c00000 */
[----:B------:R0:W1:Y:S02]  /*c810*/  SHFL.IDX P6, R14, R13, R12, R11 ;  /* 0x0000000c0d0e7389 */ /* 0x00006400000c000b */
[----:B01----:R-:W-:Y:S01]  /*c820*/  ENDCOLLECTIVE ;  /* 0x000000000000791b */ /* 0x003fe20003800000 */
.L_x_109:
        /* <DEDUP_REMOVED lines=8> */
[----:B------:R-:W-:-:S07]  /*c8b0*/  MOV R7, R14 ;  /* 0x0000000e00077202 */ /* 0x000fce0000000f00 */
[----:B0-----:R-:W-:Y:S05]  /*c8c0*/  WARPSYNC.COLLECTIVE R15, `(.L_x_110) ;  /* 0x000000000f087348 */ /* 0x001fea0003c00000 */
[----:B------:R1:W2:Y:S02]  /*c8d0*/  SHFL.IDX P6, R14, R13, R12, R11 ;  /* 0x0000000c0d0e7389 */ /* 0x0002a400000c000b */
[----:B012---:R-:W-:Y:S01]  /*c8e0*/  ENDCOLLECTIVE ;  /* 0x000000000000791b */ /* 0x007fe20003800000 */
.L_x_110:
[----:B------:R-:W-:Y:S05]  /*c8f0*/  BRA `(.L_x_111) ;  /* 0xffffffcc00187947 */ /* 0x000fea000383ffff */
.L_x_52:
[----:B------:R-:W-:Y:S01]  /*c900*/  IMAD.MOV.U32 R13, RZ, RZ, R5 ;  /* 0x000000ffff0d7224 */ /* 0x000fe200078e0005 */
[----:B------:R-:W-:Y:S01]  /*c910*/  MOV R12, RZ ;  /* 0x000000ff000c7202 */ /* 0x000fe20000000f00 */
[----:B------:R-:W-:Y:S02]  /*c920*/  IMAD.MOV.U32 R11, RZ, RZ, 0x181f ;  /* 0x0000181fff0b7424 */ /* 0x000fe400078e00ff */
[----:B------:R-:W-:Y:S02]  /*c930*/  IMAD.MOV.U32 R15, RZ, RZ, -0x1 ;  /* 0xffffffffff0f7424 */ /* 0x000fe400078e00ff */
[----:B------:R-:W-:-:S07]  /*c940*/  IMAD.IADD R4, R35, 0x1, R4 ;  /* 0x0000000123047824 */ /* 0x000fce00078e0204 */
[----:B------:R-:W-:Y:S05]  /*c950*/  WARPSYNC.COLLECTIVE R15, `(.L_x_112) ;  /* 0x000000000f087348 */ /* 0x000fea0003c00000 */
[----:B------:R0:W1:Y:S02]  /*c960*/  SHFL.IDX P6, R14, R13, R12, R11 ;  /* 0x0000000c0d0e7389 */ /* 0x00006400000c000b */
[----:B01----:R-:W-:Y:S01]  /*c970*/  ENDCOLLECTIVE ;  /* 0x000000000000791b */ /* 0x003fe20003800000 */
.L_x_112:
[C---:B------:R-:W-:Y:S01]  /*c980*/  VIADD R6, R4.reuse, 0x10 ;  /* 0x0000001004067836 */ /* 0x040fe20000000000 */
[----:B------:R-:W-:Y:S01]  /*c990*/  ISETP.GE.AND P0, PT, R4, UR38, PT ;  /* 0x0000002604007c0c */ /* 0x000fe2000bf06270 */
[----:B------:R-:W-:Y:S01]  /*c9a0*/  IMAD.MOV.U32 R13, RZ, RZ, R0 ;  /* 0x000000ffff0d7224 */ /* 0x000fe200078e0000 */
[----:B------:R-:W-:-:S11]  /*c9b0*/  MOV R2, R14 ;  /* 0x0000000e00027202 */ /* 0x000fd60000000f00 */
[----:B------:R-:W-:Y:S05]  /*c9c0*/  WARPSYNC.COLLECTIVE R15, `(.L_x_113) ;  /* 0x000000000f087348 */ /* 0x000fea0003c00000 */
[----:B------:R0:W1:Y:S02]  /*c9d0*/  SHFL.IDX P6, R14, R13, R12, R11 ;  /* 0x0000000c0d0e7389 */ /* 0x00006400000c000b */
[----:B01----:R-:W-:Y:S01]  /*c9e0*/  ENDCOLLECTIVE ;  /* 0x000000000000791b */ /* 0x003fe20003800000 */
.L_x_113:
[----:B------:R-:W-:Y:S01]  /*c9f0*/  MOV R13, R5 ;  /* 0x00000005000d7202 */ /* 0x000fe20000000f00 */
[----:B------:R-:W-:Y:S01]  /*ca00*/  IMAD.MOV.U32 R12, RZ, RZ, 0x1 ;  /* 0x00000001ff0c7424 */ /* 0x000fe200078e00ff */
[----:B------:R-:W-:-:S04]  /*ca10*/  @!P0 LEA R14, P1, R34, R14, 0x1 ;  /* 0x0000000e220e8211 */ /* 0x000fc800078208ff */
[----:B------:R-:W-:Y:S01]  /*ca20*/  @!P0 IADD3.X R3, RZ, R2, RZ, P1, !PT ;  /* 0x00000002ff038210 */ /* 0x000fe20000ffe4ff */
[----:B------:R-:W-:-:S08]  /*ca30*/  @!P0 IMAD.MOV.U32 R2, RZ, RZ, R14 ;  /* 0x000000ffff028224 */ /* 0x000fd000078e000e */
[----:B------:R-:W-:Y:S05]  /*ca40*/  WARPSYNC.COLLECTIVE R15, `(.L_x_114) ;  /* 0x000000000f087348 */ /* 0x000fea0003c00000 */
[----:B------:R0:W1:Y:S02]  /*ca50*/  SHFL.IDX P6, R14, R13, R12, R11 ;  /* 0x0000000c0d0e7389 */ /* 0x00006400000c000b */
[----:B01----:R-:W-:Y:S01]  /*ca60*/  ENDCOLLECTIVE ;  /* 0x000000000000791b */ /* 0x003fe20003800000 */
.L_x_114:
[----:B------:R-:W-:Y:S01]  /*ca70*/  @!PT LDS RZ, [RZ] ;  /* 0x00000000fffff984 */ /* 0x000fe20000000800 */
[----:B------:R-:W-:Y:S01]  /*ca80*/  @!PT LDS RZ, [RZ] ;  /* 0x00000000fffff984 */ /* 0x000fe20000000800 */
[----:B------:R-:W-:Y:S01]  /*ca90*/  @!PT LDS RZ, [RZ] ;  /* 0x00000000fffff984 */ /* 0x000fe20000000800 */
[----:B------:R0:W-:Y:S04]  /*caa0*/  @!P0 LDGSTS.E.BYPASS.LTC128B.128 [R8+0x10400], desc[UR48][R2.64], !P4 ;  /* 0x1040000002088fae */ /* 0x0001e8000e101d70 */
[----:B------:R0:W-:Y:S01]  /*cab0*/  @!P0 LDGSTS.E.BYPASS.LTC128B.128 [R8+0x14400], desc[UR48][R2.64+0x80], !P5 ;  /* 0x1440008002088fae */ /* 0x0001e2000e901d70 */
[----:B------:R-:W-:Y:S02]  /*cac0*/  ISETP.GE.AND P0, PT, R6, UR38, PT ;  /* 0x0000002606007c0c */ /* 0x000fe4000bf06270 */
[----:B------:R-:W-:Y:S01]  /*cad0*/  MOV R13, R0 ;  /* 0x00000000000d7202 */ /* 0x000fe20000000f00 */
[----:B------:R-:W-:-:S10]  /*cae0*/  IMAD.MOV.U32 R6, RZ, RZ, R14 ;  /* 0x000000ffff067224 */ /* 0x000fd400078e000e */
[----:B0-----:R-:W-:Y:S05]  /*caf0*/  WARPSYNC.COLLECTIVE R15, `(.L_x_115) ;  /* 0x000000000f087348 */ /* 0x001fea0003c00000 */
[----:B------:R1:W2:Y:S02]  /*cb00*/  SHFL.IDX P6, R14, R13, R12, R11 ;  /* 0x0000000c0d0e7389 */ /* 0x0002a400000c000b */
[----:B012---:R-:W-:Y:S01]  /*cb10*/  ENDCOLLECTIVE ;  /* 0x000000000000791b */ /* 0x007fe20003800000 */
.L_x_115:
[----:B------:R-:W-:Y:S01]  /*cb20*/  IMAD.MOV.U32 R13, RZ, RZ, R5 ;  /* 0x000000ffff0d7224 */ /* 0x000fe200078e0005 */
[----:B------:R-:W-:Y:S02]  /*cb30*/  MOV R12, 0x2 ;  /* 0x00000002000c7802 */ /* 0x000fe40000000f00 */
[----:B------:R-:W-:-:S05]  /*cb40*/  @!P0 LEA R14, P1, R34, R14, 0x1 ;  /* 0x0000000e220e8211 */ /* 0x000fca00078208ff */
[----:B------:R-:W-:-:S08]  /*cb50*/  @!P0 IMAD.MOV.U32 R2, RZ, RZ, R14 ;  /* 0x000000ffff028224 */ /* 0x000fd000078e000e */
[----:B------:R-:W-:Y:S05]  /*cb60*/  WARPSYNC.COLLECTIVE R15, `(.L_x_116) ;  /* 0x000000000f087348 */ /* 0x000fea0003c00000 */
[----:B------:R0:W1:Y:S02]  /*cb70*/  SHFL.IDX P6, R14, R13, R12, R11 ;  /* 0x0000000c0d0e7389 */ /* 0x00006400000c000b */
[----:B01----:R-:W-:Y:S01]  /*cb80*/  ENDCOLLECTIVE ;  /* 0x000000000000791b */ /* 0x003fe20003800000 */
.L_x_116:
[----:B------:R-:W-:Y:S02]  /*cb90*/  @!P0 IMAD.X R7, RZ, RZ, R6, P1 ;  /* 0x000000ffff078224 */ /* 0x000fe400008e0606 */
[----:B------:R-:W-:-:S03]  /*cba0*/  VIADD R6, R4, 0x20 ;  /* 0x0000002004067836 */ /* 0x000fc60000000000 */
[----:B------:R-:W-:-:S05]  /*cbb0*/  @!P0 MOV R3, R7 ;  /* 0x0000000700038202 */ /* 0x000fca0000000f00 */
[----:B------:R-:W-:Y:S01]  /*cbc0*/  @!PT LDS RZ, [RZ] ;  /* 0x00000000fffff984 */ /* 0x000fe20000000800 */
[----:B------:R-:W-:Y:S01]  /*cbd0*/  @!PT LDS RZ, [RZ] ;  /* 0x00000000fffff984 */ /* 0x000fe20000000800 */
[----:B------:R-:W-:Y:S01]  /*cbe0*/  @!PT LDS RZ, [RZ] ;  /* 0x00000000fffff984 */ /* 0x000fe20000000800 */
[----:B------:R0:W-:Y:S01]  /*cbf0*/  @!P0 LDGSTS.E.BYPASS.LTC128B.128 [R8+0x10c00], desc[UR48][R2.64], !P4 ;  /* 0x10c0000002088fae */ /* 0x0001e2000e101d70 */
[----:B------:R-:W-:-:S03]  /*cc00*/  IMAD.MOV.U32 R13, RZ, RZ, R0 ;  /* 0x000000ffff0d7224 */ /* 0x000fc600078e0000 */
[----:B------:R0:W-:Y:S01]  /*cc10*/  @!P0 LDGSTS.E.BYPASS.LTC128B.128 [R8+0x14c00], desc[UR48][R2.64+0x80], !P5 ;  /* 0x14c0008002088fae */ /* 0x0001e2000e901d70 */
[----:B------:R-:W-:Y:S01]  /*cc20*/  ISETP.GE.AND P0, PT, R6, UR38, PT ;  /* 0x0000002606007c0c */ /* 0x000fe2000bf06270 */
[----:B------:R-:W-:-:S12]  /*cc30*/  IMAD.MOV.U32 R6, RZ, RZ, R14 ;  /* 0x000000ffff067224 */ /* 0x000fd800078e000e */
[----:B0-----:R-:W-:Y:S05]  /*cc40*/  WARPSYNC.COLLECTIVE R15, `(.L_x_117) ;  /* 0x000000000f087348 */ /* 0x001fea0003c00000 */
[----:B------:R1:W2:Y:S02]  /*cc50*/  SHFL.IDX P6, R14, R13, R12, R11 ;  /* 0x0000000c0d0e7389 */ /* 0x0002a400000c000b */
[----:B012---:R-:W-:Y:S01]  /*cc60*/  ENDCOLLECTIVE ;  /* 0x000000000000791b */ /* 0x007fe20003800000 */
.L_x_117:
[----:B------:R-:W-:Y:S02]  /*cc70*/  IMAD.MOV.U32 R13, RZ, RZ, R5 ;  /* 0x000000ffff0d7224 */ /* 0x000fe400078e0005 */
[----:B------:R-:W-:Y:S01]  /*cc80*/  IMAD.MOV.U32 R12, RZ, RZ, 0x3 ;  /* 0x00000003ff0c7424 */ /* 0x000fe200078e00ff */
[----:B------:R-:W-:-:S04]  /*cc90*/  @!P0 LEA R14, P1, R34, R14, 0x1 ;  /* 0x0000000e220e8211 */ /* 0x000fc800078208ff */
[----:B------:R-:W-:Y:S01]  /*cca0*/  @!P0 IADD3.X R7, RZ, R6, RZ, P1, !PT ;  /* 0x00000006ff078210 */ /* 0x000fe20000ffe4ff */
[----:B------:R-:W-:Y:S01]  /*ccb0*/  @!P0 IMAD.MOV.U32 R2, RZ, RZ, R14 ;  /* 0x000000ffff028224 */ /* 0x000fe200078e000e */
[----:B------:R-:W-:-:S07]  /*ccc0*/  IADD3 R6, R4, 0x30, RZ ;  /* 0x0000003004067810 */ /* 0x000fce0007ffe0ff */
[----:B------:R-:W-:Y:S05]  /*ccd0*/  WARPSYNC.COLLECTIVE R15, `(.L_x_118) ;  /* 0x000000000f087348 */ /* 0x000fea0003c00000 */
[----:B------:R0:W1:Y:S02]  /*cce0*/  SHFL.IDX P6, R14, R13, R12, R11 ;  /* 0x0000000c0d0e7389 */ /* 0x00006400000c000b */
[----:B01----:R-:W-:Y:S01]  /*ccf0*/  ENDCOLLECTIVE ;  /* 0x000000000000791b */ /* 0x003fe20003800000 */
.L_x_118:
[----:B------:R-:W-:-:S05]  /*cd00*/  @!P0 IMAD.MOV.U32 R3, RZ, RZ, R7 ;  /* 0x000000ffff038224 */ /* 0x000fca00078e0007 */
[----:B------:R-:W-:Y:S01]  /*cd10*/  @!PT LDS RZ, [RZ] ;  /* 0x00000000fffff984 */ /* 0x000fe20000000800 */
[----:B------:R-:W-:Y:S01]  /*cd20*/  @!PT LDS RZ, [RZ] ;  /* 0x00000000fffff984 */ /* 0x000fe20000000800 */
[----:B------:R-:W-:Y:S01]  /*cd30*/  @!PT LDS RZ, [RZ] ;  /* 0x00000000fffff984 */ /* 0x000fe20000000800 */
[----:B------:R0:W-:Y:S04]  /*cd40*/  @!P0 LDGSTS.E.BYPASS.LTC128B.128 [R8+0x11400], desc[UR48][R2.64], !P4 ;  /* 0x1140000002088fae */ /* 0x0001e8000e101d70 */
[----:B------:R0:W-:Y:S01]  /*cd50*/  @!P0 LDGSTS.E.BYPASS.LTC128B.128 [R8+0x15400], desc[UR48][R2.64+0x80], !P5 ;  /* 0x1540008002088fae */ /* 0x0001e2000e901d70 */
[----:B------:R-:W-:Y:S01]  /*cd60*/  ISETP.GE.AND P0, PT, R6, UR38, PT ;  /* 0x0000002606007c0c */ /* 0x000fe2000bf06270 */
[----:B------:R-:W-:Y:S01]  /*cd70*/  IMAD.MOV.U32 R13, RZ, RZ, R0 ;  /* 0x000000ffff0d7224 */ /* 0x000fe200078e0000 */
[----:B------:R-:W-:-:S11]  /*cd80*/  MOV R6, R14 ;  /* 0x0000000e00067202 */ /* 0x000fd60000000f00 */
[----:B0-----:R-:W-:Y:S05]  /*cd90*/  WARPSYNC.COLLECTIVE R15, `(.L_x_119) ;  /* 0x000000000f087348 */ /* 0x001fea0003c00000 */
[----:B------:R1:W2:Y:S02]  /*cda0*/  SHFL.IDX P6, R14, R13, R12, R11 ;  /* 0x0000000c0d0e7389 */ /* 0x0002a400000c000b */
[----:B012---:R-:W-:Y:S01]  /*cdb0*/  ENDCOLLECTIVE ;  /* 0x000000000000791b */ /* 0x007fe20003800000 */
.L_x_119:
[----:B------:R-:W-:Y:S01]  /*cdc0*/  MOV R13, R5 ;  /* 0x00000005000d7202 */ /* 0x000fe20000000f00 */
[----:B------:R-:W-:Y:S01]  /*cdd0*/  IMAD.MOV.U32 R12, RZ, RZ, 0x4 ;  /* 0x00000004ff0c7424 */ /* 0x000fe200078e00ff */
[----:B------:R-:W-:-:S04]  /*cde0*/  @!P0 LEA R14, P1, R34, R14, 0x1 ;  /* 0x0000000e220e8211 */ /* 0x000fc800078208ff */
[----:B------:R-:W-:Y:S01]  /*cdf0*/  @!P0 MOV R2, R14 ;  /* 0x0000000e00028202 */ /* 0x000fe20000000f00 */
[----:B------:R-:W-:-:S08]  /*ce00*/  @!P0 IMAD.X R7, RZ, RZ, R6, P1 ;  /* 0x000000ffff078224 */ /* 0x000fd000008e0606 */
[----:B------:R-:W-:Y:S05]  /*ce10*/  WARPSYNC.COLLECTIVE R15, `(.L_x_120) ;  /* 0x000000000f087348 */ /* 0x000fea0003c00000 */
[----:B------:R0:W1:Y:S02]  /*ce20*/  SHFL.IDX P6, R14, R13, R12, R11 ;  /* 0x0000000c0d0e7389 */ /* 0x00006400000c000b */
[----:B01----:R-:W-:Y:S01]  /*ce30*/  ENDCOLLECTIVE ;  /* 0x000000000000791b */ /* 0x003fe20003800000 */
.L_x_120:
[----:B------:R-:W-:Y:S02]  /*ce40*/  VIADD R6, R4, 0x40 ;  /* 0x0000004004067836 */ /* 0x000fe40000000000 */
[----:B------:R-:W-:-:S05]  /*ce50*/  @!P0 IMAD.MOV.U32 R3, RZ, RZ, R7 ;  /* 0x000000ffff038224 */ /* 0x000fca00078e0007 */
        /* <DEDUP_REMOVED lines=11> */
.L_x_121:
[----:B------:R-:W-:Y:S01]  /*cf10*/  IMAD.MOV.U32 R13, RZ, RZ, R5 ;  /* 0x000000ffff0d7224 */ /* 0x000fe200078e0005 */
[----:B------:R-:W-:Y:S02]  /*cf20*/  MOV R12, 0x5 ;  /* 0x00000005000c7802 */ /* 0x000fe40000000f00 */
[----:B------:R-:W-:-:S05]  /*cf30*/  @!P0 LEA R14, P1, R34, R14, 0x1 ;  /* 0x0000000e220e8211 */ /* 0x000fca00078208ff */
[----:B------:R-:W-:-:S08]  /*cf40*/  @!P0 IMAD.MOV.U32 R2, RZ, RZ, R14 ;  /* 0x000000ffff028224 */ /* 0x000fd000078e000e */
[----:B------:R-:W-:Y:S05]  /*cf50*/  WARPSYNC.COLLECTIVE R15, `(.L_x_122) ;  /* 0x000000000f087348 */ /* 0x000fea0003c00000 */
[----:B------:R0:W1:Y:S02]  /*cf60*/  SHFL.IDX P6, R14, R13, R12, R11 ;  /* 0x0000000c0d0e7389 */ /* 0x00006400000c000b */
[----:B01----:R-:W-:Y:S01]  /*cf70*/  ENDCOLLECTIVE ;  /* 0x000000000000791b */ /* 0x003fe20003800000 */
.L_x_122:
        /* <DEDUP_REMOVED lines=14> */
.L_x_123:
        /* <DEDUP_REMOVED lines=9> */
.L_x_124:
        /* <DEDUP_REMOVED lines=12> */
.L_x_125:
[----:B------:R-:W-:Y:S01]  /*d1b0*/  IMAD.MOV.U32 R13, RZ, RZ, R5 ;  /* 0x000000ffff0d7224 */ /* 0x000fe200078e0005 */
[----:B------:R-:W-:Y:S02]  /*d1c0*/  MOV R12, 0x7 ;  /* 0x00000007000c7802 */ /* 0x000fe40000000f00 */
[----:B------:R-:W-:-:S04]  /*d1d0*/  @!P0 LEA R14, P1, R34, R14, 0x1 ;  /* 0x0000000e220e8211 */ /* 0x000fc800078208ff */
[----:B------:R-:W-:Y:S01]  /*d1e0*/  @!P0 MOV R2, R14 ;  /* 0x0000000e00028202 */ /* 0x000fe20000000f00 */
[----:B------:R-:W-:-:S08]  /*d1f0*/  @!P0 IMAD.X R7, RZ, RZ, R6, P1 ;  /* 0x000000ffff078224 */ /* 0x000fd000008e0606 */
[----:B------:R-:W-:Y:S05]  /*d200*/  WARPSYNC.COLLECTIVE R15, `(.L_x_126) ;  /* 0x000000000f087348 */ /* 0x000fea0003c00000 */
[----:B------:R0:W1:Y:S02]  /*d210*/  SHFL.IDX P6, R14, R13, R12, R11 ;  /* 0x0000000c0d0e7389 */ /* 0x00006400000c000b */
[----:B01----:R-:W-:Y:S01]  /*d220*/  ENDCOLLECTIVE ;  /* 0x000000000000791b */ /* 0x003fe20003800000 */
.L_x_126:
[----:B------:R-:W-:-:S05]  /*d230*/  @!P0 IMAD.MOV.U32 R3, RZ, RZ, R7 ;  /* 0x000000ffff038224 */ /* 0x000fca00078e0007 */
[----:B------:R-:W-:Y:S01]  /*d240*/  @!PT LDS RZ, [RZ] ;  /* 0x00000000fffff984 */ /* 0x000fe20000000800 */
[----:B------:R-:W-:Y:S01]  /*d250*/  @!PT LDS RZ, [RZ] ;  /* 0x00000000fffff984 */ /* 0x000fe20000000800 */
[----:B------:R-:W-:Y:S01]  /*d260*/  @!PT LDS RZ, [RZ] ;  /* 0x00000000fffff984 */ /* 0x000fe20000000800 */
[----:B------:R0:W-:Y:S04]  /*d270*/  @!P0 LDGSTS.E.BYPASS.LTC128B.128 [R8+0x13400], desc[UR48][R2.64], !P4 ;  /* 0x1340000002088fae */ /* 0x0001e8000e101d70 */
[----:B------:R0:W-:Y:S01]  /*d280*/  @!P0 LDGSTS.E.BYPASS.LTC128B.128 [R8+0x17400], desc[UR48][R2.64+0x80], !P5 ;  /* 0x1740008002088fae */ /* 0x0001e2000e901d70 */
[----:B------:R-:W-:Y:S02]  /*d290*/  IMAD.MOV.U32 R13, RZ, RZ, R0 ;  /* 0x000000ffff0d7224 */ /* 0x000fe400078e0000 */
[----:B------:R-:W-:-:S07]  /*d2a0*/  IMAD.MOV.U32 R6, RZ, RZ, R14 ;  /* 0x000000ffff067224 */ /* 0x000fce00078e000e */
[----:B0-----:R-:W-:Y:S05]  /*d2b0*/  WARPSYNC.COLLECTIVE R15, `(.L_x_127) ;  /* 0x000000000f087348 */ /* 0x001fea0003c00000 */
[----:B------:R1:W2:Y:S02]  /*d2c0*/  SHFL.IDX P6, R14, R13, R12, R11 ;  /* 0x0000000c0d0e7389 */ /* 0x0002a400000c000b */
[----:B012---:R-:W-:Y:S01]  /*d2d0*/  ENDCOLLECTIVE ;  /* 0x000000000000791b */ /* 0x007fe20003800000 */
.L_x_127:
[----:B------:R-:W-:Y:S05]  /*d2e0*/  BRA `(.L_x_128) ;  /* 0xffffffcc002c7947 */ /* 0x000fea000383ffff */
.L_x_54:
[----:B0-----:R-:W-:-:S04]  /*d2f0*/  MOV R3, UR39 ;  /* 0x0000002700037c02 */ /* 0x001fc80008000f00 */
[----:B------:R0:W1:Y:S03]  /*d300*/  SYNCS.PHASECHK.TRANS64.TRYWAIT P0, [R3+URZ+0x28820], R0 ;  /* 0x02882000030075a7 */ /* 0x000066000800017f */
[----:B-1----:R-:W-:Y:S05]  /*d310*/  @!P0 NANOSLEEP.SYNCS 0x989680 ;  /* 0x009896800000895d */ /* 0x002fea0003900000 */
[----:B------:R-:W1:Y:S02]  /*d320*/  @!P0 SYNCS.PHASECHK.TRANS64 P0, [R3+URZ+0x28820], R0 ;  /* 0x02882000030085a7 */ /* 0x000e64000800007f */
[----:B-1----:R-:W-:Y:S05]  /*d330*/  @!P0 BRA `(.L_x_54) ;  /* 0xfffffffc00ec8947 */ /* 0x002fea000383ffff */
[----:B------:R-:W-:Y:S05]  /*d340*/  BRA `(.L_x_129) ;  /* 0xffffffcc00607947 */ /* 0x000fea000383ffff */
.L_x_58:
[----:B0-----:R0:W1:Y:S02]  /*d350*/  SYNCS.PHASECHK.TRANS64.TRYWAIT P0, [R6+URZ+0x28840], R3 ;  /* 0x02884003060075a7 */ /* 0x001064000800017f */
[----:B-1----:R-:W-:Y:S05]  /*d360*/  @!P0 NANOSLEEP.SYNCS 0x989680 ;  /* 0x009896800000895d */ /* 0x002fea0003900000 */
[----:B------:R-:W1:Y:S02]  /*d370*/  @!P0 SYNCS.PHASECHK.TRANS64 P0, [R6+URZ+0x28840], R3 ;  /* 0x02884003060085a7 */ /* 0x000e64000800007f */
[----:B-1----:R-:W-:Y:S05]  /*d380*/  @!P0 BRA `(.L_x_58) ;  /* 0xfffffffc00f08947 */ /* 0x002fea000383ffff */
[----:B------:R-:W-:Y:S05]  /*d390*/  BRA `(.L_x_130) ;  /* 0xffffffd0001c7947 */ /* 0x000fea000383ffff */
.L_x_59:
[----:B------:R-:W-:Y:S01]  /*d3a0*/  BSSY B1, `(.L_x_131) ;  /* 0x0000008000017945 */ /* 0x000fe20003800000 */
[----:B------:R-:W-:Y:S01]  /*d3b0*/  IMAD.MOV.U32 R13, RZ, RZ, R9 ;  /* 0x000000ffff0d7224 */ /* 0x000fe200078e0009 */
[----:B------:R-:W-:Y:S01]  /*d3c0*/  MOV R11, 0x181f ;  /* 0x0000181f000b7802 */ /* 0x000fe20000000f00 */
[----:B------:R-:W-:Y:S02]  /*d3d0*/  IMAD.MOV.U32 R12, RZ, RZ, RZ ;  /* 0x000000ffff0c7224 */ /* 0x000fe400078e00ff */
[----:B------:R-:W-:-:S07]  /*d3e0*/  IMAD.MOV.U32 R15, RZ, RZ, -0x1 ;  /* 0xffffffffff0f7424 */ /* 0x000fce00078e00ff */
[----:B------:R-:W-:Y:S05]  /*d3f0*/  WARPSYNC.COLLECTIVE R15, `(.L_x_132) ;  /* 0x000000000f087348 */ /* 0x000fea0003c00000 */
[----:B------:R0:W1:Y:S02]  /*d400*/  SHFL.IDX P6, R14, R13, R12, R11 ;  /* 0x0000000c0d0e7389 */ /* 0x00006400000c000b */
[----:B01----:R-:W-:Y:S01]  /*d410*/  ENDCOLLECTIVE ;  /* 0x000000000000791b */ /* 0x003fe20003800000 */
.L_x_132:
[----:B------:R-:W-:Y:S05]  /*d420*/  BSYNC B1 ;  /* 0x0000000000017941 */ /* 0x000fea0003800000 */
.L_x_131:
[----:B------:R-:W-:Y:S01]  /*d430*/  MOV R13, R7 ;  /* 0x00000007000d7202 */ /* 0x000fe20000000f00 */
[----:B------:R-:W-:Y:S01]  /*d440*/  IMAD.MOV.U32 R12, RZ, RZ, RZ ;  /* 0x000000ffff0c7224 */ /* 0x000fe200078e00ff */
[----:B------:R-:W-:Y:S01]  /*d450*/  MOV R15, 0xffffffff ;  /* 0xffffffff000f7802 */ /* 0x000fe20000000f00 */
[----:B------:R-:W-:Y:S01]  /*d460*/  IMAD.MOV.U32 R11, RZ, RZ, 0x181f ;  /* 0x0000181fff0b7424 */ /* 0x000fe200078e00ff */
[----:B------:R-:W-:Y:S01]  /*d470*/  LEA R8, R8, UR39, 0x1 ;  /* 0x0000002708087c11 */ /* 0x000fe2000f8e08ff */
[----:B------:R-:W-:Y:S02]  /*d480*/  IMAD.MOV.U32 R3, RZ, RZ, R14 ;  /* 0x000000ffff037224 */ /* 0x000fe400078e000e */
[----:B------:R-:W-:-:S07]  /*d490*/  IMAD.SHL.U32 R5, R34, 0x2, RZ ;  /* 0x0000000222057824 */ /* 0x000fce00078e00ff */
[----:B------:R-:W-:Y:S05]  /*d4a0*/  WARPSYNC.COLLECTIVE R15, `(.L_x_133) ;  /* 0x000000000f087348 */ /* 0x000fea0003c00000 */
[----:B------:R0:W1:Y:S02]  /*d4b0*/  SHFL.IDX P6, R14, R13, R12, R11 ;  /* 0x0000000c0d0e7389 */ /* 0x00006400000c000b */
[----:B01----:R-:W-:Y:S01]  /*d4c0*/  ENDCOLLECTIVE ;  /* 0x000000000000791b */ /* 0x003fe20003800000 */
.L_x_133:
[----:B------:R-:W-:Y:S01]  /*d4d0*/  MOV R13, R9 ;  /* 0x00000009000d7202 */ /* 0x000fe20000000f00 */
[----:B------:R-:W-:Y:S01]  /*d4e0*/  IMAD.MOV.U32 R12, RZ, RZ, 0x1 ;  /* 0x00000001ff0c7424 */ /* 0x000fe200078e00ff */
[----:B------:R-:W-:-:S13]  /*d4f0*/  IADD3 R2, P0, R14, R5, RZ ;  /* 0x000000050e027210 */ /* 0x000fda0007f1e0ff */
[----:B------:R-:W-:Y:S05]  /*d500*/  WARPSYNC.COLLECTIVE R15, `(.L_x_134) ;  /* 0x000000000f087348 */ /* 0x000fea0003c00000 */
[----:B------:R0:W1:Y:S02]  /*d510*/  SHFL.IDX P6, R14, R13, R12, R11 ;  /* 0x0000000c0d0e7389 */ /* 0x00006400000c000b */
[----:B01----:R-:W-:Y:S01]  /*d520*/  ENDCOLLECTIVE ;  /* 0x000000000000791b */ /* 0x003fe20003800000 */
.L_x_134:
[----:B------:R-:W-:-:S05]  /*d530*/  IMAD.X R3, RZ, RZ, R3, P0 ;  /* 0x000000ffff037224 */ /* 0x000fca00000e0603 */
[----:B------:R-:W-:Y:S01]  /*d540*/  @!PT LDS RZ, [RZ] ;  /* 0x00000000fffff984 */ /* 0x000fe20000000800 */
[----:B------:R-:W-:Y:S01]  /*d550*/  @!PT LDS RZ, [RZ] ;  /* 0x00000000fffff984 */ /* 0x000fe20000000800 */
[----:B------:R-:W-:Y:S01]  /*d560*/  @!PT LDS RZ, [RZ] ;  /* 0x00000000fffff984 */ /* 0x000fe20000000800 */
[----:B------:R-:W-:Y:S04]  /*d570*/  LDGSTS.E.BYPASS.LTC128B.128 [R8+0x18400], desc[UR48][R2.64], !P2 ;  /* 0x1840000002087fae */ /* 0x000fe8000d101d70 */
[----:B------:R0:W-:Y:S01]  /*d580*/  LDGSTS.E.BYPASS.LTC128B.128 [R8+0x1c400], desc[UR48][R2.64+0x80], !P1 ;  /* 0x1c40008002087fae */ /* 0x0001e2000c901d70 */
[----:B------:R-:W-:Y:S01]  /*d590*/  MOV R13, R7 ;  /* 0x00000007000d7202 */ /* 0x000fe20000000f00 */
[----:B0-----:R-:W-:-:S07]  /*d5a0*/  IMAD.MOV.U32 R3, RZ, RZ, R14 ;  /* 0x000000ffff037224 */ /* 0x001fce00078e000e */
[----:B------:R-:W-:Y:S05]  /*d5b0*/  WARPSYNC.COLLECTIVE R15, `(.L_x_135) ;  /* 0x000000000f087348 */ /* 0x000fea0003c00000 */
[----:B------:R0:W1:Y:S02]  /*d5c0*/  SHFL.IDX P6, R14, R13, R12, R11 ;  /* 0x0000000c0d0e7389 */ /* 0x00006400000c000b */
[----:B01----:R-:W-:Y:S01]  /*d5d0*/  ENDCOLLECTIVE ;  /* 0x000000000000791b */ /* 0x003fe20003800000 */
.L_x_135:
[----:B------:R-:W-:Y:S01]  /*d5e0*/  IMAD.MOV.U32 R13, RZ, RZ, R9 ;  /* 0x000000ffff0d7224 */ /* 0x000fe200078e0009 */
[----:B------:R-:W-:Y:S02]  /*d5f0*/  MOV R12, 0x2 ;  /* 0x00000002000c7802 */ /* 0x000fe40000000f00 */
[----:B------:R-:W-:-:S13]  /*d600*/  IADD3 R2, P0, R14, R5, RZ ;  /* 0x000000050e027210 */ /* 0x000fda0007f1e0ff */
[----:B------:R-:W-:Y:S05]  /*d610*/  WARPSYNC.COLLECTIVE R15, `(.L_x_136) ;  /* 0x000000000f087348 */ /* 0x000fea0003c00000 */
[----:B------:R0:W1:Y:S02]  /*d620*/  SHFL.IDX P6, R14, R13, R12, R11 ;  /* 0x0000000c0d0e7389 */ /* 0x00006400000c000b */
[----:B01----:R-:W-:Y:S01]  /*d630*/  ENDCOLLECTIVE ;  /* 0x000000000000791b */ /* 0x003fe20003800000 */
.L_x_136:
[----:B------:R-:W-:-:S05]  /*d640*/  IMAD.X R3, RZ, RZ, R3, P0 ;  /* 0x000000ffff037224 */ /* 0x000fca00000e0603 */
[----:B------:R-:W-:Y:S01]  /*d650*/  @!PT LDS RZ, [RZ] ;  /* 0x00000000fffff984 */ /* 0x000fe20000000800 */
[----:B------:R-:W-:Y:S01]  /*d660*/  @!PT LDS RZ, [RZ] ;  /* 0x00000000fffff984 */ /* 0x000fe20000000800 */
[----:B------:R-:W-:Y:S01]  /*d670*/  @!PT LDS RZ, [RZ] ;  /* 0x00000000fffff984 */ /* 0x000fe20000000800 */
[----:B------:R-:W-:Y:S04]  /*d680*/  LDGSTS.E.BYPASS.LTC128B.128 [R8+0x18c00], desc[UR48][R2.64], !P2 ;  /* 0x18c0000002087fae */ /* 0x000fe8000d101d70 */
[----:B------:R0:W-:Y:S01]  /*d690*/  LDGSTS.E.BYPASS.LTC128B.128 [R8+0x1cc00], desc[UR48][R2.64+0x80], !P1 ;  /* 0x1cc0008002087fae */ /* 0x0001e2000c901d70 */
[----:B------:R-:W-:Y:S02]  /*d6a0*/  IMAD.MOV.U32 R13, RZ, RZ, R7 ;  /* 0x000000ffff0d7224 */ /* 0x000fe400078e0007 */
[----:B0-----:R-:W-:-:S07]  /*d6b0*/  IMAD.MOV.U32 R3, RZ, RZ, R14 ;  /* 0x000000ffff037224 */ /* 0x001fce00078e000e */
[----:B------:R-:W-:Y:S05]  /*d6c0*/  WARPSYNC.COLLECTIVE R15, `(.L_x_137) ;  /* 0x000000000f087348 */ /* 0x000fea0003c00000 */
[----:B------:R0:W1:Y:S02]  /*d6d0*/  SHFL.IDX P6, R14, R13, R12, R11 ;  /* 0x0000000c0d0e7389 */ /* 0x00006400000c000b */
[----:B01----:R-:W-:Y:S01]  /*d6e0*/  ENDCOLLECTIVE ;  /* 0x000000000000791b */ /* 0x003fe20003800000 */
.L_x_137:
[----:B------:R-:W-:Y:S02]  /*d6f0*/  IMAD.MOV.U32 R13, RZ, RZ, R9 ;  /* 0x000000ffff0d7224 */ /* 0x000fe400078e0009 */
[----:B------:R-:W-:Y:S01]  /*d700*/  IMAD.MOV.U32 R12, RZ, RZ, 0x3 ;  /* 0x00000003ff0c7424 */ /* 0x000fe200078e00ff */
[----:B------:R-:W-:-:S13]  /*d710*/  IADD3 R2, P0, R14, R5, RZ ;  /* 0x000000050e027210 */ /* 0x000fda0007f1e0ff */
[----:B------:R-:W-:Y:S05]  /*d720*/  WARPSYNC.COLLECTIVE R15, `(.L_x_138) ;  /* 0x000000000f087348 */ /* 0x000fea0003c00000 */
[----:B------:R0:W1:Y:S02]  /*d730*/  SHFL.IDX P6, R14, R13, R12, R11 ;  /* 0x0000000c0d0e7389 */ /* 0x00006400000c000b */
[----:B01----:R-:W-:Y:S01]  /*d740*/  ENDCOLLECTIVE ;  /* 0x000000000000791b */ /* 0x003fe20003800000 */
.L_x_138:
[----:B------:R-:W-:-:S05]  /*d750*/  IADD3.X R3, RZ, R3, RZ, P0, !PT ;  /* 0x00000003ff037210 */ /* 0x000fca00007fe4ff */
[----:B------:R-:W-:Y:S01]  /*d760*/  @!PT LDS RZ, [RZ] ;  /* 0x00000000fffff984 */ /* 0x000fe20000000800 */
[----:B------:R-:W-:Y:S01]  /*d770*/  @!PT LDS RZ, [RZ] ;  /* 0x00000000fffff984 */ /* 0x000fe20000000800 */
[----:B------:R-:W-:Y:S01]  /*d780*/  @!PT LDS RZ, [RZ] ;  /* 0x00000000fffff984 */ /* 0x000fe20000000800 */
[----:B------:R-:W-:Y:S04]  /*d790*/  LDGSTS.E.BYPASS.LTC128B.128 [R8+0x19400], desc[UR48][R2.64], !P2 ;  /* 0x1940000002087fae */ /* 0x000fe8000d101d70 */
[----:B------:R0:W-:Y:S01]  /*d7a0*/  LDGSTS.E.BYPASS.LTC128B.128 [R8+0x1d400], desc[UR48][R2.64+0x80], !P1 ;  /* 0x1d40008002087fae */ /* 0x0001e2000c901d70 */
[----:B------:R-:W-:Y:S01]  /*d7b0*/  IMAD.MOV.U32 R13, RZ, RZ, R7 ;  /* 0x000000ffff0d7224 */ /* 0x000fe200078e0007 */
[----:B0-----:R-:W-:-:S07]  /*d7c0*/  MOV R3, R14 ;  /* 0x0000000e00037202 */ /* 0x001fce0000000f00 */
[----:B------:R-:W-:Y:S05]  /*d7d0*/  WARPSYNC.COLLECTIVE R15, `(.L_x_139) ;  /* 0x000000000f087348 */ /* 0x000fea0003c00000 */
[----:B------:R0:W1:Y:S02]  /*d7e0*/  SHFL.IDX P6, R14, R13, R12, R11 ;  /* 0x0000000c0d0e7389 */ /* 0x00006400000c000b */
[----:B01----:R-:W-:Y:S01]  /*d7f0*/  ENDCOLLECTIVE ;  /* 0x000000000000791b */ /* 0x003fe20003800000 */
.L_x_139:
[----:B------:R-:W-:Y:S01]  /*d800*/  MOV R13, R9 ;  /* 0x00000009000d7202 */ /* 0x000fe20000000f00 */
[----:B------:R-:W-:Y:S01]  /*d810*/  IMAD.MOV.U32 R12, RZ, RZ, 0x4 ;  /* 0x00000004ff0c7424 */ /* 0x000fe200078e00ff */
[----:B------:R-:W-:-:S13]  /*d820*/  IADD3 R2, P0, R14, R5, RZ ;  /* 0x000000050e027210 */ /* 0x000fda0007f1e0ff */
[----:B------:R-:W-:Y:S05]  /*d830*/  WARPSYNC.COLLECTIVE R15, `(.L_x_140) ;  /* 0x000000000f087348 */ /* 0x000fea0003c00000 */
[----:B------:R0:W1:Y:S02]  /*d840*/  SHFL.IDX P6, R14, R13, R12, R11 ;  /* 0x0000000c0d0e7389 */ /* 0x00006400000c000b */
[----:B01----:R-:W-:Y:S01]  /*d850*/  ENDCOLLECTIVE ;  /* 0x000000000000791b */ /* 0x003fe20003800000 */
.L_x_140:
        /* <DEDUP_REMOVED lines=11> */
.L_x_141:
[----:B------:R-:W-:Y:S01]  /*d910*/  IMAD.MOV.U32 R13, RZ, RZ, R9 ;  /* 0x000000ffff0d7224 */ /* 0x000fe200078e0009 */
[----:B------:R-:W-:Y:S02]  /*d920*/  MOV R12, 0x5 ;  /* 0x00000005000c7802 */ /* 0x000fe40000000f00 */
[----:B------:R-:W-:-:S13]  /*d930*/  IADD3 R2, P0, R14, R5, RZ ;  /* 0x000000050e027210 */ /* 0x000fda0007f1e0ff */
[----:B------:R-:W-:Y:S05]  /*d940*/  WARPSYNC.COLLECTIVE R15, `(.L_x_142) ;  /* 0x000000000f087348 */ /* 0x000fea0003c00000 */
[----:B------:R0:W1:Y:S02]  /*d950*/  SHFL.IDX P6, R14, R13, R12, R11 ;  /* 0x0000000c0d0e7389 */ /* 0x00006400000c000b */
[----:B01----:R-:W-:Y:S01]  /*d960*/  ENDCOLLECTIVE ;  /* 0x000000000000791b */ /* 0x003fe20003800000 */
.L_x_142:
        /* <DEDUP_REMOVED lines=11> */
.L_x_143:
[----:B------:R-:W-:Y:S02]  /*da20*/  IMAD.MOV.U32 R13, RZ, RZ, R9 ;  /* 0x000000ffff0d7224 */ /* 0x000fe400078e0009 */
[----:B------:R-:W-:Y:S01]  /*da30*/  IMAD.MOV.U32 R12, RZ, RZ, 0x6 ;  /* 0x00000006ff0c7424 */ /* 0x000fe200078e00ff */
[----:B------:R-:W-:-:S13]  /*da40*/  IADD3 R2, P0, R14, R5, RZ ;  /* 0x000000050e027210 */ /* 0x000fda0007f1e0ff */
[----:B------:R-:W-:Y:S05]  /*da50*/  WARPSYNC.COLLECTIVE R15, `(.L_x_144) ;  /* 0x000000000f087348 */ /* 0x000fea0003c00000 */
[----:B------:R0:W1:Y:S02]  /*da60*/  SHFL.IDX P6, R14, R13, R12, R11 ;  /* 0x0000000c0d0e7389 */ /* 0x00006400000c000b */
[----:B01----:R-:W-:Y:S01]  /*da70*/  ENDCOLLECTIVE ;  /* 0x000000000000791b */ /* 0x003fe20003800000 */
.L_x_144:
        /* <DEDUP_REMOVED lines=11> */
.L_x_145:
[----:B------:R-:W-:Y:S01]  /*db30*/  MOV R13, R9 ;  /* 0x00000009000d7202 */ /* 0x000fe20000000f00 */
[----:B------:R-:W-:Y:S01]  /*db40*/  IMAD.MOV.U32 R12, RZ, RZ, 0x7 ;  /* 0x00000007ff0c7424 */ /* 0x000fe200078e00ff */
[----:B------:R-:W-:-:S13]  /*db50*/  IADD3 R2, P0, R14, R5, RZ ;  /* 0x000000050e027210 */ /* 0x000fda0007f1e0ff */
[----:B------:R-:W-:Y:S05]  /*db60*/  WARPSYNC.COLLECTIVE R15, `(.L_x_146) ;  /* 0x000000000f087348 */ /* 0x000fea0003c00000 */
[----:B------:R0:W1:Y:S02]  /*db70*/  SHFL.IDX P6, R14, R13, R12, R11 ;  /* 0x0000000c0d0e7389 */ /* 0x00006400000c000b */
[----:B01----:R-:W-:Y:S01]  /*db80*/  ENDCOLLECTIVE ;  /* 0x000000000000791b */ /* 0x003fe20003800000 */
.L_x_146:
[----:B------:R-:W-:-:S05]  /*db90*/  IMAD.X R3, RZ, RZ, R3, P0 ;  /* 0x000000ffff037224 */ /* 0x000fca00000e0603 */
[----:B------:R-:W-:Y:S01]  /*dba0*/  @!PT LDS RZ, [RZ] ;  /* 0x00000000fffff984 */ /* 0x000fe20000000800 */
[----:B------:R-:W-:Y:S01]  /*dbb0*/  @!PT LDS RZ, [RZ] ;  /* 0x00000000fffff984 */ /* 0x000fe20000000800 */
[----:B------:R-:W-:Y:S01]  /*dbc0*/  @!PT LDS RZ, [RZ] ;  /* 0x00000000fffff984 */ /* 0x000fe20000000800 */
[----:B------:R0:W-:Y:S04]  /*dbd0*/  LDGSTS.E.BYPASS.LTC128B.128 [R8+0x1b400], desc[UR48][R2.64], !P2 ;  /* 0x1b40000002087fae */ /* 0x0001e8000d101d70 */
[----:B------:R0:W-:Y:S01]  /*dbe0*/  LDGSTS.E.BYPASS.LTC128B.128 [R8+0x1f400], desc[UR48][R2.64+0x80], !P1 ;  /* 0x1f40008002087fae */ /* 0x0001e2000c901d70 */
[----:B------:R-:W-:Y:S01]  /*dbf0*/  MOV R13, R7 ;  /* 0x00000007000d7202 */ /* 0x000fe20000000f00 */
[----:B------:R-:W-:-:S07]  /*dc00*/  IMAD.MOV.U32 R9, RZ, RZ, R14 ;  /* 0x000000ffff097224 */ /* 0x000fce00078e000e */
[----:B0-----:R-:W-:Y:S05]  /*dc10*/  WARPSYNC.COLLECTIVE R15, `(.L_x_147) ;  /* 0x000000000f087348 */ /* 0x001fea0003c00000 */
[----:B------:R1:W2:Y:S02]  /*dc20*/  SHFL.IDX P6, R14, R13, R12, R11 ;  /* 0x0000000c0d0e7389 */ /* 0x0002a400000c000b */
[----:B012---:R-:W-:Y:S01]  /*dc30*/  ENDCOLLECTIVE ;  /* 0x000000000000791b */ /* 0x007fe20003800000 */
.L_x_147:
[----:B------:R-:W-:Y:S05]  /*dc40*/  BRA `(.L_x_148) ;  /* 0xffffffcc000c7947 */ /* 0x000fea000383ffff */
.L_x_64:
[----:B0-----:R0:W1:Y:S02]  /*dc50*/  SYNCS.PHASECHK.TRANS64.TRYWAIT P0, [R6+URZ+0x28860], R3 ;  /* 0x02886003060075a7 */ /* 0x001064000800017f */
[----:B-1----:R-:W-:Y:S05]  /*dc60*/  @!P0 NANOSLEEP.SYNCS 0x989680 ;  /* 0x009896800000895d */ /* 0x002fea0003900000 */
[----:B------:R-:W1:Y:S02]  /*dc70*/  @!P0 SYNCS.PHASECHK.TRANS64 P0, [R6+URZ+0x28860], R3 ;  /* 0x02886003060085a7 */ /* 0x000e64000800007f */
[----:B-1----:R-:W-:Y:S05]  /*dc80*/  @!P0 BRA `(.L_x_64) ;  /* 0xfffffffc00f08947 */ /* 0x002fea000383ffff */
[----:B------:R-:W-:Y:S05]  /*dc90*/  BRA `(.L_x_149) ;  /* 0xffffffcc00707947 */ /* 0x000fea000383ffff */
.L_x_65:
[----:B------:R-:W-:Y:S01]  /*dca0*/  BSSY B1, `(.L_x_150) ;  /* 0x0000008000017945 */ /* 0x000fe20003800000 */
[----:B------:R-:W-:Y:S01]  /*dcb0*/  IMAD.MOV.U32 R13, RZ, RZ, R17 ;  /* 0x000000ffff0d7224 */ /* 0x000fe200078e0011 */
[----:B------:R-:W-:Y:S01]  /*dcc0*/  MOV R11, 0x181f ;  /* 0x0000181f000b7802 */ /* 0x000fe20000000f00 */
[----:B------:R-:W-:Y:S02]  /*dcd0*/  IMAD.MOV.U32 R12, RZ, RZ, RZ ;  /* 0x000000ffff0c7224 */ /* 0x000fe400078e00ff */
[----:B------:R-:W-:-:S07]  /*dce0*/  IMAD.MOV.U32 R15, RZ, RZ, -0x1 ;  /* 0xffffffffff0f7424 */ /* 0x000fce00078e00ff */
[----:B0-----:R-:W-:Y:S05]  /*dcf0*/  WARPSYNC.COLLECTIVE R15, `(.L_x_151) ;  /* 0x000000000f087348 */ /* 0x001fea0003c00000 */
[----:B------:R1:W2:Y:S02]  /*dd00*/  SHFL.IDX P6, R14, R13, R12, R11 ;  /* 0x0000000c0d0e7389 */ /* 0x0002a400000c000b */
[----:B012---:R-:W-:Y:S01]  /*dd10*/  ENDCOLLECTIVE ;  /* 0x000000000000791b */ /* 0x007fe20003800000 */
.L_x_151:
[----:B------:R-:W-:Y:S05]  /*dd20*/  BSYNC B1 ;  /* 0x0000000000017941 */ /* 0x000fea0003800000 */
.L_x_150:
[----:B------:R-:W-:Y:S01]  /*dd30*/  MOV R13, R16 ;  /* 0x00000010000d7202 */ /* 0x000fe20000000f00 */
[----:B------:R-:W-:Y:S01]  /*dd40*/  IMAD.MOV.U32 R12, RZ, RZ, RZ ;  /* 0x000000ffff0c7224 */ /* 0x000fe200078e00ff */
[----:B------:R-:W-:Y:S01]  /*dd50*/  MOV R15, 0xffffffff ;  /* 0xffffffff000f7802 */ /* 0x000fe20000000f00 */
[----:B------:R-:W-:Y:S01]  /*dd60*/  IMAD.MOV.U32 R11, RZ, RZ, 0x181f ;  /* 0x0000181fff0b7424 */ /* 0x000fe200078e00ff */
[----:B------:R-:W-:Y:S01]  /*dd70*/  LEA R7, R7, UR39, 0x1 ;  /* 0x0000002707077c11 */ /* 0x000fe2000f8e08ff */
[----:B------:R-:W-:-:S07]  /*dd80*/  IMAD.MOV.U32 R3, RZ, RZ, R14 ;  /* 0x000000ffff037224 */ /* 0x000fce00078e000e */
[----:B------:R-:W-:Y:S05]  /*dd90*/  WARPSYNC.COLLECTIVE R15, `(.L_x_152) ;  /* 0x000000000f087348 */ /* 0x000fea0003c00000 */
[----:B------:R0:W1:Y:S02]  /*dda0*/  SHFL.IDX P6, R14, R13, R12, R11 ;  /* 0x0000000c0d0e7389 */ /* 0x00006400000c000b */
[----:B01----:R-:W-:Y:S01]  /*ddb0*/  ENDCOLLECTIVE ;  /* 0x000000000000791b */ /* 0x003fe20003800000 */
.L_x_152:
[----:B------:R-:W-:Y:S01]  /*ddc0*/  IMAD.MOV.U32 R13, RZ, RZ, R17 ;  /* 0x000000ffff0d7224 */ /* 0x000fe200078e0011 */
[----:B------:R-:W-:Y:S02]  /*ddd0*/  MOV R12, 0x1 ;  /* 0x00000001000c7802 */ /* 0x000fe40000000f00 */
[----:B------:R-:W-:-:S13]  /*dde0*/  IADD3 R2, P0, R14, R5, RZ ;  /* 0x000000050e027210 */ /* 0x000fda0007f1e0ff */
[----:B------:R-:W-:Y:S05]  /*ddf0*/  WARPSYNC.COLLECTIVE R15, `(.L_x_153) ;  /* 0x000000000f087348 */ /* 0x000fea0003c00000 */
[----:B------:R0:W1:Y:S02]  /*de00*/  SHFL.IDX P6, R14, R13, R12, R11 ;  /* 0x0000000c0d0e7389 */ /* 0x00006400000c000b */
[----:B01----:R-:W-:Y:S01]  /*de10*/  ENDCOLLECTIVE ;  /* 0x000000000000791b */ /* 0x003fe20003800000 */
.L_x_153:
[----:B------:R-:W-:Y:S01]  /*de20*/  IMAD.X R3, RZ, RZ, R3, P0 ;  /* 0x000000ffff037224 */ /* 0x000fe200000e0603 */
[----:B------:R-:W-:Y:S01]  /*de30*/  ISETP.LT.OR P0, PT, R8, 0x1, P2 ;  /* 0x000000010800780c */ /* 0x000fe20001701670 */
[----:B------:R-:W-:-:S12]  /*de40*/  IMAD.MOV.U32 R13, RZ, RZ, R16 ;  /* 0x000000ffff0d7224 */ /* 0x000fd800078e0010 */
[----:B------:R-:W-:Y:S01]  /*de50*/  @!PT LDS RZ, [RZ] ;  /* 0x00000000fffff984 */ /* 0x000fe20000000800 */
[----:B------:R-:W-:Y:S01]  /*de60*/  @!PT LDS RZ, [RZ] ;  /* 0x00000000fffff984 */ /* 0x000fe20000000800 */
[----:B------:R-:W-:Y:S01]  /*de70*/  @!PT LDS RZ, [RZ] ;  /* 0x00000000fffff984 */ /* 0x000fe20000000800 */
[----:B------:R-:W-:Y:S01]  /*de80*/  LDGSTS.E.BYPASS.LTC128B.128 [R7+0x400], desc[UR48][R2.64], !P0 ;  /* 0x0040000002077fae */ /* 0x000fe2000c101d70 */
[----:B------:R-:W-:-:S13]  /*de90*/  ISETP.LT.OR P0, PT, R8, 0x1, P1 ;  /* 0x000000010800780c */ /* 0x000fda0000f01670 */
[----:B------:R0:W-:Y:S02]  /*dea0*/  LDGSTS.E.BYPASS.LTC128B.128 [R7+0x4400], desc[UR48][R2.64+0x80], !P0 ;  /* 0x0440008002077fae */ /* 0x0001e4000c101d70 */
[----:B0-----:R-:W-:-:S07]  /*deb0*/  IMAD.MOV.U32 R3, RZ, RZ, R14 ;  /* 0x000000ffff037224 */ /* 0x001fce00078e000e */
[----:B------:R-:W-:Y:S05]  /*dec0*/  WARPSYNC.COLLECTIVE R15, `(.L_x_154) ;  /* 0x000000000f087348 */ /* 0x000fea0003c00000 */
[----:B------:R0:W1:Y:S02]  /*ded0*/  SHFL.IDX P6, R14, R13, R12, R11 ;  /* 0x0000000c0d0e7389 */ /* 0x00006400000c000b */
[----:B01----:R-:W-:Y:S01]  /*dee0*/  ENDCOLLECTIVE ;  /* 0x000000000000791b */ /* 0x003fe20003800000 */
.L_x_154:
[----:B------:R-:W-:Y:S02]  /*def0*/  IMAD.MOV.U32 R13, RZ, RZ, R17 ;  /* 0x000000ffff0d7224 */ /* 0x000fe400078e0011 */
[----:B------:R-:W-:Y:S01]  /*df00*/  IMAD.MOV.U32 R12, RZ, RZ, 0x2 ;  /* 0x00000002ff0c7424 */ /* 0x000fe200078e00ff */
[----:B------:R-:W-:-:S13]  /*df10*/  IADD3 R2, P0, R14, R5, RZ ;  /* 0x000000050e027210 */ /* 0x000fda0007f1e0ff */
[----:B------:R-:W-:Y:S05]  /*df20*/  WARPSYNC.COLLECTIVE R15, `(.L_x_155) ;  /* 0x000000000f087348 */ /* 0x000fea0003c00000 */
[----:B------:R0:W1:Y:S02]  /*df30*/  SHFL.IDX P6, R14, R13, R12, R11 ;  /* 0x0000000c0d0e7389 */ /* 0x00006400000c000b */
[----:B01----:R-:W-:Y:S01]  /*df40*/  ENDCOLLECTIVE ;  /* 0x000000000000791b */ /* 0x003fe20003800000 */
.L_x_155:
[----:B------:R-:W-:Y:S02]  /*df50*/  IADD3.X R3, RZ, R3, RZ, P0, !PT ;  /* 0x00000003ff037210 */ /* 0x000fe400007fe4ff */
        /* <DEDUP_REMOVED lines=8> */
[----:B0-----:R-:W-:-:S07]  /*dfe0*/  MOV R3, R14 ;  /* 0x0000000e00037202 */ /* 0x001fce0000000f00 */
[----:B------:R-:W-:Y:S05]  /*dff0*/  WARPSYNC.COLLECTIVE R15, `(.L_x_156) ;  /* 0x000000000f087348 */ /* 0x000fea0003c00000 */
[----:B------:R0:W1:Y:S02]  /*e000*/  SHFL.IDX P6, R14, R13, R12, R11 ;  /* 0x0000000c0d0e7389 */ /* 0x00006400000c000b */
[----:B01----:R-:W-:Y:S01]  /*e010*/  ENDCOLLECTIVE ;  /* 0x000000000000791b */ /* 0x003fe20003800000 */
.L_x_156:
[----:B------:R-:W-:Y:S01]  /*e020*/  MOV R13, R17 ;  /* 0x00000011000d7202 */ /* 0x000fe20000000f00 */
[----:B------:R-:W-:Y:S01]  /*e030*/  IMAD.MOV.U32 R12, RZ, RZ, 0x3 ;  /* 0x00000003ff0c7424 */ /* 0x000fe200078e00ff */
[----:B------:R-:W-:-:S13]  /*e040*/  IADD3 R2, P0, R14, R5, RZ ;  /* 0x000000050e027210 */ /* 0x000fda0007f1e0ff */
[----:B------:R-:W-:Y:S05]  /*e050*/  WARPSYNC.COLLECTIVE R15, `(.L_x_157) ;  /* 0x000000000f087348 */ /* 0x000fea0003c00000 */
[----:B------:R0:W1:Y:S02]  /*e060*/  SHFL.IDX P6, R14, R13, R12, R11 ;  /* 0x0000000c0d0e7389 */ /* 0x00006400000c000b */
[----:B01----:R-:W-:Y:S01]  /*e070*/  ENDCOLLECTIVE ;  /* 0x000000000000791b */ /* 0x003fe20003800000 */
.L_x_157:
[----:B------:R-:W-:Y:S01]  /*e080*/  IMAD.X R3, RZ, RZ, R3, P0 ;  /* 0x000000ffff037224 */ /* 0x000fe200000e0603 */
[----:B------:R-:W-:Y:S02]  /*e090*/  ISETP.LT.OR P0, PT, R8, 0x21, P2 ;  /* 0x000000210800780c */ /* 0x000fe40001701670 */
[----:B------:R-:W-:-:S11]  /*e0a0*/  MOV R13, R16 ;  /* 0x00000010000d7202 */ /* 0x000fd60000000f00 */
        /* <DEDUP_REMOVED lines=10> */
.L_x_158:
[----:B------:R-:W-:Y:S01]  /*e150*/  IMAD.MOV.U32 R13, RZ, RZ, R17 ;  /* 0x000000ffff0d7224 */ /* 0x000fe200078e0011 */
[----:B------:R-:W-:Y:S02]  /*e160*/  MOV R12, 0x4 ;  /* 0x00000004000c7802 */ /* 0x000fe40000000f00 */
[----:B------:R-:W-:-:S13]  /*e170*/  IADD3 R2, P0, R14, R5, RZ ;  /* 0x000000050e027210 */ /* 0x000fda0007f1e0ff */
[----:B------:R-:W-:Y:S05]  /*e180*/  WARPSYNC.COLLECTIVE R15, `(.L_x_159) ;  /* 0x000000000f087348 */ /* 0x000fea0003c00000 */
[----:B------:R0:W1:Y:S02]  /*e190*/  SHFL.IDX P6, R14, R13, R12, R11 ;  /* 0x0000000c0d0e7389 */ /* 0x00006400000c000b */
[----:B01----:R-:W-:Y:S01]  /*e1a0*/  ENDCOLLECTIVE ;  /* 0x000000000000791b */ /* 0x003fe20003800000 */
.L_x_159:
        /* <DEDUP_REMOVED lines=13> */
.L_x_160:
[----:B------:R-:W-:Y:S02]  /*e280*/  IMAD.MOV.U32 R13, RZ, RZ, R17 ;  /* 0x000000ffff0d7224 */ /* 0x000fe400078e0011 */
[----:B------:R-:W-:Y:S01]  /*e290*/  IMAD.MOV.U32 R12, RZ, RZ, 0x5 ;  /* 0x00000005ff0c7424 */ /* 0x000fe200078e00ff */
[----:B------:R-:W-:-:S13]  /*e2a0*/  IADD3 R2, P0, R14, R5, RZ ;  /* 0x000000050e027210 */ /* 0x000fda0007f1e0ff */
[----:B------:R-:W-:Y:S05]  /*e2b0*/  WARPSYNC.COLLECTIVE R15, `(.L_x_161) ;  /* 0x000000000f087348 */ /* 0x000fea0003c00000 */
[----:B------:R0:W1:Y:S02]  /*e2c0*/  SHFL.IDX P6, R14, R13, R12, R11 ;  /* 0x0000000c0d0e7389 */ /* 0x00006400000c000b */
[----:B01----:R-:W-:Y:S01]  /*e2d0*/  ENDCOLLECTIVE ;  /* 0x000000000000791b */ /* 0x003fe20003800000 */
.L_x_161:
        /* <DEDUP_REMOVED lines=13> */
.L_x_162:
[----:B------:R-:W-:Y:S01]  /*e3b0*/  MOV R13, R17 ;  /* 0x00000011000d7202 */ /* 0x000fe20000000f00 */
[----:B------:R-:W-:Y:S01]  /*e3c0*/  IMAD.MOV.U32 R12, RZ, RZ, 0x6 ;  /* 0x00000006ff0c7424 */ /* 0x000fe200078e00ff */
[----:B------:R-:W-:-:S13]  /*e3d0*/  IADD3 R2, P0, R14, R5, RZ ;  /* 0x000000050e027210 */ /* 0x000fda0007f1e0ff */
[----:B------:R-:W-:Y:S05]  /*e3e0*/  WARPSYNC.COLLECTIVE R15, `(.L_x_163) ;  /* 0x000000000f087348 */ /* 0x000fea0003c00000 */
[----:B------:R0:W1:Y:S02]  /*e3f0*/  SHFL.IDX P6, R14, R13, R12, R11 ;  /* 0x0000000c0d0e7389 */ /* 0x00006400000c000b */
[----:B01----:R-:W-:Y:S01]  /*e400*/  ENDCOLLECTIVE ;  /* 0x000000000000791b */ /* 0x003fe20003800000 */
.L_x_163:
        /* <DEDUP_REMOVED lines=13> */
.L_x_164:
[----:B------:R-:W-:Y:S01]  /*e4e0*/  IMAD.MOV.U32 R13, RZ, RZ, R17 ;  /* 0x000000ffff0d7224 */ /* 0x000fe200078e0011 */
[----:B------:R-:W-:Y:S02]  /*e4f0*/  MOV R12, 0x7 ;  /* 0x00000007000c7802 */ /* 0x000fe40000000f00 */
[----:B------:R-:W-:-:S13]  /*e500*/  IADD3 R2, P0, R14, R5, RZ ;  /* 0x000000050e027210 */ /* 0x000fda0007f1e0ff */
[----:B------:R-:W-:Y:S05]  /*e510*/  WARPSYNC.COLLECTIVE R15, `(.L_x_165) ;  /* 0x000000000f087348 */ /* 0x000fea0003c00000 */
[----:B------:R0:W1:Y:S02]  /*e520*/  SHFL.IDX P6, R14, R13, R12, R11 ;  /* 0x0000000c0d0e7389 */ /* 0x00006400000c000b */
[----:B01----:R-:W-:Y:S01]  /*e530*/  ENDCOLLECTIVE ;  /* 0x000000000000791b */ /* 0x003fe20003800000 */
.L_x_165:
[----:B------:R-:W-:Y:S01]  /*e540*/  IMAD.X R3, RZ, RZ, R3, P0 ;  /* 0x000000ffff037224 */ /* 0x000fe200000e0603 */
[----:B------:R-:W-:Y:S01]  /*e550*/  ISETP.LT.OR P0, PT, R8, 0x61, P2 ;  /* 0x000000610800780c */ /* 0x000fe20001701670 */
[----:B------:R-:W-:-:S12]  /*e560*/  IMAD.MOV.U32 R13, RZ, RZ, R16 ;  /* 0x000000ffff0d7224 */ /* 0x000fd800078e0010 */
[----:B------:R-:W-:Y:S01]  /*e570*/  @!PT LDS RZ, [RZ] ;  /* 0x00000000fffff984 */ /* 0x000fe20000000800 */
[----:B------:R-:W-:Y:S01]  /*e580*/  @!PT LDS RZ, [RZ] ;  /* 0x00000000fffff984 */ /* 0x000fe20000000800 */
[----:B------:R-:W-:Y:S01]  /*e590*/  @!PT LDS RZ, [RZ] ;  /* 0x00000000fffff984 */ /* 0x000fe20000000800 */
[----:B------:R0:W-:Y:S01]  /*e5a0*/  LDGSTS.E.BYPASS.LTC128B.128 [R7+0x3400], desc[UR48][R2.64], !P0 ;  /* 0x0340000002077fae */ /* 0x0001e2000c101d70 */
[----:B------:R-:W-:Y:S01]  /*e5b0*/  ISETP.LT.OR P0, PT, R8, 0x61, P1 ;  /* 0x000000610800780c */ /* 0x000fe20000f01670 */
[----:B------:R-:W-:-:S12]  /*e5c0*/  IMAD.MOV.U32 R17, RZ, RZ, R14 ;  /* 0x000000ffff117224 */ /* 0x000fd800078e000e */
[----:B0-----:R-:W-:Y:S05]  /*e5d0*/  WARPSYNC.COLLECTIVE R15, `(.L_x_166) ;  /* 0x000000000f087348 */ /* 0x001fea0003c00000 */
[----:B------:R1:W2:Y:S02]  /*e5e0*/  SHFL.IDX P6, R14, R13, R12, R11 ;  /* 0x0000000c0d0e7389 */ /* 0x0002a400000c000b */
[----:B012---:R-:W-:Y:S01]  /*e5f0*/  ENDCOLLECTIVE ;  /* 0x000000000000791b */ /* 0x007fe20003800000 */
.L_x_166:
[----:B------:R-:W-:Y:S01]  /*e600*/  @!PT LDS RZ, [RZ] ;  /* 0x00000000fffff984 */ /* 0x000fe20000000800 */
[----:B------:R-:W-:Y:S01]  /*e610*/  @!PT LDS RZ, [RZ] ;  /* 0x00000000fffff984 */ /* 0x000fe20000000800 */
[----:B------:R-:W-:Y:S01]  /*e620*/  @!PT LDS RZ, [RZ] ;  /* 0x00000000fffff984 */ /* 0x000fe20000000800 */
[----:B------:R0:W-:Y:S01]  /*e630*/  LDGSTS.E.BYPASS.LTC128B.128 [R7+0x7400], desc[UR48][R2.64+0x80], !P0 ;  /* 0x0740008002077fae */ /* 0x0001e2000c101d70 */
[----:B------:R-:W-:Y:S05]  /*e640*/  BRA `(.L_x_167) ;  /* 0xffffffc8000c7947 */ /* 0x000fea000383ffff */
.L_x_71:
[----:B0-----:R0:W1:Y:S02]  /*e650*/  SYNCS.PHASECHK.TRANS64.TRYWAIT P0, [R4+URZ+0x28860], R3 ;  /* 0x02886003040075a7 */ /* 0x001064000800017f */
[----:B-1----:R-:W-:Y:S05]  /*e660*/  @!P0 NANOSLEEP.SYNCS 0x989680 ;  /* 0x009896800000895d */ /* 0x002fea0003900000 */
[----:B------:R-:W1:Y:S02]  /*e670*/  @!P0 SYNCS.PHASECHK.TRANS64 P0, [R4+URZ+0x28860], R3 ;  /* 0x02886003040085a7 */ /* 0x000e64000800007f */
[----:B-1----:R-:W-:Y:S05]  /*e680*/  @!P0 BRA `(.L_x_71) ;  /* 0xfffffffc00f08947 */ /* 0x002fea000383ffff */
[----:B------:R-:W-:Y:S05]  /*e690*/  BRA `(.L_x_168) ;  /* 0xffffffc800e47947 */ /* 0x000fea000383ffff */
.L_x_72:
[----:B------:R-:W-:Y:S01]  /*e6a0*/  BSSY B0, `(.L_x_169) ;  /* 0x0000008000007945 */ /* 0x000fe20003800000 */
[----:B------:R-:W-:Y:S01]  /*e6b0*/  MOV R13, R17 ;  /* 0x00000011000d7202 */ /* 0x000fe20000000f00 */
[----:B------:R-:W-:Y:S01]  /*e6c0*/  IMAD.MOV.U32 R12, RZ, RZ, RZ ;  /* 0x000000ffff0c7224 */ /* 0x000fe200078e00ff */
[----:B------:R-:W-:Y:S01]  /*e6d0*/  MOV R15, 0xffffffff ;  /* 0xffffffff000f7802 */ /* 0x000fe20000000f00 */
[----:B------:R-:W-:-:S07]  /*e6e0*/  IMAD.MOV.U32 R11, RZ, RZ, 0x181f ;  /* 0x0000181fff0b7424 */ /* 0x000fce00078e00ff */
[----:B0-----:R-:W-:Y:S05]  /*e6f0*/  WARPSYNC.COLLECTIVE R15, `(.L_x_170) ;  /* 0x000000000f087348 */ /* 0x001fea0003c00000 */
[----:B------:R1:W2:Y:S02]  /*e700*/  SHFL.IDX P6, R14, R13, R12, R11 ;  /* 0x0000000c0d0e7389 */ /* 0x0002a400000c000b */
[----:B012---:R-:W-:Y:S01]  /*e710*/  ENDCOLLECTIVE ;  /* 0x000000000000791b */ /* 0x007fe20003800000 */
.L_x_170:
[----:B------:R-:W-:Y:S05]  /*e720*/  BSYNC B0 ;  /* 0x0000000000007941 */ /* 0x000fea0003800000 */
.L_x_169:
[----:B------:R-:W-:Y:S01]  /*e730*/  IMAD.MOV.U32 R13, RZ, RZ, R16 ;  /* 0x000000ffff0d7224 */ /* 0x000fe200078e0010 */
[----:B------:R-:W-:Y:S01]  /*e740*/  MOV R12, RZ ;  /* 0x000000ff000c7202 */ /* 0x000fe20000000f00 */
[----:B------:R-:W-:Y:S01]  /*e750*/  IMAD.MOV.U32 R11, RZ, RZ, 0x181f ;  /* 0x0000181fff0b7424 */ /* 0x000fe200078e00ff */
[----:B------:R-:W-:Y:S01]  /*e760*/  SHF.L.U32 R6, R34, 0x1, RZ ;  /* 0x0000000122067819 */ /* 0x000fe200000006ff */
[----:B------:R-:W-:Y:S02]  /*e770*/  IMAD.MOV.U32 R15, RZ, RZ, -0x1 ;  /* 0xffffffffff0f7424 */ /* 0x000fe400078e00ff */
[----:B------:R-:W-:-:S07]  /*e780*/  IMAD.MOV.U32 R0, RZ, RZ, R14 ;  /* 0x000000ffff007224 */ /* 0x000fce00078e000e */
[----:B------:R-:W-:Y:S05]  /*e790*/  WARPSYNC.COLLECTIVE R15, `(.L_x_171) ;  /* 0x000000000f087348 */ /* 0x000fea0003c00000 */
[----:B------:R0:W1:Y:S02]  /*e7a0*/  SHFL.IDX P6, R14, R13, R12, R11 ;  /* 0x0000000c0d0e7389 */ /* 0x00006400000c000b */
[----:B01----:R-:W-:Y:S01]  /*e7b0*/  ENDCOLLECTIVE ;  /* 0x000000000000791b */ /* 0x003fe20003800000 */
.L_x_171:
[----:B------:R-:W-:Y:S01]  /*e7c0*/  IMAD.MOV.U32 R13, RZ, RZ, R17 ;  /* 0x000000ffff0d7224 */ /* 0x000fe200078e0011 */
[----:B------:R-:W-:Y:S02]  /*e7d0*/  MOV R12, 0x1 ;  /* 0x00000001000c7802 */ /* 0x000fe40000000f00 */
[----:B------:R-:W-:-:S13]  /*e7e0*/  IADD3 R2, P0, R14, R6, RZ ;  /* 0x000000060e027210 */ /* 0x000fda0007f1e0ff */
[----:B------:R-:W-:Y:S05]  /*e7f0*/  WARPSYNC.COLLECTIVE R15, `(.L_x_172) ;  /* 0x000000000f087348 */ /* 0x000fea0003c00000 */
[----:B------:R0:W1:Y:S02]  /*e800*/  SHFL.IDX P6, R14, R13, R12, R11 ;  /* 0x0000000c0d0e7389 */ /* 0x00006400000c000b */
[----:B01----:R-:W-:Y:S01]  /*e810*/  ENDCOLLECTIVE ;  /* 0x000000000000791b */ /* 0x003fe20003800000 */
.L_x_172:
[----:B------:R-:W-:Y:S01]  /*e820*/  IMAD.X R3, RZ, RZ, R0, P0 ;  /* 0x000000ffff037224 */ /* 0x000fe200000e0600 */
[----:B------:R-:W-:Y:S02]  /*e830*/  ISETP.LT.OR P0, PT, R5, 0x1, P2 ;  /* 0x000000010500780c */ /* 0x000fe40001701670 */
[----:B------:R-:W-:Y:S01]  /*e840*/  LEA R0, R7, UR39, 0x1 ;  /* 0x0000002707007c11 */ /* 0x000fe2000f8e08ff */
[----:B------:R-:W-:-:S10]  /*e850*/  IMAD.MOV.U32 R13, RZ, RZ, R16 ;  /* 0x000000ffff0d7224 */ /* 0x000fd400078e0010 */
        /* <DEDUP_REMOVED lines=9> */
.L_x_173:
[----:B------:R-:W-:Y:S01]  /*e8f0*/  @!PT LDS RZ, [RZ] ;  /* 0x00000000fffff984 */ /* 0x000fe20000000800 */
[----:B------:R-:W-:Y:S01]  /*e900*/  @!PT LDS RZ, [RZ] ;  /* 0x00000000fffff984 */ /* 0x000fe20000000800 */
[----:B------:R-:W-:Y:S01]  /*e910*/  @!PT LDS RZ, [RZ] ;  /* 0x00000000fffff984 */ /* 0x000fe20000000800 */
[----:B------:R0:W-:Y:S01]  /*e920*/  LDGSTS.E.BYPASS.LTC128B.128 [R0+0x4400], desc[UR48][R2.64+0x80], !P0 ;  /* 0x0440008002007fae */ /* 0x0001e2000c101d70 */
[----:B------:R-:W-:Y:S02]  /*e930*/  IMAD.MOV.U32 R13, RZ, RZ, R17 ;  /* 0x000000ffff0d7224 */ /* 0x000fe400078e0011 */
[----:B------:R-:W-:Y:S01]  /*e940*/  IMAD.MOV.U32 R12, RZ, RZ, 0x2 ;  /* 0x00000002ff0c7424 */ /* 0x000fe200078e00ff */
[----:B0-----:R-:W-:-:S13]  /*e950*/  IADD3 R2, P0, R14, R6, RZ ;  /* 0x000000060e027210 */ /* 0x001fda0007f1e0ff */
[----:B------:R-:W-:Y:S05]  /*e960*/  WARPSYNC.COLLECTIVE R15, `(.L_x_174) ;  /* 0x000000000f087348 */ /* 0x000fea0003c00000 */
[----:B------:R0:W1:Y:S02]  /*e970*/  SHFL.IDX P6, R14, R13, R12, R11 ;  /* 0x0000000c0d0e7389 */ /* 0x00006400000c000b */
[----:B01----:R-:W-:Y:S01]  /*e980*/  ENDCOLLECTIVE ;  /* 0x000000000000791b */ /* 0x003fe20003800000 */
.L_x_174:
[----:B------:R-:W-:Y:S02]  /*e990*/  IADD3.X R3, RZ, R7, RZ, P0, !PT ;  /* 0x00000007ff037210 */ /* 0x000fe400007fe4ff */
[----:B------:R-:W-:Y:S01]  /*e9a0*/  ISETP.LT.OR P0, PT, R5, 0x11, P2 ;  /* 0x000000110500780c */ /* 0x000fe20001701670 */
[----:B------:R-:W-:-:S12]  /*e9b0*/  IMAD.MOV.U32 R13, RZ, RZ, R16 ;  /* 0x000000ffff0d7224 */ /* 0x000fd800078e0010 */
[----:B------:R-:W-:Y:S01]  /*e9c0*/  @!PT LDS RZ, [RZ] ;  /* 0x00000000fffff984 */ /* 0x000fe20000000800 */
[----:B------:R-:W-:Y:S01]  /*e9d0*/  @!PT LDS RZ, [RZ] ;  /* 0x00000000fffff984 */ /* 0x000fe20000000800 */
[----:B------:R-:W-:Y:S01]  /*e9e0*/  @!PT LDS RZ, [RZ] ;  /* 0x00000000fffff984 */ /* 0x000fe20000000800 */
[----:B------:R0:W-:Y:S01]  /*e9f0*/  LDGSTS.E.BYPASS.LTC128B.128 [R0+0xc00], desc[UR48][R2.64], !P0 ;  /* 0x00c0000002007fae */ /* 0x0001e2000c101d70 */
[----:B------:R-:W-:Y:S02]  /*ea00*/  ISETP.LT.OR P0, PT, R5, 0x11, P1 ;  /* 0x000000110500780c */ /* 0x000fe40000f01670 */
[----:B------:R-:W-:-:S11]  /*ea10*/  MOV R7, R14 ;  /* 0x0000000e00077202 */ /* 0x000fd60000000f00 */
[----:B0-----:R-:W-:Y:S05]  /*ea20*/  WARPSYNC.COLLECTIVE R15, `(.L_x_175) ;  /* 0x000000000f087348 */ /* 0x001fea0003c00000 */
[----:B------:R1:W2:Y:S02]  /*ea30*/  SHFL.IDX P6, R14, R13, R12, R11 ;  /* 0x0000000c0d0e7389 */ /* 0x0002a400000c000b */
[----:B012---:R-:W-:Y:S01]  /*ea40*/  ENDCOLLECTIVE ;  /* 0x000000000000791b */ /* 0x007fe20003800000 */
.L_x_175:
[----:B------:R-:W-:Y:S01]  /*ea50*/  @!PT LDS RZ, [RZ] ;  /* 0x00000000fffff984 */ /* 0x000fe20000000800 */
[----:B------:R-:W-:Y:S01]  /*ea60*/  @!PT LDS RZ, [RZ] ;  /* 0x00000000fffff984 */ /* 0x000fe20000000800 */
[----:B------:R-:W-:Y:S01]  /*ea70*/  @!PT LDS RZ, [RZ] ;  /* 0x00000000fffff984 */ /* 0x000fe20000000800 */
[----:B------:R0:W-:Y:S01]  /*ea80*/  LDGSTS.E.BYPASS.LTC128B.128 [R0+0x4c00], desc[UR48][R2.64+0x80], !P0 ;  /* 0x04c0008002007fae */ /* 0x0001e2000c101d70 */
[----:B------:R-:W-:Y:S01]  /*ea90*/  MOV R13, R17 ;  /* 0x00000011000d7202 */ /* 0x000fe20000000f00 */
[----:B------:R-:W-:Y:S01]  /*eaa0*/  IMAD.MOV.U32 R12, RZ, RZ, 0x3 ;  /* 0x00000003ff0c7424 */ /* 0x000fe200078e00ff */
[----:B0-----:R-:W-:-:S13]  /*eab0*/  IADD3 R2, P0, R14, R6, RZ ;  /* 0x000000060e027210 */ /* 0x001fda0007f1e0ff */
[----:B------:R-:W-:Y:S05]  /*eac0*/  WARPSYNC.COLLECTIVE R15, `(.L_x_176) ;  /* 0x000000000f087348 */ /* 0x000fea0003c00000 */
[----:B------:R0:W1:Y:S02]  /*ead0*/  SHFL.IDX P6, R14, R13, R12, R11 ;  /* 0x0000000c0d0e7389 */ /* 0x00006400000c000b */
[----:B01----:R-:W-:Y:S01]  /*eae0*/  ENDCOLLECTIVE ;  /* 0x000000000000791b */ /* 0x003fe20003800000 */
.L_x_176:
[----:B------:R-:W-:Y:S01]  /*eaf0*/  IMAD.X R3, RZ, RZ, R7, P0 ;  /* 0x000000ffff037224 */ /* 0x000fe200000e0607 */
[----:B------:R-:W-:Y:S02]  /*eb00*/  ISETP.LT.OR P0, PT, R5, 0x21, P2 ;  /* 0x000000210500780c */ /* 0x000fe40001701670 */
[----:B------:R-:W-:-:S11]  /*eb10*/  MOV R13, R16 ;  /* 0x00000010000d7202 */ /* 0x000fd60000000f00 */
        /* <DEDUP_REMOVED lines=9> */
.L_x_177:
[----:B------:R-:W-:Y:S01]  /*ebb0*/  @!PT LDS RZ, [RZ] ;  /* 0x00000000fffff984 */ /* 0x000fe20000000800 */
[----:B------:R-:W-:Y:S01]  /*ebc0*/  @!PT LDS RZ, [RZ] ;  /* 0x00000000fffff984 */ /* 0x000fe20000000800 */
[----:B------:R-:W-:Y:S01]  /*ebd0*/  @!PT LDS RZ, [RZ] ;  /* 0x00000000fffff984 */ /* 0x000fe20000000800 */
[----:B------:R0:W-:Y:S01]  /*ebe0*/  LDGSTS.E.BYPASS.LTC128B.128 [R0+0x5400], desc[UR48][R2.64+0x80], !P0 ;  /* 0x0540008002007fae */ /* 0x0001e2000c101d70 */
[----:B------:R-:W-:Y:S01]  /*ebf0*/  IMAD.MOV.U32 R13, RZ, RZ, R17 ;  /* 0x000000ffff0d7224 */ /* 0x000fe200078e0011 */
[----:B------:R-:W-:Y:S02]  /*ec00*/  MOV R12, 0x4 ;  /* 0x00000004000c7802 */ /* 0x000fe40000000f00 */
[----:B0-----:R-:W-:-:S13]  /*ec10*/  IADD3 R2, P0, R14, R6, RZ ;  /* 0x000000060e027210 */ /* 0x001fda0007f1e0ff */
[----:B------:R-:W-:Y:S05]  /*ec20*/  WARPSYNC.COLLECTIVE R15, `(.L_x_178) ;  /* 0x000000000f087348 */ /* 0x000fea0003c00000 */
[----:B------:R0:W1:Y:S02]  /*ec30*/  SHFL.IDX P6, R14, R13, R12, R11 ;  /* 0x0000000c0d0e7389 */ /* 0x00006400000c000b */
[----:B01----:R-:W-:Y:S01]  /*ec40*/  ENDCOLLECTIVE ;  /* 0x000000000000791b */ /* 0x003fe20003800000 */
.L_x_178:
        /* <DEDUP_REMOVED lines=12> */
.L_x_179:
        /* <DEDUP_REMOVED lines=10> */
.L_x_180:
        /* <DEDUP_REMOVED lines=12> */
.L_x_181:
        /* <DEDUP_REMOVED lines=10> */
.L_x_182:
        /* <DEDUP_REMOVED lines=12> */
.L_x_183:
        /* <DEDUP_REMOVED lines=10> */
.L_x_184:
        /* <DEDUP_REMOVED lines=12> */
.L_x_185:
[----:B------:R-:W-:Y:S01]  /*f130*/  @!PT LDS RZ, [RZ] ;  /* 0x00000000fffff984 */ /* 0x000fe20000000800 */
[----:B------:R-:W-:Y:S01]  /*f140*/  @!PT LDS RZ, [RZ] ;  /* 0x00000000fffff984 */ /* 0x000fe20000000800 */
[----:B------:R-:W-:Y:S01]  /*f150*/  @!PT LDS RZ, [RZ] ;  /* 0x00000000fffff984 */ /* 0x000fe20000000800 */
[----:B------:R0:W-:Y:S01]  /*f160*/  LDGSTS.E.BYPASS.LTC128B.128 [R0+0x7400], desc[UR48][R2.64+0x80], !P0 ;  /* 0x0740008002007fae */ /* 0x0001e2000c101d70 */
[----:B------:R-:W-:Y:S05]  /*f170*/  BRA `(.L_x_186) ;  /* 0xffffffc400387947 */ /* 0x000fea000383ffff */
.L_x_77:
[----:B0-----:R0:W1:Y:S02]  /*f180*/  SYNCS.PHASECHK.TRANS64.TRYWAIT P0, [R5+URZ+0x28820], R37 ;  /* 0x02882025050075a7 */ /* 0x001064000800017f */
[----:B-1----:R-:W-:Y:S05]  /*f190*/  @!P0 NANOSLEEP.SYNCS 0x989680 ;  /* 0x009896800000895d */ /* 0x002fea0003900000 */
[----:B------:R-:W1:Y:S02]  /*f1a0*/  @!P0 SYNCS.PHASECHK.TRANS64 P0, [R5+URZ+0x28820], R37 ;  /* 0x02882025050085a7 */ /* 0x000e64000800007f */
[----:B-1----:R-:W-:Y:S05]  /*f1b0*/  @!P0 BRA `(.L_x_77) ;  /* 0xfffffffc00f08947 */ /* 0x002fea000383ffff */
[----:B------:R-:W-:Y:S05]  /*f1c0*/  BRA `(.L_x_187) ;  /* 0xffffffc400c87947 */ /* 0x000fea000383ffff */
.L_x_78:
[----:B------:R-:W1:Y:S01]  /*f1d0*/  S2R R0, SR_TID.X ;  /* 0x0000000000007919 */ /* 0x000e620000002100 */
[----:B------:R-:W-:Y:S01]  /*f1e0*/  BSSY B0, `(.L_x_188) ;  /* 0x000000a000007945 */ /* 0x000fe20003800000 */
[----:B------:R-:W-:Y:S01]  /*f1f0*/  IMAD.MOV.U32 R12, RZ, RZ, RZ ;  /* 0x000000ffff0c7224 */ /* 0x000fe200078e00ff */
[----:B------:R-:W-:Y:S01]  /*f200*/  MOV R15, 0xffffffff ;  /* 0xffffffff000f7802 */ /* 0x000fe20000000f00 */
[----:B------:R-:W-:Y:S01]  /*f210*/  IMAD.MOV.U32 R11, RZ, RZ, 0x1f ;  /* 0x0000001fff0b7424 */ /* 0x000fe200078e00ff */
[----:B-1----:R-:W-:-:S04]  /*f220*/  SHF.R.U32.HI R0, RZ, 0x5, R0 ;  /* 0x00000005ff007819 */ /* 0x002fc80000011600 */
[----:B------:R-:W-:-:S04]  /*f230*/  LOP3.LUT R0, R0, 0x3, RZ, 0xc0, !PT ;  /* 0x0000000300007812 */ /* 0x000fc800078ec0ff */
[----:B------:R-:W-:-:S07]  /*f240*/  MOV R13, R0 ;  /* 0x00000000000d7202 */ /* 0x000fce0000000f00 */
[----:B0-----:R-:W-:Y:S05]  /*f250*/  WARPSYNC.COLLECTIVE R15, `(.L_x_189) ;  /* 0x000000000f087348 */ /* 0x001fea0003c00000 */
[----:B------:R1:W2:Y:S02]  /*f260*/  SHFL.IDX P6, R14, R13, R12, R11 ;  /* 0x0000000c0d0e7389 */ /* 0x0002a400000c000b */
[----:B012---:R-:W-:Y:S01]  /*f270*/  ENDCOLLECTIVE ;  /* 0x000000000000791b */ /* 0x007fe20003800000 */
.L_x_189:
[----:B------:R-:W-:Y:S05]  /*f280*/  BSYNC B0 ;  /* 0x0000000000007941 */ /* 0x000fea0003800000 */
.L_x_188:
[----:B------:R-:W-:Y:S05]  /*f290*/  BRA `(.L_x_190) ;  /* 0xffffffc400b07947 */ /* 0x000fea000383ffff */
.L_x_81:
[----:B------:R-:W-:Y:S01]  /*f2a0*/  BSSY B1, `(.L_x_191) ;  /* 0x0000006000017945 */ /* 0x000fe20003800000 */
[----:B------:R-:W-:-:S07]  /*f2b0*/  IMAD.MOV.U32 R15, RZ, RZ, -0x1 ;  /* 0xffffffffff0f7424 */ /* 0x000fce00078e00ff */
[----:B01----:R-:W-:Y:S05]  /*f2c0*/  WARPSYNC.COLLECTIVE R15, `(.L_x_192) ;  /* 0x000000000f0c7348 */ /* 0x003fea0003c00000 */
[----:B------:R-:W-:Y:S02]  /*f2d0*/  ELECT P6, UR62, PT ;  /* 0x00000000003e782f */ /* 0x000fe400038c0000 */
[----:B------:R-:W-:Y:S01]  /*f2e0*/  MOV R14, UR62 ;  /* 0x0000003e000e7c02 */ /* 0x000fe20008000f00 */
[----:B01----:R-:W-:Y:S10]  /*f2f0*/  ENDCOLLECTIVE ;  /* 0x000000000000791b */ /* 0x003ff40003800000 */
.L_x_192:
[----:B------:R-:W-:Y:S05]  /*f300*/  BSYNC B1 ;  /* 0x0000000000017941 */ /* 0x000fea0003800000 */
.L_x_191:
[----:B------:R-:W-:Y:S05]  /*f310*/  BRA `(.L_x_193) ;  /* 0xffffffc400a87947 */ /* 0x000fea000383ffff */
.L_x_83:
[----:B-1----:R1:W2:Y:S02]  /*f320*/  SYNCS.PHASECHK.TRANS64.TRYWAIT P1, [R3+URZ+0x28840], R2 ;  /* 0x02884002030075a7 */ /* 0x0022a4000802017f */
[----:B--2---:R-:W-:Y:S05]  /*f330*/  @!P1 NANOSLEEP.SYNCS 0x989680 ;  /* 0x009896800000995d */ /* 0x004fea0003900000 */
[----:B------:R-:W2:Y:S02]  /*f340*/  @!P1 SYNCS.PHASECHK.TRANS64 P1, [R3+URZ+0x28840], R2 ;  /* 0x02884002030095a7 */ /* 0x000ea4000802007f */
[----:B--2---:R-:W-:Y:S05]  /*f350*/  @!P1 BRA `(.L_x_83) ;  /* 0xfffffffc00f09947 */ /* 0x004fea000383ffff */
[----:B------:R-:W-:Y:S05]  /*f360*/  BRA `(.L_x_194) ;  /* 0xffffffc400c87947 */ /* 0x000fea000383ffff */
.L_x_85:
[----:B0-----:R0:W2:Y:S02]  /*f370*/  SYNCS.PHASECHK.TRANS64.TRYWAIT P1, [R5+URZ+0x28840], R0 ;  /* 0x02884000050075a7 */ /* 0x0010a4000802017f */
[----:B--2---:R-:W-:Y:S05]  /*f380*/  @!P1 NANOSLEEP.SYNCS 0x989680 ;  /* 0x009896800000995d */ /* 0x004fea0003900000 */
[----:B------:R-:W2:Y:S02]  /*f390*/  @!P1 SYNCS.PHASECHK.TRANS64 P1, [R5+URZ+0x28840], R0 ;  /* 0x02884000050095a7 */ /* 0x000ea4000802007f */
[----:B--2---:R-:W-:Y:S05]  /*f3a0*/  @!P1 BRA `(.L_x_85) ;  /* 0xfffffffc00f09947 */ /* 0x004fea000383ffff */
[----:B------:R-:W-:Y:S05]  /*f3b0*/  BRA `(.L_x_195) ;  /* 0xffffffc400d47947 */ /* 0x000fea000383ffff */
.L_x_87:
[----:B--2---:R2:W3:Y:S02]  /*f3c0*/  SYNCS.PHASECHK.TRANS64.TRYWAIT P1, [R3+URZ+0x28860], R2 ;  /* 0x02886002030075a7 */ /* 0x0044e4000802017f */
[----:B---3--:R-:W-:Y:S05]  /*f3d0*/  @!P1 NANOSLEEP.SYNCS 0x989680 ;  /* 0x009896800000995d */ /* 0x008fea0003900000 */
[----:B------:R-:W3:Y:S02]  /*f3e0*/  @!P1 SYNCS.PHASECHK.TRANS64 P1, [R3+URZ+0x28860], R2 ;  /* 0x02886002030095a7 */ /* 0x000ee4000802007f */
[----:B---3--:R-:W-:Y:S05]  /*f3f0*/  @!P1 BRA `(.L_x_87) ;  /* 0xfffffffc00f09947 */ /* 0x008fea000383ffff */
[----:B------:R-:W-:Y:S05]  /*f400*/  BRA `(.L_x_196) ;  /* 0xffffffc400d07947 */ /* 0x000fea000383ffff */
.L_x_197:
[----:B------:R-:W-:-:S00]  /*f410*/  BRA `(.L_x_197) ;  /* 0xfffffffc00fc7947 */ /* 0x000fc0000383ffff */
[----:B------:R-:W-:-:S00]  /*f420*/  NOP ;  /* 0x0000000000007918 */ /* 0x000fc00000000000 */
        /* <DEDUP_REMOVED lines=13> */
.L_x_3478:


//--------------------- .text._ZN7cutlass13device_kernelIN5flash11enable_sm90INS1_16FlashAttnFwdSm90INS1_25CollectiveMainloopFwdSm90ILi2EN4cute5tupleIJNS5_1CILi1EEES8_S8_EEENS6_IJNS7_ILi128EEESA_SA_EEELi128ENS_10bfloat16_tEfNS_4arch4Sm90ELb0ELb0ELb1ELb1ELb1ELb0ELb0ELb1ELb1ELb1ELb0ELb0EEENS1_21CollectiveEpilogueFwdISB_S9_SC_SE_Li256ELb1ELb1ELb0ELb0EEENS1_36VarlenDynamicPersistentTileSchedulerILi128ELi128ELi256ELi128ELb0ELb1ELb1ELb0ELb1ELb1EEEEEEEEEvNT_6ParamsE --------------------------
	.section	.text._ZN7cutlass13device_kernelIN5flash11enable_sm90INS1_16FlashAttnFwdSm90INS1_25CollectiveMainloopFwdSm90ILi2EN4cute5tupleIJNS5_1CILi1EEES8_S8_EEENS6_IJNS7_ILi128EEESA_SA_EEELi128ENS_10bfloat16_tEfNS_4arch4Sm90ELb0ELb0ELb1ELb1ELb1ELb0ELb0ELb1ELb1ELb1ELb0ELb0EEENS1_21CollectiveEpilogueFwdISB_S9_SC_SE_Li256ELb1ELb1ELb0ELb0EEENS1_36VarlenDynamicPersistentTileSchedulerILi128ELi128ELi256ELi128ELb0ELb1ELb1ELb0ELb1ELb1EEEEEEEEEvNT_6ParamsE,"ax",@progbits
	.align	128
.text._ZN7cutlass13device_kernelIN5flash11enable_sm90INS1_16FlashAttnFwdSm90INS1_25CollectiveMainloopFwdSm90ILi2EN4cute5tupleIJNS5_1CILi1EEES8_S8_EEENS6_IJNS7_ILi128EEESA_SA_EEELi128ENS_10bfloat16_tEfNS_4arch4Sm90ELb0ELb0ELb1ELb1ELb1ELb0ELb0ELb1ELb1ELb1ELb0ELb0EEENS1_21CollectiveEpilogueFwdISB_S9_SC_SE_Li256ELb1ELb1ELb0ELb0EEENS1_36VarlenDynamicPersistentTileSchedulerILi128ELi128ELi256ELi128ELb0ELb1ELb1ELb0ELb1ELb1EEEEEEEEEvNT_6ParamsE:
        .type           _ZN7cutlass13device_kernelIN5flash11enable_sm90INS1_16FlashAttnFwdSm90INS1_25CollectiveMainloopFwdSm90ILi2EN4cute5tupleIJNS5_1CILi1EEES8_S8_EEENS6_IJNS7_ILi128EEESA_SA_EEELi128ENS_10bfloat16_tEfNS_4arch4Sm90ELb0ELb0ELb1ELb1ELb1ELb0ELb0ELb1ELb1ELb1ELb0ELb0EEENS1_21CollectiveEpilogueFwdISB_S9_SC_SE_Li256ELb1ELb1ELb0ELb0EEENS1_36VarlenDynamicPersistentTileSchedulerILi128ELi128ELi256ELi128ELb0ELb1ELb1ELb0ELb1ELb1EEEEEEEEEvNT_6ParamsE,@function
        .size           _ZN7cutlass13device_kernelIN5flash11enable_sm90INS1_16FlashAttnFwdSm90INS1_25CollectiveMainloopFwdSm90ILi2EN4cute5tupleIJNS5_1CILi1EEES8_S8_EEENS6_IJNS7_ILi128EEESA_SA_EEELi128ENS_10bfloat16_tEfNS_4arch4Sm90ELb0ELb0ELb1ELb1ELb1ELb0ELb0ELb1ELb1ELb1ELb0ELb0EEENS1_21CollectiveEpilogueFwdISB_S9_SC_SE_Li256ELb1ELb1ELb0ELb0EEENS1_36VarlenDynamicPersistentTileSchedulerILi128ELi128ELi256ELi128ELb0ELb1ELb1ELb0ELb1ELb1EEEEEEEEEvNT_6ParamsE,(.L_x_3479 - _ZN7cutlass13device_kernelIN5flash11enable_sm90INS1_16FlashAttnFwdSm90INS1_25CollectiveMainloopFwdSm90ILi2EN4cute5tupleIJNS5_1CILi1EEES8_S8_EEENS6_IJNS7_ILi128EEESA_SA_EEELi128ENS_10bfloat16_tEfNS_4arch4Sm90ELb0ELb0ELb1ELb1ELb1ELb0ELb0ELb1ELb1ELb1ELb0ELb0EEENS1_21CollectiveEpilogueFwdISB_S9_SC_SE_Li256ELb1ELb1ELb0ELb0EEENS1_36VarlenDynamicPersistentTileSchedulerILi128ELi128ELi256ELi128ELb0ELb1ELb1ELb0ELb1ELb1EEEEEEEEEvNT_6ParamsE)
        .other          _ZN7cutlass13device_kernelIN5flash11enable_sm90INS1_16FlashAttnFwdSm90INS1_25CollectiveMainloopFwdSm90ILi2EN4cute5tupleIJNS5_1CILi1EEES8_S8_EEENS6_IJNS7_ILi128EEESA_SA_EEELi128ENS_10bfloat16_tEfNS_4arch4Sm90ELb0ELb0ELb1ELb1ELb1ELb0ELb0ELb1ELb1ELb1ELb0ELb0EEENS1_21CollectiveEpilogueFwdISB_S9_SC_SE_Li256ELb1ELb1ELb0ELb0EEENS1_36VarlenDynamicPersistentTileSchedulerILi128ELi128ELi256ELi128ELb0ELb1ELb1ELb0ELb1ELb1EEEEEEEEEvNT_6ParamsE,@"STO_CUDA_ENTRY STV_DEFAULT"
_ZN7cutlass13device_kernelIN5flash11enable_sm90INS1_16FlashAttnFwdSm90INS1_25CollectiveMainloopFwdSm90ILi2EN4cute5tupleIJNS5_1CILi1EEES8_S8_EEENS6_IJNS7_ILi128EEESA_SA_EEELi128ENS_10bfloat16_tEfNS_4arch4Sm90ELb0ELb0ELb1ELb1ELb1ELb0ELb0ELb1ELb1ELb1ELb0ELb0EEENS1_21CollectiveEpilogueFwdISB_S9_SC_SE_Li256ELb1ELb1ELb0ELb0EEENS1_36VarlenDynamicPersistentTileSchedulerILi128ELi128ELi256ELi128ELb0ELb1ELb1ELb0ELb1ELb1EEEEEEEEEvNT_6ParamsE:
[----:B------:R-:W0:Y:S02]  /*0000*/  LDC R1, c[0x0][0x28] ;  /* 0x00000a00ff017b82 */ /* 0x000e240000000800 */
[----:B0-----:R-:W-:Y:S01]  /*0010*/  VIADD R1, R1, 0xffffffe0 ;  /* 0xffffffe001017836 */ /* 0x001fe20000000000 */
[----:B------:R-:W0:Y:S01]  /*0020*/  S2R R3, SR_TID.X ;  /* 0x0000000000037919 */ /* 0x000e220000002100 */
[----:B------:R-:W-:Y:S01]  /*0030*/  ELECT P0, URZ, PT ;  /* 0x00000000003f782f */ /* 0x000fe20003800000 */
[----:B------:R-:W-:Y:S01]  /*0040*/  UMOV UR4, 0x80 ;  /* 0x0000008000047882 */ /* 0x000fe20000000000 */
[----:B------:R-:W-:Y:S01]  /*0050*/  UMOV UR7, 0x100 ;  /* 0x0000010000077882 */ /* 0x000fe20000000000 */
[----:B0-----:R-:W-:-:S05]  /*0060*/  SHF.R.U32.HI R0, RZ, 0x5, R3 ;  /* 0x00000005ff007819 */ /* 0x001fca0000011603 */
[----:B------:R-:W0:Y:S02]  /*0070*/  SHFL.IDX PT, R2, R0, RZ, 0x1f ;  /* 0x00001fff00027589 */ /* 0x000e2400000e0000 */
[C---:B0-----:R-:W-:Y:S02]  /*0080*/  ISETP.NE.OR P0, PT, R2.reuse, RZ, !P0 ;  /* 0x000000ff0200720c */ /* 0x041fe40004705670 */
[----:B------:R-:W-:Y:S02]  /*0090*/  ISETP.NE.AND P1, PT, R2, RZ, PT ;  /* 0x000000ff0200720c */ /* 0x000fe40003f25270 */
[----:B------:R-:W-:-:S05]  /*00a0*/  SHF.R.U32.HI R2, RZ, 0x7, R3 ;  /* 0x00000007ff027819 */ /* 0x000fca0000011603 */
[----:B------:R0:W1:Y:S04]  /*00b0*/  SHFL.IDX PT, R4, R2, RZ, 0x1f ;  /* 0x00001fff02047589 */ /* 0x00006800000e0000 */
[----:B------:R-:W-:Y:S01]  /*00c0*/  VOTEU.ALL UP0, P0 ;  /* 0x00000000003f7886 */ /* 0x000fe20000000000 */
[----:B------:R-:W-:-:S04]  /*00d0*/  VOTEU.ALL UP1, P0 ;  /* 0x00000000003f7886 */ /* 0x000fc80000020000 */
[----:B------:R-:W2:Y:S01]  /*00e0*/  @!UP0 S2UR UR8, SR_CgaCtaId ;  /* 0x00000000000889c3 */ /* 0x000ea20000008800 */
[----:B------:R-:W-:Y:S01]  /*00f0*/  @!UP0 UMOV UR6, 0x400 ;  /* 0x0000040000068882 */ /* 0x000fe20000000000 */
[----:B------:R-:W-:-:S04]  /*0100*/  @!UP0 UIADD3 UR4, -UR4, 0x100000, URZ ;  /* 0x0010000004048890 */ /* 0x000fc8000fffe13f */
[----:B------:R-:W-:Y:S02]  /*0110*/  @!UP0 USHF.L.U32 UR5, UR4, 0xb, URZ ;  /* 0x0000000b04058899 */ /* 0x000fe4000800063f */
[----:B------:R-:W-:Y:S02]  /*0120*/  @!UP0 USHF.L.U32 UR4, UR4, 0x1, URZ ;  /* 0x0000000104048899 */ /* 0x000fe4000800063f */
[----:B--2---:R-:W-:Y:S02]  /*0130*/  @!UP0 ULEA UR8, UR8, UR6, 0x18 ;  /* 0x0000000608088291 */ /* 0x004fe4000f8ec03f */
[----:B------:R-:W-:-:S04]  /*0140*/  @!UP0 UIADD3 UR6, -UR7, 0x100000, URZ ;  /* 0x0010000007068890 */ /* 0x000fc8000fffe13f */
[----:B------:R-:W-:Y:S02]  /*0150*/  @!UP0 USHF.L.U32 UR7, UR6, 0xb, URZ ;  /* 0x0000000b06078899 */ /* 0x000fe4000800063f */
[----:B------:R-:W-:Y:S01]  /*0160*/  @!UP0 USHF.L.U32 UR6, UR6, 0x1, URZ ;  /* 0x0000000106068899 */ /* 0x000fe2000800063f */
[----:B------:R-:W-:-:S05]  /*0170*/  VOTEU.ALL UP0, P0 ;  /* 0x00000000003f7886 */ /* 0x000fca0000000000 */
[----:B------:R0:W2:Y:S06]  /*0180*/  @!UP0 SYNCS.EXCH.64 URZ, [UR8+0x28800], UR4 ;  /* 0x02880004083f85b2 */ /* 0x0000ac0008000100 */
[----:B------:R0:W3:Y:S02]  /*0190*/  @!UP1 SYNCS.EXCH.64 URZ, [UR8+0x28820], UR6 ;  /* 0x02882006083f95b2 */ /* 0x0000e40008000100 */
[----:B01----:R-:W-:Y:S05]  /*01a0*/  @P1 BRA `(.L_x_198) ;  /* 0x0000000000481947 */ /* 0x003fea0003800000 */
        /* <DEDUP_REMOVED lines=14> */
[----:B------:R0:W4:Y:S01]  /*0290*/  SYNCS.EXCH.64 URZ, [UR8+0x28840], UR6 ;  /* 0x02884006083f75b2 */ /* 0x0001220008000100 */
[----:B------:R0:W0:Y:S01]  /*02a0*/  SYNCS.EXCH.64 URZ, [UR8+0x28838], UR4 ;  /* 0x02883804083f75b2 */ /* 0x0000220008000100 */
[----:B------:R0:W0:Y:S01]  /*02b0*/  SYNCS.EXCH.64 URZ, [UR8+0x28848], UR6 ;  /* 0x02884806083f75b2 */ /* 0x0000220008000100 */
[----:B------:R-:W-:Y:S01]  /*02c0*/  NOP ;  /* 0x0000000000007918 */ /* 0x000fe20000000000 */
.L_x_198:
        /* <DEDUP_REMOVED lines=22> */
.L_x_199:
        /* <DEDUP_REMOVED lines=18> */
.L_x_200:
        /* <DEDUP_REMOVED lines=22> */
.L_x_201:
        /* <DEDUP_REMOVED lines=23> */
.L_x_202:
        /* <DEDUP_REMOVED lines=8> */
.L_x_204:
[----:B------:R-:W-:-:S08]  /*08a0*/  NOP ;  /* 0x0000000000007918 */ /* 0x000fd00000000000 */
[----:B------:R-:W0:Y:S02]  /*08b0*/  USETMAXREG.TRY_ALLOC.CTAPOOL UP0, 0xe8 ;  /* 0x000000e8000079c8 */ /* 0x000e240008000600 */
[----:B0-----:R-:W-:-:S13]  /*08c0*/  PLOP3.LUT P0, PT, PT, PT, UP0, 0x80, 0x0 ;  /* 0x000000000000781c */ /* 0x001fda0003f0f008 */
[----:B------:R-:W-:Y:S05]  /*08d0*/  @!P0 BRA `(.L_x_204) ;  /* 0xfffffffc00f08947 */ /* 0x000fea000383ffff */
[----:B------:R-:W0:Y:S01]  /*08e0*/  S2R R3, SR_TID.X ;  /* 0x0000000000037919 */ /* 0x000e220000002100 */
[----:B------:R-:W1:Y:S01]  /*08f0*/  S2UR UR5, SR_CgaCtaId ;  /* 0x00000000000579c3 */ /* 0x000e620000008800 */
[----:B------:R-:W-:-:S07]  /*0900*/  UMOV UR4, 0x400 ;  /* 0x0000040000047882 */ /* 0x000fce0000000000 */
[----:B------:R-:W-:Y:S06]  /*0910*/  BAR.ARV 0x8, 0x180 ;  /* 0x0206000000007b1d */ /* 0x000fec0000002000 */
[----:B-1----:R-:W-:Y:S01]  /*0920*/  ULEA UR4, UR5, UR4, 0x18 ;  /* 0x0000000405047291 */ /* 0x002fe2000f8ec03f */
[----:B0-----:R-:W-:-:S04]  /*0930*/  LOP3.LUT R0, R3, 0xffffff80, RZ, 0xc0, !PT ;  /* 0xffffff8003007812 */ /* 0x001fc800078ec0ff */
[----:B------:R-:W-:-:S13]  /*0940*/  ISETP.NE.AND P0, PT, R0, 0x80, PT ;  /* 0x000000800000780c */ /* 0x000fda0003f05270 */
[----:B------:R-:W-:Y:S08]  /*0950*/  @!P0 BAR.ARV 0x9, 0x100 ;  /* 0x0244000000008b1d */ /* 0x000ff00000002000 */
[----:B------:R-:W-:Y:S06]  /*0960*/  BAR.SYNC.DEFER_BLOCKING 0x5, 0x180 ;  /* 0x0146000000007b1d */ /* 0x000fec0000010000 */
[----:B------:R-:W0:Y:S01]  /*0970*/  LDS.128 R48, [UR4+0x288d0] ;  /* 0x0288d004ff307984 */ /* 0x000e220008000c00 */
[----:B------:R-:W-:Y:S01]  /*0980*/  ULDC UR4, c[0x0][0xc3c] ;  /* 0x00030f0000047ab9 */ /* 0x000fe20000000800 */
[----:B------:R-:W-:Y:S06]  /*0990*/  BAR.ARV 0x4, 0x180 ;  /* 0x0106000000007b1d */ /* 0x000fec0000002000 */
[----:B0-----:R-:W-:-:S13]  /*09a0*/  ISETP.GE.AND P0, PT, R51, UR4, PT ;  /* 0x0000000433007c0c */ /* 0x001fda000bf06270 */
[----:B------:R-:W-:Y:S05]  /*09b0*/  @P0 EXIT ;  /* 0x000000000000094d */ /* 0x000fea0003800000 */
[----:B------:R-:W-:Y:S01]  /*09c0*/  VIADD R190, R3, 0xffffff80 ;  /* 0xffffff8003be7836 */ /* 0x000fe20000000000 */
[----:B------:R-:W-:Y:S01]  /*09d0*/  R2UR UR5, R49 ;  /* 0x00000000310572ca */ /* 0x000fe200000e0000 */
[----:B------:R-:W-:Y:S01]  /*09e0*/  ULOP3.LUT UR45, UR36, 0x1, URZ, 0xfc, !UPT ;  /* 0x00000001242d7892 */ /* 0x000fe2000f8efc3f */
[----:B------:R-:W-:Y:S01]  /*09f0*/  R2UR UR6, R50 ;  /* 0x00000000320672ca */ /* 0x000fe200000e0000 */
[----:B------:R-:W-:Y:S01]  /*0a00*/  UMOV UR44, URZ ;  /* 0x0000003f002c7c82 */ /* 0x000fe20008000000 */
[----:B------:R-:W-:Y:S01]  /*0a10*/  SHF.R.S32.HI R3, RZ, 0x1f, R190 ;  /* 0x0000001fff037819 */ /* 0x000fe200000114be */
[----:B------:R-:W-:Y:S01]  /*0a20*/  UMOV UR43, URZ ;  /* 0x0000003f002b7c82 */ /* 0x000fe20008000000 */
[----:B------:R-:W-:Y:S01]  /*0a30*/  MOV R12, 0xfffffffe ;  /* 0xfffffffe000c7802 */ /* 0x000fe20000000f00 */
[----:B------:R-:W-:Y:S01]  /*0a40*/  UMOV UR42, URZ ;  /* 0x0000003f002a7c82 */ /* 0x000fe20008000000 */
[CC--:B------:R-:W-:Y:S02]  /*0a50*/  LEA.HI R0, R3.reuse, R190.reuse, RZ, 0x7 ;  /* 0x000000be03007211 */ /* 0x0c0fe400078f38ff */
[----:B------:R-:W-:-:S02]  /*0a60*/  LEA.HI R4, R3, R190, RZ, 0x4 ;  /* 0x000000be03047211 */ /* 0x000fc400078f20ff */
[----:B------:R-:W-:Y:S02]  /*0a70*/  LOP3.LUT R5, R0, 0xffffff80, RZ, 0xc0, !PT ;  /* 0xffffff8000057812 */ /* 0x000fe400078ec0ff */
[----:B------:R-:W-:Y:S02]  /*0a80*/  SHF.R.S32.HI R7, RZ, 0x4, R4 ;  /* 0x00000004ff077819 */ /* 0x000fe40000011404 */
[----:B------:R-:W-:Y:S01]  /*0a90*/  SHF.R.S32.HI R153, RZ, 0x7, R0 ;  /* 0x00000007ff997819 */ /* 0x000fe20000011400 */
[----:B------:R-:W-:Y:S01]  /*0aa0*/  IMAD.IADD R154, R190, 0x1, -R5 ;  /* 0x00000001be9a7824 */ /* 0x000fe200078e0a05 */
[----:B------:R-:W-:Y:S02]  /*0ab0*/  LEA.HI R5, R3, R190, RZ, 0x5 ;  /* 0x000000be03057211 */ /* 0x000fe400078f28ff */
[----:B------:R-:W-:Y:S02]  /*0ac0*/  LEA.HI R0, R0, R153, RZ, 0x1 ;  /* 0x0000009900007211 */ /* 0x000fe400078f08ff */
[----:B------:R-:W-:Y:S01]  /*0ad0*/  SHF.R.S32.HI R9, RZ, 0x1f, R154 ;  /* 0x0000001fff097819 */ /* 0x000fe2000001149a */
[----:B------:R-:W-:Y:S01]  /*0ae0*/  IMAD.SHL.U32 R6, R5, 0x20, RZ ;  /* 0x0000002005067824 */ /* 0x000fe200078e00ff */
[----:B------:R-:W-:-:S02]  /*0af0*/  LOP3.LUT R5, R4, 0x3fffff0, RZ, 0xc0, !PT ;  /* 0x03fffff004057812 */ /* 0x000fc400078ec0ff */
[----:B------:R-:W-:Y:S02]  /*0b00*/  LEA.HI R4, R4, R7, RZ, 0x1 ;  /* 0x0000000704047211 */ /* 0x000fe400078f08ff */
[----:B------:R-:W-:Y:S02]  /*0b10*/  LOP3.LUT R6, R6, 0xfffffc00, RZ, 0xc0, !PT ;  /* 0xfffffc0006067812 */ /* 0x000fe400078ec0ff */
[----:B------:R-:W-:Y:S02]  /*0b20*/  IADD3 R5, R190, -R5, RZ ;  /* 0x80000005be057210 */ /* 0x000fe40007ffe0ff */
[----:B------:R-:W-:Y:S02]  /*0b30*/  LOP3.LUT R4, R4, 0x1ffffffe, RZ, 0xc0, !PT ;  /* 0x1ffffffe04047812 */ /* 0x000fe400078ec0ff */
[----:B------:R-:W-:Y:S01]  /*0b40*/  LEA.HI R8, R9, R154, RZ, 0x2 ;  /* 0x0000009a09087211 */ /* 0x000fe200078f10ff */
[----:B------:R-:W-:Y:S01]  /*0b50*/  IMAD R5, R5, 0x40, R6 ;  /* 0x0000004005057824 */ /* 0x000fe200078e0206 */
[----:B------:R-:W-:Y:S01]  /*0b60*/  LEA.HI R6, R3, R190, RZ, 0x2 ;  /* 0x000000be03067211 */ /* 0x000fe200078f10ff */
[----:B------:R-:W-:Y:S01]  /*0b70*/  IMAD.IADD R4, R7, 0x1, -R4 ;  /* 0x0000000107047824 */ /* 0x000fe200078e0a04 */
[----:B------:R-:W-:-:S02]  /*0b80*/  SHF.R.S32.HI R10, RZ, 0x2, R8 ;  /* 0x00000002ff0a7819 */ /* 0x000fc40000011408 */
[----:B------:R-:W-:Y:S01]  /*0b90*/  SHF.R.S32.HI R11, RZ, 0x1f, R8 ;  /* 0x0000001fff0b7819 */ /* 0x000fe20000011408 */
[----:B------:R-:W-:Y:S01]  /*0ba0*/  IMAD R155, R4, 0x8, R5 ;  /* 0x00000008049b7824 */ /* 0x000fe200078e0205 */
[----:B------:R-:W-:Y:S02]  /*0bb0*/  LOP3.LUT R5, R6, 0xfffffffc, RZ, 0xc0, !PT ;  /* 0xfffffffc06057812 */ /* 0x000fe400078ec0ff */
[----:B------:R-:W-:Y:S02]  /*0bc0*/  LEA.HI R11, R11, R10, RZ, 0x3 ;  /* 0x0000000a0b0b7211 */ /* 0x000fe400078f18ff */
[----:B------:R-:W-:Y:S01]  /*0bd0*/  LEA.HI R3, R3, R190, RZ, 0x3 ;  /* 0x000000be03037211 */ /* 0x000fe200078f18ff */
[----:B------:R-:W-:Y:S01]  /*0be0*/  IMAD.IADD R4, R190, 0x1, -R5 ;  /* 0x00000001be047824 */ /* 0x000fe200078e0a05 */
[----:B------:R-:W-:Y:S02]  /*0bf0*/  LOP3.LUT R11, R11, 0xfffffff8, RZ, 0xc0, !PT ;  /* 0xfffffff80b0b7812 */ /* 0x000fe400078ec0ff */
[----:B------:R-:W-:-:S02]  /*0c00*/  LOP3.LUT R5, R3, 0xfffffff8, RZ, 0xc0, !PT ;  /* 0xfffffff803057812 */ /* 0x000fc400078ec0ff */
[----:B------:R-:W-:Y:S01]  /*0c10*/  LEA.HI R9, R9, R154, RZ, 0x5 ;  /* 0x0000009a09097211 */ /* 0x000fe200078f28ff */
[----:B------:R-:W-:Y:S01]  /*0c20*/  IMAD.IADD R10, R10, 0x1, -R11 ;  /* 0x000000010a0a7824 */ /* 0x000fe200078e0a0b */
[----:B------:R-:W-:Y:S01]  /*0c30*/  LEA.HI R6, R4, R4, RZ, 0x1 ;  /* 0x0000000404067211 */ /* 0x000fe200078f08ff */
[----:B------:R-:W-:Y:S01]  /*0c40*/  IMAD.IADD R152, R190, 0x1, -R5 ;  /* 0x00000001be987824 */ /* 0x000fe200078e0a05 */
[----:B------:R-:W-:Y:S02]  /*0c50*/  SHF.R.S32.HI R9, RZ, 0x5, R9 ;  /* 0x00000005ff097819 */ /* 0x000fe40000011409 */
[----:B------:R-:W-:Y:S01]  /*0c60*/  LOP3.LUT R0, R0, 0x3fffffe, RZ, 0xc0, !PT ;  /* 0x03fffffe00007812 */ /* 0x000fe200078ec0ff */
[----:B------:R-:W-:Y:S01]  /*0c70*/  IMAD.SHL.U32 R22, R152, 0x8, RZ ;  /* 0x0000000898167824 */ /* 0x000fe200078e00ff */
[----:B------:R-:W-:Y:S01]  /*0c80*/  LOP3.LUT R7, R6, 0x1ffffffe, RZ, 0xc0, !PT ;  /* 0x1ffffffe06077812 */ /* 0x000fe200078ec0ff */
[----:B------:R-:W-:Y:S01]  /*0c90*/  IMAD R9, R9, 0x10, R10 ;  /* 0x0000001009097824 */ /* 0x000fe200078e020a */
[----:B------:R-:W-:Y:S01]  /*0ca0*/  IADD3 R0, R153, -R0, RZ ;  /* 0x8000000099007210 */ /* 0x000fe20007ffe0ff */
[----:B------:R-:W-:Y:S01]  /*0cb0*/  VIADD R18, R22, 0x40 ;  /* 0x0000004016127836 */ /* 0x000fe20000000000 */
[----:B------:R-:W-:Y:S01]  /*0cc0*/  LOP3.LUT R11, R8, 0x7ffffffc, RZ, 0xc0, !PT ;  /* 0x7ffffffc080b7812 */ /* 0x000fe200078ec0ff */
[----:B------:R-:W-:Y:S01]  /*0cd0*/  IMAD.IADD R16, R4, 0x1, -R7 ;  /* 0x0000000104107824 */ /* 0x000fe200078e0a07 */
[----:B------:R-:W-:Y:S01]  /*0ce0*/  SHF.R.S32.HI R17, RZ, 0x3, R3 ;  /* 0x00000003ff117819 */ /* 0x000fe20000011403 */
[----:B------:R-:W-:Y:S01]  /*0cf0*/  IMAD R19, R0, 0x40, R9 ;  /* 0x0000004000137824 */ /* 0x000fe200078e0209 */
[----:B------:R-:W-:Y:S01]  /*0d00*/  SHF.R.S32.HI R189, RZ, 0x1f, R22 ;  /* 0x0000001fffbd7819 */ /* 0x000fe20000011416 */
[----:B------:R-:W-:Y:S01]  /*0d10*/  IMAD.IADD R11, R154, 0x1, -R11 ;  /* 0x000000019a0b7824 */ /* 0x000fe200078e0a0b */
[----:B------:R-:W-:-:S02]  /*0d20*/  SHF.R.S32.HI R188, RZ, 0x1f, R18 ;  /* 0x0000001fffbc7819 */ /* 0x000fc40000011412 */
[----:B------:R-:W-:Y:S01]  /*0d30*/  LEA R16, R16, R19, 0x3 ;  /* 0x0000001310107211 */ /* 0x000fe200078e18ff */
[----:B------:R-:W-:-:S07]  /*0d40*/  IMAD R23, R11, R12, 0x80 ;  /* 0x000000800b177424 */ /* 0x000fce00078e020c */
.L_x_250:
[----:B012---:R-:W0:Y:S01]  /*0d50*/  LDC.64 R4, c[0x0][0xc88] ;  /* 0x00032200ff047b82 */ /* 0x007e220000000a00 */
[----:B------:R-:W-:Y:S01]  /*0d60*/  ULDC.64 UR8, c[0x0][0xa28] ;  /* 0x00028a0000087ab9 */ /* 0x000fe20000000a00 */
[----:B------:R-:W-:Y:S01]  /*0d70*/  ULDC.64 UR10, c[0x0][0xa20] ;  /* 0x00028800000a7ab9 */ /* 0x000fe20000000a00 */
[----:B------:R-:W-:Y:S01]  /*0d80*/  ULDC UR4, c[0x0][0x424] ;  /* 0x0001090000047ab9 */ /* 0x000fe20000000800 */
[----:B0-----:R-:W-:-:S06]  /*0d90*/  IMAD.WIDE R4, R51, 0x4, R4 ;  /* 0x0000000433047825 */ /* 0x001fcc00078e0204 */
[----:B------:R-:W2:Y:S01]  /*0da0*/  LDG.E R4, desc[UR50][R4.64] ;  /* 0x0000003204047981 */ /* 0x000ea2000c1e1900 */
[----:B------:R-:W-:Y:S02]  /*0db0*/  UISETP.NE.U32.AND UP0, UPT, UR8, URZ, UPT ;  /* 0x0000003f0800728c */ /* 0x000fe4000bf05070 */
[----:B------:R-:W-:Y:S02]  /*0dc0*/  UISETP.NE.U32.AND UP1, UPT, UR10, URZ, UPT ;  /* 0x0000003f0a00728c */ /* 0x000fe4000bf25070 */
[----:B------:R-:W-:Y:S02]  /*0dd0*/  UISETP.NE.AND.EX UP0, UPT, UR9, URZ, UPT, UP0 ;  /* 0x0000003f0900728c */ /* 0x000fe4000bf05300 */
[----:B------:R-:W-:-:S04]  /*0de0*/  UISETP.NE.AND.EX UP1, UPT, UR11, URZ, UPT, UP1 ;  /* 0x0000003f0b00728c */ /* 0x000fc8000bf25310 */
[----:B------:R-:W-:Y:S02]  /*0df0*/  PLOP3.LUT P0, PT, PT, PT, UP0, 0x80, 0x0 ;  /* 0x000000000000781c */ /* 0x000fe40003f0f008 */
[----:B------:R-:W-:Y:S02]  /*0e00*/  PLOP3.LUT P1, PT, PT, PT, UP1, 0x80, 0x0 ;  /* 0x000000000000781c */ /* 0x000fe40003f2f018 */
[----:B--2---:R-:W-:-:S13]  /*0e10*/  R2UR UR37, R4 ;  /* 0x00000000042572ca */ /* 0x004fda00000e0000 */
[----:B------:R-:W-:Y:S02]  /*0e20*/  USHF.R.S32.HI UR38, URZ, 0x1f, UR37 ;  /* 0x0000001f3f267899 */ /* 0x000fe40008011425 */
[----:B------:R-:W-:Y:S02]  /*0e30*/  @UP0 ULEA UR8, UP2, UR37, UR8, 0x2 ;  /* 0x0000000825080291 */ /* 0x000fe4000f84103f */
[----:B------:R-:W-:Y:S02]  /*0e40*/  @UP1 ULEA UR10, UP3, UR37, UR10, 0x2 ;  /* 0x0000000a250a1291 */ /* 0x000fe4000f86103f */
[----:B------:R-:W-:Y:S02]  /*0e50*/  @UP0 ULEA.HI.X UR9, UR37, UR9, UR38, 0x2, UP2 ;  /* 0x0000000925090291 */ /* 0x000fe400090f1426 */
[----:B------:R-:W-:Y:S01]  /*0e60*/  @UP1 ULEA.HI.X UR11, UR37, UR11, UR38, 0x2, UP3 ;  /* 0x0000000b250b1291 */ /* 0x000fe200098f1426 */
[----:B------:R-:W-:Y:S02]  /*0e70*/  IMAD.U32 R4, RZ, RZ, UR8 ;  /* 0x00000008ff047e24 */ /* 0x000fe4000f8e00ff */
[----:B------:R-:W-:-:S02]  /*0e80*/  IMAD.U32 R6, RZ, RZ, UR10 ;  /* 0x0000000aff067e24 */ /* 0x000fc4000f8e00ff */
[----:B------:R-:W-:Y:S01]  /*0e90*/  IMAD.U32 R5, RZ, RZ, UR9 ;  /* 0x00000009ff057e24 */ /* 0x000fe2000f8e00ff */
[----:B------:R-:W-:Y:S01]  /*0ea0*/  ULDC.64 UR8, c[0x0][0x418] ;  /* 0x0001060000087ab9 */ /* 0x000fe20000000a00 */
[----:B------:R-:W-:-:S03]  /*0eb0*/  IMAD.U32 R7, RZ, RZ, UR11 ;  /* 0x0000000bff077e24 */ /* 0x000fc6000f8e00ff */
[----:B------:R-:W2:Y:S04]  /*0ec0*/  @P0 LDG.E R4, desc[UR50][R4.64] ;  /* 0x0000003204040981 */ /* 0x000ea8000c1e1900 */
[----:B---3--:R-:W3:Y:S01]  /*0ed0*/  @P1 LDG.E R6, desc[UR50][R6.64] ;  /* 0x0000003206061981 */ /* 0x008ee2000c1e1900 */
[----:B------:R-:W-:Y:S01]  /*0ee0*/  UISETP.NE.U32.AND UP0, UPT, UR8, URZ, UPT ;  /* 0x0000003f0800728c */ /* 0x000fe2000bf05070 */
[----:B------:R-:W-:Y:S01]  /*0ef0*/  MOV R3, RZ ;  /* 0x000000ff00037202 */ /* 0x000fe20000000f00 */
[----:B------:R-:W-:Y:S01]  /*0f00*/  UMOV UR39, UR5 ;  /* 0x0000000500277c82 */ /* 0x000fe20008000000 */
[----:B------:R-:W-:Y:S01]  /*0f10*/  ULDC UR5, c[0x0][0x2f0] ;  /* 0x0000bc0000057ab9 */ /* 0x000fe20000000800 */
[----:B------:R-:W-:Y:S01]  /*0f20*/  UISETP.NE.AND.EX UP0, UPT, UR9, URZ, UPT, UP0 ;  /* 0x0000003f0900728c */ /* 0x000fe2000bf05300 */
[----:B------:R-:W-:Y:S01]  /*0f30*/  IMAD.MOV.U32 R0, RZ, RZ, RZ ;  /* 0x000000ffff007224 */ /* 0x000fe200078e00ff */
[----:B------:R-:W-:Y:S01]  /*0f40*/  UMOV UR48, URZ ;  /* 0x0000003f00307c82 */ /* 0x000fe20008000000 */
[----:B------:R-:W-:Y:S01]  /*0f50*/  UMOV UR40, UR6 ;  /* 0x0000000600287c82 */ /* 0x000fe20008000000 */
[----:B------:R-:W-:Y:S01]  /*0f60*/  USEL UR4, UR4, 0x1, UP0 ;  /* 0x0000000104047887 */ /* 0x000fe20008000000 */
[----:B------:R-:W-:Y:S01]  /*0f70*/  IMAD.MOV.U32 R151, RZ, RZ, RZ ;  /* 0x000000ffff977224 */ /* 0x000fe200078e00ff */
[----:B------:R-:W-:Y:S01]  /*0f80*/  CS2R R32, SRZ ;  /* 0x0000000000207805 */ /* 0x000fe2000001ff00 */
[----:B------:R-:W-:Y:S01]  /*0f90*/  IMAD.MOV.U32 R29, RZ, RZ, RZ ;  /* 0x000000ffff1d7224 */ /* 0x000fe200078e00ff */
[----:B------:R-:W-:Y:S01]  /*0fa0*/  UIMAD UR4, UR4, UR5, URZ ;  /* 0x00000005040472a4 */ /* 0x000fe2000f8e023f */
        /* <DEDUP_REMOVED lines=22> */
[----:B------:R-:W-:Y:S01]  /*1110*/  CS2R R82, SRZ ;  /* 0x0000000000527805 */ /* 0x000fe2000001ff00 */
[----:B------:R-:W-:Y:S01]  /*1120*/  IMAD.MOV.U32 R84, RZ, RZ, RZ ;  /* 0x000000ffff547224 */ /* 0x000fe200078e00ff */
[----:B--2---:R-:W-:Y:S02]  /*1130*/  @P0 R2UR UR48, R4 ;  /* 0x00000000043002ca */ /* 0x004fe400000e0000 */
[----:B------:R-:W-:-:S02]  /*1140*/  PLOP3.LUT P0, PT, PT, PT, PT, 0x80, 0x0 ;  /* 0x000000000000781c */ /* 0x000fc40003f0f070 */
[----:B---3--:R-:W-:Y:S01]  /*1150*/  @P1 R2UR UR4, R6 ;  /* 0x00000000060412ca */ /* 0x008fe200000e0000 */
[----:B----4-:R-:W-:-:S14]  /*1160*/  @P1 BRA `(.L_x_205) ;  /* 0x0000000000341947 */ /* 0x010fdc0003800000 */
[----:B------:R-:W-:Y:S02]  /*1170*/  ULDC.64 UR6, c[0x0][0xa08] ;  /* 0x0002820000067ab9 */ /* 0x000fe40000000a00 */
[----:B------:R-:W-:-:S04]  /*1180*/  ISETP.NE.U32.AND P1, PT, RZ, UR6, PT ;  /* 0x00000006ff007c0c */ /* 0x000fc8000bf25070 */
[----:B------:R-:W-:-:S13]  /*1190*/  ISETP.NE.AND.EX P1, PT, RZ, UR7, PT, P1 ;  /* 0x00000007ff007c0c */ /* 0x000fda000bf25310 */
[----:B------:R-:W-:Y:S05]  /*11a0*/  @!P1 BRA `(.L_x_205) ;  /* 0x0000000000249947 */ /* 0x000fea0003800000 */
[----:B------:R-:W-:Y:S02]  /*11b0*/  ULDC.64 UR4, c[0x0][0xa08] ;  /* 0x0002820000047ab9 */ /* 0x000fe40000000a00 */
[----:B------:R-:W-:-:S06]  /*11c0*/  UIMAD.WIDE UR4, UR37, 0x4, UR4 ;  /* 0x00000004250478a5 */ /* 0x000fcc000f8e0204 */
[----:B------:R-:W-:Y:S01]  /*11d0*/  MOV R4, UR4 ;  /* 0x0000000400047c02 */ /* 0x000fe20008000f00 */
[----:B------:R-:W-:-:S05]  /*11e0*/  IMAD.U32 R5, RZ, RZ, UR5 ;  /* 0x00000005ff057e24 */ /* 0x000fca000f8e00ff */
[----:B------:R-:W2:Y:S04]  /*11f0*/  LDG.E R7, desc[UR50][R4.64] ;  /* 0x0000003204077981 */ /* 0x000ea8000c1e1900 */
[----:B------:R-:W3:Y:S01]  /*1200*/  LDG.E R6, desc[UR50][R4.64+0x4] ;  /* 0x0000043204067981 */ /* 0x000ee2000c1e1900 */
[----:B--2---:R-:W-:Y:S02]  /*1210*/  R2UR UR4, R7 ;  /* 0x00000000070472ca */ /* 0x004fe400000e0000 */
[----:B---3--:R-:W-:-:S13]  /*1220*/  R2UR UR5, R6 ;  /* 0x00000000060572ca */ /* 0x008fda00000e0000 */
[----:B------:R-:W-:-:S12]  /*1230*/  UIADD3 UR4, -UR4, UR5, URZ ;  /* 0x0000000504047290 */ /* 0x000fd8000fffe13f */
.L_x_205:
[----:B------:R-:W-:Y:S01]  /*1240*/  UIADD3 UR48, -UR48, UR4, URZ ;  /* 0x0000000430307290 */ /* 0x000fe2000fffe13f */
[----:B------:R-:W-:Y:S01]  /*1250*/  CS2R R86, SRZ ;  /* 0x0000000000567805 */ /* 0x000fe2000001ff00 */
[----:B------:R-:W-:Y:S01]  /*1260*/  IMAD.MOV.U32 R85, RZ, RZ, RZ ;  /* 0x000000ffff557224 */ /* 0x000fe200078e00ff */
[----:B------:R-:W-:Y:S01]  /*1270*/  CS2R R88, SRZ ;  /* 0x0000000000587805 */ /* 0x000fe2000001ff00 */
[----:B------:R-:W-:Y:S01]  /*1280*/  UISETP.GE.AND UP0, UPT, UR48, 0x1, UPT ;  /* 0x000000013000788c */ /* 0x000fe2000bf06270 */
[----:B------:R-:W-:Y:S01]  /*1290*/  CS2R R92, SRZ ;  /* 0x00000000005c7805 */ /* 0x000fe2000001ff00 */
[----:B------:R-:W-:Y:S01]  /*12a0*/  UIADD3 UR4, UR48, 0x7f, URZ ;  /* 0x0000007f30047890 */ /* 0x000fe2000fffe03f */
[----:B------:R-:W-:Y:S01]  /*12b0*/  CS2R R6, SRZ ;  /* 0x0000000000067805 */ /* 0x000fe2000001ff00 */
[----:B------:R-:W-:Y:S01]  /*12c0*/  IMAD.MOV.U32 R8, RZ, RZ, RZ ;  /* 0x000000ffff087224 */ /* 0x000fe200078e00ff */
[----:B------:R-:W-:Y:S01]  /*12d0*/  MOV R12, RZ ;  /* 0x000000ff000c7202 */ /* 0x000fe20000000f00 */
[----:B------:R-:W-:Y:S01]  /*12e0*/  USHF.R.S32.HI UR5, URZ, 0x1f, UR4 ;  /* 0x0000001f3f057899 */ /* 0x000fe20008011404 */
[----:B------:R-:W-:Y:S01]  /*12f0*/  PLOP3.LUT P1, PT, PT, PT, UP0, 0x80, 0x0 ;  /* 0x000000000000781c */ /* 0x000fe20003f2f008 */
[----:B------:R-:W-:-:S02]  /*1300*/  IMAD.MOV.U32 R10, RZ, RZ, RZ ;  /* 0x000000ffff0a7224 */ /* 0x000fc400078e00ff */
[----:B------:R-:W-:Y:S01]  /*1310*/  ULEA.HI UR5, UR5, UR4, URZ, 0x7 ;  /* 0x0000000405057291 */ /* 0x000fe2000f8f383f */
[----:B------:R-:W-:-:S09]  /*1320*/  IMAD.MOV.U32 R157, RZ, RZ, RZ ;  /* 0x000000ffff9d7224 */ /* 0x000fd200078e00ff */
[----:B------:R-:W-:Y:S05]  /*1330*/  @!P1 BRA `(.L_x_206) ;  /* 0x00000060008c9947 */ /* 0x000fea0003800000 */
[----:B------:R-:W0:Y:S01]  /*1340*/  SHFL.IDX PT, R0, R153, RZ, 0x1f ;  /* 0x00001fff99007589 */ /* 0x000e2200000e0000 */
[----:B------:R-:W1:Y:S01]  /*1350*/  S2UR UR46, SR_CgaCtaId ;  /* 0x00000000002e79c3 */ /* 0x000e620000008800 */
[----:B------:R-:W-:Y:S01]  /*1360*/  UMOV UR49, 0x400 ;  /* 0x0000040000317882 */ /* 0x000fe20000000000 */
[----:B------:R-:W-:Y:S01]  /*1370*/  USHF.R.S32.HI UR47, URZ, 0x7, UR5 ;  /* 0x000000073f2f7899 */ /* 0x000fe20008011405 */
[----:B0-----:R-:W-:Y:S01]  /*1380*/  R2UR UR41, R0 ;  /* 0x00000000002972ca */ /* 0x001fe200000e0000 */
[----:B-1----:R-:W-:-:S04]  /*1390*/  ULEA UR49, UR46, UR49, 0x18 ;  /* 0x000000312e317291 */ /* 0x002fc8000f8ec03f */
[----:B------:R-:W-:-:S04]  /*13a0*/  UIADD3 UR6, UR49, 0x10400, URZ ;  /* 0x0001040031067890 */ /* 0x000fc8000fffe03f */
[----:B------:R-:W-:-:S04]  /*13b0*/  ULOP3.LUT UP0, URZ, UR6, 0x3ff, URZ, 0xc0, !UPT ;  /* 0x000003ff063f7892 */ /* 0x000fc8000f80c03f */
[----:B------:R-:W-:Y:S02]  /*13c0*/  ULEA.HI UR4, UR41, UR41, URZ, 0x1 ;  /* 0x0000002929047291 */ /* 0x000fe4000f8f083f */
[----:B------:R-:W-:Y:S02]  /*13d0*/  PLOP3.LUT P0, PT, PT, PT, UP0, 0x80, 0x0 ;  /* 0x000000000000781c */ /* 0x000fe40003f0f008 */
[----:B------:R-:W-:-:S04]  /*13e0*/  ULOP3.LUT UR4, UR4, 0x1e, URZ, 0xc0, !UPT ;  /* 0x0000001e04047892 */ /* 0x000fc8000f8ec03f */
[----:B------:R-:W-:-:S04]  /*13f0*/  UIADD3 UR4, UR41, -UR4, URZ ;  /* 0x8000000429047290 */ /* 0x000fc8000fffe03f */
[----:B------:R-:W-:-:S04]  /*1400*/  ULEA UR4, UR4, UR6, 0xd ;  /* 0x0000000604047291 */ /* 0x000fc8000f8e683f */
[----:B------:R-:W-:-:S04]  /*1410*/  USHF.R.U32.HI UR4, URZ, 0x4, UR4 ;  /* 0x000000043f047899 */ /* 0x000fc80008011604 */
[----:B------:R-:W-:Y:S01]  /*1420*/  ULOP3.LUT UR52, UR4, 0x3fff, URZ, 0xc0, !UPT ;  /* 0x00003fff04347892 */ /* 0x000fe2000f8ec03f */
[----:B------:R-:W-:Y:S11]  /*1430*/  @!P0 BRA `(.L_x_207) ;  /* 0x0000000000408947 */ /* 0x000ff60003800000 */
[----:B------:R-:W-:Y:S01]  /*1440*/  MOV R0, 0x0 ;  /* 0x0000000000007802 */ /* 0x000fe20000000f00 */
[----:B------:R-:W-:Y:S01]  /*1450*/  ULDC.64 UR4, c[0x4][0x80] ;  /* 0x0100200000047ab9 */ /* 0x000fe20000000a00 */
[----:B------:R-:W-:Y:S01]  /*1460*/  ULDC.64 UR6, c[0x4][0x20] ;  /* 0x0100080000067ab9 */ /* 0x000fe20000000a00 */
[----:B------:R-:W-:Y:S01]  /*1470*/  IMAD.U32 R4, RZ, RZ, UR4 ;  /* 0x00000004ff047e24 */ /* 0x000fe2000f8e00ff */
[----:B------:R0:W1:Y:S01]  /*1480*/  LDC.64 R14, c[0x4][R0] ;  /* 0x01000000000e7b82 */ /* 0x0000620000000a00 */
        /* <DEDUP_REMOVED lines=11> */
.L_x_207:
[----:B------:R-:W-:Y:S01]  /*1540*/  ULEA.HI UR4, UR44, UR44, URZ, 0x1 ;  /* 0x0000002c2c047291 */ /* 0x000fe2000f8f083f */
[----:B------:R-:W-:-:S03]  /*1550*/  IMAD.U32 R3, RZ, RZ, UR45 ;  /* 0x0000002dff037e24 */ /* 0x000fc6000f8e00ff */
[----:B------:R-:W-:Y:S02]  /*1560*/  ULOP3.LUT UR4, UR4, 0xfffffffe, URZ, 0xc0, !UPT ;  /* 0xfffffffe04047892 */ /* 0x000fe4000f8ec03f */
[----:B------:R-:W-:Y:S02]  /*1570*/  ISETP.NE.AND P0, PT, R3, 0x3, PT ;  /* 0x000000030300780c */ /* 0x000fe40003f05270 */
[----:B------:R-:W-:-:S06]  /*1580*/  UIADD3 UR4, UR44, -UR4, URZ ;  /* 0x800000042c047290 */ /* 0x000fcc000fffe03f */
[----:B------:R-:W-:-:S05]  /*1590*/  IMAD.U32 R0, RZ, RZ, UR4 ;  /* 0x00000004ff007e24 */ /* 0x000fca000f8e00ff */
[----:B------:R-:W-:-:S04]  /*15a0*/  SHF.L.U32 R0, R0, 0x1f, RZ ;  /* 0x0000001f00007819 */ /* 0x000fc800000006ff */
[----:B------:R-:W0:Y:S02]  /*15b0*/  SYNCS.PHASECHK.TRANS64.TRYWAIT P1, [UR49+0x28800], R0 ;  /* 0x02880000ff0075a7 */ /* 0x000e240008020171 */
[----:B0-----:R-:W-:Y:S05]  /*15c0*/  @!P1 BRA `(.L_x_208) ;  /* 0x000000d400489947 */ /* 0x001fea0003800000 */
.L_x_337:
[----:B------:R-:W-:Y:S05]  /*15d0*/  @!P0 BRA `(.L_x_209) ;  /* 0x0000000000048947 */ /* 0x000fea0003800000 */
[----:B------:R-:W-:Y:S01]  /*15e0*/  BPT.TRAP 0x1 ;  /* 0x000000040000795c */ /* 0x000fe20000300000 */
.L_x_209:
[----:B0-----:R-:W-:Y:S02]  /*15f0*/  IMAD.U32 R0, RZ, RZ, UR42 ;  /* 0x0000002aff007e24 */ /* 0x001fe4000f8e00ff */
[----:B------:R-:W-:-:S03]  /*1600*/  IMAD.U32 R3, RZ, RZ, UR43 ;  /* 0x0000002bff037e24 */ /* 0x000fc6000f8e00ff */
[----:B------:R-:W-:Y:S02]  /*1610*/  LEA R0, R0, UR49, 0x3 ;  /* 0x0000003100007c11 */ /* 0x000fe4000f8e18ff */
[----:B------:R-:W-:-:S04]  /*1620*/  SHF.L.U32 R3, R3, 0x1f, RZ ;  /* 0x0000001f03037819 */ /* 0x000fc800000006ff */
[----:B------:R0:W1:Y:S01]  /*1630*/  SYNCS.PHASECHK.TRANS64.TRYWAIT P1, [R0+URZ+0x28830], R3 ;  /* 0x02883003000075a7 */ /* 0x000062000802017f */
[----:B------:R-:W-:Y:S05]  /*1640*/  @!P0 BRA `(.L_x_210) ;  /* 0x0000000000048947 */ /* 0x000fea0003800000 */
[----:B------:R-:W-:Y:S01]  /*1650*/  BPT.TRAP 0x1 ;  /* 0x000000040000795c */ /* 0x000fe20000300000 */
.L_x_210:
[----:B------:R-:W-:Y:S01]  /*1660*/  MOV R151, RZ ;  /* 0x000000ff00977202 */ /* 0x000fe20000000f00 */
[----:B-1----:R-:W-:Y:S06]  /*1670*/  @P1 BRA `(.L_x_211) ;  /* 0x0000000000081947 */ /* 0x002fec0003800000 */
[----:B------:R-:W1:Y:S02]  /*1680*/  SYNCS.PHASECHK.TRANS64.TRYWAIT P1, [R0+URZ+0x28830], R3 ;  /* 0x02883003000075a7 */ /* 0x000e64000802017f */
[----:B-1----:R-:W-:Y:S05]  /*1690*/  @!P1 BRA `(.L_x_212) ;  /* 0x000000d4002c9947 */ /* 0x002fea0003800000 */
.L_x_211:
[----:B------:R-:W-:Y:S05]  /*16a0*/  WARPSYNC.ALL ;  /* 0x0000000000007948 */ /* 0x000fea0003800000 */
[----:B------:R-:W-:Y:S01]  /*16b0*/  UIADD3 UR49, UR49, 0x18400, URZ ;  /* 0x0001840031317890 */ /* 0x000fe2000fffe03f */
[----:B------:R-:W-:Y:S01]  /*16c0*/  WARPGROUP.ARRIVE ;  /* 0x00000000000079c5 */ /* 0x000fe20000000000 */
[----:B------:R-:W-:Y:S02]  /*16d0*/  ULOP3.LUT UR32, UR52, 0x10000, URZ, 0xfc, !UPT ;  /* 0x0001000034207892 */ /* 0x000fe4000f8efc3f */
[----:B------:R-:W-:Y:S01]  /*16e0*/  USHF.R.U32.HI UR49, URZ, 0x4, UR49 ;  /* 0x000000043f317899 */ /* 0x000fe20008011631 */
[----:B------:R-:W-:Y:S01]  /*16f0*/  UMOV UR33, 0x40000040 ;  /* 0x4000004000217882 */ /* 0x000fe20000000000 */
[----:B------:R-:W-:-:S02]  /*1700*/  UMOV UR35, 0x40000040 ;  /* 0x4000004000237882 */ /* 0x000fc40000000000 */
[----:B------:R-:W-:Y:S02]  /*1710*/  ULOP3.LUT UR49, UR49, 0x3fff, URZ, 0xc0, !UPT ;  /* 0x00003fff31317892 */ /* 0x000fe4000f8ec03f */
[----:B------:R-:W-:Y:S02]  /*1720*/  UIADD3 UR4, UR32, 0x2, URZ ;  /* 0x0000000220047890 */ /* 0x000fe4000fffe03f */
[----:B------:R-:W-:Y:S01]  /*1730*/  ULOP3.LUT UR49, UR49, 0x10000, URZ, 0xfc, !UPT ;  /* 0x0001000031317892 */ /* 0x000fe2000f8efc3f */
[----:B------:R-:W-:Y:S01]  /*1740*/  UMOV UR5, 0x40000040 ;  /* 0x4000004000057882 */ /* 0x000fe20000000000 */
[----:B------:R-:W-:Y:S02]  /*1750*/  UMOV UR7, 0x40000040 ;  /* 0x4000004000077882 */ /* 0x000fe40000000000 */
        /* <DEDUP_REMOVED lines=51> */
.L_x_213:
        /* <DEDUP_REMOVED lines=116> */
[--C-:B------:R-:W-:Y:S01]  /*21d0*/  IMAD.MOV.U32 R148, RZ, RZ, R151.reuse ;  /* 0x000000ffff947224 */ /* 0x100fe200078e0097 */
[-C--:B------:R-:W-:Y:S01]  /*21e0*/  MOV R149, R151.reuse ;  /* 0x0000009700957202 */ /* 0x080fe20000000f00 */
[--C-:B------:R-:W-:Y:S01]  /*21f0*/  IMAD.MOV.U32 R146, RZ, RZ, R151.reuse ;  /* 0x000000ffff927224 */ /* 0x100fe200078e0097 */
[-C--:B------:R-:W-:Y:S01]  /*2200*/  MOV R144, R151.reuse ;  /* 0x0000009700907202 */ /* 0x080fe20000000f00 */
[----:B------:R-:W0:Y:S01]  /*2210*/  MUFU.TANH R41, R41 ;  /* 0x0000002900297308 */ /* 0x000e220000002400 */
[----:B-1----:R-:W-:Y:S01]  /*2220*/  FSEL R101, R40, -INF , P6 ;  /* 0xff80000028657808 */ /* 0x002fe20003000000 */
[--C-:B------:R-:W-:Y:S01]  /*2230*/  IMAD.MOV.U32 R142, RZ, RZ, R151.reuse ;  /* 0x000000ffff8e7224 */ /* 0x100fe200078e0097 */
[-C--:B------:R-:W-:Y:S01]  /*2240*/  MOV R134, R151.reuse ;  /* 0x0000009700867202 */ /* 0x080fe20000000f00 */
[----:B------:R-:W-:Y:S01]  /*2250*/  UIADD3 UR6, UR6, 0x28840, URZ ;  /* 0x0002884006067890 */ /* 0x000fe2000fffe03f */
[----:B------:R-:W-:Y:S01]  /*2260*/  FMNMX.FTZ R12, R101, R12, !PT ;  /* 0x0000000c650c7209 */ /* 0x000fe20007810000 */
[--C-:B------:R-:W-:Y:S01]  /*2270*/  IMAD.MOV.U32 R140, RZ, RZ, R151.reuse ;  /* 0x000000ffff8c7224 */ /* 0x100fe200078e0097 */
[-C--:B------:R-:W-:Y:S01]  /*2280*/  MOV R124, R151.reuse ;  /* 0x00000097007c7202 */ /* 0x080fe20000000f00 */
[----:B------:R-:W1:Y:S01]  /*2290*/  MUFU.TANH R15, R35 ;  /* 0x00000023000f7308 */ /* 0x000e620000002400 */
[----:B--2---:R-:W-:Y:S01]  /*22a0*/  FSEL R13, R13, -INF , P4 ;  /* 0xff8000000d0d7808 */ /* 0x004fe20002000000 */
[----:B------:R-:W-:Y:S01]  /*22b0*/  UPRMT UR6, UR46, 0x654, UR6 ;  /* 0x000006542e067896 */ /* 0x000fe20008000006 */
[C---:B------:R-:W-:Y:S01]  /*22c0*/  ISETP.GT.AND P4, PT, R6.reuse, 0x28, PT ;  /* 0x000000280600780c */ /* 0x040fe20003f84270 */
[--C-:B------:R-:W-:Y:S01]  /*22d0*/  IMAD.MOV.U32 R138, RZ, RZ, R151.reuse ;  /* 0x000000ffff8a7224 */ /* 0x100fe200078e0097 */
[-C--:B------:R-:W-:Y:S01]  /*22e0*/  MOV R114, R151.reuse ;  /* 0x0000009700727202 */ /* 0x080fe20000000f00 */
[--C-:B------:R-:W-:Y:S01]  /*22f0*/  IMAD.MOV.U32 R136, RZ, RZ, R151.reuse ;  /* 0x000000ffff887224 */ /* 0x100fe200078e0097 */
[-C--:B------:R-:W-:Y:S01]  /*2300*/  MOV R104, R151.reuse ;  /* 0x0000009700687202 */ /* 0x080fe20000000f00 */
[----:B------:R-:W2:Y:S01]  /*2310*/  MUFU.TANH R44, R44 ;  /* 0x0000002c002c7308 */ /* 0x000ea20000002400 */
[----:B0-----:R-:W-:Y:S01]  /*2320*/  FSEL R103, R41, -INF , P5 ;  /* 0xff80000029677808 */ /* 0x001fe20002800000 */
[--C-:B------:R-:W-:Y:S01]  /*2330*/  IMAD.MOV.U32 R132, RZ, RZ, R151.reuse ;  /* 0x000000ffff847224 */ /* 0x100fe200078e0097 */
[----:B------:R-:W-:Y:S01]  /*2340*/  SYNCS.ARRIVE.TRANS64.RED.A1T0 RZ, [UR6], RZ ;  /* 0x000000ffffff79a7 */ /* 0x000fe20008100406 */
[--C-:B------:R-:W-:Y:S01]  /*2350*/  IMAD.MOV.U32 R130, RZ, RZ, R151.reuse ;  /* 0x000000ffff827224 */ /* 0x100fe200078e0097 */
[----:B------:R-:W-:Y:S01]  /*2360*/  FMNMX.FTZ R12, R103, R12, !PT ;  /* 0x0000000c670c7209 */ /* 0x000fe20007810000 */
[--C-:B------:R-:W-:Y:S01]  /*2370*/  IMAD.MOV.U32 R128, RZ, RZ, R151.reuse ;  /* 0x000000ffff807224 */ /* 0x100fe200078e0097 */
[----:B------:R-:W-:Y:S01]  /*2380*/  MOV R94, R151 ;  /* 0x00000097005e7202 */ /* 0x000fe20000000f00 */
        /* <DEDUP_REMOVED lines=32> */
[----:B------:R-:W-:-:S03]  /*2590*/  IMAD.MOV.U32 R88, RZ, RZ, R151 ;  /* 0x000000ffff587224 */ /* 0x000fc600078e0097 */
        /* <DEDUP_REMOVED lines=105> */
[----:B------:R-:W-:Y:S01]  /*2c30*/  ISETP.GT.AND P1, PT, R6, 0x79, PT ;  /* 0x000000790600780c */ /* 0x000fe20003f24270 */
[----:B------:R-:W-:-:S04]  /*2c40*/  IMAD.U32 R6, RZ, RZ, UR7 ;  /* 0x00000007ff067e24 */ /* 0x000fc8000f8e00ff */
        /* <DEDUP_REMOVED lines=9> */
[----:B------:R-:W-:Y:S08]  /*2ce0*/  MUFU.TANH R83, R83 ;  /* 0x0000005300537308 */ /* 0x000ff00000002400 */
[----:B------:R-:W-:Y:S08]  /*2cf0*/  MUFU.TANH R86, R86 ;  /* 0x0000005600567308 */ /* 0x000ff00000002400 */
[----:B------:R-:W1:Y:S01]  /*2d00*/  MUFU.TANH R87, R87 ;  /* 0x0000005700577308 */ /* 0x000e620000002400 */
[----:B0-----:R-:W-:-:S05]  /*2d10*/  FMNMX.FTZ R14, R12, R7, !PT ;  /* 0x000000070c0e7209 */ /* 0x001fca0007810000 */
[----:B------:R-:W0:Y:S01]  /*2d20*/  SHFL.BFLY PT, R7, R14, 0x1, 0x1f ;  /* 0x0c201f000e077f89 */ /* 0x000e2200000e0000 */
[----:B-1----:R-:W-:Y:S02]  /*2d30*/  FSEL R87, R87, -INF , P1 ;  /* 0xff80000057577808 */ /* 0x002fe40000800000 */
[----:B0-----:R-:W-:-:S04]  /*2d40*/  FMNMX.FTZ R7, R14, R7, !PT ;  /* 0x000000070e077209 */ /* 0x001fc80007810000 */
[C---:B------:R-:W-:Y:S01]  /*2d50*/  FSETP.NEU.FTZ.AND P0, PT, R7.reuse, -INF , PT ;  /* 0xff8000000700780b */ /* 0x040fe20003f1d000 */
[----:B------:R-:W-:-:S05]  /*2d60*/  FMUL.FTZ R20, R7, R6 ;  /* 0x0000000607147220 */ /* 0x000fca0000410000 */
[----:B------:R-:W-:Y:S02]  /*2d70*/  FSEL R20, R20, RZ, P0 ;  /* 0x000000ff14147208 */ /* 0x000fe40000000000 */
[----:B------:R-:W-:Y:S02]  /*2d80*/  ISETP.NE.AND P0, PT, R8, RZ, PT ;  /* 0x000000ff0800720c */ /* 0x000fe40003f05270 */
        /* <DEDUP_REMOVED lines=21> */
[----:B------:R-:W-:Y:S01]  /*2ee0*/  MUFU.EX2 R156, R156 ;  /* 0x0000009c009c7308 */ /* 0x000fe20000000800 */
[-CC-:B------:R-:W-:Y:S01]  /*2ef0*/  FFMA.FTZ R166, R105, R6.reuse, -R20.reuse ;  /* 0x0000000669a67223 */ /* 0x180fe20000010814 */
        /* <DEDUP_REMOVED lines=32> */
[----:B------:R-:W-:Y:S01]  /*3100*/  FFMA.FTZ R20, R147, R6, -R20 ;  /* 0x0000000693147223 */ /* 0x000fe20000010814 */
[----:B------:R-:W-:Y:S01]  /*3110*/  FMNMX.FTZ R8, R41, R8, !PT ;  /* 0x0000000829087209 */ /* 0x000fe20007810000 */
[--C-:B------:R-:W-:Y:S01]  /*3120*/  IMAD.MOV.U32 R147, RZ, RZ, R151.reuse ;  /* 0x000000ffff937224 */ /* 0x100fe200078e0097 */
[-C--:B------:R-:W-:Y:S01]  /*3130*/  MOV R129, R151.reuse ;  /* 0x0000009700817202 */ /* 0x080fe20000000f00 */
[--C-:B------:R-:W-:Y:S01]  /*3140*/  IMAD.MOV.U32 R127, RZ, RZ, R151.reuse ;  /* 0x000000ffff7f7224 */ /* 0x100fe200078e0097 */
[----:B------:R-:W-:Y:S01]  /*3150*/  FMNMX.FTZ R8, R43, R8, !PT ;  /* 0x000000082b087209 */ /* 0x000fe20007810000 */
[----:B------:R-:W4:Y:S01]  /*3160*/  MUFU.EX2 R162, R162 ;  /* 0x000000a200a27308 */ /* 0x000f220000000800 */
[--C-:B------:R-:W-:Y:S01]  /*3170*/  IMAD.MOV.U32 R125, RZ, RZ, R151.reuse ;  /* 0x000000ffff7d7224 */ /* 0x100fe200078e0097 */
        /* <DEDUP_REMOVED lines=8> */
[--C-:B------:R-:W-:Y:S01]  /*3200*/  IMAD.MOV.U32 R115, RZ, RZ, R151.reuse ;  /* 0x000000ffff737224 */ /* 0x100fe200078e0097 */
[----:B------:R-:W-:Y:S01]  /*3210*/  MOV R99, R151 ;  /* 0x0000009700637202 */ /* 0x000fe20000000f00 */
[--C-:B------:R-:W-:Y:S01]  /*3220*/  IMAD.MOV.U32 R113, RZ, RZ, R151.reuse ;  /* 0x000000ffff717224 */ /* 0x100fe200078e0097 */
[----:B------:R-:W-:Y:S01]  /*3230*/  FMNMX.FTZ R8, R49, R8, !PT ;  /* 0x0000000831087209 */ /* 0x000fe20007810000 */
[----:B------:R-:W-:-:S02]  /*3240*/  IMAD.MOV.U32 R111, RZ, RZ, R151 ;  /* 0x000000ffff6f7224 */ /* 0x000fc400078e0097 */
[--C-:B------:R-:W-:Y:S01]  /*3250*/  IMAD.MOV.U32 R107, RZ, RZ, R151.reuse ;  /* 0x000000ffff6b7224 */ /* 0x100fe200078e0097 */
[----:B------:R-:W-:Y:S01]  /*3260*/  FMNMX.FTZ R8, R51, R8, !PT ;  /* 0x0000000833087209 */ /* 0x000fe20007810000 */
[----:B------:R-:W-:Y:S01]  /*3270*/  MUFU.EX2 R164, R164 ;  /* 0x000000a400a47308 */ /* 0x000fe20000000800 */
[--C-:B------:R-:W-:Y:S02]  /*3280*/  IMAD.MOV.U32 R105, RZ, RZ, R151.reuse ;  /* 0x000000ffff697224 */ /* 0x100fe400078e0097 */
[----:B------:R-:W-:Y:S01]  /*3290*/  FMNMX.FTZ R8, R53, R8, !PT ;  /* 0x0000000835087209 */ /* 0x000fe20007810000 */
[--C-:B------:R-:W-:Y:S02]  /*32a0*/  IMAD.MOV.U32 R103, RZ, RZ, R151.reuse ;  /* 0x000000ffff677224 */ /* 0x100fe400078e0097 */
[--C-:B------:R-:W-:Y:S01]  /*32b0*/  IMAD.MOV.U32 R101, RZ, RZ, R151.reuse ;  /* 0x000000ffff657224 */ /* 0x100fe200078e0097 */
[----:B------:R-:W-:Y:S01]  /*32c0*/  FMNMX.FTZ R8, R55, R8, !PT ;  /* 0x0000000837087209 */ /* 0x000fe20007810000 */
[----:B------:R-:W-:Y:S01]  /*32d0*/  MUFU.EX2 R71, R71 ;  /* 0x0000004700477308 */ /* 0x000fe20000000800 */
[----:B------:R-:W-:-:S02]  /*32e0*/  IMAD.MOV.U32 R97, RZ, RZ, R151 ;  /* 0x000000ffff617224 */ /* 0x000fc400078e0097 */
        /* <DEDUP_REMOVED lines=12> */
[----:B------:R-:W-:-:S05]  /*33b0*/  FMNMX.FTZ R8, R87, R8, !PT ;  /* 0x0000000857087209 */ /* 0x000fca0007810000 */
[----:B------:R-:W5:Y:S01]  /*33c0*/  SHFL.BFLY PT, R9, R8, 0x2, 0x1f ;  /* 0x0c401f0008097f89 */ /* 0x000f6200000e0000 */
[----:B------:R-:W-:Y:S08]  /*33d0*/  MUFU.EX2 R170, R170 ;  /* 0x000000aa00aa7308 */ /* 0x000ff00000000800 */
[----:B------:R-:W-:Y:S08]  /*33e0*/  MUFU.EX2 R77, R77 ;  /* 0x0000004d004d7308 */ /* 0x000ff00000000800 */
[----:B------:R-:W-:Y:S01]  /*33f0*/  MUFU.EX2 R172, R172 ;  /* 0x000000ac00ac7308 */ /* 0x000fe20000000800 */
[----:B-----5:R-:W-:-:S07]  /*3400*/  FMNMX.FTZ R10, R8, R9, !PT ;  /* 0x00000009080a7209 */ /* 0x020fce0007810000 */
[----:B------:R-:W-:Y:S01]  /*3410*/  MUFU.EX2 R79, R79 ;  /* 0x0000004f004f7308 */ /* 0x000fe20000000800 */
[----:B------:R-:W5:Y:S07]  /*3420*/  SHFL.BFLY PT, R9, R10, 0x1, 0x1f ;  /* 0x0c201f000a097f89 */ /* 0x000f6e00000e0000 */
[----:B------:R-:W-:Y:S08]  /*3430*/  MUFU.EX2 R174, R174 ;  /* 0x000000ae00ae7308 */ /* 0x000ff00000000800 */
[----:B------:R-:W-:Y:S08]  /*3440*/  MUFU.EX2 R81, R81 ;  /* 0x0000005100517308 */ /* 0x000ff00000000800 */
[----:B------:R-:W-:Y:S01]  /*3450*/  MUFU.EX2 R176, R176 ;  /* 0x000000b000b07308 */ /* 0x000fe20000000800 */
[----:B-----5:R-:W-:-:S04]  /*3460*/  FMNMX.FTZ R9, R10, R9, !PT ;  /* 0x000000090a097209 */ /* 0x020fc80007810000 */
[C---:B------:R-:W-:Y:S01]  /*3470*/  FSETP.NEU.FTZ.AND P1, PT, R9.reuse, -INF , PT ;  /* 0xff8000000900780b */ /* 0x040fe20003f3d000 */
[----:B------:R-:W-:Y:S02]  /*3480*/  FMUL.FTZ R8, R9, R6 ;  /* 0x0000000609087220 */ /* 0x000fe40000410000 */
[----:B------:R-:W-:Y:S03]  /*3490*/  MUFU.EX2 R83, R83 ;  /* 0x0000005300537308 */ /* 0x000fe60000000800 */
[----:B------:R-:W-:Y:S02]  /*34a0*/  FSEL R8, R8, RZ, P1 ;  /* 0x000000ff08087208 */ /* 0x000fe40000800000 */
[----:B------:R-:W-:-:S03]  /*34b0*/  PLOP3.LUT P1, PT, PT, PT, UP0, 0x80, 0x0 ;  /* 0x000000000000781c */ /* 0x000fc60003f2f008 */
[----:B------:R-:W-:Y:S01]  /*34c0*/  MUFU.EX2 R178, R178 ;  /* 0x000000b200b27308 */ /* 0x000fe20000000800 */
[-CC-:B------:R-:W-:Y:S01]  /*34d0*/  FFMA.FTZ R11, R11, R6.reuse, -R8.reuse ;  /* 0x000000060b0b7223 */ /* 0x180fe20000010808 */
[-CC-:B------:R-:W-:Y:S01]  /*34e0*/  FFMA.FTZ R3, R3, R6.reuse, -R8.reuse ;  /* 0x0000000603037223 */ /* 0x180fe20000010808 */
[-CC-:B------:R-:W-:Y:S01]  /*34f0*/  FFMA.FTZ R4, R4, R6.reuse, -R8.reuse ;  /* 0x0000000604047223 */ /* 0x180fe20000010808 */
        /* <DEDUP_REMOVED lines=21> */
[----:B-1----:R-:W-:Y:S01]  /*3650*/  FADD.FTZ R11, R65, R32 ;  /* 0x00000020410b7221 */ /* 0x002fe20000010000 */
[-CC-:B------:R-:W-:Y:S01]  /*3660*/  FFMA.FTZ R49, R49, R6.reuse, -R8.reuse ;  /* 0x0000000631317223 */ /* 0x180fe20000010808 */
[-CC-:B------:R-:W-:Y:S01]  /*3670*/  FFMA.FTZ R51, R51, R6.reuse, -R8.reuse ;  /* 0x0000000633337223 */ /* 0x180fe20000010808 */
[-CC-:B------:R-:W-:Y:S01]  /*3680*/  FFMA.FTZ R53, R53, R6.reuse, -R8.reuse ;  /* 0x0000000635357223 */ /* 0x180fe20000010808 */
[----:B--2---:R-:W-:Y:S01]  /*3690*/  FADD.FTZ R34, R160, R11 ;  /* 0x0000000ba0227221 */ /* 0x004fe20000010000 */
[-CC-:B------:R-:W-:Y:S01]  /*36a0*/  FFMA.FTZ R55, R55, R6.reuse, -R8.reuse ;  /* 0x0000000637377223 */ /* 0x180fe20000010808 */
[-C--:B------:R-:W-:Y:S01]  /*36b0*/  FFMA.FTZ R57, R57, R6.reuse, -R8 ;  /* 0x0000000639397223 */ /* 0x080fe20000010808 */
[----:B------:R-:W1:Y:S01]  /*36c0*/  MUFU.EX2 R5, R5 ;  /* 0x0000000500057308 */ /* 0x000e620000000800 */
[----:B---3--:R-:W-:Y:S01]  /*36d0*/  FADD.FTZ R11, R67, R34 ;  /* 0x00000022430b7221 */ /* 0x008fe20000010000 */
[-CC-:B------:R-:W-:Y:S01]  /*36e0*/  FFMA.FTZ R59, R59, R6.reuse, -R8.reuse ;  /* 0x000000063b3b7223 */ /* 0x180fe20000010808 */
[-CC-:B------:R-:W-:Y:S01]  /*36f0*/  FFMA.FTZ R61, R61, R6.reuse, -R8.reuse ;  /* 0x000000063d3d7223 */ /* 0x180fe20000010808 */
[-CC-:B------:R-:W-:Y:S01]  /*3700*/  FFMA.FTZ R85, R85, R6.reuse, -R8.reuse ;  /* 0x0000000655557223 */ /* 0x180fe20000010808 */
[----:B----4-:R-:W-:Y:S01]  /*3710*/  FADD.FTZ R36, R162, R11 ;  /* 0x0000000ba2247221 */ /* 0x010fe20000010000 */
[-CC-:B------:R-:W-:Y:S01]  /*3720*/  FFMA.FTZ R89, R89, R6.reuse, -R8.reuse ;  /* 0x0000000659597223 */ /* 0x180fe20000010808 */
[-C--:B------:R-:W-:Y:S01]  /*3730*/  FFMA.FTZ R91, R91, R6.reuse, -R8 ;  /* 0x000000065b5b7223 */ /* 0x080fe20000010808 */
[----:B------:R-:W2:Y:S01]  /*3740*/  MUFU.EX2 R13, R13 ;  /* 0x0000000d000d7308 */ /* 0x000ea20000000800 */
[----:B0-----:R-:W-:Y:S01]  /*3750*/  FADD.FTZ R34, R3, R4 ;  /* 0x0000000403227221 */ /* 0x001fe20000010000 */
[-CC-:B------:R-:W-:Y:S01]  /*3760*/  FFMA.FTZ R93, R93, R6.reuse, -R8.reuse ;  /* 0x000000065d5d7223 */ /* 0x180fe20000010808 */
[-CC-:B------:R-:W-:Y:S01]  /*3770*/  FFMA.FTZ R95, R95, R6.reuse, -R8.reuse ;  /* 0x000000065f5f7223 */ /* 0x180fe20000010808 */
[----:B------:R-:W-:Y:S01]  /*3780*/  FFMA.FTZ R87, R87, R6, -R8 ;  /* 0x0000000657577223 */ /* 0x000fe20000010808 */
[----:B------:R-:W-:-:S02]  /*3790*/  F2FP.BF16.F32.PACK_AB R157, R4, R3 ;  /* 0x00000003049d723e */ /* 0x000fc400000010ff */
[----:B------:R-:W-:Y:S01]  /*37a0*/  F2FP.BF16.F32.PACK_AB R156, R63, R156 ;  /* 0x0000009c3f9c723e */ /* 0x000fe200000010ff */
[----:B------:R0:W3:Y:S01]  /*37b0*/  MUFU.EX2 R12, R15 ;  /* 0x0000000f000c7308 */ /* 0x0000e20000000800 */
[----:B-1----:R-:W-:Y:S01]  /*37c0*/  FADD.FTZ R11, R5, R34 ;  /* 0x00000022050b7221 */ /* 0x002fe20000010000 */
[C---:B------:R-:W-:Y:S02]  /*37d0*/  F2FP.BF16.F32.PACK_AB R159, R10.reuse, R5 ;  /* 0x000000050a9f723e */ /* 0x040fe400000010ff */
[----:B------:R-:W-:Y:S02]  /*37e0*/  F2FP.BF16.F32.PACK_AB R158, R65, R158 ;  /* 0x0000009e419e723e */ /* 0x000fe400000010ff */
[----:B------:R-:W-:Y:S02]  /*37f0*/  F2FP.BF16.F32.PACK_AB R160, R67, R160 ;  /* 0x000000a043a0723e */ /* 0x000fe400000010ff */
[----:B------:R-:W1:Y:S01]  /*3800*/  MUFU.EX2 R21, R21 ;  /* 0x0000001500157308 */ /* 0x000e620000000800 */
[C---:B0-----:R-:W-:Y:S01]  /*3810*/  FADD.FTZ R15, R69.reuse, R36 ;  /* 0x00000024450f7221 */ /* 0x041fe20000010000 */
[----:B------:R-:W-:Y:S01]  /*3820*/  FADD.FTZ R36, R10, R11 ;  /* 0x0000000b0a247221 */ /* 0x000fe20000010000 */
[----:B------:R-:W-:-:S02]  /*3830*/  F2FP.BF16.F32.PACK_AB R162, R69, R162 ;  /* 0x000000a245a2723e */ /* 0x000fc400000010ff */
[----:B------:R-:W-:Y:S01]  /*3840*/  FADD.FTZ R38, R164, R15 ;  /* 0x0000000fa4267221 */ /* 0x000fe20000010000 */
[----:B--2---:R-:W-:Y:S01]  /*3850*/  FADD.FTZ R11, R13, R36 ;  /* 0x000000240d0b7221 */ /* 0x004fe20000010000 */
[C---:B------:R-:W-:Y:S01]  /*3860*/  F2FP.BF16.F32.PACK_AB R164, R71.reuse, R164 ;  /* 0x000000a447a4723e */ /* 0x040fe200000010ff */
[----:B------:R-:W0:Y:S01]  /*3870*/  MUFU.EX2 R14, R25 ;  /* 0x00000019000e7308 */ /* 0x000e220000000800 */
[----:B------:R-:W-:Y:S01]  /*3880*/  FADD.FTZ R15, R71, R38 ;  /* 0x00000026470f7221 */ /* 0x000fe20000010000 */
[C---:B---3--:R-:W-:Y:S01]  /*3890*/  FADD.FTZ R36, R12.reuse, R11 ;  /* 0x0000000b0c247221 */ /* 0x048fe20000010000 */
[----:B------:R-:W-:Y:S02]  /*38a0*/  F2FP.BF16.F32.PACK_AB R161, R12, R13 ;  /* 0x0000000d0ca1723e */ /* 0x000fe400000010ff */
[----:B------:R-:W-:Y:S01]  /*38b0*/  FADD.FTZ R38, R166, R15 ;  /* 0x0000000fa6267221 */ /* 0x000fe20000010000 */
[C---:B------:R-:W-:Y:S02]  /*38c0*/  F2FP.BF16.F32.PACK_AB R166, R73.reuse, R166 ;  /* 0x000000a649a6723e */ /* 0x040fe400000010ff */
[----:B------:R-:W2:Y:S01]  /*38d0*/  MUFU.EX2 R27, R27 ;  /* 0x0000001b001b7308 */ /* 0x000ea20000000800 */
[----:B------:R-:W-:Y:S01]  /*38e0*/  FADD.FTZ R15, R73, R38 ;  /* 0x00000026490f7221 */ /* 0x000fe20000010000 */
[----:B-1----:R-:W-:-:S03]  /*38f0*/  FADD.FTZ R11, R21, R36 ;  /* 0x00000024150b7221 */ /* 0x002fc60000010000 */
[----:B------:R-:W-:Y:S01]  /*3900*/  FADD.FTZ R40, R168, R15 ;  /* 0x0000000fa8287221 */ /* 0x000fe20000010000 */
[C---:B------:R-:W-:Y:S02]  /*3910*/  F2FP.BF16.F32.PACK_AB R168, R75.reuse, R168 ;  /* 0x000000a84ba8723e */ /* 0x040fe400000010ff */
[----:B------:R-:W1:Y:S01]  /*3920*/  MUFU.EX2 R24, R29 ;  /* 0x0000001d00187308 */ /* 0x000e620000000800 */
[C---:B0-----:R-:W-:Y:S01]  /*3930*/  FADD.FTZ R38, R14.reuse, R11 ;  /* 0x0000000b0e267221 */ /* 0x041fe20000010000 */
[----:B------:R-:W-:Y:S01]  /*3940*/  FADD.FTZ R15, R75, R40 ;  /* 0x000000284b0f7221 */ /* 0x000fe20000010000 */
[----:B------:R-:W-:-:S05]  /*3950*/  F2FP.BF16.F32.PACK_AB R163, R14, R21 ;  /* 0x000000150ea3723e */ /* 0x000fca00000010ff */
        /* <DEDUP_REMOVED lines=17> */
[----:B--2---:R-:W-:Y:S01]  /*3a70*/  FADD.FTZ R0, R26, R11 ;  /* 0x0000000b1a007221 */ /* 0x004fe20000010000 */
[----:B------:R-:W-:Y:S01]  /*3a80*/  FADD.FTZ R40, R176, R15 ;  /* 0x0000000fb0287221 */ /* 0x000fe20000010000 */
[C---:B------:R-:W-:Y:S02]  /*3a90*/  F2FP.BF16.F32.PACK_AB R176, R83.reuse, R176 ;  /* 0x000000b053b0723e */ /* 0x040fe400000010ff */
[----:B------:R-:W-:Y:S01]  /*3aa0*/  F2FP.BF16.F32.PACK_AB R167, R26, R31 ;  /* 0x0000001f1aa7723e */ /* 0x000fe200000010ff */
[----:B------:R-:W-:Y:S02]  /*3ab0*/  FADD.FTZ R15, R83, R40 ;  /* 0x00000028530f7221 */ /* 0x000fe40000010000 */
[----:B------:R-:W2:Y:S01]  /*3ac0*/  MUFU.EX2 R39, R39 ;  /* 0x0000002700277308 */ /* 0x000ea20000000800 */
[----:B-1----:R-:W-:Y:S01]  /*3ad0*/  FADD.FTZ R11, R35, R0 ;  /* 0x00000000230b7221 */ /* 0x002fe20000010000 */
[----:B------:R-:W-:-:S06]  /*3ae0*/  FADD.FTZ R40, R178, R15 ;  /* 0x0000000fb2287221 */ /* 0x000fcc0000010000 */
        /* <DEDUP_REMOVED lines=8> */
[----:B------:R-:W1:Y:S01]  /*3b70*/  MUFU.EX2 R131, R131 ;  /* 0x0000008300837308 */ /* 0x000e620000000800 */
[----:B0-----:R-:W-:-:S07]  /*3b80*/  FADD.FTZ R11, R43, R0 ;  /* 0x000000002b0b7221 */ /* 0x001fce0000010000 */
[----:B------:R-:W0:Y:S01]  /*3b90*/  MUFU.EX2 R47, R47 ;  /* 0x0000002f002f7308 */ /* 0x000e220000000800 */
[C---:B--2---:R-:W-:Y:S01]  /*3ba0*/  FADD.FTZ R0, R32.reuse, R11 ;  /* 0x0000000b20007221 */ /* 0x044fe20000010000 */
[----:B------:R-:W-:-:S06]  /*3bb0*/  F2FP.BF16.F32.PACK_AB R173, R32, R43 ;  /* 0x0000002b20ad723e */ /* 0x000fcc00000010ff */
[----:B------:R-:W2:Y:S01]  /*3bc0*/  MUFU.EX2 R133, R133 ;  /* 0x0000008500857308 */ /* 0x000ea20000000800 */
[C---:B-1----:R-:W-:Y:S01]  /*3bd0*/  FADD.FTZ R40, R131.reuse, R40 ;  /* 0x0000002883287221 */ /* 0x042fe20000010000 */
[----:B------:R-:W-:Y:S01]  /*3be0*/  F2FP.BF16.F32.PACK_AB R178, R131, R178 ;  /* 0x000000b283b2723e */ /* 0x000fe200000010ff */
[----:B------:R-:W-:-:S05]  /*3bf0*/  IMAD.MOV.U32 R131, RZ, RZ, R151 ;  /* 0x000000ffff837224 */ /* 0x000fca00078e0097 */
[----:B------:R-:W1:Y:S01]  /*3c00*/  MUFU.EX2 R34, R49 ;  /* 0x0000003100227308 */ /* 0x000e620000000800 */
[----:B0-----:R-:W-:-:S07]  /*3c10*/  FADD.FTZ R11, R47, R0 ;  /* 0x000000002f0b7221 */ /* 0x001fce0000010000 */
[----:B------:R0:W3:Y:S01]  /*3c20*/  MUFU.EX2 R180, R135 ;  /* 0x0000008700b47308 */ /* 0x0000e20000000800 */
[----:B--2---:R-:W-:-:S07]  /*3c30*/  FADD.FTZ R15, R133, R40 ;  /* 0x00000028850f7221 */ /* 0x004fce0000010000 */
[----:B------:R-:W2:Y:S01]  /*3c40*/  MUFU.EX2 R51, R51 ;  /* 0x0000003300337308 */ /* 0x000ea20000000800 */
[C---:B-1----:R-:W-:Y:S01]  /*3c50*/  FADD.FTZ R0, R34.reuse, R11 ;  /* 0x0000000b22007221 */ /* 0x042fe20000010000 */
[----:B------:R-:W-:Y:S01]  /*3c60*/  F2FP.BF16.F32.PACK_AB R175, R34, R47 ;  /* 0x0000002f22af723e */ /* 0x000fe200000010ff */
[----:B0-----:R-:W-:-:S05]  /*3c70*/  IMAD.MOV.U32 R135, RZ, RZ, R151 ;  /* 0x000000ffff877224 */ /* 0x001fca00078e0097 */
[----:B------:R-:W0:Y:S01]  /*3c80*/  MUFU.EX2 R137, R137 ;  /* 0x0000008900897308 */ /* 0x000e220000000800 */
[C---:B---3--:R-:W-:Y:S01]  /*3c90*/  FADD.FTZ R42, R180.reuse, R15 ;  /* 0x0000000fb42a7221 */ /* 0x048fe20000010000 */
[----:B------:R-:W-:Y:S01]  /*3ca0*/  F2FP.BF16.F32.PACK_AB R180, R180, R133 ;  /* 0x00000085b4b4723e */ /* 0x000fe200000010ff */
[----:B------:R-:W-:-:S05]  /*3cb0*/  IMAD.MOV.U32 R133, RZ, RZ, R151 ;  /* 0x000000ffff857224 */ /* 0x000fca00078e0097 */
[----:B------:R-:W1:Y:S01]  /*3cc0*/  MUFU.EX2 R36, R53 ;  /* 0x0000003500247308 */ /* 0x000e620000000800 */
[----:B--2---:R-:W-:-:S07]  /*3cd0*/  FADD.FTZ R11, R51, R0 ;  /* 0x00000000330b7221 */ /* 0x004fce0000010000 */
[----:B------:R2:W3:Y:S01]  /*3ce0*/  MUFU.EX2 R182, R139 ;  /* 0x0000008b00b67308 */ /* 0x0004e20000000800 */
[----:B0-----:R-:W-:-:S07]  /*3cf0*/  FADD.FTZ R15, R137, R42 ;  /* 0x0000002a890f7221 */ /* 0x001fce0000010000 */
[----:B------:R-:W0:Y:S01]  /*3d00*/  MUFU.EX2 R55, R55 ;  /* 0x0000003700377308 */ /* 0x000e220000000800 */
[C---:B-1----:R-:W-:Y:S01]  /*3d10*/  FADD.FTZ R0, R36.reuse, R11 ;  /* 0x0000000b24007221 */ /* 0x042fe20000010000 */
[----:B------:R-:W-:Y:S02]  /*3d20*/  F2FP.BF16.F32.PACK_AB R177, R36, R51 ;  /* 0x0000003324b1723e */ /* 0x000fe400000010ff */
[----:B--2---:R-:W-:-:S04]  /*3d30*/  MOV R139, R151 ;  /* 0x00000097008b7202 */ /* 0x004fc80000000f00 */
        /* <DEDUP_REMOVED lines=10> */
[----:B------:R-:W-:Y:S01]  /*3de0*/  F2FP.BF16.F32.PACK_AB R179, R38, R55 ;  /* 0x0000003726b3723e */ /* 0x000fe200000010ff */
[----:B0-----:R-:W-:-:S05]  /*3df0*/  IMAD.MOV.U32 R143, RZ, RZ, R151 ;  /* 0x000000ffff8f7224 */ /* 0x001fca00078e0097 */
        /* <DEDUP_REMOVED lines=13> */
[----:B0-----:R-:W-:-:S06]  /*3ed0*/  MOV R89, R151 ;  /* 0x0000009700597202 */ /* 0x001fcc0000000f00 */
[----:B------:R0:W1:Y:S01]  /*3ee0*/  MUFU.EX2 R42, R93 ;  /* 0x0000005d002a7308 */ /* 0x0000620000000800 */
[C---:B---3--:R-:W-:Y:S01]  /*3ef0*/  FADD.FTZ R10, R40.reuse, R3 ;  /* 0x00000003280a7221 */ /* 0x048fe20000010000 */
[----:B------:R-:W-:-:S06]  /*3f00*/  F2FP.BF16.F32.PACK_AB R183, R40, R85 ;  /* 0x0000005528b7723e */ /* 0x000fcc00000010ff */
[----:B------:R-:W3:Y:S01]  /*3f10*/  MUFU.EX2 R95, R95 ;  /* 0x0000005f005f7308 */ /* 0x000ee20000000800 */
[----:B--2---:R-:W-:Y:S01]  /*3f20*/  FADD.FTZ R3, R91, R10 ;  /* 0x0000000a5b037221 */ /* 0x004fe20000010000 */
[----:B0-----:R-:W-:-:S06]  /*3f30*/  IMAD.MOV.U32 R93, RZ, RZ, R151 ;  /* 0x000000ffff5d7224 */ /* 0x001fcc00078e0097 */
[----:B------:R-:W0:Y:S01]  /*3f40*/  MUFU.EX2 R20, R20 ;  /* 0x0000001400147308 */ /* 0x000e220000000800 */
[C---:B-1----:R-:W-:Y:S01]  /*3f50*/  FADD.FTZ R10, R42.reuse, R3 ;  /* 0x000000032a0a7221 */ /* 0x042fe20000010000 */
[----:B------:R-:W-:Y:S01]  /*3f60*/  F2FP.BF16.F32.PACK_AB R185, R42, R91 ;  /* 0x0000005b2ab9723e */ /* 0x000fe200000010ff */
[----:B------:R-:W-:-:S05]  /*3f70*/  IMAD.MOV.U32 R91, RZ, RZ, R151 ;  /* 0x000000ffff5b7224 */ /* 0x000fca00078e0097 */
[----:B------:R-:W1:Y:S01]  /*3f80*/  MUFU.EX2 R4, R87 ;  /* 0x0000005700047308 */ /* 0x000e620000000800 */
[----:B---3--:R-:W-:Y:S01]  /*3f90*/  FADD.FTZ R3, R95, R10 ;  /* 0x0000000a5f037221 */ /* 0x008fe20000010000 */
[C---:B0-----:R-:W-:Y:S01]  /*3fa0*/  F2FP.BF16.F32.PACK_AB R186, R20.reuse, R145 ;  /* 0x0000009114ba723e */ /* 0x041fe200000010ff */
[----:B------:R-:W-:Y:S01]  /*3fb0*/  FADD.FTZ R0, R20, R15 ;  /* 0x0000000f14007221 */ /* 0x000fe20000010000 */
[----:B------:R-:W-:Y:S01]  /*3fc0*/  IMAD.MOV.U32 R145, RZ, RZ, R151 ;  /* 0x000000ffff917224 */ /* 0x000fe200078e0097 */
[C---:B-1----:R-:W-:Y:S01]  /*3fd0*/  F2FP.BF16.F32.PACK_AB R187, R4.reuse, R95 ;  /* 0x0000005f04bb723e */ /* 0x042fe200000010ff */
[----:B------:R-:W-:Y:S01]  /*3fe0*/  FADD.FTZ R3, R4, R3 ;  /* 0x0000000304037221 */ /* 0x000fe20000010000 */
[----:B------:R-:W-:Y:S01]  /*3ff0*/  IMAD.MOV.U32 R95, RZ, RZ, R151 ;  /* 0x000000ffff5f7224 */ /* 0x000fe200078e0097 */
[----:B------:R-:W-:Y:S06]  /*4000*/  @!P1 BRA `(.L_x_214) ;  /* 0x0000002800bc9947 */ /* 0x000fec0003800000 */
[----:B------:R-:W-:Y:S01]  /*4010*/  IMAD.MOV.U32 R5, RZ, RZ, R9 ;  /* 0x000000ffff057224 */ /* 0x000fe200078e0009 */
[----:B------:R-:W-:Y:S01]  /*4020*/  CS2R R150, SRZ ;  /* 0x0000000000967805 */ /* 0x000fe2000001ff00 */
        /* <DEDUP_REMOVED lines=31> */
[----:B------:R-:W-:Y:S01]  /*4220*/  CS2R R88, SRZ ;  /* 0x0000000000587805 */ /* 0x000fe2000001ff00 */
[----:B------:R-:W-:Y:S01]  /*4230*/  UIADD3 UR48, UR47, -0x2, URZ ;  /* 0xfffffffe2f307890 */ /* 0x000fe2000fffe03f */
[----:B------:R-:W-:Y:S02]  /*4240*/  UMOV UR52, UR43 ;  /* 0x0000002b00347c82 */ /* 0x000fe40008000000 */
[----:B------:R-:W-:Y:S01]  /*4250*/  UMOV UR47, UR42 ;  /* 0x0000002a002f7c82 */ /* 0x000fe20008000000 */
[----:B------:R-:W-:-:S08]  /*4260*/  ULDC UR46, c[0x0][0x9d8] ;  /* 0x00027600002e7ab9 */ /* 0x000fd00000000800 */
.L_x_225:
[----:B------:R-:W-:Y:S01]  /*4270*/  ISETP.NE.AND P2, PT, RZ, UR41, PT ;  /* 0x00000029ff007c0c */ /* 0x000fe2000bf45270 */
[----:B------:R-:W-:-:S04]  /*4280*/  UISETP.NE.AND UP0, UPT, UR47, 0x1, UPT ;  /* 0x000000012f00788c */ /* 0x000fc8000bf05270 */
[----:B------:R-:W-:-:S04]  /*4290*/  USEL UR43, URZ, 0x1, UP0 ;  /* 0x000000013f2b7887 */ /* 0x000fc80008000000 */
[----:B------:R-:W-:-:S04]  /*42a0*/  ULOP3.LUT UR43, UR52, UR43, URZ, 0x3c, !UPT ;  /* 0x0000002b342b7292 */ /* 0x000fc8000f8e3c3f */
[----:B------:R-:W-:Y:S08]  /*42b0*/  @P2 BRA `(.L_x_215) ;  /* 0x0000000000442947 */ /* 0x000ff00003800000 */
[----:B------:R-:W-:Y:S05]  /*42c0*/  @!P0 BRA `(.L_x_216) ;  /* 0x0000000000048947 */ /* 0x000fea0003800000 */
[----:B------:R-:W-:Y:S01]  /*42d0*/  BPT.TRAP 0x1 ;  /* 0x000000040000795c */ /* 0x000fe20000300000 */
.L_x_216:
[----:B------:R-:W0:Y:S01]  /*42e0*/  S2UR UR10, SR_CgaCtaId ;  /* 0x00000000000a79c3 */ /* 0x000e220000008800 */
[----:B------:R-:W-:Y:S01]  /*42f0*/  UIADD3 UR6, UR47, 0x1, URZ ;  /* 0x000000012f067890 */ /* 0x000fe2000fffe03f */
[----:B------:R-:W-:Y:S01]  /*4300*/  IMAD.U32 R6, RZ, RZ, UR43 ;  /* 0x0000002bff067e24 */ /* 0x000fe2000f8e00ff */
[----:B------:R-:W-:Y:S02]  /*4310*/  UMOV UR7, 0x400 ;  /* 0x0000040000077882 */ /* 0x000fe40000000000 */
[----:B------:R-:W-:Y:S02]  /*4320*/  UISETP.NE.AND UP0, UPT, UR6, 0x2, UPT ;  /* 0x000000020600788c */ /* 0x000fe4000bf05270 */
[----:B------:R-:W-:Y:S02]  /*4330*/  SHF.L.U32 R6, R6, 0x1f, RZ ;  /* 0x0000001f06067819 */ /* 0x000fe400000006ff */
[----:B------:R-:W-:Y:S02]  /*4340*/  USEL UR6, UR6, URZ, UP0 ;  /* 0x0000003f06067287 */ /* 0x000fe40008000000 */
[----:B0-----:R-:W-:-:S04]  /*4350*/  ULEA UR7, UR10, UR7, 0x18 ;  /* 0x000000070a077291 */ /* 0x001fc8000f8ec03f */
[----:B------:R-:W-:-:S09]  /*4360*/  ULEA UR6, UR6, UR7, 0x3 ;  /* 0x0000000706067291 */ /* 0x000fd2000f8e183f */
[----:B------:R0:W1:Y:S01]  /*4370*/  SYNCS.PHASECHK.TRANS64.TRYWAIT P1, [UR6+0x28830], R6 ;  /* 0x02883006ff0075a7 */ /* 0x0000620008020146 */
[----:B------:R-:W-:Y:S05]  /*4380*/  @!P0 BRA `(.L_x_217) ;  /* 0x0000000000048947 */ /* 0x000fea0003800000 */
[----:B------:R-:W-:Y:S01]  /*4390*/  BPT.TRAP 0x1 ;  /* 0x000000040000795c */ /* 0x000fe20000300000 */
.L_x_217:
[----:B-1----:R-:W-:Y:S05]  /*43a0*/  @P1 BRA `(.L_x_215) ;  /* 0x0000000000081947 */ /* 0x002fea0003800000 */
[----:B------:R-:W1:Y:S02]  /*43b0*/  SYNCS.PHASECHK.TRANS64.TRYWAIT P1, [UR6+0x28830], R6 ;  /* 0x02883006ff0075a7 */ /* 0x000e640008020146 */
[----:B-1----:R-:W-:Y:S05]  /*43c0*/  @!P1 BRA `(.L_x_218) ;  /* 0x000000a400f49947 */ /* 0x002fea0003800000 */
.L_x_215:
[----:B01----:R-:W-:Y:S01]  /*43d0*/  IADD3 R6, R2, 0x8, RZ ;  /* 0x0000000802067810 */ /* 0x003fe20007ffe0ff */
        /* <DEDUP_REMOVED lines=47> */
.L_x_220:
[----:B------:R-:W0:Y:S01]  /*46d0*/  S2UR UR7, SR_CgaCtaId ;  /* 0x00000000000779c3 */ /* 0x000e220000008800 */
[----:B------:R-:W-:Y:S01]  /*46e0*/  UMOV UR6, 0x400 ;  /* 0x0000040000067882 */ /* 0x000fe20000000000 */
[----:B------:R-:W-:-:S05]  /*46f0*/  IMAD.U32 R6, RZ, RZ, UR52 ;  /* 0x00000034ff067e24 */ /* 0x000fca000f8e00ff */
[----:B------:R-:W-:Y:S01]  /*4700*/  SHF.L.U32 R6, R6, 0x1f, RZ ;  /* 0x0000001f06067819 */ /* 0x000fe200000006ff */
[----:B0-----:R-:W-:-:S04]  /*4710*/  ULEA UR6, UR7, UR6, 0x18 ;  /* 0x0000000607067291 */ /* 0x001fc8000f8ec03f */
[----:B------:R-:W-:-:S09]  /*4720*/  ULEA UR6, UR47, UR6, 0x3 ;  /* 0x000000062f067291 */ /* 0x000fd2000f8e183f */
[----:B------:R0:W1:Y:S01]  /*4730*/  SYNCS.PHASECHK.TRANS64.TRYWAIT P1, [UR6+0x28850], R6 ;  /* 0x02885006ff0075a7 */ /* 0x0000620008020146 */
[----:B------:R-:W-:Y:S05]  /*4740*/  @!P0 BRA `(.L_x_221) ;  /* 0x0000000000048947 */ /* 0x000fea0003800000 */
[----:B------:R-:W-:Y:S01]  /*4750*/  BPT.TRAP 0x1 ;  /* 0x000000040000795c */ /* 0x000fe20000300000 */
.L_x_221:
[----:B-1----:R-:W-:Y:S05]  /*4760*/  @P1 BRA `(.L_x_219) ;  /* 0x0000000000081947 */ /* 0x002fea0003800000 */
[----:B------:R-:W1:Y:S02]  /*4770*/  SYNCS.PHASECHK.TRANS64.TRYWAIT P1, [UR6+0x28850], R6 ;  /* 0x02885006ff0075a7 */ /* 0x000e640008020146 */
[----:B-1----:R-:W-:Y:S05]  /*4780*/  @!P1 BRA `(.L_x_222) ;  /* 0x000000a4001c9947 */ /* 0x002fea0003800000 */
.L_x_219:
[----:B------:R-:W2:Y:S01]  /*4790*/  S2UR UR10, SR_CgaCtaId ;  /* 0x00000000000a79c3 */ /* 0x000ea20000008800 */
[----:B------:R-:W-:Y:S01]  /*47a0*/  UMOV UR11, 0x400 ;  /* 0x00000400000b7882 */ /* 0x000fe20000000000 */
[----:B------:R-:W-:Y:S01]  /*47b0*/  WARPGROUP.ARRIVE ;  /* 0x00000000000079c5 */ /* 0x000fe20000000000 */
[----:B------:R-:W-:Y:S01]  /*47c0*/  UMOV UR7, 0x40000040 ;  /* 0x4000004000077882 */ /* 0x000fe20000000000 */
[----:B01----:R-:W-:Y:S01]  /*47d0*/  IADD3 R6, -R2, 0xb, RZ ;  /* 0x0000000b02067810 */ /* 0x003fe20007ffe1ff */
[----:B--2---:R-:W-:-:S04]  /*47e0*/  ULEA UR11, UR10, UR11, 0x18 ;  /* 0x0000000b0a0b7291 */ /* 0x004fc8000f8ec03f */
[----:B------:R-:W-:-:S04]  /*47f0*/  UIADD3 UR6, UR11, 0x400, URZ ;  /* 0x000004000b067890 */ /* 0x000fc8000fffe03f */
        /* <DEDUP_REMOVED lines=45> */
.L_x_223:
        /* <DEDUP_REMOVED lines=276> */
[----:B------:R-:W-:-:S05]  /*5c10*/  FFMA.FTZ R83, R83, R6, -R10 ;  /* 0x0000000653537223 */ /* 0x000fca000001080a */
        /* <DEDUP_REMOVED lines=37> */
[----:B--2---:R-:W-:Y:S01]  /*5e70*/  FADD.FTZ R37, R165, R38 ;  /* 0x00000026a5257221 */ /* 0x004fe20000010000 */
[-CC-:B------:R-:W-:Y:S01]  /*5e80*/  FFMA.FTZ R38, R61, R6.reuse, -R10.reuse ;  /* 0x000000063d267223 */ /* 0x180fe2000001080a */
[----:B------:R-:W-:-:S05]  /*5e90*/  FFMA.FTZ R10, R85, R6, -R10 ;  /* 0x00000006550a7223 */ /* 0x000fca000001080a */
        /* <DEDUP_REMOVED lines=90> */
.L_x_224:
        /* <DEDUP_REMOVED lines=108> */
.L_x_214:
[----:B------:R-:W-:Y:S06]  /*6b00*/  BAR.ARV 0x8, 0x180 ;  /* 0x0206000000007b1d */ /* 0x000fec0000002000 */
[----:B------:R-:W-:Y:S05]  /*6b10*/  @!P0 BRA `(.L_x_226) ;  /* 0x0000000000048947 */ /* 0x000fea0003800000 */
[----:B------:R-:W-:Y:S01]  /*6b20*/  BPT.TRAP 0x1 ;  /* 0x000000040000795c */ /* 0x000fe20000300000 */
.L_x_226:
        /* <DEDUP_REMOVED lines=9> */
.L_x_227:
[----:B-1----:R-:W-:Y:S05]  /*6bc0*/  @P1 BRA `(.L_x_228) ;  /* 0x0000000000081947 */ /* 0x002fea0003800000 */
[----:B------:R-:W1:Y:S02]  /*6bd0*/  SYNCS.PHASECHK.TRANS64.TRYWAIT P1, [UR5+0x28850], R4 ;  /* 0x02885004ff0075a7 */ /* 0x000e640008020145 */
[----:B-1----:R-:W-:Y:S05]  /*6be0*/  @!P1 BRA `(.L_x_229) ;  /* 0x00000080001c9947 */ /* 0x002fea0003800000 */
.L_x_228:
        /* <DEDUP_REMOVED lines=9> */
[----:B------:R-:W-:-:S04]  /*6c80*/  ULEA UR4, UR42, UR4, 0xb ;  /* 0x000000042a047291 */ /* 0x000fc8000f8e583f */
[----:B------:R-:W-:-:S03]  /*6c90*/  UIADD3 UR6, UR4, 0x80, URZ ;  /* 0x0000008004067890 */ /* 0x000fc6000fffe03f */
[----:B------:R-:W-:Y:S02]  /*6ca0*/  UMOV UR10, UR4 ;  /* 0x00000004000a7c82 */ /* 0x000fe40008000000 */
[----:B------:R-:W-:Y:S01]  /*6cb0*/  HGMMA.64x128x16.F32.BF16 R88, R156, gdesc[UR8].tnspB, R88, gsb0 ;  /* 0x41e000089c587df0 */ /* 0x000fe20008001858 */
[----:B------:R-:W-:Y:S01]  /*6cc0*/  UMOV UR11, 0x40000040 ;  /* 0x40000040000b7882 */ /* 0x000fe20000000000 */
[----:B------:R-:W-:Y:S01]  /*6cd0*/  UMOV UR10, UR6 ;  /* 0x00000006000a7c82 */ /* 0x000fe20008000000 */
[----:B------:R-:W-:Y:S01]  /*6ce0*/  UIADD3 UR6, UR4, 0x100, URZ ;  /* 0x0000010004067890 */ /* 0x000fe2000fffe03f */
[----:B-1----:R-:W-:Y:S01]  /*6cf0*/  FADD.FTZ R5, R5, R0 ;  /* 0x0000000005057221 */ /* 0x002fe20000010000 */
        /* <DEDUP_REMOVED lines=23> */
[----:B------:R-:W-:Y:S01]  /*6e70*/  UMOV UR10, UR6 ;  /* 0x00000006000a7c82 */ /* 0x000fe20008000000 */
[----:B------:R-:W-:Y:S01]  /*6e80*/  UMOV UR11, 0x40000040 ;  /* 0x40000040000b7882 */ /* 0x000fe20000000000 */
[----:B------:R-:W-:Y:S01]  /*6e90*/  UIADD3 UR6, UR4, 0x180, URZ ;  /* 0x0000018004067890 */ /* 0x000fe2000fffe03f */
        /* <DEDUP_REMOVED lines=17> */
[----:B------:R-:W-:Y:S02]  /*6fb0*/  UIADD3 UR6, UR4, 0x300, URZ ;  /* 0x0000030004067890 */ /* 0x000fe4000fffe03f */
        /* <DEDUP_REMOVED lines=17> */
.L_x_230:
[----:B------:R-:W-:Y:S01]  /*70d0*/  UIADD3 UR4, UR5, 0x28860, URZ ;  /* 0x0002886005047890 */ /* 0x000fe2000fffe03f */
[-C--:B------:R-:W-:Y:S01]  /*70e0*/  FMUL.FTZ R12, R89, R29.reuse ;  /* 0x0000001d590c7220 */ /* 0x080fe20000410000 */
[----:B------:R-:W-:Y:S01]  /*70f0*/  UIADD3 UR42, UR42, 0x1, URZ ;  /* 0x000000012a2a7890 */ /* 0x000fe2000fffe03f */
[-C--:B------:R-:W-:Y:S01]  /*7100*/  FMUL.FTZ R89, R92, R29.reuse ;  /* 0x0000001d5c597220 */ /* 0x080fe20000410000 */
[----:B------:R-:W-:Y:S01]  /*7110*/  UPRMT UR4, UR7, 0x654, UR4 ;  /* 0x0000065407047896 */ /* 0x000fe20008000004 */
[-C--:B------:R-:W-:Y:S01]  /*7120*/  FMUL.FTZ R157, R88, R29.reuse ;  /* 0x0000001d589d7220 */ /* 0x080fe20000410000 */
[----:B------:R-:W-:Y:S01]  /*7130*/  UISETP.NE.AND UP0, UPT, UR42, 0x2, UPT ;  /* 0x000000022a00788c */ /* 0x000fe2000bf05270 */
[-C--:B------:R-:W-:Y:S01]  /*7140*/  FMUL.FTZ R6, R93, R29.reuse ;  /* 0x0000001d5d067220 */ /* 0x080fe20000410000 */
[-C--:B------:R-:W-:Y:S01]  /*7150*/  FMUL.FTZ R92, R96, R29.reuse ;  /* 0x0000001d605c7220 */ /* 0x080fe20000410000 */
[-C--:B------:R-:W-:Y:S01]  /*7160*/  FMUL.FTZ R87, R97, R29.reuse ;  /* 0x0000001d61577220 */ /* 0x080fe20000410000 */
[-C--:B------:R-:W-:Y:S01]  /*7170*/  FMUL.FTZ R86, R100, R29.reuse ;  /* 0x0000001d64567220 */ /* 0x080fe20000410000 */
[-C--:B------:R-:W-:Y:S01]  /*7180*/  FMUL.FTZ R83, R101, R29.reuse ;  /* 0x0000001d65537220 */ /* 0x080fe20000410000 */
[-C--:B------:R-:W-:Y:S01]  /*7190*/  FMUL.FTZ R82, R104, R29.reuse ;  /* 0x0000001d68527220 */ /* 0x080fe20000410000 */
[----:B------:R-:W-:Y:S01]  /*71a0*/  SYNCS.ARRIVE.TRANS64.RED.A1T0 RZ, [UR4], RZ ;  /* 0x000000ffffff79a7 */ /* 0x000fe20008100404 */
        /* <DEDUP_REMOVED lines=22> */
[----:B------:R-:W-:Y:S01]  /*7310*/  USEL UR4, URZ, 0x1, UP0 ;  /* 0x000000013f047887 */ /* 0x000fe20008000000 */
        /* <DEDUP_REMOVED lines=28> */
[----:B------:R-:W-:Y:S01]  /*74e0*/  PLOP3.LUT P0, PT, PT, PT, PT, 0x8, 0x0 ;  /* 0x000000000000781c */ /* 0x000fe20003f0e170 */
[-C--:B------:R-:W-:Y:S01]  /*74f0*/  FMUL.FTZ R37, R143, R11.reuse ;  /* 0x0000000b8f257220 */ /* 0x080fe20000410000 */
[-C--:B------:R-:W-:Y:S01]  /*7500*/  FMUL.FTZ R36, R146, R11.reuse ;  /* 0x0000000b92247220 */ /* 0x080fe20000410000 */
[-C--:B------:R-:W-:Y:S01]  /*7510*/  FMUL.FTZ R33, R147, R11.reuse ;  /* 0x0000000b93217220 */ /* 0x080fe20000410000 */
[-C--:B------:R-:W-:Y:S01]  /*7520*/  FMUL.FTZ R32, R150, R11.reuse ;  /* 0x0000000b96207220 */ /* 0x080fe20000410000 */
[----:B------:R-:W-:Y:S01]  /*7530*/  FMUL.FTZ R151, R151, R11 ;  /* 0x0000000b97977220 */ /* 0x000fe20000410000 */
[----:B------:R-:W-:-:S02]  /*7540*/  UIADD3 UR44, UR44, 0x1, URZ ;  /* 0x000000012c2c7890 */ /* 0x000fc4000fffe03f */
[----:B------:R-:W-:Y:S02]  /*7550*/  USEL UR42, UR42, URZ, UP0 ;  /* 0x0000003f2a2a7287 */ /* 0x000fe40008000000 */
[----:B------:R-:W-:-:S12]  /*7560*/  ULOP3.LUT UR43, UR43, UR4, URZ, 0x3c, !UPT ;  /* 0x000000042b2b7292 */ /* 0x000fd8000f8e3c3f */
.L_x_206:
[----:B------:R-:W0:Y:S01]  /*7570*/  S2R R5, SR_CgaCtaId ;  /* 0x0000000000057919 */ /* 0x000e220000008800 */
[----:B------:R-:W-:Y:S01]  /*7580*/  MOV R28, 0x400 ;  /* 0x00000400001c7802 */ /* 0x000fe20000000f00 */
[----:B------:R-:W-:Y:S01]  /*7590*/  BSSY B0, `(.L_x_231) ;  /* 0x0000213000007945 */ /* 0x000fe20003800000 */
[----:B------:R-:W-:Y:S02]  /*75a0*/  BAR.SYNC.DEFER_BLOCKING 0x5, 0x180 ;  /* 0x0146000000007b1d */ /* 0x000fe40000010000 */
[----:B0-----:R-:W-:-:S05]  /*75b0*/  LEA R28, R5, R28, 0x18 ;  /* 0x0000001c051c7211 */ /* 0x001fca00078ec0ff */
[----:B------:R-:W0:Y:S02]  /*75c0*/  LDS.128 R48, [R28+0x288d0] ;  /* 0x0288d0001c307984 */ /* 0x000e240000000c00 */
[----:B0-----:R-:W-:Y:S02]  /*75d0*/  R2UR UR5, R49 ;  /* 0x00000000310572ca */ /* 0x001fe400000e0000 */
[----:B------:R-:W-:Y:S01]  /*75e0*/  R2UR UR6, R50 ;  /* 0x00000000320672ca */ /* 0x000fe200000e0000 */
[----:B------:R-:W-:Y:S06]  /*75f0*/  BAR.ARV 0x4, 0x180 ;  /* 0x0106000000007b1d */ /* 0x000fec0000002000 */
[----:B------:R-:W-:Y:S08]  /*7600*/  @P0 BRA `(.L_x_232) ;  /* 0x0000001400440947 */ /* 0x000ff00003800000 */
[----:B------:R-:W0:Y:S01]  /*7610*/  S2R R5, SR_SWINHI ;  /* 0x0000000000057919 */ /* 0x000e220000002f00 */
[----:B------:R-:W-:Y:S01]  /*7620*/  F2FP.BF16.F32.PACK_AB R7, R7, R8 ;  /* 0x000000080707723e */ /* 0x000fe200000010ff */
[----:B------:R-:W-:Y:S01]  /*7630*/  USHF.L.U32 UR10, UR37, 0x2, URZ ;  /* 0x00000002250a7899 */ /* 0x000fe2000800063f */
[----:B------:R-:W-:Y:S01]  /*7640*/  F2FP.BF16.F32.PACK_AB R6, R6, R89 ;  /* 0x000000590606723e */ /* 0x000fe200000010ff */
[----:B------:R-:W-:Y:S01]  /*7650*/  BAR.SYNC.DEFER_BLOCKING 0x1, 0x100 ;  /* 0x0044000000007b1d */ /* 0x000fe20000010000 */
[----:B------:R-:W-:Y:S01]  /*7660*/  USHF.L.U64.HI UR11, UR37, 0x2, UR38 ;  /* 0x00000002250b7899 */ /* 0x000fe20008010226 */
[----:B------:R-:W-:Y:S02]  /*7670*/  F2FP.BF16.F32.PACK_AB R148, R35, R38 ;  /* 0x000000262394723e */ /* 0x000fe400000010ff */
[----:B------:R-:W-:Y:S02]  /*7680*/  F2FP.BF16.F32.PACK_AB R149, R33, R36 ;  /* 0x000000242195723e */ /* 0x000fe400000010ff */
[----:B------:R-:W-:Y:S01]  /*7690*/  ULDC.64 UR8, c[0x0][0xc00] ;  /* 0x0003000000087ab9 */ /* 0x000fe20000000a00 */
[----:B------:R-:W-:Y:S01]  /*76a0*/  F2FP.BF16.F32.PACK_AB R150, R29, R34 ;  /* 0x000000221d96723e */ /* 0x000fe200000010ff */
[----:B------:R-:W-:Y:S01]  /*76b0*/  UISETP.NE.U32.AND UP0, UPT, UR8, URZ, UPT ;  /* 0x0000003f0800728c */ /* 0x000fe2000bf05070 */
[----:B------:R-:W-:Y:S01]  /*76c0*/  F2FP.BF16.F32.PACK_AB R151, R151, R32 ;  /* 0x000000209797723e */ /* 0x000fe200000010ff */
[----:B------:R-:W-:-:S02]  /*76d0*/  UIADD3 UR4, UP1, UR10, UR8, URZ ;  /* 0x000000080a047290 */ /* 0x000fc4000ff3e03f */
[----:B------:R-:W-:Y:S02]  /*76e0*/  UISETP.NE.AND.EX UP0, UPT, UR9, URZ, UPT, UP0 ;  /* 0x0000003f0900728c */ /* 0x000fe4000bf05300 */
[----:B------:R-:W-:-:S03]  /*76f0*/  UIADD3.X UR7, UR11, UR9, URZ, UP1, !UPT ;  /* 0x000000090b077290 */ /* 0x000fc60008ffe43f */
[----:B------:R-:W-:Y:S01]  /*7700*/  ULDC.64 UR8, c[0x0][0xc08] ;  /* 0x0003020000087ab9 */ /* 0x000fe20000000a00 */
[----:B------:R-:W-:Y:S02]  /*7710*/  MOV R20, R28 ;  /* 0x0000001c00147202 */ /* 0x000fe40000000f00 */
[----:B0-----:R-:W-:-:S03]  /*7720*/  MOV R21, R5 ;  /* 0x0000000500157202 */ /* 0x001fc60000000f00 */
[----:B------:R-:W-:-:S03]  /*7730*/  IMAD.WIDE R4, R155, 0x2, R20 ;  /* 0x000000029b047825 */ /* 0x000fc600078e0214 */
[C---:B------:R-:W-:Y:S02]  /*7740*/  IADD3 R91, P5, R4.reuse, 0x40, RZ ;  /* 0x00000040045b7810 */ /* 0x040fe40007fbe0ff */
[C---:B------:R-:W-:Y:S02]  /*7750*/  LOP3.LUT R9, R4.reuse, 0x380, RZ, 0xc0, !PT ;  /* 0x0000038004097812 */ /* 0x040fe400078ec0ff */
[C---:B------:R-:W-:Y:S02]  /*7760*/  IADD3 R49, P6, R4.reuse, 0x20, RZ ;  /* 0x0000002004317810 */ /* 0x040fe40007fde0ff */
[----:B------:R-:W-:Y:S02]  /*7770*/  IADD3 R95, P4, R4, 0x60, RZ ;  /* 0x00000060045f7810 */ /* 0x000fe40007f9e0ff */
[----:B------:R-:W-:Y:S01]  /*7780*/  LOP3.LUT R24, R91, 0x380, RZ, 0xc0, !PT ;  /* 0x000003805b187812 */ /* 0x000fe200078ec0ff */
[--C-:B------:R-:W-:Y:S01]  /*7790*/  IMAD.X R31, RZ, RZ, R5.reuse, P6 ;  /* 0x000000ffff1f7224 */ /* 0x100fe200030e0605 */
[----:B------:R-:W-:Y:S01]  /*77a0*/  SHF.R.U64 R9, R9, 0x3, RZ ;  /* 0x0000000309097819 */ /* 0x000fe200000012ff */
[----:B------:R-:W-:Y:S01]  /*77b0*/  IMAD.X R25, RZ, RZ, R5, P4 ;  /* 0x000000ffff197224 */ /* 0x000fe200020e0605 */
[----:B------:R-:W-:-:S02]  /*77c0*/  LOP3.LUT R14, R49, 0x380, RZ, 0xc0, !PT ;  /* 0x00000380310e7812 */ /* 0x000fc400078ec0ff */
[----:B------:R-:W-:Y:S02]  /*77d0*/  LOP3.LUT R48, R95, 0x380, RZ, 0xc0, !PT ;  /* 0x000003805f307812 */ /* 0x000fe400078ec0ff */
[C---:B------:R-:W-:Y:S02]  /*77e0*/  IADD3 R97, P3, R4.reuse, 0x4000, RZ ;  /* 0x0000400004617810 */ /* 0x040fe40007f7e0ff */
[C---:B------:R-:W-:Y:S02]  /*77f0*/  IADD3 R99, P2, R4.reuse, 0x4020, RZ ;  /* 0x0000402004637810 */ /* 0x040fe40007f5e0ff */
[C---:B------:R-:W-:Y:S01]  /*7800*/  IADD3 R101, P1, R4.reuse, 0x4040, RZ ;  /* 0x0000404004657810 */ /* 0x040fe20007f3e0ff */
[--C-:B------:R-:W-:Y:S01]  /*7810*/  IMAD.X R15, RZ, RZ, R5.reuse, P3 ;  /* 0x000000ffff0f7224 */ /* 0x100fe200018e0605 */
[----:B------:R-:W-:Y:S01]  /*7820*/  IADD3 R90, P0, R4, 0x4060, RZ ;  /* 0x00004060045a7810 */ /* 0x000fe20007f1e0ff */
[--C-:B------:R-:W-:Y:S01]  /*7830*/  IMAD.X R13, RZ, RZ, R5.reuse, P2 ;  /* 0x000000ffff0d7224 */ /* 0x100fe200010e0605 */
[----:B------:R-:W-:Y:S01]  /*7840*/  SHF.R.U64 R24, R24, 0x3, RZ ;  /* 0x0000000318187819 */ /* 0x000fe200000012ff */
[----:B------:R-:W-:Y:S01]  /*7850*/  IMAD.X R11, RZ, RZ, R5, P1 ;  /* 0x000000ffff0b7224 */ /* 0x000fe200008e0605 */
[----:B------:R-:W-:-:S02]  /*7860*/  LOP3.LUT R4, R9, R4, RZ, 0x3c, !PT ;  /* 0x0000000409047212 */ /* 0x000fc400078e3cff */
[----:B------:R-:W-:Y:S02]  /*7870*/  SHF.R.U64 R14, R14, 0x3, RZ ;  /* 0x000000030e0e7819 */ /* 0x000fe400000012ff */
[----:B------:R-:W-:Y:S02]  /*7880*/  SHF.R.U64 R48, R48, 0x3, RZ ;  /* 0x0000000330307819 */ /* 0x000fe400000012ff */
[----:B------:R-:W-:Y:S02]  /*7890*/  LOP3.LUT R26, R24, R91, RZ, 0x3c, !PT ;  /* 0x0000005b181a7212 */ /* 0x000fe400078e3cff */
[-C--:B------:R-:W-:Y:S02]  /*78a0*/  IADD3.X R27, RZ, R5.reuse, RZ, P5, !PT ;  /* 0x00000005ff1b7210 */ /* 0x080fe40002ffe4ff */
[-C--:B------:R-:W-:Y:S02]  /*78b0*/  IADD3.X R9, RZ, R5.reuse, RZ, P0, !PT ;  /* 0x00000005ff097210 */ /* 0x080fe400007fe4ff */
[----:B------:R-:W-:-:S02]  /*78c0*/  MOV R91, R4 ;  /* 0x00000004005b7202 */ /* 0x000fc40000000f00 */
[----:B------:R-:W-:Y:S02]  /*78d0*/  F2FP.BF16.F32.PACK_AB R5, R10, R93 ;  /* 0x0000005d0a05723e */ /* 0x000fe400000010ff */
[----:B------:R-:W-:Y:S02]  /*78e0*/  LOP3.LUT R30, R14, R49, RZ, 0x3c, !PT ;  /* 0x000000310e1e7212 */ /* 0x000fe400078e3cff */
[----:B------:R-:W-:Y:S02]  /*78f0*/  LOP3.LUT R24, R48, R95, RZ, 0x3c, !PT ;  /* 0x0000005f30187212 */ /* 0x000fe400078e3cff */
[----:B------:R-:W-:Y:S02]  /*7900*/  LOP3.LUT R10, R99, 0x380, RZ, 0xc0, !PT ;  /* 0x00000380630a7812 */ /* 0x000fe400078ec0ff */
[----:B------:R-:W-:Y:S02]  /*7910*/  LOP3.LUT R48, R101, 0x380, RZ, 0xc0, !PT ;  /* 0x0000038065307812 */ /* 0x000fe400078ec0ff */
[----:B------:R-:W-:-:S02]  /*7920*/  LOP3.LUT R49, R90, 0x380, RZ, 0xc0, !PT ;  /* 0x000003805a317812 */ /* 0x000fc400078ec0ff */
[----:B------:R-:W-:Y:S02]  /*7930*/  LOP3.LUT R50, R97, 0x380, RZ, 0xc0, !PT ;  /* 0x0000038061327812 */ /* 0x000fe400078ec0ff */
[----:B------:R-:W-:Y:S02]  /*7940*/  SHF.R.U64 R10, R10, 0x3, RZ ;  /* 0x000000030a0a7819 */ /* 0x000fe400000012ff */
[----:B------:R-:W-:Y:S02]  /*7950*/  SHF.R.U64 R48, R48, 0x3, RZ ;  /* 0x0000000330307819 */ /* 0x000fe400000012ff */
[----:B------:R-:W-:Y:S02]  /*7960*/  SHF.R.U64 R49, R49, 0x3, RZ ;  /* 0x0000000331317819 */ /* 0x000fe400000012ff */
[----:B------:R-:W-:Y:S02]  /*7970*/  F2FP.BF16.F32.PACK_AB R4, R12, R157 ;  /* 0x0000009d0c04723e */ /* 0x000fe400000010ff */
[----:B------:R-:W-:-:S02]  /*7980*/  SHF.R.U64 R50, R50, 0x3, RZ ;  /* 0x0000000332327819 */ /* 0x000fc400000012ff */
[----:B------:R-:W-:Y:S01]  /*7990*/  LOP3.LUT R12, R10, R99, RZ, 0x3c, !PT ;  /* 0x000000630a0c7212 */ /* 0x000fe200078e3cff */
[----:B------:R0:W-:Y:S01]  /*79a0*/  STSM.16.M88.4 [R91], R4 ;  /* 0x000000045b007844 */ /* 0x0001e20000000200 */
[----:B------:R-:W-:Y:S02]  /*79b0*/  LOP3.LUT R10, R48, R101, RZ, 0x3c, !PT ;  /* 0x00000065300a7212 */ /* 0x000fe400078e3cff */
[----:B------:R-:W-:Y:S02]  /*79c0*/  LOP3.LUT R8, R49, R90, RZ, 0x3c, !PT ;  /* 0x0000005a31087212 */ /* 0x000fe400078e3cff */
[----:B------:R-:W-:Y:S02]  /*79d0*/  LOP3.LUT R14, R50, R97, RZ, 0x3c, !PT ;  /* 0x00000061320e7212 */ /* 0x000fe400078e3cff */
[----:B------:R-:W-:Y:S02]  /*79e0*/  MOV R90, R30 ;  /* 0x0000001e005a7202 */ /* 0x000fe40000000f00 */
[----:B------:R-:W-:-:S02]  /*79f0*/  MOV R31, R10 ;  /* 0x0000000a001f7202 */ /* 0x000fc40000000f00 */
[----:B------:R-:W-:Y:S02]  /*7a00*/  MOV R30, R8 ;  /* 0x00000008001e7202 */ /* 0x000fe40000000f00 */
[----:B------:R-:W-:Y:S02]  /*7a10*/  F2FP.BF16.F32.PACK_AB R8, R87, R92 ;  /* 0x0000005c5708723e */ /* 0x000fe400000010ff */
[----:B------:R-:W-:Y:S02]  /*7a20*/  F2FP.BF16.F32.PACK_AB R9, R85, R88 ;  /* 0x000000585509723e */ /* 0x000fe400000010ff */
[----:B------:R-:W-:Y:S02]  /*7a30*/  F2FP.BF16.F32.PACK_AB R10, R83, R86 ;  /* 0x00000056530a723e */ /* 0x000fe400000010ff */
[----:B------:R-:W-:Y:S02]  /*7a40*/  F2FP.BF16.F32.PACK_AB R11, R81, R84 ;  /* 0x00000054510b723e */ /* 0x000fe400000010ff */
[----:B------:R-:W-:-:S02]  /*7a50*/  MOV R89, R26 ;  /* 0x0000001a00597202 */ /* 0x000fc40000000f00 */
[----:B------:R-:W-:Y:S01]  /*7a60*/  MOV R49, R14 ;  /* 0x0000000e00317202 */ /* 0x000fe20000000f00 */
[----:B------:R-:W-:Y:S01]  /*7a70*/  STSM.16.M88.4 [R90], R8 ;  /* 0x000000085a007844 */ /* 0x000fe20000000200 */
[----:B------:R-:W-:Y:S02]  /*7a80*/  MOV R48, R12 ;  /* 0x0000000c00307202 */ /* 0x000fe40000000f00 */
[----:B0-----:R-:W-:Y:S02]  /*7a90*/  F2FP.BF16.F32.PACK_AB R4, R79, R82 ;  /* 0x000000524f04723e */ /* 0x001fe400000010ff */
[----:B------:R-:W-:Y:S02]  /*7aa0*/  F2FP.BF16.F32.PACK_AB R5, R77, R80 ;  /* 0x000000504d05723e */ /* 0x000fe400000010ff */
[----:B------:R-:W-:Y:S02]  /*7ab0*/  F2FP.BF16.F32.PACK_AB R6, R75, R78 ;  /* 0x0000004e4b06723e */ /* 0x000fe400000010ff */
[----:B------:R-:W-:-:S02]  /*7ac0*/  F2FP.BF16.F32.PACK_AB R7, R73, R76 ;  /* 0x0000004c4907723e */ /* 0x000fc400000010ff */
[----:B------:R-:W-:Y:S02]  /*7ad0*/  MOV R50, R24 ;  /* 0x0000001800327202 */ /* 0x000fe40000000f00 */
[----:B------:R-:W-:Y:S01]  /*7ae0*/  F2FP.BF16.F32.PACK_AB R12, R71, R74 ;  /* 0x0000004a470c723e */ /* 0x000fe200000010ff */
[----:B------:R0:W-:Y:S01]  /*7af0*/  STSM.16.M88.4 [R89], R4 ;  /* 0x0000000459007844 */ /* 0x0001e20000000200 */
[----:B------:R-:W-:Y:S02]  /*7b00*/  F2FP.BF16.F32.PACK_AB R13, R69, R72 ;  /* 0x00000048450d723e */ /* 0x000fe400000010ff */
[----:B------:R-:W-:Y:S02]  /*7b10*/  F2FP.BF16.F32.PACK_AB R14, R67, R70 ;  /* 0x00000046430e723e */ /* 0x000fe400000010ff */
[----:B------:R-:W-:Y:S02]  /*7b20*/  F2FP.BF16.F32.PACK_AB R15, R65, R68 ;  /* 0x00000044410f723e */ /* 0x000fe400000010ff */
[----:B------:R-:W-:-:S02]  /*7b30*/  F2FP.BF16.F32.PACK_AB R24, R63, R66 ;  /* 0x000000423f18723e */ /* 0x000fc400000010ff */
[----:B------:R-:W-:Y:S01]  /*7b40*/  F2FP.BF16.F32.PACK_AB R25, R61, R64 ;  /* 0x000000403d19723e */ /* 0x000fe200000010ff */
[----:B------:R1:W-:Y:S01]  /*7b50*/  STSM.16.M88.4 [R50], R12 ;  /* 0x0000000c32007844 */ /* 0x0003e20000000200 */
[----:B------:R-:W-:Y:S02]  /*7b60*/  F2FP.BF16.F32.PACK_AB R26, R59, R62 ;  /* 0x0000003e3b1a723e */ /* 0x000fe400000010ff */
[----:B------:R-:W-:Y:S02]  /*7b70*/  F2FP.BF16.F32.PACK_AB R27, R57, R60 ;  /* 0x0000003c391b723e */ /* 0x000fe400000010ff */
[----:B------:R-:W-:Y:S01]  /*7b80*/  F2FP.BF16.F32.PACK_AB R60, R55, R58 ;  /* 0x0000003a373c723e */ /* 0x000fe200000010ff */
[----:B------:R-:W-:Y:S01]  /*7b90*/  UISETP.NE.U32.AND UP1, UPT, UR8, URZ, UPT ;  /* 0x0000003f0800728c */ /* 0x000fe2000bf25070 */
[----:B------:R-:W-:Y:S01]  /*7ba0*/  F2FP.BF16.F32.PACK_AB R61, R53, R56 ;  /* 0x00000038353d723e */ /* 0x000fe200000010ff */
[----:B------:R-:W-:Y:S01]  /*7bb0*/  STSM.16.M88.4 [R49], R24 ;  /* 0x0000001831007844 */ /* 0x000fe20000000200 */
[----:B------:R-:W-:Y:S01]  /*7bc0*/  F2FP.BF16.F32.PACK_AB R62, R47, R54 ;  /* 0x000000362f3e723e */ /* 0x000fe200000010ff */
[----:B0-----:R-:W-:Y:S01]  /*7bd0*/  IMAD.U32 R4, RZ, RZ, UR4 ;  /* 0x00000004ff047e24 */ /* 0x001fe2000f8e00ff */
[----:B------:R-:W-:Y:S01]  /*7be0*/  F2FP.BF16.F32.PACK_AB R63, R45, R52 ;  /* 0x000000342d3f723e */ /* 0x000fe200000010ff */
[----:B------:R-:W-:Y:S01]  /*7bf0*/  IMAD.U32 R5, RZ, RZ, UR7 ;  /* 0x00000007ff057e24 */ /* 0x000fe2000f8e00ff */
[----:B------:R-:W-:-:S02]  /*7c00*/  F2FP.BF16.F32.PACK_AB R8, R43, R46 ;  /* 0x0000002e2b08723e */ /* 0x000fc400000010ff */
[----:B------:R-:W-:Y:S01]  /*7c10*/  F2FP.BF16.F32.PACK_AB R9, R41, R44 ;  /* 0x0000002c2909723e */ /* 0x000fe200000010ff */
[----:B------:R-:W-:Y:S01]  /*7c20*/  STSM.16.M88.4 [R48], R60 ;  /* 0x0000003c30007844 */ /* 0x000fe20000000200 */
[----:B------:R-:W-:Y:S02]  /*7c30*/  F2FP.BF16.F32.PACK_AB R10, R39, R42 ;  /* 0x0000002a270a723e */ /* 0x000fe400000010ff */
[----:B------:R-:W-:Y:S01]  /*7c40*/  F2FP.BF16.F32.PACK_AB R11, R37, R40 ;  /* 0x00000028250b723e */ /* 0x000fe200000010ff */
[----:B-1----:R-:W0:Y:S01]  /*7c50*/  LDC R50, c[0x0][0xbe8] ;  /* 0x0002fa00ff327b82 */ /* 0x002e220000000800 */
[----:B------:R-:W-:-:S03]  /*7c60*/  PLOP3.LUT P0, PT, PT, PT, UP0, 0x80, 0x0 ;  /* 0x000000000000781c */ /* 0x000fc60003f0f008 */
[----:B------:R1:W-:Y:S04]  /*7c70*/  STSM.16.M88.4 [R31], R8 ;  /* 0x000000081f007844 */ /* 0x0003e80000000200 */
[----:B------:R2:W-:Y:S01]  /*7c80*/  STSM.16.M88.4 [R30], R148 ;  /* 0x000000941e007844 */ /* 0x0005e20000000200 */
[----:B------:R-:W-:Y:S01]  /*7c90*/  BAR.SYNC.DEFER_BLOCKING 0x1, 0x100 ;  /* 0x0044000000007b1d */ /* 0x000fe20000010000 */
[----:B------:R-:W-:-:S06]  /*7ca0*/  UISETP.NE.AND.EX UP1, UPT, UR9, URZ, UPT, UP1 ;  /* 0x0000003f0900728c */ /* 0x000fcc000bf25310 */
[----:B------:R-:W-:-:S05]  /*7cb0*/  PLOP3.LUT P2, PT, PT, PT, UP1, 0x80, 0x0 ;  /* 0x000000000000781c */ /* 0x000fca0003f4f018 */
[----:B------:R-:W-:-:S04]  /*7cc0*/  @UP1 UIADD3 UR8, UP2, UR10, UR8, URZ ;  /* 0x000000080a081290 */ /* 0x000fc8000ff5e03f */
[----:B------:R-:W-:Y:S01]  /*7cd0*/  @UP1 UIADD3.X UR9, UR11, UR9, URZ, UP2, !UPT ;  /* 0x000000090b091290 */ /* 0x000fe200097fe43f */
[----:B------:R-:W-:Y:S01]  /*7ce0*/  ULDC UR7, c[0x0][0xa88] ;  /* 0x0002a20000077ab9 */ /* 0x000fe20000000800 */
[----:B-1----:R-:W-:Y:S02]  /*7cf0*/  IMAD.U32 R8, RZ, RZ, UR8 ;  /* 0x00000008ff087e24 */ /* 0x002fe4000f8e00ff */
[----:B------:R-:W-:Y:S02]  /*7d00*/  IMAD.U32 R7, RZ, RZ, UR7 ;  /* 0x00000007ff077e24 */ /* 0x000fe4000f8e00ff */
[----:B------:R-:W-:Y:S01]  /*7d10*/  MOV R9, UR9 ;  /* 0x0000000900097c02 */ /* 0x000fe20008000f00 */
[----:B------:R-:W3:Y:S01]  /*7d20*/  @P0 LDG.E R6, desc[UR50][R4.64] ;  /* 0x0000003204060981 */ /* 0x000ee2000c1e1900 */
[----:B0-----:R-:W-:Y:S01]  /*7d30*/  ISETP.NE.AND P1, PT, R50, 0x1, PT ;  /* 0x000000013200780c */ /* 0x001fe20003f25270 */
[----:B------:R-:W-:Y:S01]  /*7d40*/  UMOV UR4, URZ ;  /* 0x0000003f00047c82 */ /* 0x000fe20008000000 */
[----:B------:R-:W-:Y:S01]  /*7d50*/  IMAD.U32 R11, RZ, RZ, UR39 ;  /* 0x00000027ff0b7e24 */ /* 0x000fe2000f8e00ff */
[----:B------:R2:W5:Y:S10]  /*7d60*/  @P2 LDG.E R7, desc[UR50][R8.64] ;  /* 0x0000003208072981 */ /* 0x000574000c1e1900 */
[----:B------:R-:W0:Y:S08]  /*7d70*/  @P1 LDC R12, c[0x0][0xbec] ;  /* 0x0002fb00ff0c1b82 */ /* 0x000e300000000800 */
[----:B------:R-:W1:Y:S01]  /*7d80*/  @P1 LDC R14, c[0x0][0xbf0] ;  /* 0x0002fc00ff0e1b82 */ /* 0x000e620000000800 */
[----:B---3--:R-:W-:Y:S01]  /*7d90*/  @P0 R2UR UR4, R6 ;  /* 0x00000000060402ca */ /* 0x008fe200000e0000 */
[----:B012---:R-:W-:-:S14]  /*7da0*/  @P2 BRA `(.L_x_233) ;  /* 0x0000000000102947 */ /* 0x007fdc0003800000 */
[----:B------:R-:W-:Y:S05]  /*7db0*/  @!P0 BRA `(.L_x_233) ;  /* 0x00000000000c8947 */ /* 0x000fea0003800000 */
[----:B------:R-:W2:Y:S04]  /*7dc0*/  LDG.E R6, desc[UR50][R4.64] ;  /* 0x0000003204067981 */ /* 0x000ea8000c1e1900 */
[----:B-----5:R-:W2:Y:S02]  /*7dd0*/  LDG.E R7, desc[UR50][R4.64+0x4] ;  /* 0x0000043204077981 */ /* 0x020ea4000c1e1900 */
[----:B--2---:R-:W-:-:S07]  /*7de0*/  IMAD.IADD R7, R7, 0x1, -R6 ;  /* 0x0000000107077824 */ /* 0x004fce00078e0a06 */
.L_x_233:
[----:B------:R-:W-:Y:S01]  /*7df0*/  USHF.R.S32.HI UR14, URZ, 0x1f, UR40 ;  /* 0x0000001f3f0e7899 */ /* 0x000fe20008011428 */
[----:B------:R-:W-:Y:S01]  /*7e00*/  IMAD R11, R11, 0x80, R16 ;  /* 0x000000800b0b7824 */ /* 0x000fe200078e0210 */
[----:B------:R-:W-:Y:S01]  /*7e10*/  ULDC.64 UR12, c[0x0][0xb90] ;  /* 0x0002e400000c7ab9 */ /* 0x000fe20000000a00 */
[----:B------:R-:W-:Y:S01]  /*7e20*/  USHF.R.S32.HI UR11, URZ, 0x1f, UR4 ;  /* 0x0000001f3f0b7899 */ /* 0x000fe20008011404 */
[----:B------:R-:W-:Y:S01]  /*7e30*/  IMAD.U32 R24, RZ, RZ, UR39 ;  /* 0x00000027ff187e24 */ /* 0x000fe2000f8e00ff */
[----:B------:R-:W-:Y:S01]  /*7e40*/  UIMAD UR7, UR14, UR12, URZ ;  /* 0x0000000c0e0772a4 */ /* 0x000fe2000f8e023f */
[----:B------:R-:W-:Y:S01]  /*7e50*/  @P1 IMAD.HI.U32 R5, R11, R12, RZ ;  /* 0x0000000c0b051227 */ /* 0x000fe200078e00ff */
[----:B------:R-:W-:Y:S01]  /*7e60*/  UMOV UR10, UR4 ;  /* 0x00000004000a7c82 */ /* 0x000fe20008000000 */
[----:B------:R-:W-:Y:S01]  /*7e70*/  USEL UR38, UR38, URZ, !UP0 ;  /* 0x0000003f26267287 */ /* 0x000fe2000c000000 */
[----:B------:R-:W-:Y:S01]  /*7e80*/  LEA R24, R24, R19, 0x7 ;  /* 0x0000001318187211 */ /* 0x000fe200078e38ff */
[----:B------:R-:W-:Y:S01]  /*7e90*/  UIMAD.WIDE.U32 UR8, UR40, UR12, UR10 ;  /* 0x0000000c280872a5 */ /* 0x000fe2000f8e000a */
[----:B------:R-:W-:Y:S01]  /*7ea0*/  IMAD.MOV.U32 R4, RZ, RZ, R11 ;  /* 0x000000ffff047224 */ /* 0x000fe200078e000b */
[----:B------:R-:W-:Y:S01]  /*7eb0*/  UIMAD UR7, UR40, UR13, UR7 ;  /* 0x0000000d280772a4 */ /* 0x000fe2000f8e0207 */
[----:B------:R-:W-:Y:S01]  /*7ec0*/  @P1 SHF.R.U32.HI R4, RZ, R14, R5 ;  /* 0x0000000eff041219 */ /* 0x000fe20000011605 */
[----:B------:R-:W-:Y:S01]  /*7ed0*/  USEL UR37, UR37, URZ, !UP0 ;  /* 0x0000003f25257287 */ /* 0x000fe2000c000000 */
[----:B------:R-:W-:Y:S01]  /*7ee0*/  LEA R5, R17, R22, 0x6 ;  /* 0x0000001611057211 */ /* 0x000fe200078e30ff */
[----:B------:R-:W-:Y:S01]  /*7ef0*/  ULDC.64 UR12, c[0x0][0xb98] ;  /* 0x0002e600000c7ab9 */ /* 0x000fe20000000a00 */
[----:B------:R-:W-:Y:S01]  /*7f00*/  UIADD3 UR9, UR9, UR7, URZ ;  /* 0x0000000709097290 */ /* 0x000fe2000fffe03f */
[----:B------:R-:W-:Y:S01]  /*7f10*/  IMAD.MOV R9, RZ, RZ, -R4 ;  /* 0x000000ffff097224 */ /* 0x000fe200078e0a04 */
[----:B------:R-:W-:Y:S01]  /*7f20*/  UIMAD UR7, UR38, UR12, URZ ;  /* 0x0000000c260772a4 */ /* 0x000fe2000f8e023f */
[----:B------:R-:W-:Y:S01]  /*7f30*/  IMAD.WIDE R20, R5, 0x2, R20 ;  /* 0x0000000205147825 */ /* 0x000fe200078e0214 */
[----:B------:R-:W-:Y:S01]  /*7f40*/  UIMAD.WIDE.U32 UR8, UR37, UR12, UR8 ;  /* 0x0000000c250872a5 */ /* 0x000fe2000f8e0008 */
[----:B------:R-:W-:Y:S01]  /*7f50*/  SHF.R.S32.HI R5, RZ, 0x1f, R4 ;  /* 0x0000001fff057819 */ /* 0x000fe20000011404 */
[----:B------:R-:W-:Y:S01]  /*7f60*/  UIMAD UR7, UR37, UR13, UR7 ;  /* 0x0000000d250772a4 */ /* 0x000fe2000f8e0207 */
[----:B------:R-:W-:Y:S01]  /*7f70*/  IMAD R9, R50, R9, R11 ;  /* 0x0000000932097224 */ /* 0x000fe200078e020b */
[----:B------:R-:W-:Y:S01]  /*7f80*/  IADD3 R13, P3, R20, 0x2000, RZ ;  /* 0x00002000140d7810 */ /* 0x000fe20007f7e0ff */
[----:B-----5:R-:W-:Y:S01]  /*7f90*/  IMAD R53, R7, R50, RZ ;  /* 0x0000003207357224 */ /* 0x020fe200078e02ff */
[----:B------:R-:W-:Y:S01]  /*7fa0*/  IADD3 R4, P2, R4, UR8, RZ ;  /* 0x0000000804047c10 */ /* 0x000fe2000ff5e0ff */
[----:B------:R-:W0:Y:S01]  /*7fb0*/  @P1 LDC R29, c[0x0][0xbec] ;  /* 0x0002fb00ff1d1b82 */ /* 0x000e220000000800 */
[----:B------:R-:W-:Y:S01]  /*7fc0*/  IMAD.U32 R6, RZ, RZ, UR7 ;  /* 0x00000007ff067e24 */ /* 0x000fe2000f8e00ff */
[----:B------:R-:W-:Y:S01]  /*7fd0*/  LOP3.LUT R8, R13, 0x380, RZ, 0xc0, !PT ;  /* 0x000003800d087812 */ /* 0x000fe200078ec0ff */
[----:B------:R-:W-:Y:S01]  /*7fe0*/  ULDC.64 UR12, c[0x0][0xaa0] ;  /* 0x0002a800000c7ab9 */ /* 0x000fe20000000a00 */
[----:B------:R-:W-:-:S02]  /*7ff0*/  IADD3 R15, P0, R20, 0x1000, RZ ;  /* 0x00001000140f7810 */ /* 0x000fc40007f1e0ff */
[----:B------:R-:W-:Y:S01]  /*8000*/  IADD3.X R5, R5, UR9, R6, P2, !PT ;  /* 0x0000000905057c10 */ /* 0x000fe200097fe406 */
[----:B------:R-:W-:Y:S01]  /*8010*/  ULDC.64 UR8, c[0x0][0xb88] ;  /* 0x0002e20000087ab9 */ /* 0x000fe20000000a00 */
[----:B------:R-:W-:Y:S02]  /*8020*/  SHF.R.S32.HI R6, RZ, 0x1f, R9 ;  /* 0x0000001fff067819 */ /* 0x000fe40000011409 */
[----:B------:R-:W-:Y:S01]  /*8030*/  SHF.R.U64 R8, R8, 0x3, RZ ;  /* 0x0000000308087819 */ /* 0x000fe200000012ff */
[----:B------:R-:W-:Y:S01]  /*8040*/  IMAD.WIDE.U32 R4, R9, UR8, R4 ;  /* 0x0000000809047c25 */ /* 0x000fe2000f8e0004 */
[----:B------:R-:W-:Y:S02]  /*8050*/  IADD3 R11, P2, R20, 0x3000, RZ ;  /* 0x00003000140b7810 */ /* 0x000fe40007f5e0ff */
[----:B------:R-:W-:Y:S01]  /*8060*/  LOP3.LUT R8, R8, R13, RZ, 0x3c, !PT ;  /* 0x0000000d08087212 */ /* 0x000fe200078e3cff */
[----:B------:R-:W-:Y:S01]  /*8070*/  IMAD R10, R6, UR8, RZ ;  /* 0x00000008060a7c24 */ /* 0x000fe2000f8e02ff */
[----:B------:R-:W-:Y:S01]  /*8080*/  LOP3.LUT R6, R11, 0x380, RZ, 0xc0, !PT ;  /* 0x000003800b067812 */ /* 0x000fe200078ec0ff */
[--C-:B------:R-:W-:Y:S01]  /*8090*/  IMAD.X R7, RZ, RZ, R21.reuse, P2 ;  /* 0x000000ffff077224 */ /* 0x100fe200010e0615 */
[----:B------:R-:W-:Y:S01]  /*80a0*/  IADD3 R45, P6, R20, 0x4000, RZ ;  /* 0x00004000142d7810 */ /* 0x000fe20007fde0ff */
[----:B------:R-:W-:Y:S01]  /*80b0*/  IMAD R13, R9, UR9, R10 ;  /* 0x00000009090d7c24 */ /* 0x000fe2000f8e020a */
[----:B------:R-:W-:Y:S01]  /*80c0*/  ULDC.64 UR8, c[0x0][0xb50] ;  /* 0x0002d40000087ab9 */ /* 0x000fe20000000a00 */
[----:B------:R-:W-:Y:S01]  /*80d0*/  SHF.R.U64 R6, R6, 0x3, RZ ;  /* 0x0000000306067819 */ /* 0x000fe200000012ff */
[----:B------:R-:W-:Y:S01]  /*80e0*/  IMAD.X R9, RZ, RZ, R21, P3 ;  /* 0x000000ffff097224 */ /* 0x000fe200018e0615 */
[----:B------:R-:W-:Y:S01]  /*80f0*/  LEA R10, P4, R4, UR8, 0x2 ;  /* 0x00000008040a7c11 */ /* 0x000fe2000f8810ff */
[----:B------:R-:W-:Y:S01]  /*8100*/  IMAD.IADD R5, R5, 0x1, R13 ;  /* 0x0000000105057824 */ /* 0x000fe200078e020d */
[----:B------:R-:W-:Y:S01]  /*8110*/  LOP3.LUT R6, R6, R11, RZ, 0x3c, !PT ;  /* 0x0000000b06067212 */ /* 0x000fe200078e3cff */
[----:B------:R-:W-:Y:S01]  /*8120*/  IMAD.X R13, RZ, RZ, R21, P0 ;  /* 0x000000ffff0d7224 */ /* 0x000fe200000e0615 */
[----:B------:R-:W-:Y:S01]  /*8130*/  LOP3.LUT P0, RZ, R154, 0x3, RZ, 0xc0, !PT ;  /* 0x000000039aff7812 */ /* 0x000fe2000780c0ff */
[----:B------:R-:W-:Y:S01]  /*8140*/  SHFL.IDX PT, R30, R10, RZ, 0x1c1f ;  /* 0x001c1fff0a1e7589 */ /* 0x000fe200000e0000 */
[----:B------:R-:W-:Y:S01]  /*8150*/  LEA.HI.X R14, R4, UR9, R5, 0x2, P4 ;  /* 0x00000009040e7c11 */ /* 0x000fe2000a0f1405 */
[C---:B------:R-:W-:Y:S01]  /*8160*/  VIADD R4, R24.reuse, 0x8 ;  /* 0x0000000818047836 */ /* 0x040fe20000000000 */
[----:B------:R-:W-:Y:S01]  /*8170*/  ISETP.GE.OR P2, PT, R24, R53, P0 ;  /* 0x000000351800720c */ /* 0x000fe20000746670 */
[----:B------:R-:W-:Y:S01]  /*8180*/  SHFL.IDX PT, R48, R10, 0x1, 0x1c1f ;  /* 0x003c1f000a307f89 */ /* 0x000fe200000e0000 */
[----:B------:R-:W-:-:S02]  /*8190*/  IADD3 R41, P5, R20, 0x5000, RZ ;  /* 0x0000500014297810 */ /* 0x000fc40007fbe0ff */
[----:B------:R-:W-:Y:S01]  /*81a0*/  ISETP.GE.OR P0, PT, R4, R53, P0 ;  /* 0x000000350400720c */ /* 0x000fe20000706670 */
[----:B------:R-:W1:Y:S01]  /*81b0*/  SHFL.IDX PT, R31, R14, RZ, 0x1c1f ;  /* 0x001c1fff0e1f7589 */ /* 0x000e6200000e0000 */
[C---:B------:R-:W-:Y:S02]  /*81c0*/  IADD3 R37, P4, R20.reuse, 0x6000, RZ ;  /* 0x0000600014257810 */ /* 0x040fe40007f9e0ff */
[----:B------:R-:W-:Y:S01]  /*81d0*/  LOP3.LUT R11, R20, 0x380, RZ, 0xc0, !PT ;  /* 0x00000380140b7812 */ /* 0x000fe200078ec0ff */
[----:B------:R-:W2:Y:S01]  /*81e0*/  SHFL.IDX PT, R49, R14, 0x1, 0x1c1f ;  /* 0x003c1f000e317f89 */ /* 0x000ea200000e0000 */
[----:B------:R-:W-:Y:S02]  /*81f0*/  LOP3.LUT R44, R45, 0x380, RZ, 0xc0, !PT ;  /* 0x000003802d2c7812 */ /* 0x000fe400078ec0ff */
[----:B------:R-:W-:Y:S02]  /*8200*/  LOP3.LUT R40, R41, 0x380, RZ, 0xc0, !PT ;  /* 0x0000038029287812 */ /* 0x000fe400078ec0ff */
[----:B------:R-:W-:-:S02]  /*8210*/  LOP3.LUT R36, R37, 0x380, RZ, 0xc0, !PT ;  /* 0x0000038025247812 */ /* 0x000fc400078ec0ff */
[----:B------:R-:W-:Y:S02]  /*8220*/  SHF.R.U64 R11, R11, 0x3, RZ ;  /* 0x000000030b0b7819 */ /* 0x000fe400000012ff */
[----:B------:R-:W-:Y:S02]  /*8230*/  IADD3 R5, P3, R20, 0x7000, RZ ;  /* 0x0000700014057810 */ /* 0x000fe40007f7e0ff */
[----:B------:R-:W-:Y:S02]  /*8240*/  SHF.R.U64 R44, R44, 0x3, RZ ;  /* 0x000000032c2c7819 */ /* 0x000fe400000012ff */
[----:B------:R-:W-:Y:S01]  /*8250*/  SHF.R.U64 R40, R40, 0x3, RZ ;  /* 0x0000000328287819 */ /* 0x000fe200000012ff */
[----:B------:R-:W-:Y:S01]  /*8260*/  IMAD.X R33, RZ, RZ, R21, P3 ;  /* 0x000000ffff217224 */ /* 0x000fe200018e0615 */
[----:B------:R-:W-:Y:S02]  /*8270*/  SHF.R.U64 R36, R36, 0x3, RZ ;  /* 0x0000000324247819 */ /* 0x000fe400000012ff */
[----:B------:R-:W-:-:S02]  /*8280*/  LOP3.LUT R20, R11, R20, RZ, 0x3c, !PT ;  /* 0x000000140b147212 */ /* 0x000fc400078e3cff */
[----:B------:R-:W-:Y:S01]  /*8290*/  LOP3.LUT R44, R44, R45, RZ, 0x3c, !PT ;  /* 0x0000002d2c2c7212 */ /* 0x000fe200078e3cff */
[----:B-1----:R1:W-:Y:S01]  /*82a0*/  @!P2 ST.E desc[UR50][R30.64], R0 ;  /* 0x000000001e00a985 */ /* 0x0023e2000c101932 */
[----:B------:R-:W-:Y:S01]  /*82b0*/  LOP3.LUT R40, R40, R41, RZ, 0x3c, !PT ;  /* 0x0000002928287212 */ /* 0x000fe200078e3cff */
[--C-:B------:R-:W-:Y:S01]  /*82c0*/  IMAD.X R41, RZ, RZ, R21.reuse, P5 ;  /* 0x000000ffff297224 */ /* 0x100fe200028e0615 */
[----:B------:R-:W-:Y:S01]  /*82d0*/  LOP3.LUT R36, R36, R37, RZ, 0x3c, !PT ;  /* 0x0000002524247212 */ /* 0x000fe200078e3cff */
[----:B--2---:R2:W-:Y:S01]  /*82e0*/  @!P0 ST.E desc[UR50][R48.64], R3 ;  /* 0x0000000330008985 */ /* 0x0045e2000c101932 */
[----:B------:R-:W-:Y:S01]  /*82f0*/  IADD3.X R45, RZ, R21, RZ, P6, !PT ;  /* 0x00000015ff2d7210 */ /* 0x000fe200037fe4ff */
[----:B------:R-:W-:Y:S01]  /*8300*/  IMAD.X R37, RZ, RZ, R21, P4 ;  /* 0x000000ffff257224 */ /* 0x000fe200020e0615 */
[----:B------:R-:W-:Y:S01]  /*8310*/  UIMAD UR7, UR11, UR12, URZ ;  /* 0x0000000c0b0772a4 */ /* 0x000fe2000f8e023f */
[----:B------:R3:W5:Y:S01]  /*8320*/  LD.E.128 R24, desc[UR50][R20.64] ;  /* 0x0000003214187980 */ /* 0x000762000c101d00 */
[----:B------:R-:W-:Y:S01]  /*8330*/  UIMAD.WIDE.U32 UR8, UR4, UR12, URZ ;  /* 0x0000000c040872a5 */ /* 0x000fe2000f8e003f */
[----:B------:R-:W-:Y:S01]  /*8340*/  LOP3.LUT R12, R15, 0x380, RZ, 0xc0, !PT ;  /* 0x000003800f0c7812 */ /* 0x000fe200078ec0ff */
[----:B------:R-:W-:Y:S01]  /*8350*/  UIMAD UR7, UR4, UR13, UR7 ;  /* 0x0000000d040772a4 */ /* 0x000fe2000f8e0207 */
[----:B-1----:R-:W-:Y:S01]  /*8360*/  IMAD R0, R152, 0x20, R17 ;  /* 0x0000002098007824 */ /* 0x002fe200078e0211 */
[----:B------:R-:W-:Y:S01]  /*8370*/  ULDC.64 UR10, c[0x0][0xae8] ;  /* 0x0002ba00000a7ab9 */ /* 0x000fe20000000a00 */
[----:B------:R-:W-:Y:S01]  /*8380*/  LOP3.LUT R4, R5, 0x380, RZ, 0xc0, !PT ;  /* 0x0000038005047812 */ /* 0x000fe200078ec0ff */
[----:B------:R-:W5:Y:S01]  /*8390*/  LD.E.128 R8, desc[UR50][R8.64] ;  /* 0x0000003208087980 */ /* 0x000f62000c101d00 */
[----:B---3--:R-:W1:Y:S01]  /*83a0*/  @P1 LDC R21, c[0x0][0xbf0] ;  /* 0x0002fc00ff151b82 */ /* 0x008e620000000800 */
[----:B--2---:R-:W-:Y:S01]  /*83b0*/  MOV R3, UR39 ;  /* 0x0000002700037c02 */ /* 0x004fe20008000f00 */
[----:B------:R-:W-:Y:S01]  /*83c0*/  UIADD3 UR9, UR9, UR7, URZ ;  /* 0x0000000709097290 */ /* 0x000fe2000fffe03f */
[----:B------:R-:W-:Y:S01]  /*83d0*/  SHF.R.U64 R12, R12, 0x3, RZ ;  /* 0x000000030c0c7819 */ /* 0x000fe200000012ff */
[----:B------:R-:W-:Y:S01]  /*83e0*/  UIMAD UR4, UR14, UR10, URZ ;  /* 0x0000000a0e0472a4 */ /* 0x000fe2000f8e023f */
[----:B------:R-:W-:Y:S01]  /*83f0*/  SHF.R.U64 R4, R4, 0x3, RZ ;  /* 0x0000000304047819 */ /* 0x000fe200000012ff */
[----:B------:R-:W-:Y:S01]  /*8400*/  UIMAD.WIDE.U32 UR8, UR40, UR10, UR8 ;  /* 0x0000000a280872a5 */ /* 0x000fe2000f8e0008 */
[----:B------:R-:W-:Y:S01]  /*8410*/  IMAD R30, R3, 0x80, R0 ;  /* 0x00000080031e7824 */ /* 0x000fe200078e0200 */
[----:B------:R-:W-:Y:S01]  /*8420*/  UIMAD UR4, UR40, UR11, UR4 ;  /* 0x0000000b280472a4 */ /* 0x000fe2000f8e0204 */
[----:B------:R-:W-:Y:S01]  /*8430*/  LOP3.LUT R12, R12, R15, RZ, 0x3c, !PT ;  /* 0x0000000f0c0c7212 */ /* 0x000fe200078e3cff */
[----:B------:R-:W5:Y:S01]  /*8440*/  LD.E.128 R44, desc[UR50][R44.64] ;  /* 0x000000322c2c7980 */ /* 0x000f62000c101d00 */
[----:B------:R-:W-:Y:S01]  /*8450*/  ULDC.64 UR10, c[0x0][0xaf0] ;  /* 0x0002bc00000a7ab9 */ /* 0x000fe20000000a00 */
[----:B------:R-:W-:Y:S01]  /*8460*/  UIADD3 UR9, UR9, UR4, URZ ;  /* 0x0000000409097290 */ /* 0x000fe2000fffe03f */
[----:B0-----:R-:W-:Y:S01]  /*8470*/  @P1 IMAD.HI.U32 R0, R30, R29, RZ ;  /* 0x0000001d1e001227 */ /* 0x001fe200078e00ff */
[----:B------:R-:W-:Y:S01]  /*8480*/  UIMAD UR4, UR38, UR10, URZ ;  /* 0x0000000a260472a4 */ /* 0x000fe2000f8e023f */
[----:B------:R-:W-:Y:S01]  /*8490*/  LOP3.LUT R32, R4, R5, RZ, 0x3c, !PT ;  /* 0x0000000504207212 */ /* 0x000fe200078e3cff */
[----:B------:R-:W-:Y:S01]  /*84a0*/  UIMAD.WIDE.U32 UR8, UR37, UR10, UR8 ;  /* 0x0000000a250872a5 */ /* 0x000fe2000f8e0008 */
[----:B------:R-:W-:Y:S01]  /*84b0*/  IMAD.MOV.U32 R3, RZ, RZ, R30 ;  /* 0x000000ffff037224 */ /* 0x000fe200078e001e */
[----:B------:R-:W-:Y:S01]  /*84c0*/  UIMAD UR4, UR37, UR11, UR4 ;  /* 0x0000000b250472a4 */ /* 0x000fe2000f8e0204 */
[----:B------:R-:W5:Y:S04]  /*84d0*/  LD.E.128 R12, desc[UR50][R12.64] ;  /* 0x000000320c0c7980 */ /* 0x000f68000c101d00 */
[----:B------:R-:W5:Y:S01]  /*84e0*/  LD.E.128 R4, desc[UR50][R6.64] ;  /* 0x0000003206047980 */ /* 0x000f62000c101d00 */
[----:B-1----:R-:W-:Y:S01]  /*84f0*/  @P1 SHF.R.U32.HI R3, RZ, R21, R0 ;  /* 0x00000015ff031219 */ /* 0x002fe20000011600 */
[----:B------:R-:W-:Y:S01]  /*8500*/  UIADD3 UR4, UR9, UR4, URZ ;  /* 0x0000000409047290 */ /* 0x000fe2000fffe03f */
[----:B------:R-:W-:Y:S01]  /*8510*/  IMAD.U32 R20, RZ, RZ, UR8 ;  /* 0x00000008ff147e24 */ /* 0x000fe2000f8e00ff */
[----:B------:R-:W5:Y:S01]  /*8520*/  LD.E.128 R40, desc[UR50][R40.64] ;  /* 0x0000003228287980 */ /* 0x000f62000c101d00 */
[--C-:B------:R-:W-:Y:S01]  /*8530*/  SHF.R.S32.HI R0, RZ, 0x1f, R3.reuse ;  /* 0x0000001fff007819 */ /* 0x100fe20000011403 */
[----:B------:R-:W-:-:S02]  /*8540*/  IMAD.MOV R29, RZ, RZ, -R3 ;  /* 0x000000ffff1d7224 */ /* 0x000fc400078e0a03 */
[----:B------:R-:W-:Y:S01]  /*8550*/  IMAD.U32 R21, RZ, RZ, UR9 ;  /* 0x00000009ff157e24 */ /* 0x000fe2000f8e00ff */
[----:B------:R-:W-:Y:S01]  /*8560*/  ULDC.64 UR8, c[0x0][0xae0] ;  /* 0x0002b80000087ab9 */ /* 0x000fe20000000a00 */
[----:B------:R-:W-:Y:S01]  /*8570*/  IMAD R29, R50, R29, R30 ;  /* 0x0000001d321d7224 */ /* 0x000fe200078e021e */
[----:B------:R-:W-:Y:S01]  /*8580*/  MOV R21, UR4 ;  /* 0x0000000400157c02 */ /* 0x000fe20008000f00 */
[----:B------:R-:W-:Y:S01]  /*8590*/  IMAD R0, R0, UR8, RZ ;  /* 0x0000000800007c24 */ /* 0x000fe2000f8e02ff */
[----:B------:R-:W5:Y:S03]  /*85a0*/  LD.E.128 R36, desc[UR50][R36.64] ;  /* 0x0000003224247980 */ /* 0x000f66000c101d00 */
[C---:B------:R-:W-:Y:S01]  /*85b0*/  IMAD R31, R3.reuse, UR9, R0 ;  /* 0x00000009031f7c24 */ /* 0x040fe2000f8e0200 */
[----:B------:R-:W5:Y:S01]  /*85c0*/  LD.E.128 R32, desc[UR50][R32.64] ;  /* 0x0000003220207980 */ /* 0x000f62000c101d00 */
[----:B------:R-:W-:Y:S01]  /*85d0*/  SHF.R.S32.HI R0, RZ, 0x1f, R29 ;  /* 0x0000001fff007819 */ /* 0x000fe2000001141d */
[----:B------:R-:W-:Y:S01]  /*85e0*/  IMAD.WIDE.U32 R20, R3, UR8, R20 ;  /* 0x0000000803147c25 */ /* 0x000fe2000f8e0014 */
[----:B------:R-:W-:Y:S01]  /*85f0*/  ULDC.64 UR8, c[0x0][0xad8] ;  /* 0x0002b60000087ab9 */ /* 0x000fe20000000a00 */
[----:B------:R-:W-:Y:S01]  /*8600*/  @!PT LDS RZ, [RZ] ;  /* 0x00000000fffff984 */ /* 0x000fe20000000800 */
[----:B------:R-:W-:Y:S01]  /*8610*/  @!PT LDS RZ, [RZ] ;  /* 0x00000000fffff984 */ /* 0x000fe20000000800 */
[----:B------:R-:W-:Y:S01]  /*8620*/  @!PT LDS RZ, [RZ] ;  /* 0x00000000fffff984 */ /* 0x000fe20000000800 */
[----:B------:R-:W-:Y:S01]  /*8630*/  @!PT LDS RZ, [RZ] ;  /* 0x00000000fffff984 */ /* 0x000fe20000000800 */
[----:B------:R0:W-:Y:S06]  /*8640*/  MEMBAR.ALL.CTA ;  /* 0x0000000000007992 */ /* 0x0001ec0000008000 */
[----:B0-----:R-:W0:Y:S01]  /*8650*/  FENCE.VIEW.ASYNC.S ;  /* 0x00000000000073c6 */ /* 0x001e220000000000 */
[----:B------:R-:W-:-:S02]  /*8660*/  IMAD.U32 R48, RZ, RZ, UR39 ;  /* 0x00000027ff307e24 */ /* 0x000fc4000f8e00ff */
[----:B------:R-:W-:Y:S02]  /*8670*/  IMAD.IADD R21, R21, 0x1, R31 ;  /* 0x0000000115157824 */ /* 0x000fe400078e021f */
[----:B------:R-:W-:Y:S02]  /*8680*/  IMAD R30, R0, UR8, RZ ;  /* 0x00000008001e7c24 */ /* 0x000fe4000f8e02ff */
[----:B------:R-:W-:Y:S02]  /*8690*/  IMAD R48, R48, 0x80, R17 ;  /* 0x0000008030307824 */ /* 0x000fe400078e0211 */
[C---:B------:R-:W-:Y:S02]  /*86a0*/  IMAD R3, R29.reuse, UR9, R30 ;  /* 0x000000091d037c24 */ /* 0x040fe4000f8e021e */
[----:B------:R-:W-:Y:S01]  /*86b0*/  IMAD.WIDE.U32 R20, R29, UR8, R20 ;  /* 0x000000081d147c25 */ /* 0x000fe2000f8e0014 */
[----:B------:R-:W-:Y:S01]  /*86c0*/  ISETP.GE.AND P2, PT, R48, R53, PT ;  /* 0x000000353000720c */ /* 0x000fe20003f46270 */
[----:B------:R-:W-:-:S02]  /*86d0*/  ULDC.64 UR8, c[0x0][0xa80] ;  /* 0x0002a00000087ab9 */ /* 0x000fc40000000a00 */
[----:B------:R-:W-:Y:S01]  /*86e0*/  IMAD.IADD R3, R21, 0x1, R3 ;  /* 0x0000000115037824 */ /* 0x000fe200078e0203 */
[----:B------:R-:W-:Y:S01]  /*86f0*/  LEA R30, P3, R20, UR8, 0x1 ;  /* 0x00000008141e7c11 */ /* 0x000fe2000f8608ff */
[----:B------:R-:W-:Y:S01]  /*8700*/  VIADD R28, R28, 0x28820 ;  /* 0x000288201c1c7836 */ /* 0x000fe20000000000 */
[----:B------:R-:W-:Y:S02]  /*8710*/  IADD3 R0, R48, 0x20, RZ ;  /* 0x0000002030007810 */ /* 0x000fe40007ffe0ff */
[----:B------:R-:W-:Y:S02]  /*8720*/  LEA.HI.X R3, R20, UR9, R3, 0x1, P3 ;  /* 0x0000000914037c11 */ /* 0x000fe400098f0c03 */
[----:B------:R-:W-:Y:S02]  /*8730*/  PRMT R28, RZ, 0x654, R28 ;  /* 0x00000654ff1c7816 */ /* 0x000fe4000000001c */
[-C--:B------:R-:W-:Y:S01]  /*8740*/  ISETP.GE.AND P0, PT, R0, R53.reuse, PT ;  /* 0x000000350000720c */ /* 0x080fe20003f06270 */
[----:B------:R-:W-:Y:S01]  /*8750*/  VIADD R0, R48, 0x40 ;  /* 0x0000004030007836 */ /* 0x000fe20000000000 */
[----:B0-----:R0:W-:Y:S01]  /*8760*/  SYNCS.ARRIVE.TRANS64.RED.A1T0 RZ, [R28+URZ], RZ ;  /* 0x000000ff1cff79a7 */ /* 0x0011e2000810043f */
[----:B------:R0:W1:Y:S01]  /*8770*/  SHFL.IDX PT, R21, R30, RZ, 0x181f ;  /* 0x00181fff1e157589 */ /* 0x00006200000e0000 */
[----:B------:R-:W-:Y:S03]  /*8780*/  BSSY B1, `(.L_x_234) ;  /* 0x000000d000017945 */ /* 0x000fe60003800000 */
[----:B------:R0:W2:Y:S01]  /*8790*/  SHFL.IDX PT, R29, R3, RZ, 0x181f ;  /* 0x00181fff031d7589 */ /* 0x0000a200000e0000 */
[----:B------:R-:W-:Y:S01]  /*87a0*/  ISETP.GE.AND P1, PT, R0, R53, PT ;  /* 0x000000350000720c */ /* 0x000fe20003f26270 */
[----:B------:R-:W-:-:S12]  /*87b0*/  @P2 BRA `(.L_x_235) ;  /* 0x0000000000242947 */ /* 0x000fd80003800000 */
[----:B------:R-:W-:Y:S02]  /*87c0*/  ULDC UR4, c[0x0][0xac8] ;  /* 0x0002b20000047ab9 */ /* 0x000fe40000000800 */
[----:B------:R-:W-:Y:S02]  /*87d0*/  ISETP.GE.AND P2, PT, R22, UR4, PT ;  /* 0x0000000416007c0c */ /* 0x000fe4000bf46270 */
[----:B------:R-:W-:-:S11]  /*87e0*/  ISETP.GE.AND P3, PT, R18, UR4, PT ;  /* 0x0000000412007c0c */ /* 0x000fd6000bf66270 */
[-C--:B-1----:R-:W-:Y:S02]  /*87f0*/  @!P2 LEA R20, P4, R22, R21.reuse, 0x1 ;  /* 0x000000151614a211 */ /* 0x082fe400078808ff */
[----:B0-----:R-:W-:Y:S02]  /*8800*/  @!P3 LEA R28, P5, R18, R21, 0x1 ;  /* 0x00000015121cb211 */ /* 0x001fe400078a08ff */
[-C--:B--2---:R-:W-:Y:S02]  /*8810*/  @!P2 LEA.HI.X R21, R22, R29.reuse, R189, 0x1, P4 ;  /* 0x0000001d1615a211 */ /* 0x084fe400020f0cbd */
[----:B------:R-:W-:-:S03]  /*8820*/  @!P3 LEA.HI.X R29, R18, R29, R188, 0x1, P5 ;  /* 0x0000001d121db211 */ /* 0x000fc600028f0cbc */
[----:B-----5:R3:W-:Y:S04]  /*8830*/  @!P2 ST.E.128 desc[UR50][R20.64], R24 ;  /* 0x000000181400a985 */ /* 0x0207e8000c101d32 */
[----:B------:R3:W-:Y:S02]  /*8840*/  @!P3 ST.E.128 desc[UR50][R28.64], R44 ;  /* 0x0000002c1c00b985 */ /* 0x0007e4000c101d32 */
.L_x_235:
[----:B------:R-:W-:Y:S05]  /*8850*/  BSYNC B1 ;  /* 0x0000000000017941 */ /* 0x000fea0003800000 */
.L_x_234:
[----:B---3-5:R3:W4:Y:S01]  /*8860*/  SHFL.IDX PT, R25, R3, 0x1, 0x181f ;  /* 0x00381f0003197f89 */ /* 0x02872200000e0000 */
[----:B------:R-:W-:Y:S03]  /*8870*/  BSSY B1, `(.L_x_236) ;  /* 0x000000c000017945 */ /* 0x000fe60003800000 */
[----:B-1----:R3:W1:Y:S01]  /*8880*/  SHFL.IDX PT, R21, R30, 0x1, 0x181f ;  /* 0x00381f001e157f89 */ /* 0x00266200000e0000 */
[----:B------:R-:W-:Y:S05]  /*8890*/  @P0 BRA `(.L_x_237) ;  /* 0x0000000000240947 */ /* 0x000fea0003800000 */
[----:B------:R-:W-:Y:S02]  /*88a0*/  ULDC UR4, c[0x0][0xac8] ;  /* 0x0002b20000047ab9 */ /* 0x000fe40000000800 */
[----:B------:R-:W-:Y:S02]  /*88b0*/  ISETP.GE.AND P3, PT, R22, UR4, PT ;  /* 0x0000000416007c0c */ /* 0x000fe4000bf66270 */
[----:B------:R-:W-:-:S11]  /*88c0*/  ISETP.GE.AND P4, PT, R18, UR4, PT ;  /* 0x0000000412007c0c */ /* 0x000fd6000bf86270 */
[-C--:B-1----:R-:W-:Y:S02]  /*88d0*/  @!P3 LEA R20, P0, R22, R21.reuse, 0x1 ;  /* 0x000000151614b211 */ /* 0x082fe400078008ff */
[----:B------:R-:W-:Y:S02]  /*88e0*/  @!P4 LEA R24, P2, R18, R21, 0x1 ;  /* 0x000000151218c211 */ /* 0x000fe400078408ff */
[-C--:B----4-:R-:W-:Y:S02]  /*88f0*/  @!P3 LEA.HI.X R21, R22, R25.reuse, R189, 0x1, P0 ;  /* 0x000000191615b211 */ /* 0x090fe400000f0cbd */
[----:B------:R-:W-:-:S03]  /*8900*/  @!P4 LEA.HI.X R25, R18, R25, R188, 0x1, P2 ;  /* 0x000000191219c211 */ /* 0x000fc600010f0cbc */
[----:B------:R1:W-:Y:S04]  /*8910*/  @!P3 ST.E.128 desc[UR50][R20.64], R12 ;  /* 0x0000000c1400b985 */ /* 0x0003e8000c101d32 */
[----:B------:R1:W-:Y:S02]  /*8920*/  @!P4 ST.E.128 desc[UR50][R24.64], R40 ;  /* 0x000000281800c985 */ /* 0x0003e4000c101d32 */
.L_x_237:
[----:B------:R-:W-:Y:S05]  /*8930*/  BSYNC B1 ;  /* 0x0000000000017941 */ /* 0x000fea0003800000 */
.L_x_236:
[----:B-1----:R1:W0:Y:S01]  /*8940*/  SHFL.IDX PT, R15, R3, 0x2, 0x181f ;  /* 0x00581f00030f7f89 */ /* 0x00222200000e0000 */
[----:B------:R-:W-:Y:S03]  /*8950*/  BSSY B1, `(.L_x_238) ;  /* 0x000000c000017945 */ /* 0x000fe60003800000 */
[----:B------:R1:W0:Y:S01]  /*8960*/  SHFL.IDX PT, R13, R30, 0x2, 0x181f ;  /* 0x00581f001e0d7f89 */ /* 0x00022200000e0000 */
[----:B------:R-:W-:Y:S05]  /*8970*/  @P1 BRA `(.L_x_239) ;  /* 0x0000000000241947 */ /* 0x000fea0003800000 */
[----:B------:R-:W-:Y:S02]  /*8980*/  ULDC UR4, c[0x0][0xac8] ;  /* 0x0002b20000047ab9 */ /* 0x000fe40000000800 */
[----:B------:R-:W-:Y:S02]  /*8990*/  ISETP.GE.AND P2, PT, R22, UR4, PT ;  /* 0x0000000416007c0c */ /* 0x000fe4000bf46270 */
[----:B------:R-:W-:-:S11]  /*89a0*/  ISETP.GE.AND P3, PT, R18, UR4, PT ;  /* 0x0000000412007c0c */ /* 0x000fd6000bf66270 */
[-C--:B0-----:R-:W-:Y:S02]  /*89b0*/  @!P2 LEA R12, P0, R22, R13.reuse, 0x1 ;  /* 0x0000000d160ca211 */ /* 0x081fe400078008ff */
[----:B------:R-:W-:Y:S02]  /*89c0*/  @!P3 LEA R14, P1, R18, R13, 0x1 ;  /* 0x0000000d120eb211 */ /* 0x000fe400078208ff */
[-C--:B------:R-:W-:Y:S02]  /*89d0*/  @!P2 LEA.HI.X R13, R22, R15.reuse, R189, 0x1, P0 ;  /* 0x0000000f160da211 */ /* 0x080fe400000f0cbd */
[----:B------:R-:W-:-:S03]  /*89e0*/  @!P3 LEA.HI.X R15, R18, R15, R188, 0x1, P1 ;  /* 0x0000000f120fb211 */ /* 0x000fc600008f0cbc */
[----:B------:R0:W-:Y:S04]  /*89f0*/  @!P2 ST.E.128 desc[UR50][R12.64], R8 ;  /* 0x000000080c00a985 */ /* 0x0001e8000c101d32 */
[----:B------:R0:W-:Y:S02]  /*8a00*/  @!P3 ST.E.128 desc[UR50][R14.64], R36 ;  /* 0x000000240e00b985 */ /* 0x0001e4000c101d32 */
.L_x_239:
[----:B------:R-:W-:Y:S05]  /*8a10*/  BSYNC B1 ;  /* 0x0000000000017941 */ /* 0x000fea0003800000 */
.L_x_238:
[----:B------:R-:W-:Y:S01]  /*8a20*/  VIADD R0, R48, 0x60 ;  /* 0x0000006030007836 */ /* 0x000fe20000000000 */
[----:B01-3--:R-:W0:Y:S04]  /*8a30*/  SHFL.IDX PT, R3, R3, 0x3, 0x181f ;  /* 0x00781f0003037f89 */ /* 0x00be2800000e0000 */
[----:B------:R-:W-:Y:S01]  /*8a40*/  ISETP.GE.AND P0, PT, R0, R53, PT ;  /* 0x000000350000720c */ /* 0x000fe20003f06270 */
[----:B------:R1:W3:-:S12]  /*8a50*/  SHFL.IDX PT, R11, R30, 0x3, 0x181f ;  /* 0x00781f001e0b7f89 */ /* 0x0002d800000e0000 */
[----:B-1----:R-:W-:Y:S05]  /*8a60*/  @P0 BRA `(.L_x_240) ;  /* 0x0000000c00140947 */ /* 0x002fea0003800000 */
[----:B------:R-:W-:Y:S02]  /*8a70*/  ULDC UR4, c[0x0][0xac8] ;  /* 0x0002b20000047ab9 */ /* 0x000fe40000000800 */
[----:B------:R-:W-:-:S13]  /*8a80*/  ISETP.GE.AND P1, PT, R22, UR4, PT ;  /* 0x0000000416007c0c */ /* 0x000fda000bf26270 */
[----:B---3--:R-:W-:-:S04]  /*8a90*/  @!P1 LEA R8, P0, R22, R11, 0x1 ;  /* 0x0000000b16089211 */ /* 0x008fc800078008ff */
[----:B0-----:R-:W-:Y:S02]  /*8aa0*/  @!P1 LEA.HI.X R9, R22, R3, R189, 0x1, P0 ;  /* 0x0000000316099211 */ /* 0x001fe400000f0cbd */
[----:B------:R-:W-:-:S03]  /*8ab0*/  ISETP.GE.AND P0, PT, R18, UR4, PT ;  /* 0x0000000412007c0c */ /* 0x000fc6000bf06270 */
[----:B------:R1:W-:Y:S10]  /*8ac0*/  @!P1 ST.E.128 desc[UR50][R8.64], R4 ;  /* 0x0000000408009985 */ /* 0x0003f4000c101d32 */
[----:B------:R-:W-:Y:S05]  /*8ad0*/  @P0 BRA `(.L_x_240) ;  /* 0x0000000800f80947 */ /* 0x000fea0003800000 */
[----:B-1----:R-:W-:-:S04]  /*8ae0*/  LEA R4, P0, R18, R11, 0x1 ;  /* 0x0000000b12047211 */ /* 0x002fc800078008ff */
[----:B------:R-:W-:-:S05]  /*8af0*/  LEA.HI.X R5, R18, R3, R188, 0x1, P0 ;  /* 0x0000000312057211 */ /* 0x000fca00000f0cbc */
[----:B------:R0:W-:Y:S01]  /*8b00*/  ST.E.128 desc[UR50][R4.64], R32 ;  /* 0x0000002004007985 */ /* 0x0001e2000c101d32 */
[----:B------:R-:W-:Y:S05]  /*8b10*/  BRA `(.L_x_240) ;  /* 0x0000000800e87947 */ /* 0x000fea0003800000 */
.L_x_232:
[----:B------:R-:W-:Y:S01]  /*8b20*/  ULDC.64 UR8, c[0x0][0xc00] ;  /* 0x0003000000087ab9 */ /* 0x000fe20000000a00 */
[----:B------:R-:W-:Y:S01]  /*8b30*/  ULDC UR4, c[0x0][0xa88] ;  /* 0x0002a20000047ab9 */ /* 0x000fe20000000800 */
[----:B------:R-:W-:Y:S01]  /*8b40*/  UISETP.NE.U32.AND UP0, UPT, UR8, URZ, UPT ;  /* 0x0000003f0800728c */ /* 0x000fe2000bf05070 */
[----:B------:R-:W0:Y:S03]  /*8b50*/  LDC R11, c[0x0][0xbe8] ;  /* 0x0002fa00ff0b7b82 */ /* 0x000e260000000800 */
[----:B------:R-:W-:-:S03]  /*8b60*/  UISETP.NE.AND.EX UP0, UPT, UR9, URZ, UPT, UP0 ;  /* 0x0000003f0900728c */ /* 0x000fc6000bf05300 */
[----:B------:R-:W-:Y:S02]  /*8b70*/  ULDC.64 UR8, c[0x0][0xc00] ;  /* 0x0003000000087ab9 */ /* 0x000fe40000000a00 */
[----:B------:R-:W-:Y:S01]  /*8b80*/  UIMAD.WIDE UR8, UR37, 0x4, UR8 ;  /* 0x00000004250878a5 */ /* 0x000fe2000f8e0208 */
[----:B------:R-:W-:-:S05]  /*8b90*/  PLOP3.LUT P2, PT, PT, PT, UP0, 0x80, 0x0 ;  /* 0x000000000000781c */ /* 0x000fca0003f4f008 */
[----:B------:R-:W-:Y:S01]  /*8ba0*/  MOV R4, UR8 ;  /* 0x0000000800047c02 */ /* 0x000fe20008000f00 */
[----:B------:R-:W-:Y:S01]  /*8bb0*/  IMAD.U32 R5, RZ, RZ, UR9 ;  /* 0x00000009ff057e24 */ /* 0x000fe2000f8e00ff */
[----:B------:R-:W-:Y:S02]  /*8bc0*/  ULDC.64 UR8, c[0x0][0xc08] ;  /* 0x0003020000087ab9 */ /* 0x000fe40000000a00 */
[----:B------:R-:W-:-:S04]  /*8bd0*/  UISETP.NE.U32.AND UP1, UPT, UR8, URZ, UPT ;  /* 0x0000003f0800728c */ /* 0x000fc8000bf25070 */
[----:B------:R-:W-:Y:S01]  /*8be0*/  UISETP.NE.AND.EX UP1, UPT, UR9, URZ, UPT, UP1 ;  /* 0x0000003f0900728c */ /* 0x000fe2000bf25310 */
[----:B------:R-:W2:Y:S01]  /*8bf0*/  @P2 LDG.E R3, desc[UR50][R4.64] ;  /* 0x0000003204032981 */ /* 0x000ea2000c1e1900 */
[----:B------:R-:W-:-:S04]  /*8c00*/  IMAD.U32 R0, RZ, RZ, UR4 ;  /* 0x00000004ff007e24 */ /* 0x000fc8000f8e00ff */
[----:B------:R-:W-:-:S05]  /*8c10*/  PLOP3.LUT P3, PT, PT, PT, UP1, 0x80, 0x0 ;  /* 0x000000000000781c */ /* 0x000fca0003f6f018 */
[----:B------:R-:W-:Y:S02]  /*8c20*/  @UP1 ULDC.64 UR8, c[0x0][0xc08] ;  /* 0x0003020000081ab9 */ /* 0x000fe40000000a00 */
[----:B------:R-:W-:-:S06]  /*8c30*/  @UP1 UIMAD.WIDE UR8, UR37, 0x4, UR8 ;  /* 0x00000004250818a5 */ /* 0x000fcc000f8e0208 */
[----:B------:R-:W-:Y:S02]  /*8c40*/  IMAD.U32 R6, RZ, RZ, UR8 ;  /* 0x00000008ff067e24 */ /* 0x000fe4000f8e00ff */
[----:B------:R-:W-:-:S05]  /*8c50*/  IMAD.U32 R7, RZ, RZ, UR9 ;  /* 0x00000009ff077e24 */ /* 0x000fca000f8e00ff */
[----:B------:R1:W5:Y:S01]  /*8c60*/  @P3 LDG.E R0, desc[UR50][R6.64] ;  /* 0x0000003206003981 */ /* 0x000362000c1e1900 */
[----:B0-----:R-:W-:Y:S01]  /*8c70*/  ISETP.NE.AND P0, PT, R11, 0x1, PT ;  /* 0x000000010b00780c */ /* 0x001fe20003f05270 */
[----:B------:R-:W-:Y:S01]  /*8c80*/  UMOV UR4, URZ ;  /* 0x0000003f00047c82 */ /* 0x000fe20008000000 */
[----:B------:R-:W-:Y:S01]  /*8c90*/  USHF.R.S32.HI UR11, URZ, 0x1f, UR40 ;  /* 0x0000001f3f0b7899 */ /* 0x000fe20008011428 */
[----:B------:R-:W-:-:S10]  /*8ca0*/  ISETP.GE.AND P1, PT, R190, 0x80, PT ;  /* 0x00000080be00780c */ /* 0x000fd40003f26270 */
[----:B------:R-:W0:Y:S01]  /*8cb0*/  @P0 LDC R9, c[0x0][0xbec] ;  /* 0x0002fb00ff090b82 */ /* 0x000e220000000800 */
[----:B--2---:R-:W-:-:S13]  /*8cc0*/  @P2 R2UR UR4, R3 ;  /* 0x00000000030422ca */ /* 0x004fda00000e0000 */
[----:B------:R-:W-:Y:S01]  /*8cd0*/  USHF.R.S32.HI UR10, URZ, 0x1f, UR4 ;  /* 0x0000001f3f0a7899 */ /* 0x000fe20008011404 */
[----:B01----:R-:W-:Y:S11]  /*8ce0*/  @P3 BRA `(.L_x_241) ;  /* 0x0000000000103947 */ /* 0x003ff60003800000 */
[----:B------:R-:W-:Y:S05]  /*8cf0*/  @!P2 BRA `(.L_x_241) ;  /* 0x00000000000ca947 */ /* 0x000fea0003800000 */
[----:B------:R-:W2:Y:S04]  /*8d00*/  LDG.E R3, desc[UR50][R4.64] ;  /* 0x0000003204037981 */ /* 0x000ea8000c1e1900 */
[----:B-----5:R-:W2:Y:S02]  /*8d10*/  LDG.E R0, desc[UR50][R4.64+0x4] ;  /* 0x0000043204007981 */ /* 0x020ea4000c1e1900 */
[----:B--2---:R-:W-:-:S07]  /*8d20*/  IADD3 R0, -R3, R0, RZ ;  /* 0x0000000003007210 */ /* 0x004fce0007ffe1ff */
.L_x_241:
[----:B------:R-:W-:Y:S01]  /*8d30*/  USEL UR37, UR37, URZ, !UP0 ;  /* 0x0000003f25257287 */ /* 0x000fe2000c000000 */
[----:B------:R-:W-:Y:S01]  /*8d40*/  BSSY B1, `(.L_x_242) ;  /* 0x000002d000017945 */ /* 0x000fe20003800000 */
[----:B------:R-:W-:-:S03]  /*8d50*/  USEL UR38, UR38, URZ, !UP0 ;  /* 0x0000003f26267287 */ /* 0x000fc6000c000000 */
[----:B------:R-:W-:Y:S09]  /*8d60*/  @P1 BRA `(.L_x_243) ;  /* 0x0000000000a81947 */ /* 0x000ff20003800000 */
[----:B------:R-:W0:Y:S01]  /*8d70*/  S2R R4, SR_TID.X ;  /* 0x0000000000047919 */ /* 0x000e220000002100 */
[----:B------:R-:W1:Y:S01]  /*8d80*/  LDC R6, c[0x0][0xbe8] ;  /* 0x0002fa00ff067b82 */ /* 0x000e620000000800 */
[----:B------:R-:W-:-:S04]  /*8d90*/  IMAD.U32 R3, RZ, RZ, UR39 ;  /* 0x00000027ff037e24 */ /* 0x000fc8000f8e00ff */
[----:B0-----:R-:W-:Y:S02]  /*8da0*/  IMAD R3, R3, 0x80, R4 ;  /* 0x0000008003037824 */ /* 0x001fe400078e0204 */
[----:B-1---5:R-:W-:Y:S02]  /*8db0*/  IMAD R4, R0, R6, RZ ;  /* 0x0000000600047224 */ /* 0x022fe400078e02ff */
[----:B------:R-:W-:-:S05]  /*8dc0*/  VIADD R5, R3, 0xffffff80 ;  /* 0xffffff8003057836 */ /* 0x000fca0000000000 */
[----:B------:R-:W-:-:S13]  /*8dd0*/  ISETP.GE.AND P1, PT, R5, R4, PT ;  /* 0x000000040500720c */ /* 0x000fda0003f26270 */
[----:B------:R-:W-:Y:S05]  /*8de0*/  @P1 BRA `(.L_x_243) ;  /* 0x0000000000881947 */ /* 0x000fea0003800000 */
[----:B------:R-:W-:Y:S01]  /*8df0*/  ISETP.NE.AND P1, PT, R6, 0x1, PT ;  /* 0x000000010600780c */ /* 0x000fe20003f25270 */
[----:B------:R-:W-:Y:S01]  /*8e00*/  ULDC.64 UR12, c[0x0][0xb90] ;  /* 0x0002e400000c7ab9 */ /* 0x000fe20000000a00 */
[----:B------:R-:W-:Y:S01]  /*8e10*/  UMOV UR8, UR4 ;  /* 0x0000000400087c82 */ /* 0x000fe20008000000 */
[----:B------:R-:W-:Y:S01]  /*8e20*/  UIMAD UR7, UR11, UR12, URZ ;  /* 0x0000000c0b0772a4 */ /* 0x000fe2000f8e023f */
[----:B------:R-:W-:Y:S02]  /*8e30*/  UMOV UR9, UR10 ;  /* 0x0000000a00097c82 */ /* 0x000fe40008000000 */
[----:B------:R-:W-:Y:S02]  /*8e40*/  UIMAD.WIDE.U32 UR8, UR40, UR12, UR8 ;  /* 0x0000000c280872a5 */ /* 0x000fe4000f8e0008 */
[----:B------:R-:W-:-:S03]  /*8e50*/  UIMAD UR7, UR40, UR13, UR7 ;  /* 0x0000000d280772a4 */ /* 0x000fc6000f8e0207 */
[----:B------:R-:W-:Y:S02]  /*8e60*/  ULDC.64 UR12, c[0x0][0xb98] ;  /* 0x0002e600000c7ab9 */ /* 0x000fe40000000a00 */
[----:B------:R-:W0:Y:S01]  /*8e70*/  @P1 LDC R4, c[0x0][0xbec] ;  /* 0x0002fb00ff041b82 */ /* 0x000e220000000800 */
[----:B------:R-:W-:Y:S02]  /*8e80*/  UIADD3 UR9, UR9, UR7, URZ ;  /* 0x0000000709097290 */ /* 0x000fe4000fffe03f */
[----:B------:R-:W-:Y:S02]  /*8e90*/  UIMAD UR7, UR38, UR12, URZ ;  /* 0x0000000c260772a4 */ /* 0x000fe4000f8e023f */
[----:B------:R-:W-:Y:S02]  /*8ea0*/  UIMAD.WIDE.U32 UR8, UR37, UR12, UR8 ;  /* 0x0000000c250872a5 */ /* 0x000fe4000f8e0008 */
[----:B------:R-:W-:Y:S01]  /*8eb0*/  UIMAD UR7, UR37, UR13, UR7 ;  /* 0x0000000d250772a4 */ /* 0x000fe2000f8e0207 */
[----:B------:R-:W1:Y:S02]  /*8ec0*/  @P1 LDC R8, c[0x0][0xbf0] ;  /* 0x0002fc00ff081b82 */ /* 0x000e640000000800 */
[----:B------:R-:W-:Y:S01]  /*8ed0*/  ULDC.64 UR12, c[0x0][0xb88] ;  /* 0x0002e200000c7ab9 */ /* 0x000fe20000000a00 */
[----:B0-----:R-:W-:-:S04]  /*8ee0*/  @P1 IMAD.HI.U32 R3, R5, R4, RZ ;  /* 0x0000000405031227 */ /* 0x001fc800078e00ff */
[----:B------:R-:W-:Y:S01]  /*8ef0*/  IMAD.MOV.U32 R4, RZ, RZ, R5 ;  /* 0x000000ffff047224 */ /* 0x000fe200078e0005 */
[----:B-1----:R-:W-:Y:S01]  /*8f00*/  @P1 SHF.R.U32.HI R4, RZ, R8, R3 ;  /* 0x00000008ff041219 */ /* 0x002fe20000011603 */
[----:B------:R-:W-:-:S03]  /*8f10*/  IMAD.U32 R8, RZ, RZ, UR7 ;  /* 0x00000007ff087e24 */ /* 0x000fc6000f8e00ff */
[----:B------:R-:W-:-:S05]  /*8f20*/  IADD3 R3, -R4, RZ, RZ ;  /* 0x000000ff04037210 */ /* 0x000fca0007ffe1ff */
[----:B------:R-:W-:Y:S01]  /*8f30*/  IMAD R3, R6, R3, R5 ;  /* 0x0000000306037224 */ /* 0x000fe200078e0205 */
[----:B------:R-:W-:Y:S02]  /*8f40*/  SHF.R.S32.HI R5, RZ, 0x1f, R4 ;  /* 0x0000001fff057819 */ /* 0x000fe40000011404 */
[----:B------:R-:W-:Y:S02]  /*8f50*/  IADD3 R4, P1, R4, UR8, RZ ;  /* 0x0000000804047c10 */ /* 0x000fe4000ff3e0ff */
[----:B------:R-:W-:Y:S02]  /*8f60*/  SHF.R.S32.HI R6, RZ, 0x1f, R3 ;  /* 0x0000001fff067819 */ /* 0x000fe40000011403 */
[----:B------:R-:W-:Y:S01]  /*8f70*/  IADD3.X R5, R5, UR9, R8, P1, !PT ;  /* 0x0000000905057c10 */ /* 0x000fe20008ffe408 */
[----:B------:R-:W-:Y:S02]  /*8f80*/  ULDC.64 UR8, c[0x0][0xb50] ;  /* 0x0002d40000087ab9 */ /* 0x000fe40000000a00 */
[----:B------:R-:W-:-:S02]  /*8f90*/  IMAD R6, R6, UR12, RZ ;  /* 0x0000000c06067c24 */ /* 0x000fc4000f8e02ff */
[----:B------:R-:W-:-:S04]  /*8fa0*/  IMAD.WIDE.U32 R4, R3, UR12, R4 ;  /* 0x0000000c03047c25 */ /* 0x000fc8000f8e0004 */
[----:B------:R-:W-:Y:S01]  /*8fb0*/  IMAD R7, R3, UR13, R6 ;  /* 0x0000000d03077c24 */ /* 0x000fe2000f8e0206 */
[----:B------:R-:W-:-:S03]  /*8fc0*/  LEA R6, P1, R4, UR8, 0x2 ;  /* 0x0000000804067c11 */ /* 0x000fc6000f8210ff */
[----:B------:R-:W-:-:S05]  /*8fd0*/  IMAD.IADD R3, R5, 0x1, R7 ;  /* 0x0000000105037824 */ /* 0x000fca00078e0207 */
[----:B------:R-:W-:Y:S01]  /*8fe0*/  LEA.HI.X R7, R4, UR9, R3, 0x2, P1 ;  /* 0x0000000904077c11 */ /* 0x000fe200088f1403 */
[----:B------:R-:W-:-:S05]  /*8ff0*/  IMAD.MOV.U32 R3, RZ, RZ, -0x800000 ;  /* 0xff800000ff037424 */ /* 0x000fca00078e00ff */
[----:B------:R0:W-:Y:S02]  /*9000*/  STG.E desc[UR50][R6.64], R3 ;  /* 0x0000000306007986 */ /* 0x0001e4000c101932 */
.L_x_243:
[----:B------:R-:W-:Y:S05]  /*9010*/  BSYNC B1 ;  /* 0x0000000000017941 */ /* 0x000fea0003800000 */
.L_x_242:
[----:B------:R-:W1:Y:S01]  /*9020*/  @P0 LDC R5, c[0x0][0xbf0] ;  /* 0x0002fc00ff050b82 */ /* 0x000e620000000800 */
[----:B------:R-:W-:Y:S01]  /*9030*/  ULDC.64 UR12, c[0x0][0xaa0] ;  /* 0x0002a800000c7ab9 */ /* 0x000fe20000000a00 */
[----:B------:R-:W-:Y:S01]  /*9040*/  MOV R8, UR39 ;  /* 0x0000002700087c02 */ /* 0x000fe20008000f00 */
[----:B------:R-:W-:Y:S01]  /*9050*/  UIMAD UR7, UR10, UR12, URZ ;  /* 0x0000000c0a0772a4 */ /* 0x000fe2000f8e023f */
[----:B0-----:R-:W-:Y:S01]  /*9060*/  IMAD R3, R152, 0x20, R17 ;  /* 0x0000002098037824 */ /* 0x001fe200078e0211 */
[----:B------:R-:W-:Y:S01]  /*9070*/  UIMAD.WIDE.U32 UR8, UR4, UR12, URZ ;  /* 0x0000000c040872a5 */ /* 0x000fe2000f8e003f */
[----:B------:R-:W-:Y:S01]  /*9080*/  BSSY B1, `(.L_x_244) ;  /* 0x0000039000017945 */ /* 0x000fe20003800000 */
[----:B------:R-:W-:Y:S01]  /*9090*/  UIMAD UR7, UR4, UR13, UR7 ;  /* 0x0000000d040772a4 */ /* 0x000fe2000f8e0207 */
[----:B------:R-:W-:Y:S02]  /*90a0*/  IMAD R8, R8, 0x80, R3 ;  /* 0x0000008008087824 */ /* 0x000fe400078e0203 */
[----:B------:R-:W-:Y:S01]  /*90b0*/  ULDC.64 UR12, c[0x0][0xae8] ;  /* 0x0002ba00000c7ab9 */ /* 0x000fe20000000a00 */
[----:B------:R-:W-:Y:S01]  /*90c0*/  UIADD3 UR9, UR9, UR7, URZ ;  /* 0x0000000709097290 */ /* 0x000fe2000fffe03f */
[----:B------:R-:W-:Y:S01]  /*90d0*/  @P0 IMAD.HI.U32 R4, R8, R9, RZ ;  /* 0x0000000908040227 */ /* 0x000fe200078e00ff */
[----:B------:R-:W-:-:S02]  /*90e0*/  UIMAD UR4, UR11, UR12, URZ ;  /* 0x0000000c0b0472a4 */ /* 0x000fc4000f8e023f */
[----:B------:R-:W-:Y:S01]  /*90f0*/  UIMAD.WIDE.U32 UR8, UR40, UR12, UR8 ;  /* 0x0000000c280872a5 */ /* 0x000fe2000f8e0008 */
[----:B------:R-:W-:Y:S01]  /*9100*/  IMAD.MOV.U32 R3, RZ, RZ, R8 ;  /* 0x000000ffff037224 */ /* 0x000fe200078e0008 */
[----:B------:R-:W-:Y:S01]  /*9110*/  UIMAD UR4, UR40, UR13, UR4 ;  /* 0x0000000d280472a4 */ /* 0x000fe2000f8e0204 */
[----:B------:R-:W-:-:S03]  /*9120*/  ULDC.64 UR10, c[0x0][0xaf0] ;  /* 0x0002bc00000a7ab9 */ /* 0x000fc60000000a00 */
[----:B------:R-:W-:Y:S02]  /*9130*/  UIADD3 UR9, UR9, UR4, URZ ;  /* 0x0000000409097290 */ /* 0x000fe4000fffe03f */
[----:B------:R-:W-:Y:S01]  /*9140*/  UIMAD UR4, UR38, UR10, URZ ;  /* 0x0000000a260472a4 */ /* 0x000fe2000f8e023f */
[----:B-1----:R-:W-:Y:S01]  /*9150*/  @P0 SHF.R.U32.HI R3, RZ, R5, R4 ;  /* 0x00000005ff030219 */ /* 0x002fe20000011604 */
[----:B------:R-:W-:Y:S02]  /*9160*/  UIMAD.WIDE.U32 UR8, UR37, UR10, UR8 ;  /* 0x0000000a250872a5 */ /* 0x000fe4000f8e0008 */
[----:B------:R-:W-:Y:S01]  /*9170*/  UIMAD UR4, UR37, UR11, UR4 ;  /* 0x0000000b250472a4 */ /* 0x000fe2000f8e0204 */
[--C-:B------:R-:W-:Y:S01]  /*9180*/  SHF.R.S32.HI R4, RZ, 0x1f, R3.reuse ;  /* 0x0000001fff047819 */ /* 0x100fe20000011403 */
[----:B------:R-:W-:Y:S01]  /*9190*/  IMAD.MOV R7, RZ, RZ, -R3 ;  /* 0x000000ffff077224 */ /* 0x000fe200078e0a03 */
[----:B------:R-:W-:Y:S01]  /*91a0*/  ULDC.64 UR10, c[0x0][0xae0] ;  /* 0x0002b800000a7ab9 */ /* 0x000fe20000000a00 */
[----:B------:R-:W-:-:S02]  /*91b0*/  UIADD3 UR4, UR9, UR4, URZ ;  /* 0x0000000409047290 */ /* 0x000fc4000fffe03f */
[----:B------:R-:W-:Y:S01]  /*91c0*/  MOV R5, UR9 ;  /* 0x0000000900057c02 */ /* 0x000fe20008000f00 */
[----:B------:R-:W-:Y:S02]  /*91d0*/  IMAD R6, R4, UR10, RZ ;  /* 0x0000000a04067c24 */ /* 0x000fe4000f8e02ff */
[----:B------:R-:W-:Y:S01]  /*91e0*/  IMAD.U32 R4, RZ, RZ, UR8 ;  /* 0x00000008ff047e24 */ /* 0x000fe2000f8e00ff */
[----:B------:R-:W-:Y:S01]  /*91f0*/  ULDC.64 UR8, c[0x0][0xad8] ;  /* 0x0002b60000087ab9 */ /* 0x000fe20000000a00 */
[----:B------:R-:W-:Y:S02]  /*9200*/  IMAD.U32 R5, RZ, RZ, UR4 ;  /* 0x00000004ff057e24 */ /* 0x000fe4000f8e00ff */
[----:B------:R-:W-:Y:S02]  /*9210*/  IMAD R7, R11, R7, R8 ;  /* 0x000000070b077224 */ /* 0x000fe400078e0208 */
[C---:B------:R-:W-:Y:S02]  /*9220*/  IMAD R9, R3.reuse, UR11, R6 ;  /* 0x0000000b03097c24 */ /* 0x040fe4000f8e0206 */
[----:B------:R-:W-:Y:S01]  /*9230*/  IMAD.WIDE.U32 R4, R3, UR10, R4 ;  /* 0x0000000a03047c25 */ /* 0x000fe2000f8e0004 */
[----:B------:R-:W-:-:S03]  /*9240*/  SHF.R.S32.HI R3, RZ, 0x1f, R7 ;  /* 0x0000001fff037819 */ /* 0x000fc60000011407 */
[----:B------:R-:W-:Y:S02]  /*9250*/  IMAD.U32 R8, RZ, RZ, UR39 ;  /* 0x00000027ff087e24 */ /* 0x000fe4000f8e00ff */
[----:B------:R-:W-:Y:S02]  /*9260*/  IMAD.IADD R5, R5, 0x1, R9 ;  /* 0x0000000105057824 */ /* 0x000fe400078e0209 */
[----:B------:R-:W-:Y:S02]  /*9270*/  IMAD R6, R3, UR8, RZ ;  /* 0x0000000803067c24 */ /* 0x000fe4000f8e02ff */
[----:B------:R-:W-:Y:S02]  /*9280*/  IMAD R8, R8, 0x80, R17 ;  /* 0x0000008008087824 */ /* 0x000fe400078e0211 */
[----:B-----5:R-:W-:Y:S02]  /*9290*/  IMAD R11, R0, R11, RZ ;  /* 0x0000000b000b7224 */ /* 0x020fe400078e02ff */
[C---:B------:R-:W-:Y:S01]  /*92a0*/  IMAD R3, R7.reuse, UR9, R6 ;  /* 0x0000000907037c24 */ /* 0x040fe2000f8e0206 */
[C---:B------:R-:W-:Y:S01]  /*92b0*/  IADD3 R0, R8.reuse, 0x20, RZ ;  /* 0x0000002008007810 */ /* 0x040fe20007ffe0ff */
[----:B------:R-:W-:Y:S01]  /*92c0*/  IMAD.WIDE.U32 R4, R7, UR8, R4 ;  /* 0x0000000807047c25 */ /* 0x000fe2000f8e0004 */
[-C--:B------:R-:W-:Y:S01]  /*92d0*/  ISETP.GE.AND P2, PT, R8, R11.reuse, PT ;  /* 0x0000000b0800720c */ /* 0x080fe20003f46270 */
[----:B------:R-:W-:Y:S01]  /*92e0*/  ULDC.64 UR8, c[0x0][0xa80] ;  /* 0x0002a00000087ab9 */ /* 0x000fe20000000a00 */
[----:B------:R-:W-:Y:S01]  /*92f0*/  ISETP.GE.AND P1, PT, R0, R11, PT ;  /* 0x0000000b0000720c */ /* 0x000fe20003f26270 */
[----:B------:R-:W-:Y:S01]  /*9300*/  IMAD.IADD R3, R5, 0x1, R3 ;  /* 0x0000000105037824 */ /* 0x000fe200078e0203 */
[----:B------:R-:W-:Y:S01]  /*9310*/  LEA R6, P3, R4, UR8, 0x1 ;  /* 0x0000000804067c11 */ /* 0x000fe2000f8608ff */
[----:B------:R-:W-:-:S03]  /*9320*/  VIADD R0, R8, 0x40 ;  /* 0x0000004008007836 */ /* 0x000fc60000000000 */
[----:B------:R-:W-:Y:S01]  /*9330*/  LEA.HI.X R3, R4, UR9, R3, 0x1, P3 ;  /* 0x0000000904037c11 */ /* 0x000fe200098f0c03 */
[----:B------:R0:W1:Y:S01]  /*9340*/  SHFL.IDX PT, R7, R6, RZ, 0x181f ;  /* 0x00181fff06077589 */ /* 0x00006200000e0000 */
[----:B------:R-:W-:-:S03]  /*9350*/  ISETP.GE.AND P0, PT, R0, R11, PT ;  /* 0x0000000b0000720c */ /* 0x000fc60003f06270 */
[----:B------:R0:W2:Y:S01]  /*9360*/  SHFL.IDX PT, R5, R3, RZ, 0x181f ;  /* 0x00181fff03057589 */ /* 0x0000a200000e0000 */
[----:B------:R-:W-:Y:S09]  /*9370*/  @P2 BRA `(.L_x_245) ;  /* 0x0000000000242947 */ /* 0x000ff20003800000 */
[----:B------:R-:W-:Y:S02]  /*9380*/  ULDC UR4, c[0x0][0xac8] ;  /* 0x0002b20000047ab9 */ /* 0x000fe40000000800 */
[----:B------:R-:W-:Y:S02]  /*9390*/  ISETP.GE.AND P4, PT, R22, UR4, PT ;  /* 0x0000000416007c0c */ /* 0x000fe4000bf86270 */
[----:B------:R-:W-:-:S11]  /*93a0*/  ISETP.GE.AND P5, PT, R18, UR4, PT ;  /* 0x0000000412007c0c */ /* 0x000fd6000bfa6270 */
[-C--:B-1----:R-:W-:Y:S02]  /*93b0*/  @!P4 LEA R12, P2, R22, R7.reuse, 0x1 ;  /* 0x00000007160cc211 */ /* 0x082fe400078408ff */
[----:B------:R-:W-:Y:S02]  /*93c0*/  @!P5 LEA R4, P3, R18, R7, 0x1 ;  /* 0x000000071204d211 */ /* 0x000fe400078608ff */
[-C--:B--2---:R-:W-:Y:S02]  /*93d0*/  @!P4 LEA.HI.X R13, R22, R5.reuse, R189, 0x1, P2 ;  /* 0x00000005160dc211 */ /* 0x084fe400010f0cbd */
[----:B------:R-:W-:-:S03]  /*93e0*/  @!P5 LEA.HI.X R5, R18, R5, R188, 0x1, P3 ;  /* 0x000000051205d211 */ /* 0x000fc600018f0cbc */
[----:B------:R3:W-:Y:S04]  /*93f0*/  @!P4 ST.E.128 desc[UR50][R12.64], RZ ;  /* 0x000000ff0c00c985 */ /* 0x0007e8000c101d32 */
[----:B------:R3:W-:Y:S02]  /*9400*/  @!P5 ST.E.128 desc[UR50][R4.64], RZ ;  /* 0x000000ff0400d985 */ /* 0x0007e4000c101d32 */
.L_x_245:
[----:B------:R-:W-:Y:S05]  /*9410*/  BSYNC B1 ;  /* 0x0000000000017941 */ /* 0x000fea0003800000 */
.L_x_244:
[----:B--23--:R2:W3:Y:S01]  /*9420*/  SHFL.IDX PT, R5, R3, 0x1, 0x181f ;  /* 0x00381f0003057f89 */ /* 0x00c4e200000e0000 */
        /* <DEDUP_REMOVED lines=8> */
[-C--:B---3--:R-:W-:Y:S02]  /*94b0*/  @!P3 LEA.HI.X R13, R22, R5.reuse, R189, 0x1, P1 ;  /* 0x00000005160db211 */ /* 0x088fe400008f0cbd */
[----:B------:R-:W-:-:S03]  /*94c0*/  @!P4 LEA.HI.X R5, R18, R5, R188, 0x1, P2 ;  /* 0x000000051205c211 */ /* 0x000fc600010f0cbc */
[----:B------:R4:W-:Y:S04]  /*94d0*/  @!P3 ST.E.128 desc[UR50][R12.64], RZ ;  /* 0x000000ff0c00b985 */ /* 0x0009e8000c101d32 */
[----:B------:R4:W-:Y:S02]  /*94e0*/  @!P4 ST.E.128 desc[UR50][R4.64], RZ ;  /* 0x000000ff0400c985 */ /* 0x0009e4000c101d32 */
.L_x_247:
[----:B------:R-:W-:Y:S05]  /*94f0*/  BSYNC B1 ;  /* 0x0000000000017941 */ /* 0x000fea0003800000 */
.L_x_246:
[----:B---34-:R3:W4:Y:S01]  /*9500*/  SHFL.IDX PT, R5, R3, 0x2, 0x181f ;  /* 0x00581f0003057f89 */ /* 0x01872200000e0000 */
        /* <DEDUP_REMOVED lines=10> */
[----:B------:R1:W-:Y:S04]  /*95b0*/  @!P2 ST.E.128 desc[UR50][R12.64], RZ ;  /* 0x000000ff0c00a985 */ /* 0x0003e8000c101d32 */
[----:B------:R1:W-:Y:S02]  /*95c0*/  @!P3 ST.E.128 desc[UR50][R4.64], RZ ;  /* 0x000000ff0400b985 */ /* 0x0003e4000c101d32 */
.L_x_249:
[----:B------:R-:W-:Y:S05]  /*95d0*/  BSYNC B1 ;  /* 0x0000000000017941 */ /* 0x000fea0003800000 */
.L_x_248:
[----:B------:R-:W-:Y:S01]  /*95e0*/  VIADD R0, R8, 0x60 ;  /* 0x0000006008007836 */ /* 0x000fe20000000000 */
[----:B0-23--:R-:W0:Y:S04]  /*95f0*/  SHFL.IDX PT, R3, R3, 0x3, 0x181f ;  /* 0x00781f0003037f89 */ /* 0x00de2800000e0000 */
[----:B------:R-:W-:Y:S01]  /*9600*/  ISETP.GE.AND P0, PT, R0, R11, PT ;  /* 0x0000000b0000720c */ /* 0x000fe20003f06270 */
[----:B-1--4-:R1:W2:-:S12]  /*9610*/  SHFL.IDX PT, R5, R6, 0x3, 0x181f ;  /* 0x00781f0006057f89 */ /* 0x01229800000e0000 */
[----:B-1----:R-:W-:Y:S05]  /*9620*/  @P0 BRA `(.L_x_240) ;  /* 0x0000000000240947 */ /* 0x002fea0003800000 */
[----:B------:R-:W-:Y:S02]  /*9630*/  ULDC UR4, c[0x0][0xac8] ;  /* 0x0002b20000047ab9 */ /* 0x000fe40000000800 */
[----:B------:R-:W-:Y:S02]  /*9640*/  ISETP.GE.AND P2, PT, R22, UR4, PT ;  /* 0x0000000416007c0c */ /* 0x000fe4000bf46270 */
[----:B------:R-:W-:-:S11]  /*9650*/  ISETP.GE.AND P3, PT, R18, UR4, PT ;  /* 0x0000000412007c0c */ /* 0x000fd6000bf66270 */
[-C--:B--2---:R-:W-:Y:S02]  /*9660*/  @!P2 LEA R6, P0, R22, R5.reuse, 0x1 ;  /* 0x000000051606a211 */ /* 0x084fe400078008ff */
[----:B------:R-:W-:Y:S02]  /*9670*/  @!P3 LEA R4, P1, R18, R5, 0x1 ;  /* 0x000000051204b211 */ /* 0x000fe400078208ff */
[-C--:B0-----:R-:W-:Y:S02]  /*9680*/  @!P2 LEA.HI.X R7, R22, R3.reuse, R189, 0x1, P0 ;  /* 0x000000031607a211 */ /* 0x081fe400000f0cbd */
[----:B------:R-:W-:-:S03]  /*9690*/  @!P3 LEA.HI.X R5, R18, R3, R188, 0x1, P1 ;  /* 0x000000031205b211 */ /* 0x000fc600008f0cbc */
[----:B------:R0:W-:Y:S04]  /*96a0*/  @!P2 ST.E.128 desc[UR50][R6.64], RZ ;  /* 0x000000ff0600a985 */ /* 0x0001e8000c101d32 */
[----:B------:R0:W-:Y:S02]  /*96b0*/  @!P3 ST.E.128 desc[UR50][R4.64], RZ ;  /* 0x000000ff0400b985 */ /* 0x0001e4000c101d32 */
.L_x_240:
[----:B------:R-:W-:Y:S05]  /*96c0*/  BSYNC B0 ;  /* 0x0000000000007941 */ /* 0x000fea0003800000 */
.L_x_231:
[----:B------:R-:W-:Y:S02]  /*96d0*/  ULDC UR4, c[0x0][0xc3c] ;  /* 0x00030f0000047ab9 */ /* 0x000fe40000000800 */
[----:B------:R-:W-:-:S13]  /*96e0*/  ISETP.GE.AND P0, PT, R51, UR4, PT ;  /* 0x0000000433007c0c */ /* 0x000fda000bf06270 */
[----:B------:R-:W-:Y:S05]  /*96f0*/  @!P0 BRA `(.L_x_250) ;  /* 0xffffff7400948947 */ /* 0x000fea000383ffff */
[----:B------:R-:W-:Y:S05]  /*9700*/  EXIT ;  /* 0x000000000000794d */ /* 0x000fea0003800000 */
.L_x_203:
[----:B------:R-:W-:-:S08]  /*9710*/  NOP ;  /* 0x0000000000007918 */ /* 0x000fd00000000000 */
[----:B------:R-:W0:-:S00]  /*9720*/  USETMAXREG.DEALLOC.CTAPOOL 0x28 ;  /* 0x00000028000079c8 */ /* 0x000e0000080e0500 */
[----:B0-----:R-:W-:Y:S02]  /*9730*/  LOP3.LUT R0, R0, 0x3, RZ, 0xc0, !PT ;  /* 0x0000000300007812 */ /* 0x001fe400078ec0ff */
[----:B------:R-:W-:-:S04]  /*9740*/  LOP3.LUT R27, R27, 0xffffffdf, RZ, 0xc0, !PT ;  /* 0xffffffdf1b1b7812 */ /* 0x000fc800078ec0ff */
[----:B------:R-:W0:Y:S02]  /*9750*/  SHFL.IDX PT, R0, R0, RZ, 0x1f ;  /* 0x00001fff00007589 */ /* 0x000e2400000e0000 */
[----:B0-----:R-:W-:Y:S01]  /*9760*/  ISETP.NE.AND P0, PT, R0, RZ, PT ;  /* 0x000000ff0000720c */ /* 0x001fe20003f05270 */
[----:B------:R-:W-:-:S12]  /*9770*/  IMAD.MOV.U32 R0, RZ, RZ, RZ ;  /* 0x000000ffff007224 */ /* 0x000fd800078e00ff */
[----:B------:R-:W-:Y:S01]  /*9780*/  @P0 LOP3.LUT R27, R27, 0x20, RZ, 0xfc, !PT ;  /* 0x000000201b1b0812 */ /* 0x000fe200078efcff */
[----:B------:R-:W-:Y:S06]  /*9790*/  @!P0 BRA `(.L_x_251) ;  /* 0x00000000001c8947 */ /* 0x000fec0003800000 */
[----:B------:R-:W0:Y:S08]  /*97a0*/  S2UR UR5, SR_CgaCtaId ;  /* 0x00000000000579c3 */ /* 0x000e300000008800 */
[----:B------:R-:W-:Y:S06]  /*97b0*/  BAR.SYNC.DEFER_BLOCKING 0x5, 0x180 ;  /* 0x0146000000007b1d */ /* 0x000fec0000010000 */
[----:B------:R-:W-:-:S02]  /*97c0*/  UMOV UR4, 0x400 ;  /* 0x0000040000047882 */ /* 0x000fc40000000000 */
[----:B0-----:R-:W-:-:S09]  /*97d0*/  ULEA UR4, UR5, UR4, 0x18 ;  /* 0x0000000405047291 */ /* 0x001fd2000f8ec03f */
[----:B------:R-:W0:Y:S01]  /*97e0*/  LDS.128 R16, [UR4+0x288d0] ;  /* 0x0288d004ff107984 */ /* 0x000e220008000c00 */
[----:B------:R-:W-:Y:S06]  /*97f0*/  BAR.ARV 0x4, 0x180 ;  /* 0x0106000000007b1d */ /* 0x000fec0000002000 */
[----:B------:R-:W-:Y:S05]  /*9800*/  BRA `(.L_x_252) ;  /* 0x0000000800007947 */ /* 0x000fea0003800000 */
.L_x_251:
[----:B------:R-:W0:Y:S01]  /*9810*/  S2R R2, SR_TID.X ;  /* 0x0000000000027919 */ /* 0x000e220000002100 */
[----:B------:R-:W-:Y:S01]  /*9820*/  ULDC UR4, c[0x0][0xc3c] ;  /* 0x00030f0000047ab9 */ /* 0x000fe20000000800 */
[----:B------:R-:W1:Y:S01]  /*9830*/  S2UR UR6, SR_CTAID.X ;  /* 0x00000000000679c3 */ /* 0x000e620000002500 */
[----:B------:R-:W-:Y:S01]  /*9840*/  ULDC UR5, c[0x0][0xc38] ;  /* 0x00030e0000057ab9 */ /* 0x000fe20000000800 */
[----:B0-----:R-:W-:-:S04]  /*9850*/  LOP3.LUT R5, R2, 0x1f, RZ, 0xc0, !PT ;  /* 0x0000001f02057812 */ /* 0x001fc800078ec0ff */
[----:B------:R-:W-:-:S04]  /*9860*/  ISETP.NE.AND P0, PT, R5, 0x1f, PT ;  /* 0x0000001f0500780c */ /* 0x000fc80003f05270 */
[----:B------:R-:W-:-:S13]  /*9870*/  ISETP.GE.OR P1, PT, R5, UR4, !P0 ;  /* 0x0000000405007c0c */ /* 0x000fda000c726670 */
[----:B------:R-:W0:Y:S02]  /*9880*/  @!P1 LDC.64 R2, c[0x0][0xc80] ;  /* 0x00032000ff029b82 */ /* 0x000e240000000a00 */
[----:B0-----:R-:W-:-:S05]  /*9890*/  @!P1 IMAD.WIDE.U32 R2, R5, 0x4, R2 ;  /* 0x0000000405029825 */ /* 0x001fca00078e0002 */
[----:B------:R-:W2:Y:S01]  /*98a0*/  @!P1 LDG.E R0, desc[UR50][R2.64] ;  /* 0x0000003202009981 */ /* 0x000ea2000c1e1900 */
[C---:B------:R-:W-:Y:S01]  /*98b0*/  ISETP.NE.AND P1, PT, R5.reuse, RZ, PT ;  /* 0x000000ff0500720c */ /* 0x040fe20003f25270 */
[----:B------:R-:W-:Y:S01]  /*98c0*/  UMOV UR4, URZ ;  /* 0x0000003f00047c82 */ /* 0x000fe20008000000 */
[C---:B------:R-:W-:Y:S02]  /*98d0*/  ISETP.GE.U32.AND P2, PT, R5.reuse, 0x2, PT ;  /* 0x000000020500780c */ /* 0x040fe40003f46070 */
[C---:B------:R-:W-:Y:S02]  /*98e0*/  ISETP.GE.U32.AND P3, PT, R5.reuse, 0x4, PT ;  /* 0x000000040500780c */ /* 0x040fe40003f66070 */
[C---:B------:R-:W-:Y:S02]  /*98f0*/  ISETP.GE.U32.AND P4, PT, R5.reuse, 0x8, PT ;  /* 0x000000080500780c */ /* 0x040fe40003f86070 */
[----:B------:R-:W-:Y:S02]  /*9900*/  ISETP.GE.U32.AND P5, PT, R5, 0x10, PT ;  /* 0x000000100500780c */ /* 0x000fe40003fa6070 */
[----:B------:R-:W-:Y:S01]  /*9910*/  MOV R16, RZ ;  /* 0x000000ff00107202 */ /* 0x000fe20000000f00 */
[----:B--2---:R-:W0:Y:S02]  /*9920*/  SHFL.UP PT, R4, R0, 0x1, RZ ;  /* 0x0420000000047989 */ /* 0x004e2400000e00ff */
[----:B0-----:R-:W-:-:S04]  /*9930*/  SEL R7, R4, RZ, P1 ;  /* 0x000000ff04077207 */ /* 0x001fc80000800000 */
[----:B------:R-:W-:-:S05]  /*9940*/  IADD3 R7, R0, R7, RZ ;  /* 0x0000000700077210 */ /* 0x000fca0007ffe0ff */
[----:B------:R-:W0:Y:S02]  /*9950*/  SHFL.UP PT, R4, R7, 0x2, RZ ;  /* 0x0440000007047989 */ /* 0x000e2400000e00ff */
[----:B0-----:R-:W-:-:S05]  /*9960*/  SEL R4, R4, RZ, P2 ;  /* 0x000000ff04047207 */ /* 0x001fca0001000000 */
[----:B------:R-:W-:-:S05]  /*9970*/  IMAD.IADD R4, R7, 0x1, R4 ;  /* 0x0000000107047824 */ /* 0x000fca00078e0204 */
        /* <DEDUP_REMOVED lines=9> */
[----:B------:R-:W0:Y:S02]  /*9a10*/  SHFL.IDX PT, R4, R7, 0x1f, 0x1f ;  /* 0x03e01f0007047f89 */ /* 0x000e2400000e0000 */
[----:B0-----:R-:W-:-:S04]  /*9a20*/  IMAD R4, R4, UR5, RZ ;  /* 0x0000000504047c24 */ /* 0x001fc8000f8e02ff */
[----:B------:R-:W-:Y:S01]  /*9a30*/  IMAD.MOV.U32 R3, RZ, RZ, R4 ;  /* 0x000000ffff037224 */ /* 0x000fe200078e0004 */
[----:B-1----:R-:W-:-:S13]  /*9a40*/  ISETP.GT.AND P6, PT, R4, UR6, PT ;  /* 0x0000000604007c0c */ /* 0x002fda000bfc4270 */
[----:B------:R-:W-:Y:S05]  /*9a50*/  @P6 BRA `(.L_x_253) ;  /* 0x0000000000946947 */ /* 0x000fea0003800000 */
[----:B------:R-:W-:Y:S01]  /*9a60*/  IMAD.MOV.U32 R4, RZ, RZ, R3 ;  /* 0x000000ffff047224 */ /* 0x000fe200078e0003 */
[----:B------:R-:W-:Y:S01]  /*9a70*/  UMOV UR4, URZ ;  /* 0x0000003f00047c82 */ /* 0x000fe20008000000 */
[----:B------:R-:W-:-:S05]  /*9a80*/  ULDC UR5, c[0x0][0xc38] ;  /* 0x00030e0000057ab9 */ /* 0x000fca0000000800 */
.L_x_257:
[----:B------:R-:W0:Y:S01]  /*9a90*/  LDC R2, c[0x0][0xc3c] ;  /* 0x00030f00ff027b82 */ /* 0x000e220000000800 */
[----:B------:R-:W-:-:S06]  /*9aa0*/  UIADD3 UR4, UR4, 0x1f, URZ ;  /* 0x0000001f04047890 */ /* 0x000fcc000fffe03f */
[----:B0-----:R-:W-:-:S13]  /*9ab0*/  ISETP.LE.AND P6, PT, R2, UR4, PT ;  /* 0x0000000402007c0c */ /* 0x001fda000bfc3270 */
[----:B------:R-:W-:Y:S05]  /*9ac0*/  @P6 BRA `(.L_x_254) ;  /* 0x0000000400246947 */ /* 0x000fea0003800000 */
[----:B------:R-:W-:Y:S01]  /*9ad0*/  VIADD R7, R5, UR4 ;  /* 0x0000000405077c36 */ /* 0x000fe20008000000 */
[----:B------:R-:W-:Y:S01]  /*9ae0*/  BSSY B0, `(.L_x_255) ;  /* 0x0000007000007945 */ /* 0x000fe20003800000 */
[----:B------:R-:W-:-:S03]  /*9af0*/  IMAD.MOV.U32 R0, RZ, RZ, RZ ;  /* 0x000000ffff007224 */ /* 0x000fc600078e00ff */
[----:B------:R-:W-:-:S13]  /*9b00*/  ISETP.GE.OR P6, PT, R7, R2, !P0 ;  /* 0x000000020700720c */ /* 0x000fda00047c6670 */
[----:B------:R-:W-:Y:S05]  /*9b10*/  @P6 BRA `(.L_x_256) ;  /* 0x00000000000c6947 */ /* 0x000fea0003800000 */
[----:B------:R-:W0:Y:S02]  /*9b20*/  LDC.64 R2, c[0x0][0xc80] ;  /* 0x00032000ff027b82 */ /* 0x000e240000000a00 */
[----:B0-----:R-:W-:-:S05]  /*9b30*/  IMAD.WIDE R2, R7, 0x4, R2 ;  /* 0x0000000407027825 */ /* 0x001fca00078e0202 */
[----:B------:R0:W5:Y:S02]  /*9b40*/  LDG.E R0, desc[UR50][R2.64] ;  /* 0x0000003202007981 */ /* 0x000164000c1e1900 */
.L_x_256:
[----:B------:R-:W-:Y:S05]  /*9b50*/  BSYNC B0 ;  /* 0x0000000000007941 */ /* 0x000fea0003800000 */
.L_x_255:
[----:B0----5:R-:W0:Y:S02]  /*9b60*/  SHFL.UP PT, R2, R0, 0x1, RZ ;  /* 0x0420000000027989 */ /* 0x021e2400000e00ff */
        /* <DEDUP_REMOVED lines=15> */
[----:B0-----:R-:W-:-:S05]  /*9c60*/  IMAD R3, R3, UR5, RZ ;  /* 0x0000000503037c24 */ /* 0x001fca000f8e02ff */
[----:B------:R-:W-:-:S04]  /*9c70*/  IADD3 R4, R3, R4, RZ ;  /* 0x0000000403047210 */ /* 0x000fc80007ffe0ff */
[----:B------:R-:W-:-:S13]  /*9c80*/  ISETP.GT.AND P6, PT, R4, UR6, PT ;  /* 0x0000000604007c0c */ /* 0x000fda000bfc4270 */
[----:B------:R-:W-:Y:S05]  /*9c90*/  @!P6 BRA `(.L_x_257) ;  /* 0xfffffffc007ce947 */ /* 0x000fea000383ffff */
[----:B------:R-:W-:-:S07]  /*9ca0*/  IMAD.MOV.U32 R7, RZ, RZ, R9 ;  /* 0x000000ffff077224 */ /* 0x000fce00078e0009 */
.L_x_253:
[----:B------:R-:W-:-:S04]  /*9cb0*/  IMAD.IADD R8, R4, 0x1, -R3 ;  /* 0x0000000104087824 */ /* 0x000fc800078e0a03 */
[----:B------:R-:W-:-:S05]  /*9cc0*/  IMAD R2, R7, UR5, R8 ;  /* 0x0000000507027c24 */ /* 0x000fca000f8e0208 */
[----:B------:R-:W-:-:S13]  /*9cd0*/  ISETP.GT.AND P0, PT, R2, UR6, PT ;  /* 0x0000000602007c0c */ /* 0x000fda000bf04270 */
[----:B------:R-:W-:-:S04]  /*9ce0*/  VOTE.ANY R4, PT, !P0 ;  /* 0x0000000000047806 */ /* 0x000fc800040e0100 */
[----:B------:R-:W0:Y:S01]  /*9cf0*/  POPC R19, R4 ;  /* 0x0000000400137309 */ /* 0x000e220000000000 */
[----:B------:R-:W-:Y:S01]  /*9d00*/  ISETP.NE.AND P0, PT, R4, RZ, PT ;  /* 0x000000ff0400720c */ /* 0x000fe20003f05270 */
[----:B0-----:R-:W0:Y:S02]  /*9d10*/  SHFL.IDX PT, R10, R0, R19, 0x1f ;  /* 0x00001f13000a7589 */ /* 0x001e2400000e0000 */
[----:B0-----:R-:W-:-:S04]  /*9d20*/  IABS R9, R10 ;  /* 0x0000000a00097213 */ /* 0x001fc80000000000 */
[----:B------:R-:W0:Y:S08]  /*9d30*/  I2F.RP R6, R9 ;  /* 0x0000000900067306 */ /* 0x000e300000209400 */
[----:B0-----:R-:W0:Y:S02]  /*9d40*/  MUFU.RCP R6, R6 ;  /* 0x0000000600067308 */ /* 0x001e240000001000 */
[----:B0-----:R-:W-:-:S06]  /*9d50*/  VIADD R2, R6, 0xffffffe ;  /* 0x0ffffffe06027836 */ /* 0x001fcc0000000000 */
[----:B------:R0:W1:Y:S01]  /*9d60*/  F2I.FTZ.U32.TRUNC.NTZ R3, R2 ;  /* 0x0000000200037305 */ /* 0x000062000021f000 */
[----:B------:R-:W-:Y:S05]  /*9d70*/  @!P0 BRA `(.L_x_258) ;  /* 0x0000000000088947 */ /* 0x000fea0003800000 */
[----:B------:R-:W-:-:S06]  /*9d80*/  VIADD R16, R19, 0xffffffff ;  /* 0xffffffff13107836 */ /* 0x000fcc0000000000 */
[----:B------:R2:W3:Y:S02]  /*9d90*/  SHFL.IDX PT, R16, R7, R16, 0x1f ;  /* 0x00001f1007107589 */ /* 0x0004e400000e0000 */
.L_x_258:
[----:B---3--:R-:W-:Y:S01]  /*9da0*/  IMAD R16, R16, UR5, R8 ;  /* 0x0000000510107c24 */ /* 0x008fe2000f8e0208 */
[----:B0-----:R-:W-:Y:S02]  /*9db0*/  IABS R2, R10 ;  /* 0x0000000a00027213 */ /* 0x001fe40000000000 */
[----:B-1----:R-:W-:Y:S02]  /*9dc0*/  IADD3 R0, RZ, -R3, RZ ;  /* 0x80000003ff007210 */ /* 0x002fe40007ffe0ff */
[----:B------:R-:W-:Y:S01]  /*9dd0*/  IADD3 R11, -R16, UR6, RZ ;  /* 0x00000006100b7c10 */ /* 0x000fe2000fffe1ff */
[----:B------:R-:W-:Y:S01]  /*9de0*/  IMAD.MOV R4, RZ, RZ, -R2 ;  /* 0x000000ffff047224 */ /* 0x000fe200078e0a02 */
[----:B------:R-:W-:Y:S01]  /*9df0*/  IADD3 R19, R19, UR4, RZ ;  /* 0x0000000413137c10 */ /* 0x000fe2000fffe0ff */
[----:B--2---:R-:W-:Y:S01]  /*9e00*/  IMAD R7, R0, R9, RZ ;  /* 0x0000000900077224 */ /* 0x004fe200078e02ff */
[----:B------:R-:W-:Y:S01]  /*9e10*/  IABS R0, R11 ;  /* 0x0000000b00007213 */ /* 0x000fe20000000000 */
[----:B------:R-:W-:-:S04]  /*9e20*/  IMAD.MOV.U32 R2, RZ, RZ, RZ ;  /* 0x000000ffff027224 */ /* 0x000fc800078e00ff */
[----:B------:R-:W-:-:S04]  /*9e30*/  IMAD.HI.U32 R2, R3, R7, R2 ;  /* 0x0000000703027227 */ /* 0x000fc800078e0002 */
[----:B------:R-:W-:Y:S02]  /*9e40*/  IMAD.MOV.U32 R3, RZ, RZ, R0 ;  /* 0x000000ffff037224 */ /* 0x000fe400078e0000 */
[----:B------:R-:W-:Y:S02]  /*9e50*/  IMAD.MOV.U32 R0, RZ, RZ, R4 ;  /* 0x000000ffff007224 */ /* 0x000fe400078e0004 */
[----:B------:R-:W-:-:S04]  /*9e60*/  IMAD.HI.U32 R2, R2, R3, RZ ;  /* 0x0000000302027227 */ /* 0x000fc800078e00ff */
[----:B------:R-:W-:-:S05]  /*9e70*/  IMAD R0, R2, R0, R3 ;  /* 0x0000000002007224 */ /* 0x000fca00078e0203 */
[----:B------:R-:W-:-:S13]  /*9e80*/  ISETP.GT.U32.AND P1, PT, R9, R0, PT ;  /* 0x000000000900720c */ /* 0x000fda0003f24070 */
[-C--:B------:R-:W-:Y:S01]  /*9e90*/  @!P1 IADD3 R0, R0, -R9.reuse, RZ ;  /* 0x8000000900009210 */ /* 0x080fe20007ffe0ff */
[----:B------:R-:W-:Y:S01]  /*9ea0*/  @!P1 VIADD R2, R2, 0x1 ;  /* 0x0000000102029836 */ /* 0x000fe20000000000 */
[----:B------:R-:W-:Y:S02]  /*9eb0*/  ISETP.NE.AND P1, PT, R10, RZ, PT ;  /* 0x000000ff0a00720c */ /* 0x000fe40003f25270 */
[----:B------:R-:W-:Y:S02]  /*9ec0*/  ISETP.GE.U32.AND P0, PT, R0, R9, PT ;  /* 0x000000090000720c */ /* 0x000fe40003f06070 */
[----:B------:R-:W-:-:S04]  /*9ed0*/  LOP3.LUT R0, R11, R10, RZ, 0x3c, !PT ;  /* 0x0000000a0b007212 */ /* 0x000fc800078e3cff */
[----:B------:R-:W-:-:S07]  /*9ee0*/  ISETP.GE.AND P2, PT, R0, RZ, PT ;  /* 0x000000ff0000720c */ /* 0x000fce0003f46270 */
[----:B------:R-:W-:-:S06]  /*9ef0*/  @P0 VIADD R2, R2, 0x1 ;  /* 0x0000000102020836 */ /* 0x000fcc0000000000 */
[----:B------:R-:W-:Y:S01]  /*9f00*/  @!P2 IMAD.MOV R2, RZ, RZ, -R2 ;  /* 0x000000ffff02a224 */ /* 0x000fe200078e0a02 */
[----:B------:R-:W-:-:S05]  /*9f10*/  @!P1 LOP3.LUT R2, RZ, R10, RZ, 0x33, !PT ;  /* 0x0000000aff029212 */ /* 0x000fca00078e33ff */
[--C-:B------:R-:W-:Y:S02]  /*9f20*/  IMAD.MOV R17, RZ, RZ, -R2.reuse ;  /* 0x000000ffff117224 */ /* 0x100fe400078e0a02 */
[----:B------:R-:W-:Y:S02]  /*9f30*/  IMAD.MOV.U32 R18, RZ, RZ, R2 ;  /* 0x000000ffff127224 */ /* 0x000fe400078e0002 */
[----:B------:R-:W-:Y:S01]  /*9f40*/  IMAD R17, R10, R17, R11 ;  /* 0x000000110a117224 */ /* 0x000fe200078e020b */
[----:B------:R-:W-:Y:S06]  /*9f50*/  BRA `(.L_x_259) ;  /* 0x0000000000147947 */ /* 0x000fec0003800000 */
.L_x_254:
[----:B------:R-:W-:Y:S01]  /*9f60*/  ULDC UR4, c[0x0][0xc3c] ;  /* 0x00030f0000047ab9 */ /* 0x000fe20000000800 */
[----:B------:R-:W-:Y:S01]  /*9f70*/  IMAD.MOV.U32 R17, RZ, RZ, RZ ;  /* 0x000000ffff117224 */ /* 0x000fe200078e00ff */
[----:B------:R-:W-:Y:S01]  /*9f80*/  MOV R19, UR4 ;  /* 0x0000000400137c02 */ /* 0x000fe20008000f00 */
[----:B------:R-:W-:Y:S02]  /*9f90*/  IMAD.U32 R16, RZ, RZ, UR6 ;  /* 0x00000006ff107e24 */ /* 0x000fe4000f8e00ff */
[----:B------:R-:W-:-:S07]  /*9fa0*/  IMAD.MOV.U32 R18, RZ, RZ, RZ ;  /* 0x000000ffff127224 */ /* 0x000fce00078e00ff */
.L_x_259:
[----:B------:R-:W-:-:S13]  /*9fb0*/  ISETP.NE.AND P0, PT, R5, RZ, PT ;  /* 0x000000ff0500720c */ /* 0x000fda0003f05270 */
[----:B------:R-:W0:Y:S01]  /*9fc0*/  @!P0 S2R R3, SR_CgaCtaId ;  /* 0x0000000000038919 */ /* 0x000e220000008800 */
[----:B------:R-:W-:-:S04]  /*9fd0*/  @!P0 MOV R0, 0x400 ;  /* 0x0000040000008802 */ /* 0x000fc80000000f00 */
[----:B0-----:R-:W-:-:S05]  /*9fe0*/  @!P0 LEA R0, R3, R0, 0x18 ;  /* 0x0000000003008211 */ /* 0x001fca00078ec0ff */
[----:B------:R1:W-:Y:S01]  /*9ff0*/  @!P0 STS.128 [R0+0x288d0], R16 ;  /* 0x0288d01000008388 */ /* 0x0003e20000000c00 */
[----:B------:R-:W-:Y:S06]  /*a000*/  BAR.ARV 0x5, 0x180 ;  /* 0x0146000000007b1d */ /* 0x000fec0000002000 */
.L_x_252:
[----:B------:R2:W-:Y:S01]  /*a010*/  STL [R1+0x1c], RZ ;  /* 0x00001cff01007387 */ /* 0x0005e20000100800 */
[----:B------:R-:W-:Y:S01]  /*a020*/  ULDC UR4, c[0x0][0xc3c] ;  /* 0x00030f0000047ab9 */ /* 0x000fe20000000800 */
[----:B------:R-:W-:Y:S01]  /*a030*/  IMAD.MOV.U32 R28, RZ, RZ, 0x1 ;  /* 0x00000001ff1c7424 */ /* 0x000fe200078e00ff */
[----:B0-----:R-:W-:Y:S01]  /*a040*/  ISETP.GE.AND P0, PT, R19, UR4, PT ;  /* 0x0000000413007c0c */ /* 0x001fe2000bf06270 */
[----:B------:R-:W-:-:S12]  /*a050*/  IMAD.MOV.U32 R25, RZ, RZ, RZ ;  /* 0x000000ffff197224 */ /* 0x000fd800078e00ff */
[----:B--2---:R-:W-:Y:S05]  /*a060*/  @P0 BRA `(.L_x_260) ;  /* 0x0000004400b80947 */ /* 0x004fea0003800000 */
[----:B------:R-:W0:Y:S01]  /*a070*/  S2R R3, SR_TID.X ;  /* 0x0000000000037919 */ /* 0x000e220000002100 */
[----:B------:R-:W2:Y:S01]  /*a080*/  S2UR UR5, SR_CgaCtaId ;  /* 0x00000000000579c3 */ /* 0x000ea20000008800 */
[----:B------:R-:W-:Y:S01]  /*a090*/  UMOV UR4, 0x400 ;  /* 0x0000040000047882 */ /* 0x000fe20000000000 */
[----:B------:R-:W-:Y:S01]  /*a0a0*/  BSSY B8, `(.L_x_260) ;  /* 0x000046a000087945 */ /* 0x000fe20003800000 */
[----:B------:R3:W-:Y:S01]  /*a0b0*/  STL [R1+0x1c], RZ ;  /* 0x00001cff01007387 */ /* 0x0007e20000100800 */
[----:B------:R-:W-:Y:S01]  /*a0c0*/  IMAD.MOV.U32 R28, RZ, RZ, 0x1 ;  /* 0x00000001ff1c7424 */ /* 0x000fe200078e00ff */
[----:B------:R-:W-:Y:S01]  /*a0d0*/  MOV R25, RZ ;  /* 0x000000ff00197202 */ /* 0x000fe20000000f00 */
[----:B------:R-:W-:Y:S01]  /*a0e0*/  ULOP3.LUT UR37, UR36, 0x2, URZ, 0xfc, !UPT ;  /* 0x0000000224257892 */ /* 0x000fe2000f8efc3f */
[----:B------:R-:W-:Y:S01]  /*a0f0*/  ULDC UR38, c[0x0][0xc] ;  /* 0x0000030000267ab9 */ /* 0x000fe20000000800 */
[----:B--2---:R-:W-:-:S06]  /*a100*/  ULEA UR4, UR5, UR4, 0x18 ;  /* 0x0000000405047291 */ /* 0x004fcc000f8ec03f */
[----:B------:R-:W-:Y:S02]  /*a110*/  IMAD.U32 R22, RZ, RZ, UR4 ;  /* 0x00000004ff167e24 */ /* 0x000fe4000f8e00ff */
[----:B0-----:R-:W-:-:S05]  /*a120*/  IMAD.SHL.U32 R30, R3, 0x8, RZ ;  /* 0x00000008031e7824 */ /* 0x001fca00078e00ff */
[----:B-1----:R-:W-:-:S04]  /*a130*/  LOP3.LUT R0, R30, 0x1f8, RZ, 0xc0, !PT ;  /* 0x000001f81e007812 */ /* 0x002fc800078ec0ff */
[----:B------:R-:W-:-:S04]  /*a140*/  LOP3.LUT R3, R0, 0x38, R3, 0x78, !PT ;  /* 0x0000003800037812 */ /* 0x000fc800078e7803 */
[----:B------:R-:W-:Y:S02]  /*a150*/  LOP3.LUT R34, R3, 0x200, R30, 0xf8, !PT ;  /* 0x0000020003227812 */ /* 0x000fe400078ef81e */
[----:B------:R-:W-:-:S03]  /*a160*/  LOP3.LUT R30, R30, 0x38, RZ, 0xc0, !PT ;  /* 0x000000381e1e7812 */ /* 0x000fc600078ec0ff */
[----:B------:R-:W-:Y:S01]  /*a170*/  IMAD R0, R34, 0x2, R22 ;  /* 0x0000000222007824 */ /* 0x000fe200078e0216 */
[----:B------:R-:W-:-:S04]  /*a180*/  LOP3.LUT R29, R30, 0x40, RZ, 0xfc, !PT ;  /* 0x000000401e1d7812 */ /* 0x000fc800078efcff */
[----:B------:R3:W-:Y:S03]  /*a190*/  STL [R1], R0 ;  /* 0x0000000001007387 */ /* 0x0007e60000100800 */
.L_x_323:
[----:B0-----:R-:W0:Y:S02]  /*a1a0*/  LDC.64 R2, c[0x0][0xc88] ;  /* 0x00032200ff027b82 */ /* 0x001e240000000a00 */
[----:B0-----:R-:W-:-:S05]  /*a1b0*/  IMAD.WIDE R2, R19, 0x4, R2 ;  /* 0x0000000413027825 */ /* 0x001fca00078e0202 */
[----:B---3--:R-:W3:Y:S01]  /*a1c0*/  LDG.E R31, desc[UR50][R2.64] ;  /* 0x00000032021f7981 */ /* 0x008ee2000c1e1900 */
[----:B------:R-:W-:Y:S05]  /*a1d0*/  YIELD ;  /* 0x0000000000007946 */ /* 0x000fea0003800000 */
[----:B------:R-:W-:Y:S01]  /*a1e0*/  ULDC.64 UR4, c[0x0][0xa28] ;  /* 0x00028a0000047ab9 */ /* 0x000fe20000000a00 */
[----:B------:R-:W-:Y:S01]  /*a1f0*/  IMAD.MOV.U32 R36, RZ, RZ, RZ ;  /* 0x000000ffff247224 */ /* 0x000fe200078e00ff */
[----:B------:R-:W-:Y:S01]  /*a200*/  ISETP.NE.U32.AND P0, PT, RZ, UR4, PT ;  /* 0x00000004ff007c0c */ /* 0x000fe2000bf05070 */
[----:B------:R-:W-:-:S03]  /*a210*/  ULDC.64 UR6, c[0x0][0xa18] ;  /* 0x0002860000067ab9 */ /* 0x000fc60000000a00 */
[----:B------:R-:W-:Y:S02]  /*a220*/  ISETP.NE.AND.EX P0, PT, RZ, UR5, PT, P0 ;  /* 0x00000005ff007c0c */ /* 0x000fe4000bf05300 */
[----:B---3--:R-:W-:-:S11]  /*a230*/  SHF.R.S32.HI R0, RZ, 0x1f, R31 ;  /* 0x0000001fff007819 */ /* 0x008fd6000001141f */
[C---:B------:R-:W-:Y:S01]  /*a240*/  @P0 LEA R2, P1, R31.reuse, UR4, 0x2 ;  /* 0x000000041f020c11 */ /* 0x040fe2000f8210ff */
[C---:B------:R-:W-:Y:S01]  /*a250*/  IMAD.SHL.U32 R23, R31.reuse, 0x4, RZ ;  /* 0x000000041f177824 */ /* 0x040fe200078e00ff */
[C-C-:B------:R-:W-:Y:S01]  /*a260*/  SHF.L.U64.HI R24, R31.reuse, 0x2, R0.reuse ;  /* 0x000000021f187819 */ /* 0x140fe20000010200 */
[----:B------:R0:W-:Y:S01]  /*a270*/  STL [R1+0x10], R0 ;  /* 0x0000100001007387 */ /* 0x0001e20000100800 */
[----:B------:R-:W-:Y:S01]  /*a280*/  @P0 LEA.HI.X R3, R31, UR5, R0, 0x2, P1 ;  /* 0x000000051f030c11 */ /* 0x000fe200088f1400 */
[----:B------:R-:W-:-:S04]  /*a290*/  ULDC.64 UR4, c[0x0][0xa00] ;  /* 0x0002800000047ab9 */ /* 0x000fc80000000a00 */
[----:B-1----:R1:W5:Y:S01]  /*a2a0*/  @P0 LDG.E R36, desc[UR50][R2.64] ;  /* 0x0000003202240981 */ /* 0x002362000c1e1900 */
[----:B------:R-:W-:Y:S02]  /*a2b0*/  ISETP.NE.U32.AND P0, PT, RZ, UR4, PT ;  /* 0x00000004ff007c0c */ /* 0x000fe4000bf05070 */
[----:B------:R-:W-:Y:S02]  /*a2c0*/  LOP3.LUT R27, R27, 0xffffffef, RZ, 0xc0, !PT ;  /* 0xffffffef1b1b7812 */ /* 0x000fe400078ec0ff */
[----:B------:R-:W-:Y:S02]  /*a2d0*/  ISETP.NE.AND.EX P2, PT, RZ, UR5, PT, P0 ;  /* 0x00000005ff007c0c */ /* 0x000fe4000bf45300 */
[----:B0-----:R-:W-:Y:S02]  /*a2e0*/  MOV R0, RZ ;  /* 0x000000ff00007202 */ /* 0x001fe40000000f00 */
[----:B------:R-:W-:Y:S02]  /*a2f0*/  ISETP.NE.U32.AND P0, PT, RZ, UR6, PT ;  /* 0x00000006ff007c0c */ /* 0x000fe4000bf05070 */
[----:B-1----:R-:W-:-:S02]  /*a300*/  IADD3 R2, P1, R23, UR4, RZ ;  /* 0x0000000417027c10 */ /* 0x002fc4000ff3e0ff */
[----:B------:R-:W-:Y:S02]  /*a310*/  ISETP.NE.AND.EX P0, PT, RZ, UR7, PT, P0 ;  /* 0x00000007ff007c0c */ /* 0x000fe4000bf05300 */
[----:B------:R-:W-:Y:S01]  /*a320*/  IADD3.X R3, R24, UR5, RZ, P1, !PT ;  /* 0x0000000518037c10 */ /* 0x000fe20008ffe4ff */
[----:B------:R-:W-:Y:S02]  /*a330*/  ULDC.64 UR4, c[0x0][0x418] ;  /* 0x0001060000047ab9 */ /* 0x000fe40000000a00 */
[----:B------:R-:W-:Y:S02]  /*a340*/  @P2 LOP3.LUT R27, R27, 0x10, RZ, 0xfc, !PT ;  /* 0x000000101b1b2812 */ /* 0x000fe400078efcff */
[----:B------:R-:W2:Y:S06]  /*a350*/  @P2 LDG.E R0, desc[UR50][R2.64] ;  /* 0x0000003202002981 */ /* 0x000eac000c1e1900 */
[----:B------:R-:W-:-:S04]  /*a360*/  @P0 IADD3 R4, P1, R23, UR6, RZ ;  /* 0x0000000617040c10 */ /* 0x000fc8000ff3e0ff */
[----:B------:R-:W-:Y:S01]  /*a370*/  @P0 IADD3.X R5, R24, UR7, RZ, P1, !PT ;  /* 0x0000000718050c10 */ /* 0x000fe20008ffe4ff */
[----:B--2---:R0:W-:Y:S04]  /*a380*/  STL [R1+0x4], R0 ;  /* 0x0000040001007387 */ /* 0x0041e80000100800 */
[----:B0-----:R-:W2:Y:S01]  /*a390*/  @P0 LDG.E R0, desc[UR50][R4.64] ;  /* 0x0000003204000981 */ /* 0x001ea2000c1e1900 */
[----:B------:R-:W-:-:S03]  /*a3a0*/  UISETP.NE.U32.AND UP0, UPT, UR4, URZ, UPT ;  /* 0x0000003f0400728c */ /* 0x000fc6000bf05070 */
[----:B------:R-:W-:Y:S01]  /*a3b0*/  ULDC UR4, c[0x0][0x424] ;  /* 0x0001090000047ab9 */ /* 0x000fe20000000800 */
[----:B------:R-:W-:-:S03]  /*a3c0*/  UISETP.NE.AND.EX UP0, UPT, UR5, URZ, UPT, UP0 ;  /* 0x0000003f0500728c */ /* 0x000fc6000bf05300 */
[----:B------:R-:W-:Y:S01]  /*a3d0*/  ULDC UR5, c[0x0][0x2f0] ;  /* 0x0000bc0000057ab9 */ /* 0x000fe20000000800 */
[----:B------:R-:W-:-:S04]  /*a3e0*/  USEL UR4, UR4, 0x1, UP0 ;  /* 0x0000000104047887 */ /* 0x000fc80008000000 */
[----:B------:R-:W-:-:S06]  /*a3f0*/  UIMAD UR4, UR4, UR5, URZ ;  /* 0x00000005040472a4 */ /* 0x000fcc000f8e023f */
[----:B------:R-:W-:Y:S01]  /*a400*/  IMAD.U32 R35, RZ, RZ, UR4 ;  /* 0x00000004ff237e24 */ /* 0x000fe2000f8e00ff */
[----:B--2---:R0:W-:Y:S01]  /*a410*/  @P0 STL [R1+0x14], R0 ;  /* 0x0000140001000387 */ /* 0x0041e20000100800 */
[----:B------:R-:W-:Y:S05]  /*a420*/  @P0 BRA `(.L_x_261) ;  /* 0x0000000000200947 */ /* 0x000fea0003800000 */
[----:B------:R-:W-:Y:S02]  /*a430*/  ULDC UR4, c[0x0][0x288] ;  /* 0x0000a20000047ab9 */ /* 0x000fe40000000800 */
[----:B0-----:R-:W-:-:S05]  /*a440*/  IMAD.U32 R0, RZ, RZ, UR4 ;  /* 0x00000004ff007e24 */ /* 0x001fca000f8e00ff */
[----:B------:R1:W-:Y:S01]  /*a450*/  STL [R1+0x14], R0 ;  /* 0x0000140001007387 */ /* 0x0003e20000100800 */
[----:B------:R-:W-:Y:S05]  /*a460*/  @!P2 BRA `(.L_x_261) ;  /* 0x000000000010a947 */ /* 0x000fea0003800000 */
[----:B------:R-:W2:Y:S04]  /*a470*/  LDG.E R5, desc[UR50][R2.64] ;  /* 0x0000003202057981 */ /* 0x000ea8000c1e1900 */
[----:B-1----:R-:W2:Y:S02]  /*a480*/  LDG.E R0, desc[UR50][R2.64+0x4] ;  /* 0x0000043202007981 */ /* 0x002ea4000c1e1900 */
[----:B--2---:R-:W-:-:S05]  /*a490*/  IMAD.IADD R0, R0, 0x1, -R5 ;  /* 0x0000000100007824 */ /* 0x004fca00078e0a05 */
[----:B------:R2:W-:Y:S02]  /*a4a0*/  STL [R1+0x14], R0 ;  /* 0x0000140001007387 */ /* 0x0005e40000100800 */
.L_x_261:
[----:B------:R-:W-:Y:S01]  /*a4b0*/  ULDC.64 UR4, c[0x0][0xa20] ;  /* 0x0002880000047ab9 */ /* 0x000fe20000000a00 */
[----:B------:R-:W-:Y:S01]  /*a4c0*/  IMAD.MOV.U32 R33, RZ, RZ, R31 ;  /* 0x000000ffff217224 */ /* 0x000fe200078e001f */
[----:B------:R-:W-:-:S04]  /*a4d0*/  ISETP.NE.U32.AND P0, PT, RZ, UR4, PT ;  /* 0x00000004ff007c0c */ /* 0x000fc8000bf05070 */
[----:B------:R-:W-:-:S13]  /*a4e0*/  ISETP.NE.AND.EX P0, PT, RZ, UR5, PT, P0 ;  /* 0x00000005ff007c0c */ /* 0x000fda000bf05300 */
[----:B------:R-:W-:Y:S05]  /*a4f0*/  @!P0 BRA `(.L_x_262) ;  /* 0x0000000000108947 */ /* 0x000fea0003800000 */
[----:B------:R-:W-:-:S04]  /*a500*/  IADD3 R2, P0, R23, UR4, RZ ;  /* 0x0000000417027c10 */ /* 0x000fc8000ff1e0ff */
[----:B------:R-:W-:-:S05]  /*a510*/  IADD3.X R3, R24, UR5, RZ, P0, !PT ;  /* 0x0000000518037c10 */ /* 0x000fca00087fe4ff */
[----:B------:R3:W5:Y:S01]  /*a520*/  LDG.E R35, desc[UR50][R2.64] ;  /* 0x0000003202237981 */ /* 0x000762000c1e1900 */
[----:B------:R-:W-:Y:S05]  /*a530*/  BRA `(.L_x_263) ;  /* 0x0000000000247947 */ /* 0x000fea0003800000 */
.L_x_262:
[----:B------:R-:W-:Y:S02]  /*a540*/  ULDC.64 UR4, c[0x0][0xa08] ;  /* 0x0002820000047ab9 */ /* 0x000fe40000000a00 */
[----:B------:R-:W-:-:S04]  /*a550*/  ISETP.NE.U32.AND P0, PT, RZ, UR4, PT ;  /* 0x00000004ff007c0c */ /* 0x000fc8000bf05070 */
[----:B------:R-:W-:-:S13]  /*a560*/  ISETP.NE.AND.EX P0, PT, RZ, UR5, PT, P0 ;  /* 0x00000005ff007c0c */ /* 0x000fda000bf05300 */
[----:B------:R-:W-:Y:S05]  /*a570*/  @!P0 BRA `(.L_x_263) ;  /* 0x0000000000148947 */ /* 0x000fea0003800000 */
[----:B------:R-:W3:Y:S02]  /*a580*/  LDC.64 R2, c[0x0][0xa08] ;  /* 0x00028200ff027b82 */ /* 0x000ee40000000a00 */
[----:B---3--:R-:W-:-:S05]  /*a590*/  IMAD.WIDE R2, R33, 0x4, R2 ;  /* 0x0000000421027825 */ /* 0x008fca00078e0202 */
[----:B------:R-:W3:Y:S04]  /*a5a0*/  LDG.E R35, desc[UR50][R2.64] ;  /* 0x0000003202237981 */ /* 0x000ee8000c1e1900 */
[----:B012---:R-:W3:Y:S02]  /*a5b0*/  LDG.E R0, desc[UR50][R2.64+0x4] ;  /* 0x0000043202007981 */ /* 0x007ee4000c1e1900 */
[----:B---3--:R-:W-:-:S07]  /*a5c0*/  IADD3 R35, -R35, R0, RZ ;  /* 0x0000000023237210 */ /* 0x008fce0007ffe1ff */
.L_x_263:
[----:B-----5:R-:W-:Y:S01]  /*a5d0*/  IMAD.IADD R35, R35, 0x1, -R36 ;  /* 0x0000000123237824 */ /* 0x020fe200078e0a24 */
[----:B------:R-:W-:Y:S03]  /*a5e0*/  BSSY B7, `(.L_x_264) ;  /* 0x0000377000077945 */ /* 0x000fe60003800000 */
[C---:B012---:R-:W-:Y:S01]  /*a5f0*/  VIADD R0, R35.reuse, 0x7f ;  /* 0x0000007f23007836 */ /* 0x047fe20000000000 */
[----:B------:R-:W-:-:S04]  /*a600*/  ISETP.GT.AND P0, PT, R35, RZ, PT ;  /* 0x000000ff2300720c */ /* 0x000fc80003f04270 */
[----:B---3--:R-:W-:-:S04]  /*a610*/  SHF.R.S32.HI R3, RZ, 0x1f, R0 ;  /* 0x0000001fff037819 */ /* 0x008fc80000011400 */
[----:B------:R-:W-:-:S05]  /*a620*/  LEA.HI R32, R3, R0, RZ, 0x7 ;  /* 0x0000000003207211 */ /* 0x000fca00078f38ff */
[----:B------:R0:W-:Y:S01]  /*a630*/  STL [R1+0x18], R32 ;  /* 0x0000182001007387 */ /* 0x0001e20000100800 */
[----:B------:R-:W-:Y:S05]  /*a640*/  @P0 BRA `(.L_x_265) ;  /* 0x0000000000440947 */ /* 0x000fea0003800000 */
[----:B------:R-:W1:Y:S02]  /*a650*/  S2R R2, SR_TID.X ;  /* 0x0000000000027919 */ /* 0x000e640000002100 */
[----:B-1----:R-:W-:-:S04]  /*a660*/  LOP3.LUT R2, R2, 0x7f, RZ, 0xc0, !PT ;  /* 0x0000007f02027812 */ /* 0x002fc800078ec0ff */
[----:B------:R-:W-:-:S13]  /*a670*/  ISETP.NE.AND P0, PT, R2, RZ, PT ;  /* 0x000000ff0200720c */ /* 0x000fda0003f05270 */
[----:B------:R-:W-:Y:S05]  /*a680*/  @P0 BRA `(.L_x_266) ;  /* 0x0000003400b00947 */ /* 0x000fea0003800000 */
[----:B------:R-:W1:Y:S01]  /*a690*/  S2R R7, SR_LANEID ;  /* 0x0000000000077919 */ /* 0x000e620000000000 */
[----:B------:R-:W-:Y:S01]  /*a6a0*/  VOTEU.ANY UR4, UPT, PT ;  /* 0x0000000000047886 */ /* 0x000fe200038e0100 */
[----:B------:R-:W2:Y:S01]  /*a6b0*/  LDC.64 R2, c[0x0][0xc60] ;  /* 0x00031800ff027b82 */ /* 0x000ea20000000a00 */
[----:B------:R-:W1:Y:S08]  /*a6c0*/  FLO.U32 R0, UR4 ;  /* 0x0000000400007d00 */ /* 0x000e7000080e0000 */
[----:B------:R-:W2:Y:S01]  /*a6d0*/  POPC R5, UR4 ;  /* 0x0000000400057d09 */ /* 0x000ea20008000000 */
[----:B-1----:R-:W-:-:S13]  /*a6e0*/  ISETP.EQ.U32.AND P0, PT, R0, R7, PT ;  /* 0x000000070000720c */ /* 0x002fda0003f02070 */
[----:B--2---:R-:W2:Y:S01]  /*a6f0*/  @P0 ATOMG.E.ADD.STRONG.GPU PT, R3, desc[UR50][R2.64], R5 ;  /* 0x00000005020309a8 */ /* 0x004ea200081ee1f2 */
[----:B------:R-:W1:Y:S02]  /*a700*/  S2R R4, SR_LTMASK ;  /* 0x0000000000047919 */ /* 0x000e640000003900 */
[----:B-1----:R-:W-:-:S04]  /*a710*/  LOP3.LUT R4, R4, UR4, RZ, 0xc0, !PT ;  /* 0x0000000404047c12 */ /* 0x002fc8000f8ec0ff */
[----:B------:R-:W1:Y:S01]  /*a720*/  POPC R7, R4 ;  /* 0x0000000400077309 */ /* 0x000e620000000000 */
[----:B--2---:R-:W1:Y:S02]  /*a730*/  SHFL.IDX PT, R0, R3, R0, 0x1f ;  /* 0x00001f0003007589 */ /* 0x004e6400000e0000 */
[----:B-1----:R-:W-:Y:S01]  /*a740*/  IADD3 R16, R0, UR38, R7 ;  /* 0x0000002600107c10 */ /* 0x002fe2000fffe007 */
[----:B------:R-:W-:Y:S06]  /*a750*/  BRA `(.L_x_266) ;  /* 0x00000034007c7947 */ /* 0x000fec0003800000 */
.L_x_265:
[----:B------:R-:W-:Y:S01]  /*a760*/  VIADD R0, R22, 0x18400 ;  /* 0x0001840016007836 */ /* 0x000fe20000000000 */
[----:B------:R-:W-:Y:S04]  /*a770*/  BSSY B6, `(.L_x_267) ;  /* 0x0000013000067945 */ /* 0x000fe80003800000 */
[----:B------:R-:W-:-:S13]  /*a780*/  LOP3.LUT P0, RZ, R0, 0x3ff, RZ, 0xc0, !PT ;  /* 0x000003ff00ff7812 */ /* 0x000fda000780c0ff */
        /* <DEDUP_REMOVED lines=9> */
[----:B------:R-:W-:Y:S01]  /*a820*/  MOV R8, 0x70 ;  /* 0x0000007000087802 */ /* 0x000fe20000000f00 */
[----:B------:R-:W-:Y:S02]  /*a830*/  IMAD.U32 R7, RZ, RZ, UR9 ;  /* 0x00000009ff077e24 */ /* 0x000fe4000f8e00ff */
[----:B------:R-:W-:-:S02]  /*a840*/  IMAD.U32 R10, RZ, RZ, UR4 ;  /* 0x00000004ff0a7e24 */ /* 0x000fc4000f8e00ff */
[----:B------:R-:W-:Y:S02]  /*a850*/  IMAD.U32 R11, RZ, RZ, UR5 ;  /* 0x00000005ff0b7e24 */ /* 0x000fe4000f8e00ff */
[----:B------:R-:W-:Y:S02]  /*a860*/  IMAD.MOV.U32 R12, RZ, RZ, 0x1 ;  /* 0x00000001ff0c7424 */ /* 0x000fe400078e00ff */
[----:B------:R-:W-:-:S07]  /*a870*/  IMAD.MOV.U32 R13, RZ, RZ, RZ ;  /* 0x000000ffff0d7224 */ /* 0x000fce00078e00ff */
[----:B------:R-:W-:-:S07]  /*a880*/  LEPC R20, `(.L_x_268) ;  /* 0x000000001014794e */ /* 0x000fce0000000000 */
[----:B01----:R-:W-:Y:S05]  /*a890*/  CALL.ABS.NOINC R2 ;  /* 0x0000000002007343 */ /* 0x003fea0003c00000 */
.L_x_268:
[----:B------:R-:W-:Y:S05]  /*a8a0*/  BSYNC B6 ;  /* 0x0000000000067941 */ /* 0x000fea0003800000 */
.L_x_267:
        /* <DEDUP_REMOVED lines=8> */
[----:B------:R1:W2:Y:S01]  /*a930*/  LDC.64 R2, c[0x4][R26] ;  /* 0x010000001a027b82 */ /* 0x0002a20000000a00 */
[----:B------:R-:W-:Y:S01]  /*a940*/  IMAD.U32 R4, RZ, RZ, UR6 ;  /* 0x00000006ff047e24 */ /* 0x000fe2000f8e00ff */
[----:B------:R-:W-:Y:S01]  /*a950*/  MOV R5, UR7 ;  /* 0x0000000700057c02 */ /* 0x000fe20008000f00 */
[----:B------:R-:W-:Y:S01]  /*a960*/  IMAD.U32 R6, RZ, RZ, UR8 ;  /* 0x00000008ff067e24 */ /* 0x000fe2000f8e00ff */
[----:B------:R-:W-:Y:S01]  /*a970*/  MOV R8, 0x70 ;  /* 0x0000007000087802 */ /* 0x000fe20000000f00 */
[----:B------:R-:W-:Y:S02]  /*a980*/  IMAD.U32 R7, RZ, RZ, UR9 ;  /* 0x00000009ff077e24 */ /* 0x000fe4000f8e00ff */
[----:B------:R-:W-:-:S02]  /*a990*/  IMAD.U32 R10, RZ, RZ, UR4 ;  /* 0x00000004ff0a7e24 */ /* 0x000fc4000f8e00ff */
[----:B------:R-:W-:Y:S02]  /*a9a0*/  IMAD.U32 R11, RZ, RZ, UR5 ;  /* 0x00000005ff0b7e24 */ /* 0x000fe4000f8e00ff */
[----:B------:R-:W-:Y:S02]  /*a9b0*/  IMAD.MOV.U32 R12, RZ, RZ, 0x1 ;  /* 0x00000001ff0c7424 */ /* 0x000fe400078e00ff */
[----:B-1----:R-:W-:-:S07]  /*a9c0*/  IMAD.MOV.U32 R13, RZ, RZ, RZ ;  /* 0x000000ffff0d7224 */ /* 0x002fce00078e00ff */
[----:B------:R-:W-:-:S07]  /*a9d0*/  LEPC R20, `(.L_x_271) ;  /* 0x000000001014794e */ /* 0x000fce0000000000 */
[----:B0-2---:R-:W-:Y:S05]  /*a9e0*/  CALL.ABS.NOINC R2 ;  /* 0x0000000002007343 */ /* 0x005fea0003c00000 */
.L_x_271:
[----:B------:R0:W1:Y:S01]  /*a9f0*/  LDC.64 R2, c[0x4][R26] ;  /* 0x010000001a027b82 */ /* 0x0000620000000a00 */
[----:B------:R-:W-:Y:S01]  /*aa00*/  ULDC.64 UR6, c[0x4][0x80] ;  /* 0x0100200000067ab9 */ /* 0x000fe20000000a00 */
[----:B------:R-:W-:Y:S01]  /*aa10*/  ULDC.64 UR8, c[0x4][0x88] ;  /* 0x0100220000087ab9 */ /* 0x000fe20000000a00 */
[----:B------:R-:W-:Y:S01]  /*aa20*/  ULDC.64 UR4, c[0x4][0x18] ;  /* 0x0100060000047ab9 */ /* 0x000fe20000000a00 */
        /* <DEDUP_REMOVED lines=8> */
[----:B0-----:R-:W-:-:S07]  /*aab0*/  IMAD.MOV.U32 R13, RZ, RZ, RZ ;  /* 0x000000ffff0d7224 */ /* 0x001fce00078e00ff */
[----:B------:R-:W-:-:S07]  /*aac0*/  LEPC R20, `(.L_x_270) ;  /* 0x000000001014794e */ /* 0x000fce0000000000 */
[----:B-1----:R-:W-:Y:S05]  /*aad0*/  CALL.ABS.NOINC R2 ;  /* 0x0000000002007343 */ /* 0x002fea0003c00000 */
.L_x_270:
[----:B------:R-:W-:Y:S05]  /*aae0*/  BSYNC B6 ;  /* 0x0000000000067941 */ /* 0x000fea0003800000 */
.L_x_269:
[----:B------:R-:W-:Y:S01]  /*aaf0*/  ULDC.64 UR4, c[0x0][0x9f8] ;  /* 0x00027e0000047ab9 */ /* 0x000fe20000000a00 */
[----:B------:R-:W1:Y:S01]  /*ab00*/  S2R R20, SR_TID.X ;  /* 0x0000000000147919 */ /* 0x000e620000002100 */
[----:B------:R-:W-:Y:S01]  /*ab10*/  ISETP.NE.U32.AND P0, PT, RZ, UR4, PT ;  /* 0x00000004ff007c0c */ /* 0x000fe2000bf05070 */
[----:B------:R-:W2:Y:S03]  /*ab20*/  LDC R6, c[0x0][0x430] ;  /* 0x00010c00ff067b82 */ /* 0x000ea60000000800 */
[----:B------:R-:W-:-:S13]  /*ab30*/  ISETP.NE.AND.EX P0, PT, RZ, UR5, PT, P0 ;  /* 0x00000005ff007c0c */ /* 0x000fda000bf05300 */
[----:B------:R-:W-:Y:S01]  /*ab40*/  @P0 IADD3 R2, P1, R23, UR4, RZ ;  /* 0x0000000417020c10 */ /* 0x000fe2000ff3e0ff */
[----:B------:R-:W3:Y:S01]  /*ab50*/  S2R R21, SR_TID.X ;  /* 0x0000000000157919 */ /* 0x000ee20000002100 */
[----:B------:R-:W-:Y:S01]  /*ab60*/  LEA.HI.SX32 R26, R32, 0xffffffff, 0x19 ;  /* 0xffffffff201a7811 */ /* 0x000fe200078fcaff */
[----:B------:R-:W-:Y:S01]  /*ab70*/  IMAD.U32 R10, RZ, RZ, UR37 ;  /* 0x00000025ff0a7e24 */ /* 0x000fe2000f8e00ff */
[----:B------:R-:W-:Y:S01]  /*ab80*/  @P0 IADD3.X R3, R24, UR5, RZ, P1, !PT ;  /* 0x0000000518030c10 */ /* 0x000fe20008ffe4ff */
[----:B------:R-:W-:-:S04]  /*ab90*/  ULDC UR4, c[0x0][0x2f4] ;  /* 0x0000bd0000047ab9 */ /* 0x000fc80000000800 */
[----:B------:R4:W4:Y:S01]  /*aba0*/  @P0 LDG.E R33, desc[UR50][R2.64] ;  /* 0x0000003202210981 */ /* 0x000922000c1e1900 */
[----:B--2---:R-:W-:Y:S01]  /*abb0*/  ISETP.NE.AND P2, PT, R6, 0x1, PT ;  /* 0x000000010600780c */ /* 0x004fe20003f45270 */
[----:B------:R-:W-:Y:S01]  /*abc0*/  IMAD.SHL.U32 R8, R26, 0x80, RZ ;  /* 0x000000801a087824 */ /* 0x000fe200078e00ff */
[----:B------:R-:W-:Y:S02]  /*abd0*/  LOP3.LUT R27, R27, 0xfffffff7, RZ, 0xc0, !PT ;  /* 0xfffffff71b1b7812 */ /* 0x000fe400078ec0ff */
[----:B-1----:R-:W-:-:S04]  /*abe0*/  LOP3.LUT R20, R20, 0x7f, RZ, 0xc0, !PT ;  /* 0x0000007f14147812 */ /* 0x002fc800078ec0ff */
[----:B------:R-:W-:-:S05]  /*abf0*/  SHF.R.U32.HI R20, RZ, 0x3, R20 ;  /* 0x00000003ff147819 */ /* 0x000fca0000011614 */
[----:B------:R-:W1:Y:S01]  /*ac00*/  @P2 LDC R0, c[0x0][0x434] ;  /* 0x00010d00ff002b82 */ /* 0x000e620000000800 */
[----:B------:R-:W-:-:S07]  /*ac10*/  @P2 LOP3.LUT R27, R27, 0x8, RZ, 0xfc, !PT ;  /* 0x000000081b1b2812 */ /* 0x000fce00078efcff */
[----:B------:R-:W2:Y:S01]  /*ac20*/  @P2 LDC R7, c[0x0][0x438] ;  /* 0x00010e00ff072b82 */ /* 0x000ea20000000800 */
[----:B---3--:R-:W-:-:S05]  /*ac30*/  IMAD.SHL.U32 R21, R21, 0x10, RZ ;  /* 0x0000001015157824 */ /* 0x008fca00078e00ff */
[----:B------:R-:W-:-:S04]  /*ac40*/  LOP3.LUT R21, R21, 0x70, RZ, 0xc0, !PT ;  /* 0x0000007015157812 */ /* 0x000fc800078ec0ff */
[----:B------:R-:W-:-:S04]  /*ac50*/  LOP3.LUT R4, R8, R20, R21, 0xfe, !PT ;  /* 0x0000001408047212 */ /* 0x000fc800078efe15 */
[C---:B------:R-:W-:Y:S01]  /*ac60*/  ISETP.GE.AND P0, PT, R4.reuse, R35, PT ;  /* 0x000000230400720c */ /* 0x040fe20003f06270 */
[----:B------:R-:W-:-:S04]  /*ac70*/  IMAD.IADD R9, R4, 0x1, R36 ;  /* 0x0000000104097824 */ /* 0x000fc800078e0224 */
[----:B-1----:R-:W-:Y:S01]  /*ac80*/  @P2 IMAD.HI.U32 R0, R9, R0, RZ ;  /* 0x0000000009002227 */ /* 0x002fe200078e00ff */
[----:B----4-:R-:W-:-:S04]  /*ac90*/  MOV R2, R9 ;  /* 0x0000000900027202 */ /* 0x010fc80000000f00 */
[----:B--2---:R-:W-:-:S03]  /*aca0*/  @P2 SHF.R.U32.HI R2, RZ, R7, R0 ;  /* 0x00000007ff022219 */ /* 0x004fc60000011600 */
[----:B------:R-:W1:Y:S01]  /*acb0*/  @!P0 LDC.64 R4, c[0x0][0x428] ;  /* 0x00010a00ff048b82 */ /* 0x000e620000000a00 */
[--C-:B------:R-:W-:Y:S01]  /*acc0*/  @!P0 SHF.R.S32.HI R3, RZ, 0x1f, R2.reuse ;  /* 0x0000001fff038819 */ /* 0x100fe20000011402 */
[----:B------:R-:W-:-:S04]  /*acd0*/  IMAD.MOV R0, RZ, RZ, -R2 ;  /* 0x000000ffff007224 */ /* 0x000fc800078e0a02 */
[----:B------:R-:W-:Y:S01]  /*ace0*/  IMAD R0, R6, R0, R9 ;  /* 0x0000000006007224 */ /* 0x000fe200078e0209 */
[----:B------:R-:W-:Y:S02]  /*acf0*/  ISETP.NE.AND P2, PT, R10, 0x3, PT ;  /* 0x000000030a00780c */ /* 0x000fe40003f45270 */
[----:B------:R-:W-:-:S11]  /*ad00*/  LOP3.LUT R27, R27, 0xfffffffb, RZ, 0xc0, !PT ;  /* 0xfffffffb1b1b7812 */ /* 0x000fd600078ec0ff */
[----:B------:R-:W-:-:S04]  /*ad10*/  @P2 LOP3.LUT R27, R27, 0x4, RZ, 0xfc, !PT ;  /* 0x000000041b1b2812 */ /* 0x000fc800078efcff */
[----:B------:R-:W-:Y:S01]  /*ad20*/  LOP3.LUT R27, R27, 0xfffffffd, RZ, 0xc0, !PT ;  /* 0xfffffffd1b1b7812 */ /* 0x000fe200078ec0ff */
[----:B------:R-:W-:Y:S01]  /*ad30*/  UMOV UR5, 0xffffffff ;  /* 0xffffffff00057882 */ /* 0x000fe20000000000 */
[-C--:B-1----:R-:W-:Y:S01]  /*ad40*/  @!P0 IMAD.WIDE.U32 R6, R33, R4.reuse, R2 ;  /* 0x0000000421068225 */ /* 0x082fe200078e0002 */
[----:B------:R-:W-:Y:S01]  /*ad50*/  SHF.R.S32.HI R37, RZ, 0x1f, R33 ;  /* 0x0000001fff257819 */ /* 0x000fe20000011421 */
[----:B------:R-:W1:Y:S04]  /*ad60*/  @!P0 LDC.64 R2, c[0x0][0x418] ;  /* 0x00010600ff028b82 */ /* 0x000e680000000a00 */
[----:B------:R-:W-:Y:S02]  /*ad70*/  @!P0 IMAD R9, R37, R4, RZ ;  /* 0x0000000425098224 */ /* 0x000fe400078e02ff */
[----:B------:R-:W-:-:S02]  /*ad80*/  IMAD.MOV.U32 R4, RZ, RZ, RZ ;  /* 0x000000ffff047224 */ /* 0x000fc400078e00ff */
[----:B------:R-:W-:-:S04]  /*ad90*/  @!P0 IMAD R5, R33, R5, R9 ;  /* 0x0000000521058224 */ /* 0x000fc800078e0209 */
[----:B------:R-:W-:Y:S01]  /*ada0*/  @!P0 IMAD.IADD R5, R7, 0x1, R5 ;  /* 0x0000000107058824 */ /* 0x000fe200078e0205 */
[----:B-1----:R-:W-:-:S04]  /*adb0*/  @!P0 LEA R2, P1, R6, R2, 0x2 ;  /* 0x0000000206028211 */ /* 0x002fc800078210ff */
[----:B------:R-:W-:-:S05]  /*adc0*/  @!P0 LEA.HI.X R3, R6, R3, R5, 0x2, P1 ;  /* 0x0000000306038211 */ /* 0x000fca00008f1405 */
[----:B------:R1:W5:Y:S01]  /*add0*/  @!P0 LDG.E R4, desc[UR50][R2.64] ;  /* 0x0000003202048981 */ /* 0x000362000c1e1900 */
[----:B------:R-:W-:-:S13]  /*ade0*/  ISETP.GE.AND P0, PT, R30, UR4, PT ;  /* 0x000000041e007c0c */ /* 0x000fda000bf06270 */
[----:B------:R-:W-:Y:S02]  /*adf0*/  @P0 LOP3.LUT R27, R27, 0x2, RZ, 0xfc, !PT ;  /* 0x000000021b1b0812 */ /* 0x000fe400078efcff */
[----:B------:R-:W-:Y:S02]  /*ae00*/  ISETP.GE.AND P0, PT, R29, UR4, PT ;  /* 0x000000041d007c0c */ /* 0x000fe4000bf06270 */
[----:B------:R-:W-:-:S11]  /*ae10*/  LOP3.LUT R27, R27, 0xfffffffe, RZ, 0xc0, !PT ;  /* 0xfffffffe1b1b7812 */ /* 0x000fd600078ec0ff */
[----:B------:R-:W-:Y:S01]  /*ae20*/  @P0 LOP3.LUT R27, R27, 0x1, RZ, 0xfc, !PT ;  /* 0x000000011b1b0812 */ /* 0x000fe200078efcff */
[----:B-1----:R-:W-:Y:S06]  /*ae30*/  BRA.DIV UR5, `(.L_x_272) ;  /* 0x0000003e05a07947 */ /* 0x002fec000b800000 */
.L_x_340:
[----:B0-----:R-:W-:Y:S01]  /*ae40*/  SHF.R.S32.HI R32, RZ, 0x1f, R18 ;  /* 0x0000001fff207819 */ /* 0x001fe20000011412 */
[----:B------:R-:W-:Y:S06]  /*ae50*/  @!P2 BRA `(.L_x_273) ;  /* 0x000000000004a947 */ /* 0x000fec0003800000 */
[----:B------:R-:W-:Y:S01]  /*ae60*/  BPT.TRAP 0x1 ;  /* 0x000000040000795c */ /* 0x000fe20000300000 */
.L_x_273:
[----:B------:R-:W-:Y:S01]  /*ae70*/  SHF.R.S32.HI R6, RZ, 0x1f, R0 ;  /* 0x0000001fff067819 */ /* 0x000fe20000011400 */
[----:B------:R-:W-:Y:S01]  /*ae80*/  ULDC.64 UR4, c[0x0][0x328] ;  /* 0x0000ca0000047ab9 */ /* 0x000fe20000000a00 */
[----:B------:R-:W-:Y:S01]  /*ae90*/  BSSY B0, `(.L_x_274) ;  /* 0x0000017000007945 */ /* 0x000fe20003800000 */
[----:B------:R-:W-:-:S04]  /*aea0*/  IMAD.WIDE.U32 R2, R0, UR4, RZ ;  /* 0x0000000400027c25 */ /* 0x000fc8000f8e00ff */
[----:B------:R-:W-:-:S04]  /*aeb0*/  IMAD R5, R6, UR4, RZ ;  /* 0x0000000406057c24 */ /* 0x000fc8000f8e02ff */
[----:B------:R-:W-:Y:S01]  /*aec0*/  IMAD R5, R0, UR5, R5 ;  /* 0x0000000500057c24 */ /* 0x000fe2000f8e0205 */
[----:B------:R-:W-:-:S04]  /*aed0*/  ULDC.64 UR4, c[0x0][0x338] ;  /* 0x0000ce0000047ab9 */ /* 0x000fc80000000a00 */
[----:B------:R-:W-:Y:S02]  /*aee0*/  IADD3 R3, R3, R5, RZ ;  /* 0x0000000503037210 */ /* 0x000fe40007ffe0ff */
[----:B-----5:R-:W-:Y:S01]  /*aef0*/  SHF.R.S32.HI R5, RZ, 0x1f, R4 ;  /* 0x0000001fff057819 */ /* 0x020fe20000011404 */
[----:B------:R-:W-:-:S04]  /*af00*/  IMAD.WIDE.U32 R2, R4, UR4, R2 ;  /* 0x0000000404027c25 */ /* 0x000fc8000f8e0002 */
[----:B------:R-:W-:-:S04]  /*af10*/  IMAD R7, R5, UR4, RZ ;  /* 0x0000000405077c24 */ /* 0x000fc8000f8e02ff */
[----:B------:R-:W-:Y:S01]  /*af20*/  IMAD R7, R4, UR5, R7 ;  /* 0x0000000504077c24 */ /* 0x000fe2000f8e0207 */
[----:B------:R-:W-:-:S03]  /*af30*/  ULDC.64 UR4, c[0x0][0x330] ;  /* 0x0000cc0000047ab9 */ /* 0x000fc60000000a00 */
[----:B------:R-:W-:Y:S02]  /*af40*/  IMAD.IADD R3, R3, 0x1, R7 ;  /* 0x0000000103037824 */ /* 0x000fe400078e0207 */
[----:B------:R-:W-:Y:S02]  /*af50*/  IMAD R7, R32, UR4, RZ ;  /* 0x0000000420077c24 */ /* 0x000fe4000f8e02ff */
[----:B------:R-:W-:-:S04]  /*af60*/  IMAD.WIDE.U32 R2, R18, UR4, R2 ;  /* 0x0000000412027c25 */ /* 0x000fc8000f8e0002 */
[----:B------:R-:W-:Y:S01]  /*af70*/  IMAD R7, R18, UR5, R7 ;  /* 0x0000000512077c24 */ /* 0x000fe2000f8e0207 */
[----:B------:R-:W-:Y:S02]  /*af80*/  ULDC.64 UR4, c[0x0][0x318] ;  /* 0x0000c60000047ab9 */ /* 0x000fe40000000a00 */
[----:B------:R-:W-:Y:S01]  /*af90*/  LEA R23, P0, R2, UR4, 0x1 ;  /* 0x0000000402177c11 */ /* 0x000fe2000f8008ff */
[----:B------:R-:W-:-:S05]  /*afa0*/  IMAD.IADD R7, R3, 0x1, R7 ;  /* 0x0000000103077824 */ /* 0x000fca00078e0207 */
[----:B------:R-:W-:Y:S01]  /*afb0*/  LEA.HI.X R24, R2, UR5, R7, 0x1, P0 ;  /* 0x0000000502187c11 */ /* 0x000fe200080f0c07 */
[----:B------:R-:W-:Y:S01]  /*afc0*/  IMAD R7, R25, 0x8, R22 ;  /* 0x0000000819077824 */ /* 0x000fe200078e0216 */
[----:B------:R-:W-:-:S04]  /*afd0*/  SHF.L.U32 R2, R28, 0x1f, RZ ;  /* 0x0000001f1c027819 */ /* 0x000fc800000006ff */
[----:B------:R-:W0:Y:S02]  /*afe0*/  SYNCS.PHASECHK.TRANS64.TRYWAIT P0, [R7+URZ+0x28840], R2 ;  /* 0x02884002070075a7 */ /* 0x000e24000800017f */
[----:B0-----:R-:W-:Y:S05]  /*aff0*/  @!P0 BRA `(.L_x_275) ;  /* 0x0000003c00648947 */ /* 0x001fea0003800000 */
.L_x_341:
[----:B------:R-:W-:Y:S05]  /*b000*/  BSYNC B0 ;  /* 0x0000000000007941 */ /* 0x000fea0003800000 */
.L_x_274:
[----:B------:R-:W1:Y:S01]  /*b010*/  S2R R9, SR_TID.X ;  /* 0x0000000000097919 */ /* 0x000e620000002100 */
        /* <DEDUP_REMOVED lines=12> */
[----:B------:R-:W-:Y:S01]  /*b0e0*/  IMAD R0, R32, UR4, RZ ;  /* 0x0000000420007c24 */ /* 0x000fe2000f8e02ff */
[----:B------:R-:W-:Y:S01]  /*b0f0*/  IADD3 R3, R3, R5, RZ ;  /* 0x0000000503037210 */ /* 0x000fe20007ffe0ff */
[----:B------:R-:W-:Y:S02]  /*b100*/  IMAD R5, R25, 0x4000, R34 ;  /* 0x0000400019057824 */ /* 0x000fe400078e0222 */
[C---:B------:R-:W-:Y:S02]  /*b110*/  IMAD R0, R18.reuse, UR5, R0 ;  /* 0x0000000512007c24 */ /* 0x040fe4000f8e0200 */
[----:B------:R-:W-:Y:S01]  /*b120*/  IMAD.WIDE.U32 R2, R18, UR4, R2 ;  /* 0x0000000412027c25 */ /* 0x000fe2000f8e0002 */
[----:B------:R-:W-:Y:S01]  /*b130*/  ULDC.64 UR4, c[0x0][0x2e8] ;  /* 0x0000ba0000047ab9 */ /* 0x000fe20000000a00 */
[----:B-1----:R-:W-:Y:S02]  /*b140*/  LOP3.LUT R9, R9, 0x7f, RZ, 0xc0, !PT ;  /* 0x0000007f09097812 */ /* 0x002fe400078ec0ff */
[----:B------:R-:W-:Y:S01]  /*b150*/  IMAD.IADD R0, R3, 0x1, R0 ;  /* 0x0000000103007824 */ /* 0x000fe200078e0200 */
[----:B------:R-:W-:Y:S01]  /*b160*/  LEA R4, P0, R2, UR4, 0x1 ;  /* 0x0000000402047c11 */ /* 0x000fe2000f8008ff */
[----:B------:R-:W-:Y:S01]  /*b170*/  UMOV UR4, 0xffffffff ;  /* 0xffffffff00047882 */ /* 0x000fe20000000000 */
[----:B------:R-:W-:-:S02]  /*b180*/  SHF.R.U32.HI R9, RZ, 0x3, R9 ;  /* 0x00000003ff097819 */ /* 0x000fc40000011609 */
[----:B------:R-:W-:Y:S02]  /*b190*/  LEA.HI.X R0, R2, UR5, R0, 0x1, P0 ;  /* 0x0000000502007c11 */ /* 0x000fe400080f0c00 */
[----:B------:R-:W-:-:S04]  /*b1a0*/  IADD3 R6, -R9, R35, -R8 ;  /* 0x0000002309067210 */ /* 0x000fc80007ffe908 */
[----:B------:R-:W-:Y:S01]  /*b1b0*/  ISETP.GE.AND P0, PT, R6, 0x1, PT ;  /* 0x000000010600780c */ /* 0x000fe20003f06270 */
[----:B------:R-:W-:-:S12]  /*b1c0*/  BRA.DIV UR4, `(.L_x_276) ;  /* 0x0000003e04047947 */ /* 0x000fd8000b800000 */
[----:B------:R-:W0:Y:S01]  /*b1d0*/  SHFL.IDX PT, R3, R4, RZ, 0x181f ;  /* 0x00181fff04037589 */ /* 0x000e2200000e0000 */
[----:B------:R-:W-:-:S03]  /*b1e0*/  @P0 IMAD R8, R5, 0x2, R22 ;  /* 0x0000000205080824 */ /* 0x000fc600078e0216 */
[----:B------:R-:W1:Y:S01]  /*b1f0*/  SHFL.IDX PT, R2, R0, RZ, 0x181f ;  /* 0x00181fff00027589 */ /* 0x000e6200000e0000 */
[----:B0-----:R-:W-:-:S05]  /*b200*/  @P0 LEA R3, P1, R30, R3, 0x1 ;  /* 0x000000031e030211 */ /* 0x001fca00078208ff */
[----:B-1----:R-:W-:Y:S01]  /*b210*/  @P0 IMAD.X R2, RZ, RZ, R2, P1 ;  /* 0x000000ffff020224 */ /* 0x002fe200008e0602 */
[----:B------:R-:W-:-:S04]  /*b220*/  ISETP.GE.AND P1, PT, R6, 0x11, PT ;  /* 0x000000110600780c */ /* 0x000fc80003f26270 */
[----:B------:R-:W-:-:S04]  /*b230*/  @P0 LOP3.LUT R3, R3, R2, RZ, 0x3c, !PT ;  /* 0x0000000203030212 */ /* 0x000fc800078e3cff */
[----:B------:R-:W-:-:S04]  /*b240*/  @P0 LOP3.LUT R2, R3, R2, RZ, 0x3c, !PT ;  /* 0x0000000203020212 */ /* 0x000fc800078e3cff */
[----:B------:R-:W-:-:S05]  /*b250*/  @P0 LOP3.LUT R3, R3, R2, RZ, 0x3c, !PT ;  /* 0x0000000203030212 */ /* 0x000fca00078e3cff */
[----:B------:R-:W-:Y:S01]  /*b260*/  @!PT LDS RZ, [RZ] ;  /* 0x00000000fffff984 */ /* 0x000fe20000000800 */
[----:B------:R-:W-:Y:S04]  /*b270*/  @P0 LDGSTS.E.BYPASS.LTC128B.128 [R8+0x18400], desc[UR50][R2.64], !P3 ;  /* 0x1840000002080fae */ /* 0x000fe8000d901d72 */
[----:B------:R0:W-:Y:S04]  /*b280*/  @P0 LDGSTS.E.BYPASS.LTC128B.128 [R8+0x1c400], desc[UR50][R2.64+0x80], !P2 ;  /* 0x1c40008002080fae */ /* 0x0001e8000d101d72 */
[----:B0-----:R-:W0:Y:S01]  /*b290*/  SHFL.IDX PT, R3, R4, 0x1, 0x181f ;  /* 0x00381f0004037f89 */ /* 0x001e2200000e0000 */
[----:B------:R-:W-:-:S03]  /*b2a0*/  @P1 IMAD R8, R5, 0x2, R22 ;  /* 0x0000000205081824 */ /* 0x000fc600078e0216 */
[----:B------:R-:W1:Y:S01]  /*b2b0*/  SHFL.IDX PT, R2, R0, 0x1, 0x181f ;  /* 0x00381f0000027f89 */ /* 0x000e6200000e0000 */
[----:B0-----:R-:W-:-:S04]  /*b2c0*/  @P1 LEA R3, P0, R30, R3, 0x1 ;  /* 0x000000031e031211 */ /* 0x001fc800078008ff */
[----:B-1----:R-:W-:-:S04]  /*b2d0*/  @P1 IADD3.X R2, RZ, R2, RZ, P0, !PT ;  /* 0x00000002ff021210 */ /* 0x002fc800007fe4ff */
[----:B------:R-:W-:-:S04]  /*b2e0*/  @P1 LOP3.LUT R3, R3, R2, RZ, 0x3c, !PT ;  /* 0x0000000203031212 */ /* 0x000fc800078e3cff */
[----:B------:R-:W-:-:S04]  /*b2f0*/  @P1 LOP3.LUT R2, R3, R2, RZ, 0x3c, !PT ;  /* 0x0000000203021212 */ /* 0x000fc800078e3cff */
[----:B------:R-:W-:-:S05]  /*b300*/  @P1 LOP3.LUT R3, R3, R2, RZ, 0x3c, !PT ;  /* 0x0000000203031212 */ /* 0x000fca00078e3cff */
[----:B------:R-:W-:Y:S04]  /*b310*/  @P1 LDGSTS.E.BYPASS.LTC128B.128 [R8+0x18c00], desc[UR50][R2.64], !P3 ;  /* 0x18c0000002081fae */ /* 0x000fe8000d901d72 */
[----:B------:R0:W-:Y:S01]  /*b320*/  @P1 LDGSTS.E.BYPASS.LTC128B.128 [R8+0x1cc00], desc[UR50][R2.64+0x80], !P2 ;  /* 0x1cc0008002081fae */ /* 0x0001e2000d101d72 */
[----:B------:R-:W-:-:S03]  /*b330*/  ISETP.GE.AND P1, PT, R6, 0x21, PT ;  /* 0x000000210600780c */ /* 0x000fc60003f26270 */
[----:B0-----:R-:W0:Y:S10]  /*b340*/  SHFL.IDX PT, R3, R4, 0x2, 0x181f ;  /* 0x00581f0004037f89 */ /* 0x001e3400000e0000 */
[----:B------:R-:W-:Y:S01]  /*b350*/  @P1 IMAD R8, R5, 0x2, R22 ;  /* 0x0000000205081824 */ /* 0x000fe200078e0216 */
[----:B------:R-:W1:Y:S01]  /*b360*/  SHFL.IDX PT, R2, R0, 0x2, 0x181f ;  /* 0x00581f0000027f89 */ /* 0x000e6200000e0000 */
[----:B0-----:R-:W-:-:S05]  /*b370*/  @P1 LEA R3, P0, R30, R3, 0x1 ;  /* 0x000000031e031211 */ /* 0x001fca00078008ff */
[----:B-1----:R-:W-:-:S05]  /*b380*/  @P1 IMAD.X R2, RZ, RZ, R2, P0 ;  /* 0x000000ffff021224 */ /* 0x002fca00000e0602 */
[----:B------:R-:W-:-:S04]  /*b390*/  @P1 LOP3.LUT R3, R3, R2, RZ, 0x3c, !PT ;  /* 0x0000000203031212 */ /* 0x000fc800078e3cff */
[----:B------:R-:W-:-:S04]  /*b3a0*/  @P1 LOP3.LUT R2, R3, R2, RZ, 0x3c, !PT ;  /* 0x0000000203021212 */ /* 0x000fc800078e3cff */
[----:B------:R-:W-:-:S05]  /*b3b0*/  @P1 LOP3.LUT R3, R3, R2, RZ, 0x3c, !PT ;  /* 0x0000000203031212 */ /* 0x000fca00078e3cff */
[----:B------:R-:W-:Y:S04]  /*b3c0*/  @P1 LDGSTS.E.BYPASS.LTC128B.128 [R8+0x19400], desc[UR50][R2.64], !P3 ;  /* 0x1940000002081fae */ /* 0x000fe8000d901d72 */
[----:B------:R0:W-:Y:S01]  /*b3d0*/  @P1 LDGSTS.E.BYPASS.LTC128B.128 [R8+0x1d400], desc[UR50][R2.64+0x80], !P2 ;  /* 0x1d40008002081fae */ /* 0x0001e2000d101d72 */
[----:B------:R-:W-:-:S03]  /*b3e0*/  ISETP.GE.AND P1, PT, R6, 0x31, PT ;  /* 0x000000310600780c */ /* 0x000fc60003f26270 */
[----:B0-----:R-:W0:Y:S10]  /*b3f0*/  SHFL.IDX PT, R3, R4, 0x3, 0x181f ;  /* 0x00781f0004037f89 */ /* 0x001e3400000e0000 */
[----:B------:R-:W-:Y:S01]  /*b400*/  @P1 LEA R8, R5, R22, 0x1 ;  /* 0x0000001605081211 */ /* 0x000fe200078e08ff */
        /* <DEDUP_REMOVED lines=33> */
[----:B------:R-:W1:Y:S04]  /*b620*/  SHFL.IDX PT, R2, R0, 0x6, 0x181f ;  /* 0x00d81f0000027f89 */ /* 0x000e6800000e0000 */
[----:B------:R-:W2:Y:S01]  /*b630*/  SHFL.IDX PT, R0, R0, 0x7, 0x181f ;  /* 0x00f81f0000007f89 */ /* 0x000ea200000e0000 */
[----:B0-----:R-:W-:-:S04]  /*b640*/  @P1 LEA R3, P0, R30, R3, 0x1 ;  /* 0x000000031e031211 */ /* 0x001fc800078008ff */
[----:B-1----:R-:W-:-:S04]  /*b650*/  @P1 IADD3.X R2, RZ, R2, RZ, P0, !PT ;  /* 0x00000002ff021210 */ /* 0x002fc800007fe4ff */
[----:B------:R-:W-:-:S04]  /*b660*/  @P1 LOP3.LUT R3, R3, R2, RZ, 0x3c, !PT ;  /* 0x0000000203031212 */ /* 0x000fc800078e3cff */
[----:B------:R-:W-:-:S04]  /*b670*/  @P1 LOP3.LUT R2, R3, R2, RZ, 0x3c, !PT ;  /* 0x0000000203021212 */ /* 0x000fc800078e3cff */
[----:B------:R-:W-:-:S05]  /*b680*/  @P1 LOP3.LUT R3, R3, R2, RZ, 0x3c, !PT ;  /* 0x0000000203031212 */ /* 0x000fca00078e3cff */
[----:B------:R-:W-:Y:S04]  /*b690*/  @P1 LDGSTS.E.BYPASS.LTC128B.128 [R8+0x1b400], desc[UR50][R2.64], !P3 ;  /* 0x1b40000002081fae */ /* 0x000fe8000d901d72 */
[----:B------:R0:W-:Y:S04]  /*b6a0*/  @P1 LDGSTS.E.BYPASS.LTC128B.128 [R8+0x1f400], desc[UR50][R2.64+0x80], !P2 ;  /* 0x1f40008002081fae */ /* 0x0001e8000d101d72 */
[----:B0-2---:R0:W1:Y:S02]  /*b6b0*/  SHFL.IDX PT, R2, R4, 0x7, 0x181f ;  /* 0x00f81f0004027f89 */ /* 0x00506400000e0000 */
.L_x_359:
[----:B------:R-:W-:-:S13]  /*b6c0*/  ISETP.GE.AND P0, PT, R6, 0x71, PT ;  /* 0x000000710600780c */ /* 0x000fda0003f06270 */
[----:B-1----:R-:W-:Y:S01]  /*b6d0*/  @P0 LEA R2, P1, R30, R2, 0x1 ;  /* 0x000000021e020211 */ /* 0x002fe200078208ff */
[----:B------:R-:W-:-:S04]  /*b6e0*/  @P0 IMAD R5, R5, 0x2, R22 ;  /* 0x0000000205050824 */ /* 0x000fc800078e0216 */
[----:B------:R-:W-:-:S05]  /*b6f0*/  @P0 IMAD.X R3, RZ, RZ, R0, P1 ;  /* 0x000000ffff030224 */ /* 0x000fca00008e0600 */
[----:B------:R-:W-:Y:S01]  /*b700*/  @!PT LDS RZ, [RZ] ;  /* 0x00000000fffff984 */ /* 0x000fe20000000800 */
[----:B------:R-:W-:Y:S01]  /*b710*/  @!PT LDS RZ, [RZ] ;  /* 0x00000000fffff984 */ /* 0x000fe20000000800 */
[----:B------:R-:W-:Y:S01]  /*b720*/  @!PT LDS RZ, [RZ] ;  /* 0x00000000fffff984 */ /* 0x000fe20000000800 */
[----:B------:R1:W-:Y:S04]  /*b730*/  @P0 LDGSTS.E.BYPASS.LTC128B.128 [R5+0x1bc00], desc[UR50][R2.64], !P3 ;  /* 0x1bc0000002050fae */ /* 0x0003e8000d901d72 */
[----:B------:R1:W-:Y:S01]  /*b740*/  @P0 LDGSTS.E.BYPASS.LTC128B.128 [R5+0x1fc00], desc[UR50][R2.64+0x80], !P2 ;  /* 0x1fc0008002050fae */ /* 0x0003e2000d101d72 */
[----:B------:R-:W-:Y:S01]  /*b750*/  PLOP3.LUT P0, PT, PT, PT, PT, 0x80, 0x0 ;  /* 0x000000000000781c */ /* 0x000fe20003f0f070 */
[----:B------:R-:W-:-:S12]  /*b760*/  NOP ;  /* 0x0000000000007918 */ /* 0x000fd80000000000 */
.L_x_277:
[----:B------:R-:W-:Y:S02]  /*b770*/  PLOP3.LUT P1, PT, P1, P0, PT, 0xa2, 0x0 ;  /* 0x000000000000781c */ /* 0x000fe40000f21472 */
[----:B------:R-:W-:-:S08]  /*b780*/  @P0 R2UR P1, UR4, R7 ;  /* 0x00000000070402ca */ /* 0x000fd00000020000 */
[----:B------:R-:W-:-:S05]  /*b790*/  @P0 PLOP3.LUT P0, PT, P1, PT, PT, 0x80, 0x0 ;  /* 0x000000000000081c */ /* 0x000fca0000f0f070 */
[----:B------:R-:W-:Y:S01]  /*b7a0*/  @!P1 SYNCS.ARRIVE.TRANS64.RED.A0T1 RZ, [UR4+0x28830], RZ ;  /* 0x028830ffffff99a7 */ /* 0x000fe20008200404 */
[----:B------:R-:W-:Y:S07]  /*b7b0*/  @!P1 ARRIVES.LDGSTSBAR.64.TRANSCNT [UR4+0x28830] ;  /* 0x02883000ff0099b0 */ /* 0x000fee0008000a84 */
[----:B------:R-:W-:Y:S05]  /*b7c0*/  @P0 BRA.U.ANY `(.L_x_277) ;  /* 0xfffffffd00e80947 */ /* 0x000fea000393ffff */
[----:B------:R-:W-:Y:S01]  /*b7d0*/  NOP ;  /* 0x0000000000007918 */ /* 0x000fe20000000000 */
[----:B------:R-:W-:-:S05]  /*b7e0*/  IMAD.U32 R0, RZ, RZ, UR37 ;  /* 0x00000025ff007e24 */ /* 0x000fca000f8e00ff */
[----:B------:R-:W-:-:S13]  /*b7f0*/  ISETP.NE.AND P2, PT, R0, 0x3, PT ;  /* 0x000000030000780c */ /* 0x000fda0003f45270 */
[----:B------:R-:W-:Y:S05]  /*b800*/  @!P2 BRA `(.L_x_278) ;  /* 0x000000000004a947 */ /* 0x000fea0003800000 */
[----:B------:R-:W-:Y:S01]  /*b810*/  BPT.TRAP 0x1 ;  /* 0x000000040000795c */ /* 0x000fe20000300000 */
.L_x_278:
[----:B-1----:R1:W5:Y:S01]  /*b820*/  LDL.LU R3, [R1+0x4] ;  /* 0x0000040001037983 */ /* 0x0023620000300800 */
[----:B------:R1:W-:Y:S03]  /*b830*/  SYNCS.ARRIVE.TRANS64.A1T0 RZ, [R7+URZ+0x28830], RZ ;  /* 0x028830ff07ff79a7 */ /* 0x0003e6000810003f */
[----:B0-----:R1:W5:Y:S02]  /*b840*/  LDL.LU R4, [R1+0x10] ;  /* 0x0000100001047983 */ /* 0x0013640000300800 */
[----:B------:R-:W-:Y:S05]  /*b850*/  WARPSYNC.ALL ;  /* 0x0000000000007948 */ /* 0x000fea0003800000 */
[----:B------:R-:W-:Y:S01]  /*b860*/  ULDC.64 UR4, c[0x0][0x298] ;  /* 0x0000a60000047ab9 */ /* 0x000fe20000000a00 */
[----:B------:R-:W-:Y:S01]  /*b870*/  IADD3 R2, R22, 0x10400, RZ ;  /* 0x0001040016027810 */ /* 0x000fe20007ffe0ff */
[----:B------:R-:W-:Y:S01]  /*b880*/  BSSY B6, `(.L_x_279) ;  /* 0x000001f000067945 */ /* 0x000fe20003800000 */
[----:B------:R-:W-:Y:S01]  /*b890*/  BAR.SYNC.DEFER_BLOCKING 0x8, 0x180 ;  /* 0x0206000000007b1d */ /* 0x000fe20000010000 */
[----:B------:R-:W-:Y:S02]  /*b8a0*/  LOP3.LUT P1, RZ, R27, 0x10, RZ, 0xc0, !PT ;  /* 0x000000101bff7812 */ /* 0x000fe4000782c0ff */
[----:B------:R-:W-:-:S02]  /*b8b0*/  LOP3.LUT P0, RZ, R2, 0x3ff, RZ, 0xc0, !PT ;  /* 0x000003ff02ff7812 */ /* 0x000fc4000780c0ff */
[----:B------:R-:W-:Y:S02]  /*b8c0*/  SEL R31, R31, RZ, !P1 ;  /* 0x000000ff1f1f7207 */ /* 0x000fe40004800000 */
[----:B-----5:R-:W-:Y:S02]  /*b8d0*/  SHF.R.S32.HI R0, RZ, 0x1f, R3 ;  /* 0x0000001fff007819 */ /* 0x020fe40000011403 */
[----:B------:R-:W-:-:S03]  /*b8e0*/  SEL R4, R4, RZ, !P1 ;  /* 0x000000ff04047207 */ /* 0x000fc60004800000 */
[----:B------:R-:W-:-:S04]  /*b8f0*/  IMAD R0, R0, UR4, RZ ;  /* 0x0000000400007c24 */ /* 0x000fc8000f8e02ff */
[C---:B------:R-:W-:Y:S02]  /*b900*/  IMAD R0, R3.reuse, UR5, R0 ;  /* 0x0000000503007c24 */ /* 0x040fe4000f8e0200 */
[----:B------:R-:W-:-:S04]  /*b910*/  IMAD.WIDE.U32 R2, R3, UR4, RZ ;  /* 0x0000000403027c25 */ /* 0x000fc8000f8e00ff */
[----:B------:R-:W-:Y:S01]  /*b920*/  IMAD.IADD R0, R3, 0x1, R0 ;  /* 0x0000000103007824 */ /* 0x000fe200078e0200 */
[----:B------:R0:W-:Y:S04]  /*b930*/  STL.64 [R1+0x8], R2 ;  /* 0x0000080201007387 */ /* 0x0001e80000100a00 */
[----:B------:R0:W-:Y:S04]  /*b940*/  STL [R1+0x10], R4 ;  /* 0x0000100401007387 */ /* 0x0001e80000100800 */
[----:B------:R0:W-:Y:S01]  /*b950*/  STL [R1+0x4], R0 ;  /* 0x0000040001007387 */ /* 0x0001e20000100800 */
[----:B------:R-:W-:Y:S05]  /*b960*/  @!P0 BRA `(.L_x_280) ;  /* 0x0000000000408947 */ /* 0x000fea0003800000 */
[----:B0-----:R-:W-:Y:S01]  /*b970*/  MOV R2, 0x0 ;  /* 0x0000000000027802 */ /* 0x001fe20000000f00 */
[----:B------:R-:W-:Y:S01]  /*b980*/  ULDC.64 UR4, c[0x4][0x80] ;  /* 0x0100200000047ab9 */ /* 0x000fe20000000a00 */
[----:B------:R-:W-:Y:S01]  /*b990*/  ULDC.64 UR6, c[0x4][0x88] ;  /* 0x0100220000067ab9 */ /* 0x000fe20000000a00 */
[----:B------:R-:W-:Y:S01]  /*b9a0*/  ULDC.64 UR8, c[0x4][0x20] ;  /* 0x0100080000087ab9 */ /* 0x000fe20000000a00 */
[----:B------:R-:W-:Y:S01]  /*b9b0*/  IMAD.U32 R4, RZ, RZ, UR4 ;  /* 0x00000004ff047e24 */ /* 0x000fe2000f8e00ff */
[----:B-1----:R-:W-:Y:S01]  /*b9c0*/  MOV R7, UR7 ;  /* 0x0000000700077c02 */ /* 0x002fe20008000f00 */
[----:B------:R-:W0:Y:S01]  /*b9d0*/  LDC.64 R2, c[0x4][R2] ;  /* 0x0100000002027b82 */ /* 0x000e220000000a00 */
[----:B------:R-:W-:Y:S01]  /*b9e0*/  IMAD.U32 R5, RZ, RZ, UR5 ;  /* 0x00000005ff057e24 */ /* 0x000fe2000f8e00ff */
[----:B------:R-:W-:Y:S01]  /*b9f0*/  MOV R13, RZ ;  /* 0x000000ff000d7202 */ /* 0x000fe20000000f00 */
[----:B------:R-:W-:Y:S02]  /*ba00*/  IMAD.U32 R6, RZ, RZ, UR6 ;  /* 0x00000006ff067e24 */ /* 0x000fe4000f8e00ff */
[----:B------:R-:W-:-:S02]  /*ba10*/  IMAD.U32 R10, RZ, RZ, UR8 ;  /* 0x00000008ff0a7e24 */ /* 0x000fc4000f8e00ff */
[----:B------:R-:W-:Y:S02]  /*ba20*/  IMAD.U32 R11, RZ, RZ, UR9 ;  /* 0x00000009ff0b7e24 */ /* 0x000fe4000f8e00ff */
[----:B------:R-:W-:Y:S02]  /*ba30*/  IMAD.MOV.U32 R8, RZ, RZ, 0x70 ;  /* 0x00000070ff087424 */ /* 0x000fe400078e00ff */
[----:B------:R-:W-:-:S07]  /*ba40*/  IMAD.MOV.U32 R12, RZ, RZ, 0x1 ;  /* 0x00000001ff0c7424 */ /* 0x000fce00078e00ff */
[----:B------:R-:W-:-:S07]  /*ba50*/  LEPC R20, `(.L_x_280) ;  /* 0x000000001014794e */ /* 0x000fce0000000000 */
[----:B0-----:R-:W-:Y:S05]  /*ba60*/  CALL.ABS.NOINC R2 ;  /* 0x0000000002007343 */ /* 0x001fea0003c00000 */
.L_x_280:
[----:B------:R-:W-:Y:S05]  /*ba70*/  BSYNC B6 ;  /* 0x0000000000067941 */ /* 0x000fea0003800000 */
.L_x_279:
[----:B------:R-:W2:Y:S01]  /*ba80*/  LDL.LU R21, [R1+0x4] ;  /* 0x0000040001157983 */ /* 0x000ea20000300800 */
[----:B------:R-:W3:Y:S01]  /*ba90*/  LDC R6, c[0x0][0x448] ;  /* 0x00011200ff067b82 */ /* 0x000ee20000000800 */
[----:B------:R-:W-:Y:S02]  /*baa0*/  ULDC.64 UR4, c[0x0][0x2d8] ;  /* 0x0000b60000047ab9 */ /* 0x000fe40000000a00 */
[----:B0-----:R-:W2:Y:S04]  /*bab0*/  LDL.LU.64 R2, [R1+0x8] ;  /* 0x0000080001027983 */ /* 0x001ea80000300a00 */
[----:B------:R-:W4:Y:S01]  /*bac0*/  LDL.LU R20, [R1+0x10] ;  /* 0x0000100001147983 */ /* 0x000f220000300800 */
[----:B------:R-:W-:-:S03]  /*bad0*/  IMAD R0, R32, UR4, RZ ;  /* 0x0000000420007c24 */ /* 0x000fc6000f8e02ff */
[----:B------:R0:W5:Y:S01]  /*bae0*/  LDL R10, [R1] ;  /* 0x00000000010a7983 */ /* 0x0001620000100800 */
[----:B------:R-:W-:Y:S01]  /*baf0*/  IMAD R5, R18, UR5, R0 ;  /* 0x0000000512057c24 */ /* 0x000fe2000f8e0200 */
[----:B------:R-:W0:Y:S01]  /*bb00*/  S2R R4, SR_TID.X ;  /* 0x0000000000047919 */ /* 0x000e220000002100 */
[----:B---3--:R-:W-:-:S13]  /*bb10*/  ISETP.NE.AND P0, PT, R6, 0x1, PT ;  /* 0x000000010600780c */ /* 0x008fda0003f05270 */
[----:B-1----:R-:W1:Y:S01]  /*bb20*/  @P0 LDC R7, c[0x0][0x450] ;  /* 0x00011400ff070b82 */ /* 0x002e620000000800 */
[----:B0-----:R-:W-:Y:S01]  /*bb30*/  IMAD.SHL.U32 R8, R4, 0x10, RZ ;  /* 0x0000001004087824 */ /* 0x001fe200078e00ff */
[----:B------:R-:W-:-:S04]  /*bb40*/  SHF.L.U32 R4, R17, 0x7, RZ ;  /* 0x0000000711047819 */ /* 0x000fc800000006ff */
[----:B------:R-:W-:Y:S01]  /*bb50*/  LOP3.LUT R8, R8, 0x70, RZ, 0xc0, !PT ;  /* 0x0000007008087812 */ /* 0x000fe200078ec0ff */
[----:B--2---:R-:W-:Y:S02]  /*bb60*/  IMAD.MOV.U32 R3, RZ, RZ, R21 ;  /* 0x000000ffff037224 */ /* 0x004fe400078e0015 */
[----:B------:R0:W5:Y:S01]  /*bb70*/  LDL R21, [R1+0x14] ;  /* 0x0000140001157983 */ /* 0x0001620000100800 */
[----:B------:R-:W-:Y:S01]  /*bb80*/  IMAD.WIDE.U32 R2, R18, UR4, R2 ;  /* 0x0000000412027c25 */ /* 0x000fe2000f8e0002 */
[----:B------:R-:W-:-:S03]  /*bb90*/  ULDC.64 UR4, c[0x0][0x2e0] ;  /* 0x0000b80000047ab9 */ /* 0x000fc60000000a00 */
[----:B----4-:R-:W-:Y:S02]  /*bba0*/  IMAD R0, R20, UR4, RZ ;  /* 0x0000000414007c24 */ /* 0x010fe4000f8e02ff */
[----:B------:R-:W2:Y:S01]  /*bbb0*/  S2R R20, SR_TID.X ;  /* 0x0000000000147919 */ /* 0x000ea20000002100 */
[----:B------:R-:W-:Y:S02]  /*bbc0*/  IMAD.IADD R3, R3, 0x1, R5 ;  /* 0x0000000103037824 */ /* 0x000fe400078e0205 */
[----:B------:R-:W3:Y:S01]  /*bbd0*/  @P0 LDC R5, c[0x0][0x44c] ;  /* 0x00011300ff050b82 */ /* 0x000ee20000000800 */
[C---:B------:R-:W-:Y:S02]  /*bbe0*/  IMAD R0, R31.reuse, UR5, R0 ;  /* 0x000000051f007c24 */ /* 0x040fe4000f8e0200 */
[----:B------:R-:W-:Y:S01]  /*bbf0*/  IMAD.WIDE.U32 R2, R31, UR4, R2 ;  /* 0x000000041f027c25 */ /* 0x000fe2000f8e0002 */
[----:B------:R-:W-:-:S03]  /*bc00*/  ULDC.64 UR4, c[0x0][0x2d0] ;  /* 0x0000b40000047ab9 */ /* 0x000fc60000000a00 */
[----:B------:R-:W-:Y:S01]  /*bc10*/  IMAD.IADD R3, R3, 0x1, R0 ;  /* 0x0000000103037824 */ /* 0x000fe200078e0200 */
[----:B--2---:R-:W-:-:S04]  /*bc20*/  LOP3.LUT R20, R20, 0x7f, RZ, 0xc0, !PT ;  /* 0x0000007f14147812 */ /* 0x004fc800078ec0ff */
[----:B------:R-:W-:-:S04]  /*bc30*/  SHF.R.U32.HI R20, RZ, 0x3, R20 ;  /* 0x00000003ff147819 */ /* 0x000fc80000011614 */
[----:B------:R-:W-:-:S05]  /*bc40*/  LOP3.LUT R0, R4, R20, R8, 0xfe, !PT ;  /* 0x0000001404007212 */ /* 0x000fca00078efe08 */
[----:B---3--:R-:W-:-:S04]  /*bc50*/  @P0 IMAD.HI.U32 R8, R0, R5, RZ ;  /* 0x0000000500080227 */ /* 0x008fc800078e00ff */
[----:B------:R-:W-:Y:S01]  /*bc60*/  IMAD.MOV.U32 R9, RZ, RZ, R0 ;  /* 0x000000ffff097224 */ /* 0x000fe200078e0000 */
[----:B-1----:R-:W-:-:S04]  /*bc70*/  @P0 SHF.R.U32.HI R9, RZ, R7, R8 ;  /* 0x00000007ff090219 */ /* 0x002fc80000011608 */
[--C-:B------:R-:W-:Y:S01]  /*bc80*/  SHF.R.S32.HI R8, RZ, 0x1f, R9.reuse ;  /* 0x0000001fff087819 */ /* 0x100fe20000011409 */
[----:B------:R-:W-:-:S04]  /*bc90*/  IMAD.MOV R5, RZ, RZ, -R9 ;  /* 0x000000ffff057224 */ /* 0x000fc800078e0a09 */
[----:B------:R-:W-:Y:S02]  /*bca0*/  IMAD R0, R6, R5, R0 ;  /* 0x0000000506007224 */ /* 0x000fe400078e0200 */
[----:B------:R-:W-:Y:S02]  /*bcb0*/  IMAD R8, R8, UR4, RZ ;  /* 0x0000000408087c24 */ /* 0x000fe4000f8e02ff */
[----:B------:R-:W-:Y:S01]  /*bcc0*/  IMAD.WIDE.U32 R2, R9, UR4, R2 ;  /* 0x0000000409027c25 */ /* 0x000fe2000f8e0002 */
[----:B------:R-:W-:-:S03]  /*bcd0*/  SHF.R.S32.HI R7, RZ, 0x1f, R0 ;  /* 0x0000001fff077819 */ /* 0x000fc60000011400 */
[----:B------:R-:W-:Y:S01]  /*bce0*/  IMAD R5, R9, UR5, R8 ;  /* 0x0000000509057c24 */ /* 0x000fe2000f8e0208 */
[----:B------:R-:W-:Y:S02]  /*bcf0*/  ULDC.64 UR4, c[0x0][0x2c8] ;  /* 0x0000b20000047ab9 */ /* 0x000fe40000000a00 */
[----:B------:R-:W-:Y:S02]  /*bd00*/  IMAD R7, R7, UR4, RZ ;  /* 0x0000000407077c24 */ /* 0x000fe4000f8e02ff */
[----:B------:R-:W-:Y:S02]  /*bd10*/  IMAD.IADD R3, R3, 0x1, R5 ;  /* 0x0000000103037824 */ /* 0x000fe400078e0205 */
[C---:B------:R-:W-:Y:S02]  /*bd20*/  IMAD R5, R0.reuse, UR5, R7 ;  /* 0x0000000500057c24 */ /* 0x040fe4000f8e0207 */
[----:B------:R-:W-:Y:S01]  /*bd30*/  IMAD.WIDE.U32 R2, R0, UR4, R2 ;  /* 0x0000000400027c25 */ /* 0x000fe2000f8e0002 */
[----:B------:R-:W-:-:S03]  /*bd40*/  ULDC.64 UR4, c[0x0][0x280] ;  /* 0x0000a00000047ab9 */ /* 0x000fc60000000a00 */
[----:B------:R-:W-:Y:S01]  /*bd50*/  IMAD.IADD R5, R3, 0x1, R5 ;  /* 0x0000000103057824 */ /* 0x000fe200078e0205 */
[C---:B------:R-:W-:Y:S01]  /*bd60*/  LEA R0, P0, R2.reuse, UR4, 0x1 ;  /* 0x0000000402007c11 */ /* 0x040fe2000f8008ff */
[----:B------:R-:W-:Y:S02]  /*bd70*/  ULDC UR4, c[0x0][0x2b8] ;  /* 0x0000ae0000047ab9 */ /* 0x000fe40000000800 */
[----:B------:R-:W-:Y:S02]  /*bd80*/  ISETP.GE.AND P1, PT, R29, UR4, PT ;  /* 0x000000041d007c0c */ /* 0x000fe4000bf26270 */
[----:B------:R-:W-:Y:S02]  /*bd90*/  LEA.HI.X R5, R2, UR5, R5, 0x1, P0 ;  /* 0x0000000502057c11 */ /* 0x000fe400080f0c05 */
[----:B------:R-:W-:Y:S01]  /*bda0*/  ISETP.GE.AND P0, PT, R30, UR4, PT ;  /* 0x000000041e007c0c */ /* 0x000fe2000bf06270 */
[----:B------:R-:W-:-:S03]  /*bdb0*/  UMOV UR4, 0xffffffff ;  /* 0xffffffff00047882 */ /* 0x000fc60000000000 */
[----:B0-----:R-:W-:Y:S09]  /*bdc0*/  BRA.DIV UR4, `(.L_x_281) ;  /* 0x0000003a04dc7947 */ /* 0x001ff2000b800000 */
[----:B------:R-:W0:Y:S01]  /*bdd0*/  SHFL.IDX PT, R14, R0, RZ, 0x181f ;  /* 0x00181fff000e7589 */ /* 0x000e2200000e0000 */
[----:B-----5:R-:W-:Y:S01]  /*bde0*/  IMAD R6, R21, R6, RZ ;  /* 0x0000000615067224 */ /* 0x020fe200078e02ff */
[----:B------:R-:W-:Y:S02]  /*bdf0*/  IADD3 R4, R20, R4, RZ ;  /* 0x0000000414047210 */ /* 0x000fe40007ffe0ff */
[----:B------:R-:W1:Y:S02]  /*be00*/  SHFL.IDX PT, R2, R5, RZ, 0x181f ;  /* 0x00181fff05027589 */ /* 0x000e6400000e0000 */
[C---:B------:R-:W-:Y:S01]  /*be10*/  ISETP.GE.AND P2, PT, R4.reuse, R6, PT ;  /* 0x000000060400720c */ /* 0x040fe20003f46270 */
[----:B------:R-:W-:-:S12]  /*be20*/  VIADD R7, R4, 0x10 ;  /* 0x0000001004077836 */ /* 0x000fd80000000000 */
[----:B0-----:R-:W-:-:S05]  /*be30*/  @!P2 LEA R14, P3, R30, R14, 0x1 ;  /* 0x0000000e1e0ea211 */ /* 0x001fca00078608ff */
[----:B-1----:R-:W-:Y:S02]  /*be40*/  @!P2 IMAD.X R3, RZ, RZ, R2, P3 ;  /* 0x000000ffff03a224 */ /* 0x002fe400018e0602 */
[----:B------:R-:W-:Y:S02]  /*be50*/  @!P2 IMAD.MOV.U32 R2, RZ, RZ, R14 ;  /* 0x000000ffff02a224 */ /* 0x000fe400078e000e */
[----:B------:R-:W0:Y:S04]  /*be60*/  SHFL.IDX PT, R14, R0, 0x1, 0x181f ;  /* 0x00381f00000e7f89 */ /* 0x000e2800000e0000 */
[----:B------:R-:W-:Y:S04]  /*be70*/  @!P2 LDGSTS.E.BYPASS.LTC128B.128 [R10+0x10400], desc[UR50][R2.64], !P0 ;  /* 0x10400000020aafae */ /* 0x000fe8000c101d72 */
[----:B------:R1:W-:Y:S01]  /*be80*/  @!P2 LDGSTS.E.BYPASS.LTC128B.128 [R10+0x14400], desc[UR50][R2.64+0x80], !P1 ;  /* 0x14400080020aafae */ /* 0x0003e2000c901d72 */
[----:B------:R-:W-:-:S03]  /*be90*/  ISETP.GE.AND P2, PT, R7, R6, PT ;  /* 0x000000060700720c */ /* 0x000fc60003f46270 */
[----:B-1----:R-:W1:Y:S10]  /*bea0*/  SHFL.IDX PT, R2, R5, 0x1, 0x181f ;  /* 0x00381f0005027f89 */ /* 0x002e7400000e0000 */
[----:B0-----:R-:W-:-:S05]  /*beb0*/  @!P2 LEA R14, P3, R30, R14, 0x1 ;  /* 0x0000000e1e0ea211 */ /* 0x001fca00078608ff */
[----:B-1----:R-:W-:Y:S01]  /*bec0*/  @!P2 IMAD.X R7, RZ, RZ, R2, P3 ;  /* 0x000000ffff07a224 */ /* 0x002fe200018e0602 */
[----:B------:R-:W-:Y:S02]  /*bed0*/  @!P2 MOV R2, R14 ;  /* 0x0000000e0002a202 */ /* 0x000fe40000000f00 */
[----:B------:R-:W0:Y:S01]  /*bee0*/  SHFL.IDX PT, R14, R0, 0x2, 0x181f ;  /* 0x00581f00000e7f89 */ /* 0x000e2200000e0000 */
[----:B------:R-:W-:Y:S02]  /*bef0*/  @!P2 IMAD.MOV.U32 R3, RZ, RZ, R7 ;  /* 0x000000ffff03a224 */ /* 0x000fe400078e0007 */
[----:B------:R-:W-:-:S03]  /*bf00*/  VIADD R7, R4, 0x20 ;  /* 0x0000002004077836 */ /* 0x000fc60000000000 */
[----:B------:R-:W-:Y:S04]  /*bf10*/  @!P2 LDGSTS.E.BYPASS.LTC128B.128 [R10+0x10c00], desc[UR50][R2.64], !P0 ;  /* 0x10c00000020aafae */ /* 0x000fe8000c101d72 */
[----:B------:R1:W-:Y:S01]  /*bf20*/  @!P2 LDGSTS.E.BYPASS.LTC128B.128 [R10+0x14c00], desc[UR50][R2.64+0x80], !P1 ;  /* 0x14c00080020aafae */ /* 0x0003e2000c901d72 */
[----:B------:R-:W-:-:S03]  /*bf30*/  ISETP.GE.AND P2, PT, R7, R6, PT ;  /* 0x000000060700720c */ /* 0x000fc60003f46270 */
[----:B-1----:R-:W1:Y:S10]  /*bf40*/  SHFL.IDX PT, R2, R5, 0x2, 0x181f ;  /* 0x00581f0005027f89 */ /* 0x002e7400000e0000 */
[----:B0-----:R-:W-:-:S05]  /*bf50*/  @!P2 LEA R14, P3, R30, R14, 0x1 ;  /* 0x0000000e1e0ea211 */ /* 0x001fca00078608ff */
[----:B-1----:R-:W-:Y:S02]  /*bf60*/  @!P2 IMAD.X R7, RZ, RZ, R2, P3 ;  /* 0x000000ffff07a224 */ /* 0x002fe400018e0602 */
[----:B------:R-:W-:Y:S02]  /*bf70*/  @!P2 IMAD.MOV.U32 R2, RZ, RZ, R14 ;  /* 0x000000ffff02a224 */ /* 0x000fe400078e000e */
[----:B------:R-:W0:Y:S01]  /*bf80*/  SHFL.IDX PT, R14, R0, 0x3, 0x181f ;  /* 0x00781f00000e7f89 */ /* 0x000e2200000e0000 */
[----:B------:R-:W-:Y:S01]  /*bf90*/  @!P2 MOV R3, R7 ;  /* 0x000000070003a202 */ /* 0x000fe20000000f00 */
[----:B------:R-:W-:-:S04]  /*bfa0*/  VIADD R7, R4, 0x30 ;  /* 0x0000003004077836 */ /* 0x000fc80000000000 */
[----:B------:R-:W-:Y:S04]  /*bfb0*/  @!P2 LDGSTS.E.BYPASS.LTC128B.128 [R10+0x11400], desc[UR50][R2.64], !P0 ;  /* 0x11400000020aafae */ /* 0x000fe8000c101d72 */
[----:B------:R1:W-:Y:S01]  /*bfc0*/  @!P2 LDGSTS.E.BYPASS.LTC128B.128 [R10+0x15400], desc[UR50][R2.64+0x80], !P1 ;  /* 0x15400080020aafae */ /* 0x0003e2000c901d72 */
[----:B------:R-:W-:-:S03]  /*bfd0*/  ISETP.GE.AND P2, PT, R7, R6, PT ;  /* 0x000000060700720c */ /* 0x000fc60003f46270 */
[----:B-1----:R-:W1:Y:S10]  /*bfe0*/  SHFL.IDX PT, R2, R5, 0x3, 0x181f ;  /* 0x00781f0005027f89 */ /* 0x002e7400000e0000 */
[----:B0-----:R-:W-:-:S05]  /*bff0*/  @!P2 LEA R14, P3, R30, R14, 0x1 ;  /* 0x0000000e1e0ea211 */ /* 0x001fca00078608ff */
[----:B-1----:R-:W-:Y:S02]  /*c000*/  @!P2 IMAD.X R7, RZ, RZ, R2, P3 ;  /* 0x000000ffff07a224 */ /* 0x002fe400018e0602 */
[----:B------:R-:W-:Y:S02]  /*c010*/  @!P2 IMAD.MOV.U32 R2, RZ, RZ, R14 ;  /* 0x000000ffff02a224 */ /* 0x000fe400078e000e */
[----:B------:R-:W-:Y:S01]  /*c020*/  @!P2 IMAD.MOV.U32 R3, RZ, RZ, R7 ;  /* 0x000000ffff03a224 */ /* 0x000fe200078e0007 */
[----:B------:R-:W0:Y:S01]  /*c030*/  SHFL.IDX PT, R14, R0, 0x4, 0x181f ;  /* 0x00981f00000e7f89 */ /* 0x000e2200000e0000 */
[----:B------:R-:W-:-:S03]  /*c040*/  IADD3 R7, R4, 0x40, RZ ;  /* 0x0000004004077810 */ /* 0x000fc60007ffe0ff */
        /* <DEDUP_REMOVED lines=9> */
[----:B------:R-:W-:-:S03]  /*c0e0*/  VIADD R7, R4, 0x50 ;  /* 0x0000005004077836 */ /* 0x000fc60000000000 */
[----:B------:R-:W-:Y:S04]  /*c0f0*/  @!P2 LDGSTS.E.BYPASS.LTC128B.128 [R10+0x12400], desc[UR50][R2.64], !P0 ;  /* 0x12400000020aafae */ /* 0x000fe8000c101d72 */
[----:B------:R1:W-:Y:S01]  /*c100*/  @!P2 LDGSTS.E.BYPASS.LTC128B.128 [R10+0x16400], desc[UR50][R2.64+0x80], !P1 ;  /* 0x16400080020aafae */ /* 0x0003e2000c901d72 */
[----:B------:R-:W-:-:S03]  /*c110*/  ISETP.GE.AND P2, PT, R7, R6, PT ;  /* 0x000000060700720c */ /* 0x000fc60003f46270 */
[----:B-1----:R-:W1:Y:S10]  /*c120*/  SHFL.IDX PT, R2, R5, 0x5, 0x181f ;  /* 0x00b81f0005027f89 */ /* 0x002e7400000e0000 */
[----:B0-----:R-:W-:-:S04]  /*c130*/  @!P2 LEA R14, P3, R30, R14, 0x1 ;  /* 0x0000000e1e0ea211 */ /* 0x001fc800078608ff */
[----:B-1----:R-:W-:Y:S01]  /*c140*/  @!P2 IADD3.X R7, RZ, R2, RZ, P3, !PT ;  /* 0x00000002ff07a210 */ /* 0x002fe20001ffe4ff */
[----:B------:R-:W-:Y:S02]  /*c150*/  @!P2 IMAD.MOV.U32 R2, RZ, RZ, R14 ;  /* 0x000000ffff02a224 */ /* 0x000fe400078e000e */
[----:B------:R-:W0:Y:S02]  /*c160*/  SHFL.IDX PT, R14, R0, 0x6, 0x181f ;  /* 0x00d81f00000e7f89 */ /* 0x000e2400000e0000 */
[----:B------:R-:W-:Y:S02]  /*c170*/  @!P2 IMAD.MOV.U32 R3, RZ, RZ, R7 ;  /* 0x000000ffff03a224 */ /* 0x000fe400078e0007 */
[----:B------:R-:W-:-:S03]  /*c180*/  VIADD R7, R4, 0x60 ;  /* 0x0000006004077836 */ /* 0x000fc60000000000 */
[----:B------:R-:W-:Y:S04]  /*c190*/  @!P2 LDGSTS.E.BYPASS.LTC128B.128 [R10+0x12c00], desc[UR50][R2.64], !P0 ;  /* 0x12c00000020aafae */ /* 0x000fe8000c101d72 */
[----:B------:R1:W-:Y:S01]  /*c1a0*/  @!P2 LDGSTS.E.BYPASS.LTC128B.128 [R10+0x16c00], desc[UR50][R2.64+0x80], !P1 ;  /* 0x16c00080020aafae */ /* 0x0003e2000c901d72 */
[----:B------:R-:W-:-:S03]  /*c1b0*/  ISETP.GE.AND P2, PT, R7, R6, PT ;  /* 0x000000060700720c */ /* 0x000fc60003f46270 */
[----:B-1----:R-:W1:Y:S10]  /*c1c0*/  SHFL.IDX PT, R2, R5, 0x6, 0x181f ;  /* 0x00d81f0005027f89 */ /* 0x002e7400000e0000 */
[----:B0-----:R-:W-:Y:S01]  /*c1d0*/  @!P2 LEA R14, P3, R30, R14, 0x1 ;  /* 0x0000000e1e0ea211 */ /* 0x001fe200078608ff */
[----:B------:R-:W0:Y:S04]  /*c1e0*/  SHFL.IDX PT, R5, R5, 0x7, 0x181f ;  /* 0x00f81f0005057f89 */ /* 0x000e2800000e0000 */
[----:B-1----:R-:W-:Y:S01]  /*c1f0*/  @!P2 IMAD.X R7, RZ, RZ, R2, P3 ;  /* 0x000000ffff07a224 */ /* 0x002fe200018e0602 */
[----:B------:R-:W-:-:S02]  /*c200*/  @!P2 MOV R2, R14 ;  /* 0x0000000e0002a202 */ /* 0x000fc40000000f00 */
[----:B------:R1:W2:Y:S01]  /*c210*/  SHFL.IDX PT, R14, R0, 0x7, 0x181f ;  /* 0x00f81f00000e7f89 */ /* 0x0002a200000e0000 */
[----:B------:R-:W-:-:S05]  /*c220*/  @!P2 IMAD.MOV.U32 R3, RZ, RZ, R7 ;  /* 0x000000ffff03a224 */ /* 0x000fca00078e0007 */
[----:B------:R1:W-:Y:S04]  /*c230*/  @!P2 LDGSTS.E.BYPASS.LTC128B.128 [R10+0x13400], desc[UR50][R2.64], !P0 ;  /* 0x13400000020aafae */ /* 0x0003e8000c101d72 */
[----:B0-----:R1:W-:Y:S02]  /*c240*/  @!P2 LDGSTS.E.BYPASS.LTC128B.128 [R10+0x17400], desc[UR50][R2.64+0x80], !P1 ;  /* 0x17400080020aafae */ /* 0x0013e4000c901d72 */
.L_x_376:
[----:B-1----:R-:W-:Y:S01]  /*c250*/  VIADD R3, R4, 0x70 ;  /* 0x0000007004037836 */ /* 0x002fe20000000000 */
[----:B------:R-:W-:Y:S04]  /*c260*/  BSSY B0, `(.L_x_282) ;  /* 0x000000a000007945 */ /* 0x000fe80003800000 */
[----:B------:R-:W-:-:S13]  /*c270*/  ISETP.GE.AND P2, PT, R3, R6, PT ;  /* 0x000000060300720c */ /* 0x000fda0003f46270 */
[----:B------:R-:W-:Y:S05]  /*c280*/  @P2 BRA `(.L_x_283) ;  /* 0x00000000001c2947 */ /* 0x000fea0003800000 */
[----:B--2---:R-:W-:-:S05]  /*c290*/  LEA R2, P2, R30, R14, 0x1 ;  /* 0x0000000e1e027211 */ /* 0x004fca00078408ff */
[----:B------:R-:W-:-:S05]  /*c2a0*/  IMAD.X R3, RZ, RZ, R5, P2 ;  /* 0x000000ffff037224 */ /* 0x000fca00010e0605 */
[----:B------:R-:W-:Y:S01]  /*c2b0*/  @!PT LDS RZ, [RZ] ;  /* 0x00000000fffff984 */ /* 0x000fe20000000800 */
[----:B------:R-:W-:Y:S01]  /*c2c0*/  @!PT LDS RZ, [RZ] ;  /* 0x00000000fffff984 */ /* 0x000fe20000000800 */
[----:B------:R-:W-:Y:S01]  /*c2d0*/  @!PT LDS RZ, [RZ] ;  /* 0x00000000fffff984 */ /* 0x000fe20000000800 */
[----:B------:R0:W-:Y:S04]  /*c2e0*/  LDGSTS.E.BYPASS.LTC128B.128 [R10+0x13c00], desc[UR50][R2.64], !P0 ;  /* 0x13c00000020a7fae */ /* 0x0001e8000c101d72 */
[----:B------:R0:W-:Y:S02]  /*c2f0*/  LDGSTS.E.BYPASS.LTC128B.128 [R10+0x17c00], desc[UR50][R2.64+0x80], !P1 ;  /* 0x17c00080020a7fae */ /* 0x0001e4000c901d72 */
.L_x_283:
[----:B------:R-:W-:Y:S05]  /*c300*/  BSYNC B0 ;  /* 0x0000000000007941 */ /* 0x000fea0003800000 */
.L_x_282:
[----:B------:R-:W-:Y:S01]  /*c310*/  NOP ;  /* 0x0000000000007918 */ /* 0x000fe20000000000 */
[----:B------:R-:W-:-:S13]  /*c320*/  PLOP3.LUT P0, PT, PT, PT, PT, 0x80, 0x0 ;  /* 0x000000000000781c */ /* 0x000fda0003f0f070 */
.L_x_284:
[----:B------:R-:W-:Y:S02]  /*c330*/  PLOP3.LUT P1, PT, P1, P0, PT, 0xa2, 0x0 ;  /* 0x000000000000781c */ /* 0x000fe40000f21472 */
[----:B------:R-:W-:-:S08]  /*c340*/  @P0 R2UR P1, UR4, R22 ;  /* 0x00000000160402ca */ /* 0x000fd00000020000 */
[----:B------:R-:W-:-:S05]  /*c350*/  @P0 PLOP3.LUT P0, PT, P1, PT, PT, 0x80, 0x0 ;  /* 0x000000000000081c */ /* 0x000fca0000f0f070 */
[----:B------:R-:W-:Y:S01]  /*c360*/  @!P1 SYNCS.ARRIVE.TRANS64.RED.A0T1 RZ, [UR4+0x28800], RZ ;  /* 0x028800ffffff99a7 */ /* 0x000fe20008200404 */
[----:B------:R-:W-:Y:S07]  /*c370*/  @!P1 ARRIVES.LDGSTSBAR.64.TRANSCNT [UR4+0x28800] ;  /* 0x02880000ff0099b0 */ /* 0x000fee0008000a84 */
[----:B------:R-:W-:Y:S05]  /*c380*/  @P0 BRA.U.ANY `(.L_x_284) ;  /* 0xfffffffd00e80947 */ /* 0x000fea000393ffff */
[----:B0-----:R-:W3:Y:S02]  /*c390*/  LDL.LU R2, [R1+0x1c] ;  /* 0x00001c0001027983 */ /* 0x001ee40000300800 */
[----:B---3--:R-:W-:-:S05]  /*c3a0*/  VIADD R2, R2, 0x1 ;  /* 0x0000000102027836 */ /* 0x008fca0000000000 */
[----:B------:R0:W-:Y:S01]  /*c3b0*/  STL [R1+0x1c], R2 ;  /* 0x00001c0201007387 */ /* 0x0001e20000100800 */
[----:B------:R-:W-:-:S04]  /*c3c0*/  LEA.HI R0, R2, R2, RZ, 0x1 ;  /* 0x0000000202007211 */ /* 0x000fc800078f08ff */
[----:B------:R-:W-:-:S04]  /*c3d0*/  LOP3.LUT R0, R0, 0xfffffffe, RZ, 0xc0, !PT ;  /* 0xfffffffe00007812 */ /* 0x000fc800078ec0ff */
[----:B------:R-:W-:-:S04]  /*c3e0*/  IADD3 R0, R2, -R0, RZ ;  /* 0x8000000002007210 */ /* 0x000fc80007ffe0ff */
[----:B------:R-:W-:Y:S01]  /*c3f0*/  SHF.L.U32 R3, R0, 0x1f, RZ ;  /* 0x0000001f00037819 */ /* 0x000fe200000006ff */
[----:B------:R-:W-:Y:S01]  /*c400*/  NOP ;  /* 0x0000000000007918 */ /* 0x000fe20000000000 */
[----:B------:R0:W-:Y:S01]  /*c410*/  SYNCS.ARRIVE.TRANS64.A1T0 RZ, [R22+URZ+0x28800], RZ ;  /* 0x028800ff16ff79a7 */ /* 0x0001e2000810003f */
[----:B------:R-:W-:Y:S01]  /*c420*/  BSSY B0, `(.L_x_285) ;  /* 0x0000004000007945 */ /* 0x000fe20003800000 */
[----:B------:R-:W-:Y:S01]  /*c430*/  ISETP.GE.AND P0, PT, R35, 0x81, PT ;  /* 0x000000812300780c */ /* 0x000fe20003f06270 */
[----:B------:R-:W1:Y:S02]  /*c440*/  SYNCS.PHASECHK.TRANS64.TRYWAIT P1, [R22+URZ+0x28820], R3 ;  /* 0x02882003160075a7 */ /* 0x000e64000802017f */
[----:B01----:R-:W-:Y:S10]  /*c450*/  @!P1 BRA `(.L_x_286) ;  /* 0x0000003c00b89947 */ /* 0x003ff40003800000 */
.L_x_377:
[----:B------:R-:W-:Y:S05]  /*c460*/  BSYNC B0 ;  /* 0x0000000000007941 */ /* 0x000fea0003800000 */
.L_x_285:
[----:B------:R-:W-:Y:S04]  /*c470*/  BSSY B0, `(.L_x_287) ;  /* 0x000010e000007945 */ /* 0x000fe80003800000 */
[----:B------:R-:W-:Y:S05]  /*c480*/  @!P0 BRA `(.L_x_288) ;  /* 0x0000001000308947 */ /* 0x000fea0003800000 */
[----:B------:R-:W3:Y:S01]  /*c490*/  LDL.LU R0, [R1+0x18] ;  /* 0x0000180001007983 */ /* 0x000ee20000300800 */
[----:B------:R-:W-:Y:S01]  /*c4a0*/  ULDC UR4, c[0x0][0x2f4] ;  /* 0x0000bd0000047ab9 */ /* 0x000fe20000000800 */
[----:B------:R-:W-:Y:S01]  /*c4b0*/  IMAD.MOV.U32 R17, RZ, RZ, R28 ;  /* 0x000000ffff117224 */ /* 0x000fe200078e001c */
[----:B------:R-:W-:Y:S01]  /*c4c0*/  ISETP.GE.AND P2, PT, R30, UR4, PT ;  /* 0x000000041e007c0c */ /* 0x000fe2000bf46270 */
[----:B------:R-:W-:Y:S01]  /*c4d0*/  IMAD.MOV.U32 R10, RZ, RZ, R25 ;  /* 0x000000ffff0a7224 */ /* 0x000fe200078e0019 */
[----:B------:R-:W-:Y:S01]  /*c4e0*/  ISETP.GE.AND P1, PT, R29, UR4, PT ;  /* 0x000000041d007c0c */ /* 0x000fe2000bf26270 */
[----:B------:R-:W-:Y:S01]  /*c4f0*/  IMAD.MOV.U32 R31, RZ, RZ, R26 ;  /* 0x000000ffff1f7224 */ /* 0x000fe200078e001a */
[----:B---3--:R-:W-:-:S11]  /*c500*/  LEA.HI.SX32 R6, R0, 0xfffffffe, 0x19 ;  /* 0xfffffffe00067811 */ /* 0x008fd600078fcaff */
.L_x_301:
[----:B0-----:R-:W0:Y:S01]  /*c510*/  S2R R3, SR_TID.X ;  /* 0x0000000000037919 */ /* 0x001e220000002100 */
[----:B------:R-:W1:Y:S01]  /*c520*/  LDC R4, c[0x0][0x430] ;  /* 0x00010c00ff047b82 */ /* 0x000e620000000800 */
[----:B------:R-:W-:Y:S05]  /*c530*/  YIELD ;  /* 0x0000000000007946 */ /* 0x000fea0003800000 */
[----:B------:R-:W-:Y:S01]  /*c540*/  ULDC.64 UR4, c[0x0][0x428] ;  /* 0x00010a0000047ab9 */ /* 0x000fe20000000a00 */
[----:B------:R-:W-:Y:S01]  /*c550*/  VIADD R25, R10, 0x1 ;  /* 0x000000010a197836 */ /* 0x000fe20000000000 */
[----:B-1----:R-:W-:Y:S02]  /*c560*/  ISETP.NE.AND P0, PT, R4, 0x1, PT ;  /* 0x000000010400780c */ /* 0x002fe40003f05270 */
[C---:B0-----:R-:W-:Y:S01]  /*c570*/  LOP3.LUT R0, R3.reuse, 0x7f, RZ, 0xc0, !PT ;  /* 0x0000007f03007812 */ /* 0x041fe200078ec0ff */
[----:B------:R-:W-:-:S03]  /*c580*/  IMAD.SHL.U32 R4, R3, 0x10, RZ ;  /* 0x0000001003047824 */ /* 0x000fc600078e00ff */
[----:B------:R-:W-:-:S07]  /*c590*/  SHF.R.U32.HI R5, RZ, 0x3, R0 ;  /* 0x00000003ff057819 */ /* 0x000fce0000011600 */
[----:B------:R-:W0:Y:S01]  /*c5a0*/  @P0 LDC R0, c[0x0][0x434] ;  /* 0x00010d00ff000b82 */ /* 0x000e220000000800 */
[----:B------:R-:W-:Y:S02]  /*c5b0*/  LOP3.LUT R4, R4, 0x70, RZ, 0xc0, !PT ;  /* 0x0000007004047812 */ /* 0x000fe400078ec0ff */
[----:B------:R-:W-:-:S04]  /*c5c0*/  LEA R7, R6, R5, 0x7 ;  /* 0x0000000506077211 */ /* 0x000fc800078e38ff */
[----:B------:R-:W-:Y:S01]  /*c5d0*/  IADD3 R7, R4, R7, R36 ;  /* 0x0000000704077210 */ /* 0x000fe20007ffe024 */
[----:B------:R-:W1:Y:S04]  /*c5e0*/  @P0 LDC R3, c[0x0][0x438] ;  /* 0x00010e00ff030b82 */ /* 0x000e680000000800 */
        /* <DEDUP_REMOVED lines=10> */
[----:B------:R-:W-:Y:S01]  /*c690*/  LEA R4, P0, R2, UR4, 0x2 ;  /* 0x0000000402047c11 */ /* 0x000fe2000f8010ff */
[----:B------:R-:W-:-:S03]  /*c6a0*/  ULDC UR4, c[0x0][0x430] ;  /* 0x00010c0000047ab9 */ /* 0x000fc60000000800 */
[----:B------:R-:W-:Y:S02]  /*c6b0*/  LEA.HI.X R5, R2, UR5, R3, 0x2, P0 ;  /* 0x0000000502057c11 */ /* 0x000fe400080f1403 */
[----:B------:R-:W-:Y:S01]  /*c6c0*/  MOV R9, UR37 ;  /* 0x0000002500097c02 */ /* 0x000fe20008000f00 */
[----:B------:R-:W-:Y:S01]  /*c6d0*/  IMAD.MOV R2, RZ, RZ, -R8 ;  /* 0x000000ffff027224 */ /* 0x000fe200078e0a08 */
[----:B------:R-:W-:Y:S01]  /*c6e0*/  ISETP.NE.AND P0, PT, R25, 0x2, PT ;  /* 0x000000021900780c */ /* 0x000fe20003f05270 */
[----:B------:R0:W3:Y:S01]  /*c6f0*/  LDG.E R0, desc[UR50][R4.64] ;  /* 0x0000003204007981 */ /* 0x0000e2000c1e1900 */
[----:B------:R-:W-:Y:S02]  /*c700*/  ISETP.NE.AND P3, PT, R9, 0x3, PT ;  /* 0x000000030900780c */ /* 0x000fe40003f65270 */
[----:B------:R-:W-:Y:S01]  /*c710*/  SEL R28, RZ, 0x1, P0 ;  /* 0x00000001ff1c7807 */ /* 0x000fe20000000000 */
[----:B------:R-:W-:Y:S01]  /*c720*/  IMAD.MOV.U32 R26, RZ, RZ, R6 ;  /* 0x000000ffff1a7224 */ /* 0x000fe200078e0006 */
[----:B------:R-:W-:-:S02]  /*c730*/  SEL R25, R25, RZ, P0 ;  /* 0x000000ff19197207 */ /* 0x000fc40000000000 */
[----:B------:R-:W-:Y:S01]  /*c740*/  LOP3.LUT R28, R17, R28, RZ, 0x3c, !PT ;  /* 0x0000001c111c7212 */ /* 0x000fe200078e3cff */
[----:B0-----:R-:W-:Y:S01]  /*c750*/  IMAD R4, R2, UR4, R7 ;  /* 0x0000000402047c24 */ /* 0x001fe2000f8e0207 */
[----:B---3--:R-:W-:-:S05]  /*c760*/  SHF.R.S32.HI R21, RZ, 0x1f, R0 ;  /* 0x0000001fff157819 */ /* 0x008fca0000011400 */
[----:B------:R-:W-:Y:S05]  /*c770*/  @!P3 BRA `(.L_x_289) ;  /* 0x000000000004b947 */ /* 0x000fea0003800000 */
[----:B------:R-:W-:Y:S01]  /*c780*/  BPT.TRAP 0x1 ;  /* 0x000000040000795c */ /* 0x000fe20000300000 */
.L_x_289:
[----:B------:R-:W-:Y:S01]  /*c790*/  IMAD R6, R25, 0x8, R22 ;  /* 0x0000000819067824 */ /* 0x000fe200078e0216 */
[----:B------:R-:W-:Y:S01]  /*c7a0*/  SHF.L.U32 R3, R28, 0x1f, RZ ;  /* 0x0000001f1c037819 */ /* 0x000fe200000006ff */
[----:B------:R-:W-:Y:S03]  /*c7b0*/  BSSY B1, `(.L_x_290) ;  /* 0x0000003000017945 */ /* 0x000fe60003800000 */
[----:B------:R-:W0:Y:S02]  /*c7c0*/  SYNCS.PHASECHK.TRANS64.TRYWAIT P0, [R6+URZ+0x28840], R3 ;  /* 0x02884003060075a7 */ /* 0x000e24000800017f */
[----:B0-----:R-:W-:Y:S05]  /*c7d0*/  @!P0 BRA `(.L_x_291) ;  /* 0x0000003800ec8947 */ /* 0x001fea0003800000 */
.L_x_378:
[----:B------:R-:W-:Y:S05]  /*c7e0*/  BSYNC B1 ;  /* 0x0000000000017941 */ /* 0x000fea0003800000 */
.L_x_290:
[----:B------:R-:W-:Y:S01]  /*c7f0*/  SHF.R.S32.HI R20, RZ, 0x1f, R4 ;  /* 0x0000001fff147819 */ /* 0x000fe20000011404 */
[----:B------:R-:W-:Y:S01]  /*c800*/  ULDC.64 UR4, c[0x0][0x300] ;  /* 0x0000c00000047ab9 */ /* 0x000fe20000000a00 */
[C---:B------:R-:W-:Y:S01]  /*c810*/  LOP3.LUT P4, RZ, R27.reuse, 0x2, RZ, 0xc0, !PT ;  /* 0x000000021bff7812 */ /* 0x040fe2000788c0ff */
[----:B0-----:R-:W-:Y:S01]  /*c820*/  IMAD.WIDE.U32 R2, R4, UR4, RZ ;  /* 0x0000000404027c25 */ /* 0x001fe2000f8e00ff */
[----:B------:R-:W-:-:S03]  /*c830*/  LOP3.LUT P3, RZ, R27, 0x1, RZ, 0xc0, !PT ;  /* 0x000000011bff7812 */ /* 0x000fc6000786c0ff */
[----:B------:R-:W-:Y:S02]  /*c840*/  IMAD R5, R20, UR4, RZ ;  /* 0x0000000414057c24 */ /* 0x000fe4000f8e02ff */
[----:B------:R-:W-:Y:S02]  /*c850*/  IMAD R8, R25, 0x4000, R34 ;  /* 0x0000400019087824 */ /* 0x000fe400078e0222 */
[----:B------:R-:W-:Y:S01]  /*c860*/  IMAD R5, R4, UR5, R5 ;  /* 0x0000000504057c24 */ /* 0x000fe2000f8e0205 */
[----:B------:R-:W-:-:S03]  /*c870*/  ULDC.64 UR4, c[0x0][0x310] ;  /* 0x0000c40000047ab9 */ /* 0x000fc60000000a00 */
[----:B------:R-:W-:Y:S02]  /*c880*/  IMAD.IADD R3, R3, 0x1, R5 ;  /* 0x0000000103037824 */ /* 0x000fe400078e0205 */
[----:B------:R-:W-:Y:S02]  /*c890*/  IMAD R5, R21, UR4, RZ ;  /* 0x0000000415057c24 */ /* 0x000fe4000f8e02ff */
[----:B------:R-:W-:-:S04]  /*c8a0*/  IMAD.WIDE.U32 R2, R0, UR4, R2 ;  /* 0x0000000400027c25 */ /* 0x000fc8000f8e0002 */
[----:B------:R-:W-:Y:S01]  /*c8b0*/  IMAD R5, R0, UR5, R5 ;  /* 0x0000000500057c24 */ /* 0x000fe2000f8e0205 */
[----:B------:R-:W-:-:S04]  /*c8c0*/  ULDC.64 UR4, c[0x0][0x308] ;  /* 0x0000c20000047ab9 */ /* 0x000fc80000000a00 */
[----:B------:R-:W-:Y:S01]  /*c8d0*/  IADD3 R3, R3, R5, RZ ;  /* 0x0000000503037210 */ /* 0x000fe20007ffe0ff */
[----:B------:R-:W-:-:S04]  /*c8e0*/  IMAD R5, R32, UR4, RZ ;  /* 0x0000000420057c24 */ /* 0x000fc8000f8e02ff */
[C---:B------:R-:W-:Y:S02]  /*c8f0*/  IMAD R5, R18.reuse, UR5, R5 ;  /* 0x0000000512057c24 */ /* 0x040fe4000f8e0205 */
[----:B------:R-:W-:Y:S01]  /*c900*/  IMAD.WIDE.U32 R2, R18, UR4, R2 ;  /* 0x0000000412027c25 */ /* 0x000fe2000f8e0002 */
[----:B------:R-:W-:-:S03]  /*c910*/  ULDC.64 UR4, c[0x0][0x2e8] ;  /* 0x0000ba0000047ab9 */ /* 0x000fc60000000a00 */
[----:B------:R-:W-:Y:S01]  /*c920*/  IMAD.IADD R5, R5, 0x1, R3 ;  /* 0x0000000105057824 */ /* 0x000fe200078e0203 */
[----:B------:R-:W-:Y:S01]  /*c930*/  LEA R7, P0, R2, UR4, 0x1 ;  /* 0x0000000402077c11 */ /* 0x000fe2000f8008ff */
[----:B------:R-:W-:-:S03]  /*c940*/  UMOV UR4, 0xffffffff ;  /* 0xffffffff00047882 */ /* 0x000fc60000000000 */
[----:B------:R-:W-:Y:S01]  /*c950*/  LEA.HI.X R9, R2, UR5, R5, 0x1, P0 ;  /* 0x0000000502097c11 */ /* 0x000fe200080f0c05 */
[----:B------:R-:W-:Y:S08]  /*c960*/  BRA.DIV UR4, `(.L_x_292) ;  /* 0x0000003a049c7947 */ /* 0x000ff0000b800000 */
[----:B------:R-:W0:Y:S01]  /*c970*/  SHFL.IDX PT, R2, R7, RZ, 0x181f ;  /* 0x00181fff07027589 */ /* 0x000e2200000e0000 */
[----:B------:R-:W-:Y:S01]  /*c980*/  IMAD.SHL.U32 R5, R30, 0x2, RZ ;  /* 0x000000021e057824 */ /* 0x000fe200078e00ff */
[----:B------:R-:W-:Y:S02]  /*c990*/  LEA R8, R8, R22, 0x1 ;  /* 0x0000001608087211 */ /* 0x000fe400078e08ff */
[----:B------:R-:W1:Y:S02]  /*c9a0*/  SHFL.IDX PT, R3, R9, RZ, 0x181f ;  /* 0x00181fff09037589 */ /* 0x000e6400000e0000 */
[----:B0-----:R-:W-:-:S05]  /*c9b0*/  IADD3 R2, P0, R2, R5, RZ ;  /* 0x0000000502027210 */ /* 0x001fca0007f1e0ff */
[----:B-1----:R-:W-:-:S05]  /*c9c0*/  IMAD.X R3, RZ, RZ, R3, P0 ;  /* 0x000000ffff037224 */ /* 0x002fca00000e0603 */
[----:B------:R-:W-:Y:S01]  /*c9d0*/  @!PT LDS RZ, [RZ] ;  /* 0x00000000fffff984 */ /* 0x000fe20000000800 */
[----:B------:R-:W-:Y:S04]  /*c9e0*/  LDGSTS.E.BYPASS.LTC128B.128 [R8+0x18400], desc[UR50][R2.64], !P4 ;  /* 0x1840000002087fae */ /* 0x000fe8000e101d72 */
[----:B------:R0:W-:Y:S04]  /*c9f0*/  LDGSTS.E.BYPASS.LTC128B.128 [R8+0x1c400], desc[UR50][R2.64+0x80], !P3 ;  /* 0x1c40008002087fae */ /* 0x0001e8000d901d72 */
[----:B0-----:R-:W0:Y:S04]  /*ca00*/  SHFL.IDX PT, R2, R7, 0x1, 0x181f ;  /* 0x00381f0007027f89 */ /* 0x001e2800000e0000 */
[----:B------:R-:W1:Y:S01]  /*ca10*/  SHFL.IDX PT, R3, R9, 0x1, 0x181f ;  /* 0x00381f0009037f89 */ /* 0x000e6200000e0000 */
[----:B0-----:R-:W-:-:S05]  /*ca20*/  IADD3 R2, P0, R2, R5, RZ ;  /* 0x0000000502027210 */ /* 0x001fca0007f1e0ff */
[----:B-1----:R-:W-:-:S05]  /*ca30*/  IMAD.X R3, RZ, RZ, R3, P0 ;  /* 0x000000ffff037224 */ /* 0x002fca00000e0603 */
        /* <DEDUP_REMOVED lines=22> */
[----:B0-----:R-:W-:-:S04]  /*cba0*/  IADD3 R2, P0, R2, R5, RZ ;  /* 0x0000000502027210 */ /* 0x001fc80007f1e0ff */
[----:B-1----:R-:W-:-:S05]  /*cbb0*/  IADD3.X R3, RZ, R3, RZ, P0, !PT ;  /* 0x00000003ff037210 */ /* 0x002fca00007fe4ff */
[----:B------:R-:W-:Y:S04]  /*cbc0*/  LDGSTS.E.BYPASS.LTC128B.128 [R8+0x1ac00], desc[UR50][R2.64], !P4 ;  /* 0x1ac0000002087fae */ /* 0x000fe8000e101d72 */
[----:B------:R0:W-:Y:S04]  /*cbd0*/  LDGSTS.E.BYPASS.LTC128B.128 [R8+0x1ec00], desc[UR50][R2.64+0x80], !P3 ;  /* 0x1ec0008002087fae */ /* 0x0001e8000d901d72 */
[----:B0-----:R-:W0:Y:S04]  /*cbe0*/  SHFL.IDX PT, R2, R7, 0x6, 0x181f ;  /* 0x00d81f0007027f89 */ /* 0x001e2800000e0000 */
[----:B------:R-:W1:Y:S04]  /*cbf0*/  SHFL.IDX PT, R3, R9, 0x6, 0x181f ;  /* 0x00d81f0009037f89 */ /* 0x000e6800000e0000 */
[----:B------:R-:W3:Y:S01]  /*cc00*/  SHFL.IDX PT, R9, R9, 0x7, 0x181f ;  /* 0x00f81f0009097f89 */ /* 0x000ee200000e0000 */
[----:B0-----:R-:W-:-:S05]  /*cc10*/  IADD3 R2, P0, R2, R5, RZ ;  /* 0x0000000502027210 */ /* 0x001fca0007f1e0ff */
[----:B-1----:R-:W-:-:S05]  /*cc20*/  IMAD.X R3, RZ, RZ, R3, P0 ;  /* 0x000000ffff037224 */ /* 0x002fca00000e0603 */
[----:B------:R-:W-:Y:S04]  /*cc30*/  LDGSTS.E.BYPASS.LTC128B.128 [R8+0x1b400], desc[UR50][R2.64], !P4 ;  /* 0x1b40000002087fae */ /* 0x000fe8000e101d72 */
[----:B------:R0:W-:Y:S04]  /*cc40*/  LDGSTS.E.BYPASS.LTC128B.128 [R8+0x1f400], desc[UR50][R2.64+0x80], !P3 ;  /* 0x1f40008002087fae */ /* 0x0001e8000d901d72 */
[----:B0--3--:R0:W1:Y:S02]  /*cc50*/  SHFL.IDX PT, R2, R7, 0x7, 0x181f ;  /* 0x00f81f0007027f89 */ /* 0x00906400000e0000 */
.L_x_396:
[----:B-1----:R-:W-:-:S05]  /*cc60*/  IADD3 R2, P0, R2, R5, RZ ;  /* 0x0000000502027210 */ /* 0x002fca0007f1e0ff */
[----:B------:R-:W-:Y:S01]  /*cc70*/  IMAD.X R3, RZ, RZ, R9, P0 ;  /* 0x000000ffff037224 */ /* 0x000fe200000e0609 */
[----:B------:R-:W-:-:S04]  /*cc80*/  PLOP3.LUT P0, PT, PT, PT, PT, 0x80, 0x0 ;  /* 0x000000000000781c */ /* 0x000fc80003f0f070 */
[----:B------:R-:W-:Y:S01]  /*cc90*/  @!PT LDS RZ, [RZ] ;  /* 0x00000000fffff984 */ /* 0x000fe20000000800 */
[----:B------:R-:W-:Y:S01]  /*cca0*/  @!PT LDS RZ, [RZ] ;  /* 0x00000000fffff984 */ /* 0x000fe20000000800 */
[----:B------:R-:W-:Y:S01]  /*ccb0*/  @!PT LDS RZ, [RZ] ;  /* 0x00000000fffff984 */ /* 0x000fe20000000800 */
[----:B------:R1:W-:Y:S04]  /*ccc0*/  LDGSTS.E.BYPASS.LTC128B.128 [R8+0x1bc00], desc[UR50][R2.64], !P4 ;  /* 0x1bc0000002087fae */ /* 0x0003e8000e101d72 */
[----:B------:R1:W-:Y:S01]  /*ccd0*/  LDGSTS.E.BYPASS.LTC128B.128 [R8+0x1fc00], desc[UR50][R2.64+0x80], !P3 ;  /* 0x1fc0008002087fae */ /* 0x0003e2000d901d72 */
[----:B------:R-:W-:-:S04]  /*cce0*/  NOP ;  /* 0x0000000000007918 */ /* 0x000fc80000000000 */
.L_x_293:
[----:B------:R-:W-:Y:S02]  /*ccf0*/  PLOP3.LUT P3, PT, P3, P0, PT, 0xa2, 0x0 ;  /* 0x000000000000781c */ /* 0x000fe40001f61472 */
[----:B------:R-:W-:-:S08]  /*cd00*/  @P0 R2UR P3, UR4, R6 ;  /* 0x00000000060402ca */ /* 0x000fd00000060000 */
[----:B------:R-:W-:-:S05]  /*cd10*/  @P0 PLOP3.LUT P0, PT, P3, PT, PT, 0x80, 0x0 ;  /* 0x000000000000081c */ /* 0x000fca0001f0f070 */
[----:B------:R-:W-:Y:S01]  /*cd20*/  @!P3 SYNCS.ARRIVE.TRANS64.RED.A0T1 RZ, [UR4+0x28830], RZ ;  /* 0x028830ffffffb9a7 */ /* 0x000fe20008200404 */
[----:B------:R-:W-:Y:S07]  /*cd30*/  @!P3 ARRIVES.LDGSTSBAR.64.TRANSCNT [UR4+0x28830] ;  /* 0x02883000ff00b9b0 */ /* 0x000fee0008000a84 */
[----:B------:R-:W-:Y:S05]  /*cd40*/  @P0 BRA.U.ANY `(.L_x_293) ;  /* 0xfffffffd00e80947 */ /* 0x000fea000393ffff */
[----:B------:R-:W-:Y:S01]  /*cd50*/  NOP ;  /* 0x0000000000007918 */ /* 0x000fe20000000000 */
[----:B-1----:R-:W-:-:S05]  /*cd60*/  IMAD.U32 R2, RZ, RZ, UR37 ;  /* 0x00000025ff027e24 */ /* 0x002fca000f8e00ff */
[----:B------:R-:W-:-:S13]  /*cd70*/  ISETP.NE.AND P4, PT, R2, 0x3, PT ;  /* 0x000000030200780c */ /* 0x000fda0003f85270 */
[----:B------:R-:W-:Y:S05]  /*cd80*/  @!P4 BRA `(.L_x_294) ;  /* 0x000000000004c947 */ /* 0x000fea0003800000 */
[----:B------:R-:W-:Y:S01]  /*cd90*/  BPT.TRAP 0x1 ;  /* 0x000000040000795c */ /* 0x000fe20000300000 */
.L_x_294:
[----:B------:R1:W-:Y:S01]  /*cda0*/  SYNCS.ARRIVE.TRANS64.A1T0 RZ, [R6+URZ+0x28830], RZ ;  /* 0x028830ff06ff79a7 */ /* 0x0003e2000810003f */
[----:B------:R-:W-:Y:S05]  /*cdb0*/  @!P4 BRA `(.L_x_295) ;  /* 0x000000000004c947 */ /* 0x000fea0003800000 */
[----:B------:R-:W-:Y:S01]  /*cdc0*/  BPT.TRAP 0x1 ;  /* 0x000000040000795c */ /* 0x000fe20000300000 */
.L_x_295:
[----:B------:R-:W-:Y:S01]  /*cdd0*/  SHF.L.U32 R3, R17, 0x1f, RZ ;  /* 0x0000001f11037819 */ /* 0x000fe200000006ff */
[----:B-1----:R-:W-:Y:S01]  /*cde0*/  IMAD R6, R10, 0x8, R22 ;  /* 0x000000080a067824 */ /* 0x002fe200078e0216 */
[----:B------:R-:W-:Y:S01]  /*cdf0*/  BSSY B1, `(.L_x_296) ;  /* 0x0000004000017945 */ /* 0x000fe20003800000 */
[----:B------:R-:W-:Y:S02]  /*ce00*/  IMAD R8, R31, -0x80, R35 ;  /* 0xffffff801f087824 */ /* 0x000fe400078e0223 */
[----:B------:R-:W1:Y:S02]  /*ce10*/  SYNCS.PHASECHK.TRANS64.TRYWAIT P0, [R6+URZ+0x28860], R3 ;  /* 0x02886003060075a7 */ /* 0x000e64000800017f */
[----:B-1----:R-:W-:Y:S05]  /*ce20*/  @!P0 BRA `(.L_x_297) ;  /* 0x0000003c00b88947 */ /* 0x002fea0003800000 */
.L_x_397:
[----:B------:R-:W-:Y:S05]  /*ce30*/  BSYNC B1 ;  /* 0x0000000000017941 */ /* 0x000fea0003800000 */
.L_x_296:
[----:B------:R-:W3:Y:S01]  /*ce40*/  S2R R2, SR_TID.X ;  /* 0x0000000000027919 */ /* 0x000ee20000002100 */
[----:B------:R-:W-:Y:S01]  /*ce50*/  UMOV UR4, 0xffffffff ;  /* 0xffffffff00047882 */ /* 0x000fe20000000000 */
[----:B0-----:R-:W-:Y:S02]  /*ce60*/  LEA R7, R10, R34, 0xe ;  /* 0x000000220a077211 */ /* 0x001fe400078e70ff */
[----:B---3--:R-:W-:-:S04]  /*ce70*/  LOP3.LUT R2, R2, 0x7f, RZ, 0xc0, !PT ;  /* 0x0000007f02027812 */ /* 0x008fc800078ec0ff */
[----:B------:R-:W-:-:S05]  /*ce80*/  SHF.R.U32.HI R2, RZ, 0x3, R2 ;  /* 0x00000003ff027819 */ /* 0x000fca0000011602 */
[----:B------:R-:W-:Y:S01]  /*ce90*/  IMAD.IADD R8, R8, 0x1, -R2 ;  /* 0x0000000108087824 */ /* 0x000fe200078e0a02 */
[----:B------:R-:W-:Y:S06]  /*cea0*/  BRA.DIV UR4, `(.L_x_298) ;  /* 0x0000003e04ac7947 */ /* 0x000fec000b800000 */
[----:B--2---:R-:W0:Y:S01]  /*ceb0*/  SHFL.IDX PT, R14, R23, RZ, 0x181f ;  /* 0x00181fff170e7589 */ /* 0x004e2200000e0000 */
[----:B------:R-:W-:-:S03]  /*cec0*/  IMAD R7, R7, 0x2, R22 ;  /* 0x0000000207077824 */ /* 0x000fc600078e0216 */
[----:B-1----:R-:W1:Y:S01]  /*ced0*/  SHFL.IDX PT, R3, R24, RZ, 0x181f ;  /* 0x00181fff18037589 */ /* 0x002e6200000e0000 */
[----:B0-----:R-:W-:-:S03]  /*cee0*/  IADD3 R2, P0, R14, R5, RZ ;  /* 0x000000050e027210 */ /* 0x001fc60007f1e0ff */
[----:B------:R-:W0:Y:S02]  /*cef0*/  SHFL.IDX PT, R14, R23, 0x1, 0x181f ;  /* 0x00381f00170e7f89 */ /* 0x000e2400000e0000 */
[----:B-1----:R-:W-:Y:S01]  /*cf00*/  IMAD.X R3, RZ, RZ, R3, P0 ;  /* 0x000000ffff037224 */ /* 0x002fe200000e0603 */
[----:B------:R-:W-:-:S13]  /*cf10*/  ISETP.LT.OR P0, PT, R8, 0x1, P2 ;  /* 0x000000010800780c */ /* 0x000fda0001701670 */
[----:B------:R-:W-:Y:S01]  /*cf20*/  LDGSTS.E.BYPASS.LTC128B.128 [R7+0x400], desc[UR50][R2.64], !P0 ;  /* 0x0040000002077fae */ /* 0x000fe2000c101d72 */
[----:B------:R-:W-:-:S13]  /*cf30*/  ISETP.LT.OR P0, PT, R8, 0x1, P1 ;  /* 0x000000010800780c */ /* 0x000fda0000f01670 */
[----:B------:R1:W-:Y:S04]  /*cf40*/  LDGSTS.E.BYPASS.LTC128B.128 [R7+0x4400], desc[UR50][R2.64+0x80], !P0 ;  /* 0x0440008002077fae */ /* 0x0003e8000c101d72 */
[----:B-1----:R-:W1:Y:S01]  /*cf50*/  SHFL.IDX PT, R3, R24, 0x1, 0x181f ;  /* 0x00381f0018037f89 */ /* 0x002e6200000e0000 */
        /* <DEDUP_REMOVED lines=9> */
[----:B------:R-:W0:Y:S01]  /*cff0*/  SHFL.IDX PT, R14, R23, 0x3, 0x181f ;  /* 0x00781f00170e7f89 */ /* 0x000e2200000e0000 */
[----:B-1----:R-:W-:Y:S02]  /*d000*/  IADD3.X R3, RZ, R3, RZ, P0, !PT ;  /* 0x00000003ff037210 */ /* 0x002fe400007fe4ff */
        /* <DEDUP_REMOVED lines=30> */
[----:B------:R-:W2:Y:S04]  /*d1f0*/  SHFL.IDX PT, R24, R24, 0x7, 0x181f ;  /* 0x00f81f0018187f89 */ /* 0x000ea800000e0000 */
[----:B------:R3:W4:Y:S01]  /*d200*/  SHFL.IDX PT, R14, R23, 0x7, 0x181f ;  /* 0x00f81f00170e7f89 */ /* 0x00072200000e0000 */
[----:B-1----:R-:W-:Y:S01]  /*d210*/  IMAD.X R3, RZ, RZ, R3, P0 ;  /* 0x000000ffff037224 */ /* 0x002fe200000e0603 */
[----:B------:R-:W-:-:S13]  /*d220*/  ISETP.LT.OR P0, PT, R8, 0x61, P2 ;  /* 0x000000610800780c */ /* 0x000fda0001701670 */
[----:B------:R3:W-:Y:S01]  /*d230*/  LDGSTS.E.BYPASS.LTC128B.128 [R7+0x3400], desc[UR50][R2.64], !P0 ;  /* 0x0340000002077fae */ /* 0x0007e2000c101d72 */
[----:B------:R-:W-:-:S13]  /*d240*/  ISETP.LT.OR P0, PT, R8, 0x61, P1 ;  /* 0x000000610800780c */ /* 0x000fda0000f01670 */
[----:B--2-4-:R3:W-:Y:S02]  /*d250*/  LDGSTS.E.BYPASS.LTC128B.128 [R7+0x7400], desc[UR50][R2.64+0x80], !P0 ;  /* 0x0740008002077fae */ /* 0x0147e4000c101d72 */
.L_x_415:
[----:B0--3--:R-:W-:Y:S01]  /*d260*/  IADD3 R2, P0, R14, R5, RZ ;  /* 0x000000050e027210 */ /* 0x009fe20007f1e0ff */
        /* <DEDUP_REMOVED lines=17> */
[----:B------:R-:W-:Y:S01]  /*d380*/  ULDC.64 UR4, c[0x0][0x330] ;  /* 0x0000cc0000047ab9 */ /* 0x000fe20000000a00 */
[----:B------:R-:W-:Y:S01]  /*d390*/  NOP ;  /* 0x0000000000007918 */ /* 0x000fe20000000000 */
[----:B------:R-:W-:Y:S02]  /*d3a0*/  IMAD R5, R32, UR4, RZ ;  /* 0x0000000420057c24 */ /* 0x000fe4000f8e02ff */
[----:B------:R-:W-:Y:S02]  /*d3b0*/  IMAD.IADD R3, R3, 0x1, R21 ;  /* 0x0000000103037824 */ /* 0x000fe400078e0215 */
[C---:B------:R-:W-:Y:S02]  /*d3c0*/  IMAD R5, R18.reuse, UR5, R5 ;  /* 0x0000000512057c24 */ /* 0x040fe4000f8e0205 */
[----:B------:R-:W-:Y:S01]  /*d3d0*/  IMAD.WIDE.U32 R2, R18, UR4, R2 ;  /* 0x0000000412027c25 */ /* 0x000fe2000f8e0002 */
[----:B------:R-:W-:-:S03]  /*d3e0*/  ULDC.64 UR4, c[0x0][0x318] ;  /* 0x0000c60000047ab9 */ /* 0x000fc60000000a00 */
[----:B------:R-:W-:Y:S01]  /*d3f0*/  IMAD.IADD R3, R5, 0x1, R3 ;  /* 0x0000000105037824 */ /* 0x000fe200078e0203 */
[----:B------:R-:W-:-:S04]  /*d400*/  LEA R23, P0, R2, UR4, 0x1 ;  /* 0x0000000402177c11 */ /* 0x000fc8000f8008ff */
[----:B------:R-:W-:Y:S02]  /*d410*/  LEA.HI.X R24, R2, UR5, R3, 0x1, P0 ;  /* 0x0000000502187c11 */ /* 0x000fe400080f0c03 */
[----:B------:R-:W-:-:S13]  /*d420*/  PLOP3.LUT P0, PT, PT, PT, PT, 0x80, 0x0 ;  /* 0x000000000000781c */ /* 0x000fda0003f0f070 */
.L_x_299:
        /* <DEDUP_REMOVED lines=11> */
.L_x_300:
[C---:B------:R-:W-:Y:S01]  /*d4e0*/  ISETP.GT.AND P0, PT, R26.reuse, RZ, PT ;  /* 0x000000ff1a00720c */ /* 0x040fe20003f04270 */
[----:B------:R0:W-:Y:S01]  /*d4f0*/  SYNCS.ARRIVE.TRANS64.A1T0 RZ, [R6+URZ+0x28850], RZ ;  /* 0x028850ff06ff79a7 */ /* 0x0001e2000810003f */
[----:B------:R-:W-:Y:S02]  /*d500*/  IMAD.MOV.U32 R17, RZ, RZ, R28 ;  /* 0x000000ffff117224 */ /* 0x000fe400078e001c */
[----:B------:R-:W-:Y:S02]  /*d510*/  IMAD.MOV.U32 R10, RZ, RZ, R25 ;  /* 0x000000ffff0a7224 */ /* 0x000fe400078e0019 */
[----:B------:R-:W-:Y:S01]  /*d520*/  IMAD.MOV.U32 R31, RZ, RZ, R26 ;  /* 0x000000ffff1f7224 */ /* 0x000fe200078e001a */
[----:B0-----:R-:W-:-:S06]  /*d530*/  IADD3 R6, R26, -0x1, RZ ;  /* 0xffffffff1a067810 */ /* 0x001fcc0007ffe0ff */
[----:B------:R-:W-:Y:S05]  /*d540*/  @P0 BRA `(.L_x_301) ;  /* 0xffffffec00f00947 */ /* 0x000fea000383ffff */
.L_x_288:
[----:B------:R-:W-:Y:S05]  /*d550*/  BSYNC B0 ;  /* 0x0000000000007941 */ /* 0x000fea0003800000 */
.L_x_287:
[----:B------:R-:W1:Y:S01]  /*d560*/  S2R R0, SR_TID.X ;  /* 0x0000000000007919 */ /* 0x000e620000002100 */
[----:B------:R-:W-:Y:S01]  /*d570*/  BSSY B0, `(.L_x_302) ;  /* 0x0000010000007945 */ /* 0x000fe20003800000 */
[----:B-1----:R-:W-:-:S04]  /*d580*/  LOP3.LUT R0, R0, 0x7f, RZ, 0xc0, !PT ;  /* 0x0000007f00007812 */ /* 0x002fc800078ec0ff */
[----:B------:R-:W-:-:S13]  /*d590*/  ISETP.NE.AND P0, PT, R0, RZ, PT ;  /* 0x000000ff0000720c */ /* 0x000fda0003f05270 */
[----:B------:R-:W-:Y:S05]  /*d5a0*/  @P0 BRA `(.L_x_303) ;  /* 0x0000000000300947 */ /* 0x000fea0003800000 */
[----:B------:R-:W1:Y:S01]  /*d5b0*/  S2R R5, SR_LANEID ;  /* 0x0000000000057919 */ /* 0x000e620000000000 */
[----:B------:R-:W-:Y:S01]  /*d5c0*/  VOTEU.ANY UR4, UPT, PT ;  /* 0x0000000000047886 */ /* 0x000fe200038e0100 */
[----:B0-----:R-:W0:Y:S01]  /*d5d0*/  LDC.64 R2, c[0x0][0xc60] ;  /* 0x00031800ff027b82 */ /* 0x001e220000000a00 */
[----:B------:R-:W1:Y:S02]  /*d5e0*/  FLO.U32 R0, UR4 ;  /* 0x0000000400007d00 */ /* 0x000e6400080e0000 */
[----:B-1----:R-:W-:-:S06]  /*d5f0*/  ISETP.EQ.U32.AND P0, PT, R0, R5, PT ;  /* 0x000000050000720c */ /* 0x002fcc0003f02070 */
[----:B------:R-:W0:Y:S07]  /*d600*/  POPC R5, UR4 ;  /* 0x0000000400057d09 */ /* 0x000e2e0008000000 */
[----:B0-----:R-:W3:Y:S01]  /*d610*/  @P0 ATOMG.E.ADD.STRONG.GPU PT, R3, desc[UR50][R2.64], R5 ;  /* 0x00000005020309a8 */ /* 0x001ee200081ee1f2 */
[----:B------:R-:W0:Y:S02]  /*d620*/  S2R R4, SR_LTMASK ;  /* 0x0000000000047919 */ /* 0x000e240000003900 */
[----:B0-----:R-:W-:-:S04]  /*d630*/  LOP3.LUT R4, R4, UR4, RZ, 0xc0, !PT ;  /* 0x0000000404047c12 */ /* 0x001fc8000f8ec0ff */
[----:B------:R-:W0:Y:S01]  /*d640*/  POPC R7, R4 ;  /* 0x0000000400077309 */ /* 0x000e220000000000 */
[----:B---3--:R-:W0:Y:S02]  /*d650*/  SHFL.IDX PT, R0, R3, R0, 0x1f ;  /* 0x00001f0003007589 */ /* 0x008e2400000e0000 */
[----:B0-----:R-:W-:-:S07]  /*d660*/  IADD3 R16, R0, UR38, R7 ;  /* 0x0000002600107c10 */ /* 0x001fce000fffe007 */
.L_x_303:
[----:B------:R-:W-:Y:S05]  /*d670*/  BSYNC B0 ;  /* 0x0000000000007941 */ /* 0x000fea0003800000 */
.L_x_302:
[----:B------:R-:W-:-:S05]  /*d680*/  IMAD.U32 R0, RZ, RZ, UR37 ;  /* 0x00000025ff007e24 */ /* 0x000fca000f8e00ff */
[----:B------:R-:W-:-:S13]  /*d690*/  ISETP.NE.AND P0, PT, R0, 0x3, PT ;  /* 0x000000030000780c */ /* 0x000fda0003f05270 */
[----:B------:R-:W-:Y:S05]  /*d6a0*/  @!P0 BRA `(.L_x_304) ;  /* 0x0000000000048947 */ /* 0x000fea0003800000 */
[----:B------:R-:W-:Y:S01]  /*d6b0*/  BPT.TRAP 0x1 ;  /* 0x000000040000795c */ /* 0x000fe20000300000 */
.L_x_304:
[----:B------:R-:W-:Y:S01]  /*d6c0*/  LEA R0, R25, R22, 0x3 ;  /* 0x0000001619007211 */ /* 0x000fe200078e18ff */
[----:B------:R-:W-:Y:S01]  /*d6d0*/  BSSY B0, `(.L_x_305) ;  /* 0x0000005000007945 */ /* 0x000fe20003800000 */
[----:B0-----:R-:W-:Y:S01]  /*d6e0*/  SHF.L.U32 R3, R28, 0x1f, RZ ;  /* 0x0000001f1c037819 */ /* 0x001fe200000006ff */
[----:B------:R-:W-:-:S03]  /*d6f0*/  IMAD R6, R26, -0x80, R35 ;  /* 0xffffff801a067824 */ /* 0x000fc600078e0223 */
[----:B------:R-:W0:Y:S02]  /*d700*/  SYNCS.PHASECHK.TRANS64.TRYWAIT P0, [R0+URZ+0x28860], R3 ;  /* 0x02886003000075a7 */ /* 0x000e24000800017f */
[----:B0-----:R-:W-:Y:S05]  /*d710*/  @!P0 BRA `(.L_x_306) ;  /* 0x0000003c00fc8947 */ /* 0x001fea0003800000 */
.L_x_416:
[----:B------:R-:W-:Y:S05]  /*d720*/  BSYNC B0 ;  /* 0x0000000000007941 */ /* 0x000fea0003800000 */
.L_x_305:
[----:B------:R-:W1:Y:S01]  /*d730*/  S2R R2, SR_TID.X ;  /* 0x0000000000027919 */ /* 0x000e620000002100 */
[----:B------:R-:W-:Y:S01]  /*d740*/  UMOV UR4, 0xffffffff ;  /* 0xffffffff00047882 */ /* 0x000fe20000000000 */
[----:B------:R-:W-:Y:S01]  /*d750*/  IMAD R9, R25, 0x4000, R34 ;  /* 0x0000400019097824 */ /* 0x000fe200078e0222 */
[----:B-1----:R-:W-:-:S04]  /*d760*/  LOP3.LUT R2, R2, 0x7f, RZ, 0xc0, !PT ;  /* 0x0000007f02027812 */ /* 0x002fc800078ec0ff */
[----:B------:R-:W-:-:S05]  /*d770*/  SHF.R.U32.HI R2, RZ, 0x3, R2 ;  /* 0x00000003ff027819 */ /* 0x000fca0000011602 */
[----:B------:R-:W-:Y:S01]  /*d780*/  IMAD.IADD R6, R6, 0x1, -R2 ;  /* 0x0000000106067824 */ /* 0x000fe200078e0a02 */
[----:B------:R-:W-:Y:S06]  /*d790*/  BRA.DIV UR4, `(.L_x_307) ;  /* 0x0000003e04f07947 */ /* 0x000fec000b800000 */
[----:B--2---:R-:W1:Y:S01]  /*d7a0*/  SHFL.IDX PT, R14, R23, RZ, 0x181f ;  /* 0x00181fff170e7589 */ /* 0x004e6200000e0000 */
[----:B------:R-:W-:Y:S01]  /*d7b0*/  ULDC UR4, c[0x0][0x2f4] ;  /* 0x0000bd0000047ab9 */ /* 0x000fe20000000800 */
[C---:B------:R-:W-:Y:S01]  /*d7c0*/  IMAD.SHL.U32 R5, R30.reuse, 0x2, RZ ;  /* 0x000000021e057824 */ /* 0x040fe200078e00ff */
[----:B------:R-:W-:Y:S01]  /*d7d0*/  ISETP.GE.AND P1, PT, R30, UR4, PT ;  /* 0x000000041e007c0c */ /* 0x000fe2000bf26270 */
[----:B0-----:R-:W0:Y:S01]  /*d7e0*/  SHFL.IDX PT, R3, R24, RZ, 0x181f ;  /* 0x00181fff18037589 */ /* 0x001e2200000e0000 */
[----:B------:R-:W-:Y:S01]  /*d7f0*/  ISETP.GE.AND P0, PT, R29, UR4, PT ;  /* 0x000000041d007c0c */ /* 0x000fe2000bf06270 */
[----:B------:R-:W-:Y:S01]  /*d800*/  IMAD R4, R9, 0x2, R22 ;  /* 0x0000000209047824 */ /* 0x000fe200078e0216 */
[C---:B------:R-:W-:Y:S01]  /*d810*/  ISETP.LT.OR P2, PT, R6.reuse, 0x1, P1 ;  /* 0x000000010600780c */ /* 0x040fe20000f41670 */
[----:B------:R-:W2:Y:S01]  /*d820*/  SHFL.IDX PT, R10, R23, 0x1, 0x181f ;  /* 0x00381f00170a7f89 */ /* 0x000ea200000e0000 */
[----:B------:R-:W-:-:S03]  /*d830*/  ISETP.LT.OR P3, PT, R6, 0x1, P0 ;  /* 0x000000010600780c */ /* 0x000fc60000761670 */
[----:B------:R-:W3:Y:S04]  /*d840*/  SHFL.IDX PT, R7, R24, 0x1, 0x181f ;  /* 0x00381f0018077f89 */ /* 0x000ee800000e0000 */
[----:B------:R-:W-:Y:S01]  /*d850*/  SHFL.IDX PT, R8, R24, 0x2, 0x181f ;  /* 0x00581f0018087f89 */ /* 0x000fe200000e0000 */
[----:B-1----:R-:W-:-:S03]  /*d860*/  IADD3 R2, P4, R14, R5, RZ ;  /* 0x000000050e027210 */ /* 0x002fc60007f9e0ff */
[----:B------:R-:W1:Y:S01]  /*d870*/  SHFL.IDX PT, R14, R23, 0x2, 0x181f ;  /* 0x00581f00170e7f89 */ /* 0x000e6200000e0000 */
[----:B0-----:R-:W-:-:S05]  /*d880*/  IADD3.X R3, RZ, R3, RZ, P4, !PT ;  /* 0x00000003ff037210 */ /* 0x001fca00027fe4ff */
[----:B------:R-:W-:Y:S01]  /*d890*/  LDGSTS.E.BYPASS.LTC128B.128 [R4+0x400], desc[UR50][R2.64], !P2 ;  /* 0x0040000002047fae */ /* 0x000fe2000d101d72 */
[----:B------:R-:W-:-:S03]  /*d8a0*/  ISETP.LT.OR P2, PT, R6, 0x11, P1 ;  /* 0x000000110600780c */ /* 0x000fc60000f41670 */
[----:B------:R2:W-:Y:S01]  /*d8b0*/  LDGSTS.E.BYPASS.LTC128B.128 [R4+0x4400], desc[UR50][R2.64+0x80], !P3 ;  /* 0x0440008002047fae */ /* 0x0005e2000d901d72 */
[----:B------:R-:W-:Y:S02]  /*d8c0*/  ISETP.LT.OR P3, PT, R6, 0x11, P0 ;  /* 0x000000110600780c */ /* 0x000fe40000761670 */
[----:B--2---:R-:W-:Y:S02]  /*d8d0*/  IADD3 R2, P4, R10, R5, RZ ;  /* 0x000000050a027210 */ /* 0x004fe40007f9e0ff */
[----:B------:R-:W-:Y:S03]  /*d8e0*/  SHFL.IDX PT, R10, R23, 0x4, 0x181f ;  /* 0x00981f00170a7f89 */ /* 0x000fe600000e0000 */
[----:B---3--:R-:W-:Y:S02]  /*d8f0*/  IMAD.X R3, RZ, RZ, R7, P4 ;  /* 0x000000ffff037224 */ /* 0x008fe400020e0607 */
[----:B------:R-:W-:Y:S04]  /*d900*/  SHFL.IDX PT, R7, R24, 0x3, 0x181f ;  /* 0x00781f0018077f89 */ /* 0x000fe800000e0000 */
[----:B------:R-:W-:Y:S01]  /*d910*/  LDGSTS.E.BYPASS.LTC128B.128 [R4+0xc00], desc[UR50][R2.64], !P2 ;  /* 0x00c0000002047fae */ /* 0x000fe2000d101d72 */
[----:B------:R-:W-:-:S03]  /*d920*/  ISETP.LT.OR P2, PT, R6, 0x21, P1 ;  /* 0x000000210600780c */ /* 0x000fc60000f41670 */
[----:B------:R1:W-:Y:S01]  /*d930*/  LDGSTS.E.BYPASS.LTC128B.128 [R4+0x4c00], desc[UR50][R2.64+0x80], !P3 ;  /* 0x04c0008002047fae */ /* 0x0003e2000d901d72 */
[----:B------:R-:W-:Y:S02]  /*d940*/  ISETP.LT.OR P3, PT, R6, 0x21, P0 ;  /* 0x000000210600780c */ /* 0x000fe40000761670 */
[----:B-1----:R-:W-:Y:S02]  /*d950*/  IADD3 R2, P4, R14, R5, RZ ;  /* 0x000000050e027210 */ /* 0x002fe40007f9e0ff */
[----:B------:R-:W0:Y:S03]  /*d960*/  SHFL.IDX PT, R14, R23, 0x3, 0x181f ;  /* 0x00781f00170e7f89 */ /* 0x000e2600000e0000 */
[----:B------:R-:W-:Y:S02]  /*d970*/  IMAD.X R3, RZ, RZ, R8, P4 ;  /* 0x000000ffff037224 */ /* 0x000fe400020e0608 */
[----:B------:R-:W1:Y:S04]  /*d980*/  SHFL.IDX PT, R8, R24, 0x4, 0x181f ;  /* 0x00981f0018087f89 */ /* 0x000e6800000e0000 */
[----:B------:R-:W-:Y:S01]  /*d990*/  LDGSTS.E.BYPASS.LTC128B.128 [R4+0x1400], desc[UR50][R2.64], !P2 ;  /* 0x0140000002047fae */ /* 0x000fe2000d101d72 */
[----:B------:R-:W-:-:S03]  /*d9a0*/  ISETP.LT.OR P2, PT, R6, 0x31, P1 ;  /* 0x000000310600780c */ /* 0x000fc60000f41670 */
[----:B------:R0:W-:Y:S01]  /*d9b0*/  LDGSTS.E.BYPASS.LTC128B.128 [R4+0x5400], desc[UR50][R2.64+0x80], !P3 ;  /* 0x0540008002047fae */ /* 0x0001e2000d901d72 */
[----:B------:R-:W-:Y:S02]  /*d9c0*/  ISETP.LT.OR P3, PT, R6, 0x31, P0 ;  /* 0x000000310600780c */ /* 0x000fe40000761670 */
[----:B0-----:R-:W-:Y:S02]  /*d9d0*/  IADD3 R2, P4, R14, R5, RZ ;  /* 0x000000050e027210 */ /* 0x001fe40007f9e0ff */
[----:B------:R-:W0:Y:S03]  /*d9e0*/  SHFL.IDX PT, R14, R23, 0x5, 0x181f ;  /* 0x00b81f00170e7f89 */ /* 0x000e2600000e0000 */
[----:B------:R-:W-:Y:S02]  /*d9f0*/  IMAD.X R3, RZ, RZ, R7, P4 ;  /* 0x000000ffff037224 */ /* 0x000fe400020e0607 */
[----:B------:R-:W2:Y:S04]  /*da00*/  SHFL.IDX PT, R7, R24, 0x5, 0x181f ;  /* 0x00b81f0018077f89 */ /* 0x000ea800000e0000 */
[----:B------:R-:W-:Y:S01]  /*da10*/  LDGSTS.E.BYPASS.LTC128B.128 [R4+0x1c00], desc[UR50][R2.64], !P2 ;  /* 0x01c0000002047fae */ /* 0x000fe2000d101d72 */
[----:B------:R-:W-:-:S03]  /*da20*/  ISETP.LT.OR P2, PT, R6, 0x41, P1 ;  /* 0x000000410600780c */ /* 0x000fc60000f41670 */
[----:B------:R3:W-:Y:S01]  /*da30*/  LDGSTS.E.BYPASS.LTC128B.128 [R4+0x5c00], desc[UR50][R2.64+0x80], !P3 ;  /* 0x05c0008002047fae */ /* 0x0007e2000d901d72 */
[----:B------:R-:W-:Y:S02]  /*da40*/  ISETP.LT.OR P3, PT, R6, 0x41, P0 ;  /* 0x000000410600780c */ /* 0x000fe40000761670 */
[----:B---3--:R-:W-:Y:S02]  /*da50*/  IADD3 R2, P4, R10, R5, RZ ;  /* 0x000000050a027210 */ /* 0x008fe40007f9e0ff */
[----:B------:R-:W3:Y:S03]  /*da60*/  SHFL.IDX PT, R10, R23, 0x6, 0x181f ;  /* 0x00d81f00170a7f89 */ /* 0x000ee600000e0000 */
[----:B-1----:R-:W-:Y:S02]  /*da70*/  IMAD.X R3, RZ, RZ, R8, P4 ;  /* 0x000000ffff037224 */ /* 0x002fe400020e0608 */
[----:B------:R-:W1:Y:S04]  /*da80*/  SHFL.IDX PT, R8, R24, 0x6, 0x181f ;  /* 0x00d81f0018087f89 */ /* 0x000e6800000e0000 */
[----:B------:R-:W-:Y:S01]  /*da90*/  LDGSTS.E.BYPASS.LTC128B.128 [R4+0x2400], desc[UR50][R2.64], !P2 ;  /* 0x0240000002047fae */ /* 0x000fe2000d101d72 */
[----:B------:R-:W-:-:S03]  /*daa0*/  ISETP.LT.OR P2, PT, R6, 0x51, P1 ;  /* 0x000000510600780c */ /* 0x000fc60000f41670 */
[----:B------:R0:W-:Y:S01]  /*dab0*/  LDGSTS.E.BYPASS.LTC128B.128 [R4+0x6400], desc[UR50][R2.64+0x80], !P3 ;  /* 0x0640008002047fae */ /* 0x0001e2000d901d72 */
[----:B------:R-:W-:-:S03]  /*dac0*/  ISETP.LT.OR P3, PT, R6, 0x51, P0 ;  /* 0x000000510600780c */ /* 0x000fc60000761670 */
[----:B------:R-:W4:Y:S01]  /*dad0*/  SHFL.IDX PT, R24, R24, 0x7, 0x181f ;  /* 0x00f81f0018187f89 */ /* 0x000f2200000e0000 */
[----:B0-----:R-:W-:-:S03]  /*dae0*/  IADD3 R2, P4, R14, R5, RZ ;  /* 0x000000050e027210 */ /* 0x001fc60007f9e0ff */
[----:B------:R0:W0:Y:S01]  /*daf0*/  SHFL.IDX PT, R14, R23, 0x7, 0x181f ;  /* 0x00f81f00170e7f89 */ /* 0x00002200000e0000 */
[----:B--2---:R-:W-:-:S05]  /*db00*/  IADD3.X R3, RZ, R7, RZ, P4, !PT ;  /* 0x00000007ff037210 */ /* 0x004fca00027fe4ff */
[----:B------:R-:W-:Y:S01]  /*db10*/  LDGSTS.E.BYPASS.LTC128B.128 [R4+0x2c00], desc[UR50][R2.64], !P2 ;  /* 0x02c0000002047fae */ /* 0x000fe2000d101d72 */
[----:B------:R-:W-:-:S03]  /*db20*/  ISETP.LT.OR P2, PT, R6, 0x61, P1 ;  /* 0x000000610600780c */ /* 0x000fc60000f41670 */
[----:B------:R3:W-:Y:S01]  /*db30*/  LDGSTS.E.BYPASS.LTC128B.128 [R4+0x6c00], desc[UR50][R2.64+0x80], !P3 ;  /* 0x06c0008002047fae */ /* 0x0007e2000d901d72 */
[----:B------:R-:W-:Y:S02]  /*db40*/  ISETP.LT.OR P3, PT, R6, 0x61, P0 ;  /* 0x000000610600780c */ /* 0x000fe40000761670 */
[----:B---3--:R-:W-:-:S05]  /*db50*/  IADD3 R2, P4, R10, R5, RZ ;  /* 0x000000050a027210 */ /* 0x008fca0007f9e0ff */
[----:B-1----:R-:W-:-:S05]  /*db60*/  IMAD.X R3, RZ, RZ, R8, P4 ;  /* 0x000000ffff037224 */ /* 0x002fca00020e0608 */
[----:B------:R1:W-:Y:S04]  /*db70*/  LDGSTS.E.BYPASS.LTC128B.128 [R4+0x3400], desc[UR50][R2.64], !P2 ;  /* 0x0340000002047fae */ /* 0x0003e8000d101d72 */
[----:B0---4-:R1:W-:Y:S02]  /*db80*/  LDGSTS.E.BYPASS.LTC128B.128 [R4+0x7400], desc[UR50][R2.64+0x80], !P3 ;  /* 0x0740008002047fae */ /* 0x0113e4000d901d72 */
.L_x_434:
[C---:B------:R-:W-:Y:S02]  /*db90*/  ISETP.LT.OR P1, PT, R6.reuse, 0x71, P1 ;  /* 0x000000710600780c */ /* 0x040fe40000f21670 */
[----:B------:R-:W-:Y:S02]  /*dba0*/  ISETP.LT.OR P0, PT, R6, 0x71, P0 ;  /* 0x000000710600780c */ /* 0x000fe40000701670 */
[----:B-1----:R-:W-:-:S05]  /*dbb0*/  IADD3 R2, P2, R14, R5, RZ ;  /* 0x000000050e027210 */ /* 0x002fca0007f5e0ff */
[----:B------:R-:W-:-:S05]  /*dbc0*/  IMAD.X R3, RZ, RZ, R24, P2 ;  /* 0x000000ffff037224 */ /* 0x000fca00010e0618 */
[----:B------:R-:W-:Y:S01]  /*dbd0*/  @!PT LDS RZ, [RZ] ;  /* 0x00000000fffff984 */ /* 0x000fe20000000800 */
[----:B------:R-:W-:Y:S01]  /*dbe0*/  @!PT LDS RZ, [RZ] ;  /* 0x00000000fffff984 */ /* 0x000fe20000000800 */
[----:B------:R-:W-:Y:S01]  /*dbf0*/  @!PT LDS RZ, [RZ] ;  /* 0x00000000fffff984 */ /* 0x000fe20000000800 */
[----:B------:R0:W-:Y:S04]  /*dc00*/  LDGSTS.E.BYPASS.LTC128B.128 [R4+0x3c00], desc[UR50][R2.64], !P1 ;  /* 0x03c0000002047fae */ /* 0x0001e8000c901d72 */
[----:B------:R0:W-:Y:S01]  /*dc10*/  LDGSTS.E.BYPASS.LTC128B.128 [R4+0x7c00], desc[UR50][R2.64+0x80], !P0 ;  /* 0x07c0008002047fae */ /* 0x0001e2000c101d72 */
[----:B------:R-:W-:Y:S01]  /*dc20*/  PLOP3.LUT P0, PT, PT, PT, PT, 0x80, 0x0 ;  /* 0x000000000000781c */ /* 0x000fe20003f0f070 */
[----:B------:R-:W-:-:S12]  /*dc30*/  NOP ;  /* 0x0000000000007918 */ /* 0x000fd80000000000 */
.L_x_308:
        /* <DEDUP_REMOVED lines=11> */
.L_x_309:
[----:B------:R1:W-:Y:S01]  /*dcf0*/  SYNCS.ARRIVE.TRANS64.A1T0 RZ, [R0+URZ+0x28850], RZ ;  /* 0x028850ff00ff79a7 */ /* 0x0003e2000810003f */
[----:B------:R-:W-:-:S05]  /*dd00*/  VIADD R25, R25, 0x1 ;  /* 0x0000000119197836 */ /* 0x000fca0000000000 */
[----:B------:R-:W-:-:S04]  /*dd10*/  ISETP.NE.AND P0, PT, R25, 0x2, PT ;  /* 0x000000021900780c */ /* 0x000fc80003f05270 */
[----:B------:R-:W-:Y:S02]  /*dd20*/  SEL R3, RZ, 0x1, P0 ;  /* 0x00000001ff037807 */ /* 0x000fe40000000000 */
[----:B------:R-:W-:Y:S02]  /*dd30*/  SEL R25, R25, RZ, P0 ;  /* 0x000000ff19197207 */ /* 0x000fe40000000000 */
[----:B-1----:R-:W-:-:S07]  /*dd40*/  LOP3.LUT R28, R28, R3, RZ, 0x3c, !PT ;  /* 0x000000031c1c7212 */ /* 0x002fce00078e3cff */
.L_x_266:
[----:B------:R-:W-:Y:S05]  /*dd50*/  BSYNC B7 ;  /* 0x0000000000077941 */ /* 0x000fea0003800000 */
.L_x_264:
[----:B------:R-:W-:-:S13]  /*dd60*/  LOP3.LUT P0, RZ, R27, 0x20, RZ, 0xc0, !PT ;  /* 0x000000201bff7812 */ /* 0x000fda000780c0ff */
[----:B------:R-:W-:Y:S05]  /*dd70*/  @!P0 BRA `(.L_x_310) ;  /* 0x0000000000248947 */ /* 0x000fea0003800000 */
[----:B------:R-:W-:Y:S05]  /*dd80*/  WARPSYNC.ALL ;  /* 0x0000000000007948 */ /* 0x000fea0003800000 */
[----:B------:R-:W1:Y:S08]  /*dd90*/  S2UR UR5, SR_CgaCtaId ;  /* 0x00000000000579c3 */ /* 0x000e700000008800 */
[----:B------:R-:W-:Y:S06]  /*dda0*/  BAR.SYNC.DEFER_BLOCKING 0x5, 0x180 ;  /* 0x0146000000007b1d */ /* 0x000fec0000010000 */
[----:B------:R-:W-:-:S02]  /*ddb0*/  UMOV UR4, 0x400 ;  /* 0x0000040000047882 */ /* 0x000fc40000000000 */
[----:B-1----:R-:W-:-:S06]  /*ddc0*/  ULEA UR4, UR5, UR4, 0x18 ;  /* 0x0000000405047291 */ /* 0x002fcc000f8ec03f */
[----:B------:R-:W-:-:S05]  /*ddd0*/  MOV R22, UR4 ;  /* 0x0000000400167c02 */ /* 0x000fca0008000f00 */
[----:B------:R1:W2:Y:S01]  /*dde0*/  LDS.128 R16, [R22+0x288d0] ;  /* 0x0288d00016107984 */ /* 0x0002a20000000c00 */
[----:B------:R-:W-:Y:S06]  /*ddf0*/  BAR.ARV 0x4, 0x180 ;  /* 0x0106000000007b1d */ /* 0x000fec0000002000 */
[----:B------:R-:W-:Y:S05]  /*de00*/  BRA `(.L_x_311) ;  /* 0x0000000800407947 */ /* 0x000fea0003800000 */
.L_x_310:
[----:B------:R-:W1:Y:S01]  /*de10*/  S2R R0, SR_TID.X ;  /* 0x0000000000007919 */ /* 0x000e620000002100 */
[----:B------:R-:W-:Y:S01]  /*de20*/  UMOV UR4, 0xffffffff ;  /* 0xffffffff00047882 */ /* 0x000fe20000000000 */
[----:B-1----:R-:W-:-:S04]  /*de30*/  LOP3.LUT R8, R0, 0x1f, RZ, 0xc0, !PT ;  /* 0x0000001f00087812 */ /* 0x002fc800078ec0ff */
[----:B------:R-:W-:Y:S01]  /*de40*/  ISETP.NE.AND P0, PT, R8, 0x1f, PT ;  /* 0x0000001f0800780c */ /* 0x000fe20003f05270 */
[----:B------:R-:W-:-:S12]  /*de50*/  BRA.DIV UR4, `(.L_x_312) ;  /* 0x0000004204bc7947 */ /* 0x000fd8000b800000 */
[----:B------:R-:W-:Y:S01]  /*de60*/  IMAD.IADD R5, R19, 0x1, R8 ;  /* 0x0000000113057824 */ /* 0x000fe200078e0208 */
[----:B------:R-:W-:-:S04]  /*de70*/  ULDC UR4, c[0x0][0xc3c] ;  /* 0x00030f0000047ab9 */ /* 0x000fc80000000800 */
[----:B------:R-:W-:-:S13]  /*de80*/  ISETP.GE.OR P1, PT, R5, UR4, !P0 ;  /* 0x0000000405007c0c */ /* 0x000fda000c726670 */
[----:B------:R-:W1:Y:S02]  /*de90*/  @!P1 LDC.64 R2, c[0x0][0xc80] ;  /* 0x00032000ff029b82 */ /* 0x000e640000000a00 */
[----:B-1----:R-:W-:-:S06]  /*dea0*/  @!P1 IMAD.WIDE R2, R5, 0x4, R2 ;  /* 0x0000000405029825 */ /* 0x002fcc00078e0202 */
[----:B------:R-:W2:Y:S01]  /*deb0*/  @!P1 LDG.E R2, desc[UR50][R2.64] ;  /* 0x0000003202029981 */ /* 0x000ea2000c1e1900 */
[----:B------:R-:W-:Y:S01]  /*dec0*/  IMAD.MOV.U32 R4, RZ, RZ, RZ ;  /* 0x000000ffff047224 */ /* 0x000fe200078e00ff */
[C---:B------:R-:W-:Y:S02]  /*ded0*/  ISETP.GE.U32.AND P2, PT, R8.reuse, 0x2, PT ;  /* 0x000000020800780c */ /* 0x040fe40003f46070 */
[C---:B------:R-:W-:Y:S01]  /*dee0*/  ISETP.GE.U32.AND P3, PT, R8.reuse, 0x4, PT ;  /* 0x000000040800780c */ /* 0x040fe20003f66070 */
[----:B------:R-:W-:Y:S01]  /*def0*/  SHFL.IDX PT, R0, R16, 0x1, 0x1f ;  /* 0x00201f0010007f89 */ /* 0x000fe200000e0000 */
[C---:B------:R-:W-:Y:S02]  /*df00*/  ISETP.GE.U32.AND P4, PT, R8.reuse, 0x8, PT ;  /* 0x000000080800780c */ /* 0x040fe40003f86070 */
[C---:B------:R-:W-:Y:S01]  /*df10*/  ISETP.GE.U32.AND P5, PT, R8.reuse, 0x10, PT ;  /* 0x000000100800780c */ /* 0x040fe20003fa6070 */
[----:B--2---:R-:W-:Y:S01]  /*df20*/  @!P1 IMAD.MOV.U32 R4, RZ, RZ, R2 ;  /* 0x000000ffff049224 */ /* 0x004fe200078e0002 */
[----:B------:R-:W-:-:S04]  /*df30*/  ISETP.NE.AND P1, PT, R8, RZ, PT ;  /* 0x000000ff0800720c */ /* 0x000fc80003f25270 */
[----:B------:R-:W1:Y:S02]  /*df40*/  SHFL.UP PT, R14, R4, 0x1, RZ ;  /* 0x04200000040e7989 */ /* 0x000e6400000e00ff */
[----:B-1----:R-:W-:-:S05]  /*df50*/  SEL R5, R14, RZ, P1 ;  /* 0x000000ff0e057207 */ /* 0x002fca0000800000 */
[----:B------:R-:W-:Y:S02]  /*df60*/  IMAD.IADD R6, R4, 0x1, R5 ;  /* 0x0000000104067824 */ /* 0x000fe400078e0205 */
[----:B------:R-:W-:Y:S04]  /*df70*/  SHFL.IDX PT, R5, R16, RZ, 0x1f ;  /* 0x00001fff10057589 */ /* 0x000fe800000e0000 */
[----:B------:R-:W1:Y:S02]  /*df80*/  SHFL.UP PT, R14, R6, 0x2, RZ ;  /* 0x04400000060e7989 */ /* 0x000e6400000e00ff */
[----:B-1----:R-:W-:-:S04]  /*df90*/  SEL R7, R14, RZ, P2 ;  /* 0x000000ff0e077207 */ /* 0x002fc80001000000 */
[----:B------:R-:W-:-:S05]  /*dfa0*/  IADD3 R7, R6, R7, RZ ;  /* 0x0000000706077210 */ /* 0x000fca0007ffe0ff */
[----:B------:R-:W1:Y:S02]  /*dfb0*/  SHFL.UP PT, R14, R7, 0x4, RZ ;  /* 0x04800000070e7989 */ /* 0x000e6400000e00ff */
[----:B-1----:R-:W-:-:S05]  /*dfc0*/  SEL R2, R14, RZ, P3 ;  /* 0x000000ff0e027207 */ /* 0x002fca0001800000 */
[----:B------:R-:W-:-:S05]  /*dfd0*/  IMAD.IADD R2, R7, 0x1, R2 ;  /* 0x0000000107027824 */ /* 0x000fca00078e0202 */
[----:B------:R-:W1:Y:S02]  /*dfe0*/  SHFL.UP PT, R14, R2, 0x8, RZ ;  /* 0x05000000020e7989 */ /* 0x000e6400000e00ff */
[----:B-1----:R-:W-:-:S05]  /*dff0*/  SEL R3, R14, RZ, P4 ;  /* 0x000000ff0e037207 */ /* 0x002fca0002000000 */
[----:B------:R-:W-:-:S05]  /*e000*/  IMAD.IADD R3, R2, 0x1, R3 ;  /* 0x0000000102037824 */ /* 0x000fca00078e0203 */
[----:B------:R-:W1:Y:S02]  /*e010*/  SHFL.UP PT, R14, R3, 0x10, RZ ;  /* 0x06000000030e7989 */ /* 0x000e6400000e00ff */
[----:B-1----:R-:W-:-:S05]  /*e020*/  SEL R6, R14, RZ, P5 ;  /* 0x000000ff0e067207 */ /* 0x002fca0002800000 */
[----:B------:R-:W-:-:S05]  /*e030*/  IMAD.IADD R6, R3, 0x1, R6 ;  /* 0x0000000103067824 */ /* 0x000fca00078e0206 */
[----:B------:R1:W2:Y:S02]  /*e040*/  SHFL.IDX PT, R14, R6, 0x1f, 0x1f ;  /* 0x03e01f00060e7f89 */ /* 0x0002a400000e0000 */
.L_x_444:
[----:B------:R-:W-:Y:S02]  /*e050*/  ULDC UR4, c[0x0][0xc38] ;  /* 0x00030e0000047ab9 */ /* 0x000fe40000000800 */
[----:B------:R-:W-:-:S04]  /*e060*/  IMAD.U32 R7, RZ, RZ, UR4 ;  /* 0x00000004ff077e24 */ /* 0x000fc8000f8e00ff */
[----:B--2---:R-:W-:-:S05]  /*e070*/  IMAD R3, R14, R7, RZ ;  /* 0x000000070e037224 */ /* 0x004fca00078e02ff */
[----:B------:R-:W-:-:S04]  /*e080*/  IADD3 R8, R0, R3, RZ ;  /* 0x0000000300087210 */ /* 0x000fc80007ffe0ff */
[----:B------:R-:W-:-:S13]  /*e090*/  ISETP.GT.AND P6, PT, R8, R5, PT ;  /* 0x000000050800720c */ /* 0x000fda0003fc4270 */
[----:B------:R-:W-:Y:S05]  /*e0a0*/  @P6 BRA `(.L_x_313) ;  /* 0x00000000009c6947 */ /* 0x000fea0003800000 */
.L_x_318:
[----:B------:R-:W2:Y:S01]  /*e0b0*/  LDC R0, c[0x0][0xc3c] ;  /* 0x00030f00ff007b82 */ /* 0x000ea20000000800 */
[----:B------:R-:W-:-:S05]  /*e0c0*/  VIADD R19, R19, 0x1f ;  /* 0x0000001f13137836 */ /* 0x000fca0000000000 */
[----:B--2---:R-:W-:-:S13]  /*e0d0*/  ISETP.GE.AND P6, PT, R19, R0, PT ;  /* 0x000000001300720c */ /* 0x004fda0003fc6270 */
[----:B------:R-:W-:Y:S05]  /*e0e0*/  @P6 BRA `(.L_x_314) ;  /* 0x0000000400446947 */ /* 0x000fea0003800000 */
[----:B------:R-:W2:Y:S01]  /*e0f0*/  S2R R2, SR_TID.X ;  /* 0x0000000000027919 */ /* 0x000ea20000002100 */
[----:B------:R-:W-:Y:S01]  /*e100*/  BSSY B0, `(.L_x_315) ;  /* 0x0000009000007945 */ /* 0x000fe20003800000 */
[----:B------:R-:W-:Y:S01]  /*e110*/  IMAD.MOV.U32 R4, RZ, RZ, RZ ;  /* 0x000000ffff047224 */ /* 0x000fe200078e00ff */
[----:B--2---:R-:W-:-:S05]  /*e120*/  LOP3.LUT R2, R2, 0x1f, RZ, 0xc0, !PT ;  /* 0x0000001f02027812 */ /* 0x004fca00078ec0ff */
[----:B------:R-:W-:-:S05]  /*e130*/  IMAD.IADD R7, R19, 0x1, R2 ;  /* 0x0000000113077824 */ /* 0x000fca00078e0202 */
[----:B------:R-:W-:-:S13]  /*e140*/  ISETP.GE.OR P6, PT, R7, R0, !P0 ;  /* 0x000000000700720c */ /* 0x000fda00047c6670 */
[----:B------:R-:W-:Y:S05]  /*e150*/  @P6 BRA `(.L_x_316) ;  /* 0x00000000000c6947 */ /* 0x000fea0003800000 */
[----:B------:R-:W2:Y:S02]  /*e160*/  LDC.64 R2, c[0x0][0xc80] ;  /* 0x00032000ff027b82 */ /* 0x000ea40000000a00 */
[----:B--2---:R-:W-:-:S05]  /*e170*/  IMAD.WIDE R2, R7, 0x4, R2 ;  /* 0x0000000407027825 */ /* 0x004fca00078e0202 */
[----:B------:R2:W5:Y:S02]  /*e180*/  LDG.E R4, desc[UR50][R2.64] ;  /* 0x0000003202047981 */ /* 0x000564000c1e1900 */
.L_x_316:
[----:B------:R-:W-:Y:S05]  /*e190*/  BSYNC B0 ;  /* 0x0000000000007941 */ /* 0x000fea0003800000 */
.L_x_315:
[----:B------:R-:W-:-:S03]  /*e1a0*/  UMOV UR4, 0xffffffff ;  /* 0xffffffff00047882 */ /* 0x000fc60000000000 */
[----:B------:R-:W-:Y:S05]  /*e1b0*/  BRA.DIV UR4, `(.L_x_317) ;  /* 0x0000004604087947 */ /* 0x000fea000b800000 */
[----:B-----5:R-:W3:Y:S02]  /*e1c0*/  SHFL.UP PT, R14, R4, 0x1, RZ ;  /* 0x04200000040e7989 */ /* 0x020ee400000e00ff */
[----:B---3--:R-:W-:-:S05]  /*e1d0*/  SEL R13, R14, RZ, P1 ;  /* 0x000000ff0e0d7207 */ /* 0x008fca0000800000 */
[----:B------:R-:W-:-:S05]  /*e1e0*/  IMAD.IADD R13, R4, 0x1, R13 ;  /* 0x00000001040d7824 */ /* 0x000fca00078e020d */
[----:B------:R-:W3:Y:S02]  /*e1f0*/  SHFL.UP PT, R14, R13, 0x2, RZ ;  /* 0x044000000d0e7989 */ /* 0x000ee400000e00ff */
[----:B---3--:R-:W-:-:S04]  /*e200*/  SEL R0, R14, RZ, P2 ;  /* 0x000000ff0e007207 */ /* 0x008fc80001000000 */
[----:B------:R-:W-:-:S05]  /*e210*/  IADD3 R0, R13, R0, RZ ;  /* 0x000000000d007210 */ /* 0x000fca0007ffe0ff */
[----:B------:R-:W2:Y:S02]  /*e220*/  SHFL.UP PT, R14, R0, 0x4, RZ ;  /* 0x04800000000e7989 */ /* 0x000ea400000e00ff */
[----:B--2---:R-:W-:-:S05]  /*e230*/  SEL R3, R14, RZ, P3 ;  /* 0x000000ff0e037207 */ /* 0x004fca0001800000 */
[----:B------:R-:W-:-:S05]  /*e240*/  IMAD.IADD R2, R0, 0x1, R3 ;  /* 0x0000000100027824 */ /* 0x000fca00078e0203 */
[----:B------:R-:W2:Y:S02]  /*e250*/  SHFL.UP PT, R14, R2, 0x8, RZ ;  /* 0x05000000020e7989 */ /* 0x000ea400000e00ff */
[----:B--2---:R-:W-:-:S05]  /*e260*/  SEL R3, R14, RZ, P4 ;  /* 0x000000ff0e037207 */ /* 0x004fca0002000000 */
[----:B------:R-:W-:-:S05]  /*e270*/  IMAD.IADD R3, R2, 0x1, R3 ;  /* 0x0000000102037824 */ /* 0x000fca00078e0203 */
[----:B------:R-:W1:Y:S02]  /*e280*/  SHFL.UP PT, R14, R3, 0x10, RZ ;  /* 0x06000000030e7989 */ /* 0x000e6400000e00ff */
[----:B-1----:R-:W-:-:S05]  /*e290*/  SEL R6, R14, RZ, P5 ;  /* 0x000000ff0e067207 */ /* 0x002fca0002800000 */
[----:B------:R-:W-:-:S05]  /*e2a0*/  IMAD.IADD R6, R3, 0x1, R6 ;  /* 0x0000000103067824 */ /* 0x000fca00078e0206 */
[----:B------:R1:W2:Y:S02]  /*e2b0*/  SHFL.IDX PT, R14, R6, 0x1f, 0x1f ;  /* 0x03e01f00060e7f89 */ /* 0x0002a400000e0000 */
.L_x_452:
[----:B------:R-:W-:Y:S02]  /*e2c0*/  ULDC UR4, c[0x0][0xc38] ;  /* 0x00030e0000047ab9 */ /* 0x000fe40000000800 */
[----:B------:R-:W-:-:S04]  /*e2d0*/  IMAD.U32 R7, RZ, RZ, UR4 ;  /* 0x00000004ff077e24 */ /* 0x000fc8000f8e00ff */
[----:B--2---:R-:W-:-:S05]  /*e2e0*/  IMAD R3, R14, R7, RZ ;  /* 0x000000070e037224 */ /* 0x004fca00078e02ff */
[----:B------:R-:W-:-:S04]  /*e2f0*/  IADD3 R8, R3, R8, RZ ;  /* 0x0000000803087210 */ /* 0x000fc80007ffe0ff */
[----:B------:R-:W-:-:S13]  /*e300*/  ISETP.GT.AND P6, PT, R8, R5, PT ;  /* 0x000000050800720c */ /* 0x000fda0003fc4270 */
[----:B------:R-:W-:Y:S05]  /*e310*/  @!P6 BRA `(.L_x_318) ;  /* 0xfffffffc0064e947 */ /* 0x000fea000383ffff */
.L_x_313:
[----:B------:R-:W-:Y:S01]  /*e320*/  IMAD.IADD R8, R8, 0x1, -R3 ;  /* 0x0000000108087824 */ /* 0x000fe200078e0a03 */
[----:B------:R-:W-:-:S03]  /*e330*/  UMOV UR4, 0xffffffff ;  /* 0xffffffff00047882 */ /* 0x000fc60000000000 */
[----:B------:R-:W-:-:S05]  /*e340*/  IMAD R0, R6, R7, R8 ;  /* 0x0000000706007224 */ /* 0x000fca00078e0208 */
[----:B------:R-:W-:Y:S01]  /*e350*/  ISETP.GT.AND P6, PT, R0, R5, PT ;  /* 0x000000050000720c */ /* 0x000fe20003fc4270 */
[----:B------:R-:W-:-:S12]  /*e360*/  BRA.DIV UR4, `(.L_x_319) ;  /* 0x0000004604587947 */ /* 0x000fd8000b800000 */
[----:B------:R-:W-:-:S04]  /*e370*/  VOTE.ANY R2, PT, !P6 ;  /* 0x0000000000027806 */ /* 0x000fc800070e0100 */
[----:B------:R-:W2:Y:S02]  /*e380*/  POPC R0, R2 ;  /* 0x0000000200007309 */ /* 0x000ea40000000000 */
[----:B--2---:R2:W3:Y:S02]  /*e390*/  SHFL.IDX PT, R4, R4, R0, 0x1f ;  /* 0x00001f0004047589 */ /* 0x0044e400000e0000 */
.L_x_456:
[----:B------:R-:W-:Y:S01]  /*e3a0*/  ISETP.NE.AND P0, PT, R2, RZ, PT ;  /* 0x000000ff0200720c */ /* 0x000fe20003f05270 */
[----:B------:R-:W-:-:S12]  /*e3b0*/  IMAD.MOV.U32 R14, RZ, RZ, RZ ;  /* 0x000000ffff0e7224 */ /* 0x000fd800078e00ff */
[----:B------:R-:W-:Y:S05]  /*e3c0*/  @!P0 BRA `(.L_x_320) ;  /* 0x0000000000108947 */ /* 0x000fea0003800000 */
[----:B------:R-:W-:Y:S01]  /*e3d0*/  UMOV UR4, 0xffffffff ;  /* 0xffffffff00047882 */ /* 0x000fe20000000000 */
[----:B------:R-:W-:Y:S02]  /*e3e0*/  VIADD R12, R0, 0xffffffff ;  /* 0xffffffff000c7836 */ /* 0x000fe40000000000 */
[----:B------:R-:W-:Y:S05]  /*e3f0*/  BRA.DIV UR4, `(.L_x_321) ;  /* 0x00000046047c7947 */ /* 0x000fea000b800000 */
[----:B------:R4:W0:Y:S02]  /*e400*/  SHFL.IDX PT, R14, R6, R12, 0x1f ;  /* 0x00001f0c060e7589 */ /* 0x00082400000e0000 */
.L_x_320:
[----:B-1-34-:R-:W-:Y:S01]  /*e410*/  IABS R6, R4 ;  /* 0x0000000400067213 */ /* 0x01afe20000000000 */
[----:B0-----:R-:W-:Y:S02]  /*e420*/  IMAD R16, R14, R7, R8 ;  /* 0x000000070e107224 */ /* 0x001fe400078e0208 */
[----:B------:R-:W-:Y:S01]  /*e430*/  IMAD.IADD R19, R0, 0x1, R19 ;  /* 0x0000000100137824 */ /* 0x000fe200078e0213 */
[----:B------:R-:W0:Y:S08]  /*e440*/  I2F.RP R9, R6 ;  /* 0x0000000600097306 */ /* 0x000e300000209400 */
[----:B0-----:R-:W0:Y:S02]  /*e450*/  MUFU.RCP R9, R9 ;  /* 0x0000000900097308 */ /* 0x001e240000001000 */
[----:B0-----:R-:W-:-:S06]  /*e460*/  VIADD R2, R9, 0xffffffe ;  /* 0x0ffffffe09027836 */ /* 0x001fcc0000000000 */
[----:B------:R0:W1:Y:S02]  /*e470*/  F2I.FTZ.U32.TRUNC.NTZ R3, R2 ;  /* 0x0000000200037305 */ /* 0x000064000021f000 */
[----:B0-----:R-:W-:Y:S01]  /*e480*/  IMAD.MOV.U32 R2, RZ, RZ, RZ ;  /* 0x000000ffff027224 */ /* 0x001fe200078e00ff */
[----:B-1----:R-:W-:-:S05]  /*e490*/  IADD3 R7, RZ, -R3, RZ ;  /* 0x80000003ff077210 */ /* 0x002fca0007ffe0ff */
[----:B------:R-:W-:-:S04]  /*e4a0*/  IMAD R7, R7, R6, RZ ;  /* 0x0000000607077224 */ /* 0x000fc800078e02ff */
[----:B------:R-:W-:-:S04]  /*e4b0*/  IMAD.HI.U32 R3, R3, R7, R2 ;  /* 0x0000000703037227 */ /* 0x000fc800078e0002 */
[----:B------:R-:W-:Y:S01]  /*e4c0*/  IMAD.IADD R7, R5, 0x1, -R16 ;  /* 0x0000000105077824 */ /* 0x000fe200078e0a10 */
[----:B------:R-:W-:-:S04]  /*e4d0*/  IABS R5, R4 ;  /* 0x0000000400057213 */ /* 0x000fc80000000000 */
[----:B------:R-:W-:Y:S01]  /*e4e0*/  IABS R2, R7 ;  /* 0x0000000700027213 */ /* 0x000fe20000000000 */
[----:B------:R-:W-:-:S04]  /*e4f0*/  IMAD.MOV R5, RZ, RZ, -R5 ;  /* 0x000000ffff057224 */ /* 0x000fc800078e0a05 */
[----:B------:R-:W-:-:S04]  /*e500*/  IMAD.HI.U32 R3, R3, R2, RZ ;  /* 0x0000000203037227 */ /* 0x000fc800078e00ff */
[----:B------:R-:W-:Y:S01]  /*e510*/  IMAD R5, R3, R5, R2 ;  /* 0x0000000503057224 */ /* 0x000fe200078e0202 */
[----:B------:R-:W-:-:S04]  /*e520*/  LOP3.LUT R2, R7, R4, RZ, 0x3c, !PT ;  /* 0x0000000407027212 */ /* 0x000fc800078e3cff */
[----:B------:R-:W-:Y:S02]  /*e530*/  ISETP.GT.U32.AND P1, PT, R6, R5, PT ;  /* 0x000000050600720c */ /* 0x000fe40003f24070 */
[----:B------:R-:W-:-:S11]  /*e540*/  ISETP.GE.AND P2, PT, R2, RZ, PT ;  /* 0x000000ff0200720c */ /* 0x000fd60003f46270 */
[----:B------:R-:W-:Y:S01]  /*e550*/  @!P1 IMAD.IADD R5, R5, 0x1, -R6 ;  /* 0x0000000105059824 */ /* 0x000fe200078e0a06 */
[----:B------:R-:W-:Y:S02]  /*e560*/  @!P1 IADD3 R3, R3, 0x1, RZ ;  /* 0x0000000103039810 */ /* 0x000fe40007ffe0ff */
[----:B------:R-:W-:Y:S02]  /*e570*/  ISETP.NE.AND P1, PT, R4, RZ, PT ;  /* 0x000000ff0400720c */ /* 0x000fe40003f25270 */
[----:B------:R-:W-:-:S13]  /*e580*/  ISETP.GE.U32.AND P0, PT, R5, R6, PT ;  /* 0x000000060500720c */ /* 0x000fda0003f06070 */
[----:B------:R-:W-:-:S04]  /*e590*/  @P0 VIADD R3, R3, 0x1 ;  /* 0x0000000103030836 */ /* 0x000fc80000000000 */
[----:B------:R-:W-:Y:S01]  /*e5a0*/  @!P2 IMAD.MOV R3, RZ, RZ, -R3 ;  /* 0x000000ffff03a224 */ /* 0x000fe200078e0a03 */
[----:B------:R-:W-:-:S04]  /*e5b0*/  @!P1 LOP3.LUT R3, RZ, R4, RZ, 0x33, !PT ;  /* 0x00000004ff039212 */ /* 0x000fc800078e33ff */
[----:B------:R-:W-:Y:S01]  /*e5c0*/  MOV R18, R3 ;  /* 0x0000000300127202 */ /* 0x000fe20000000f00 */
[----:B------:R-:W-:-:S04]  /*e5d0*/  IMAD.MOV R17, RZ, RZ, -R3 ;  /* 0x000000ffff117224 */ /* 0x000fc800078e0a03 */
[----:B------:R-:W-:Y:S01]  /*e5e0*/  IMAD R17, R4, R17, R7 ;  /* 0x0000001104117224 */ /* 0x000fe200078e0207 */
[----:B------:R-:W-:Y:S06]  /*e5f0*/  BRA `(.L_x_322) ;  /* 0x00000000001c7947 */ /* 0x000fec0003800000 */
.L_x_314:
[----:B------:R-:W-:Y:S01]  /*e600*/  UMOV UR4, URZ ;  /* 0x0000003f00047c82 */ /* 0x000fe20008000000 */
[----:B------:R-:W-:Y:S01]  /*e610*/  UMOV UR5, URZ ;  /* 0x0000003f00057c82 */ /* 0x000fe20008000000 */
[----:B------:R-:W-:Y:S01]  /*e620*/  ULDC UR6, c[0x0][0xc3c] ;  /* 0x00030f0000067ab9 */ /* 0x000fe20000000800 */
[----:B------:R-:W-:Y:S02]  /*e630*/  IMAD.MOV.U32 R16, RZ, RZ, R5 ;  /* 0x000000ffff107224 */ /* 0x000fe400078e0005 */
[----:B------:R-:W-:Y:S02]  /*e640*/  IMAD.U32 R17, RZ, RZ, UR4 ;  /* 0x00000004ff117e24 */ /* 0x000fe4000f8e00ff */
[----:B------:R-:W-:Y:S02]  /*e650*/  IMAD.U32 R18, RZ, RZ, UR5 ;  /* 0x00000005ff127e24 */ /* 0x000fe4000f8e00ff */
[----:B------:R-:W-:-:S07]  /*e660*/  IMAD.U32 R19, RZ, RZ, UR6 ;  /* 0x00000006ff137e24 */ /* 0x000fce000f8e00ff */
.L_x_322:
[----:B--2---:R-:W2:Y:S01]  /*e670*/  S2R R0, SR_TID.X ;  /* 0x0000000000007919 */ /* 0x004ea20000002100 */
[----:B------:R-:W-:Y:S05]  /*e680*/  WARPSYNC.ALL ;  /* 0x0000000000007948 */ /* 0x000fea0003800000 */
[----:B------:R-:W-:Y:S01]  /*e690*/  BAR.SYNC.DEFER_BLOCKING 0x4, 0x180 ;  /* 0x0106000000007b1d */ /* 0x000fe20000010000 */
[----:B--2---:R-:W-:-:S04]  /*e6a0*/  LOP3.LUT R0, R0, 0x1f, RZ, 0xc0, !PT ;  /* 0x0000001f00007812 */ /* 0x004fc800078ec0ff */
[----:B------:R-:W-:-:S13]  /*e6b0*/  ISETP.NE.AND P0, PT, R0, RZ, PT ;  /* 0x000000ff0000720c */ /* 0x000fda0003f05270 */
[----:B------:R-:W2:Y:S01]  /*e6c0*/  @!P0 S2R R3, SR_CgaCtaId ;  /* 0x0000000000038919 */ /* 0x000ea20000008800 */
[----:B------:R-:W-:-:S04]  /*e6d0*/  @!P0 MOV R0, 0x400 ;  /* 0x0000040000008802 */ /* 0x000fc80000000f00 */
[----:B--2---:R-:W-:-:S05]  /*e6e0*/  @!P0 LEA R22, R3, R0, 0x18 ;  /* 0x0000000003168211 */ /* 0x004fca00078ec0ff */
[----:B------:R3:W-:Y:S01]  /*e6f0*/  @!P0 STS.128 [R22+0x288d0], R16 ;  /* 0x0288d01016008388 */ /* 0x0007e20000000c00 */
[----:B------:R-:W-:Y:S06]  /*e700*/  BAR.ARV 0x5, 0x180 ;  /* 0x0146000000007b1d */ /* 0x000fec0000002000 */
.L_x_311:
[----:B------:R-:W-:Y:S02]  /*e710*/  ULDC UR4, c[0x0][0xc3c] ;  /* 0x00030f0000047ab9 */ /* 0x000fe40000000800 */
[----:B--2---:R-:W-:-:S13]  /*e720*/  ISETP.GE.AND P0, PT, R19, UR4, PT ;  /* 0x0000000413007c0c */ /* 0x004fda000bf06270 */
[----:B------:R-:W-:Y:S05]  /*e730*/  @!P0 BRA `(.L_x_323) ;  /* 0xffffffb800988947 */ /* 0x000fea000383ffff */
[----:B------:R-:W-:Y:S05]  /*e740*/  BSYNC B8 ;  /* 0x0000000000087941 */ /* 0x000fea0003800000 */
.L_x_260:
[----:B-1----:R-:W2:Y:S01]  /*e750*/  LDL.LU R0, [R1+0x1c] ;  /* 0x00001c0001007983 */ /* 0x002ea20000300800 */
[----:B------:R-:W-:Y:S01]  /*e760*/  BSSY B0, `(.L_x_324) ;  /* 0x000000b000007945 */ /* 0x000fe20003800000 */
[----:B------:R-:W1:Y:S01]  /*e770*/  S2R R5, SR_CgaCtaId ;  /* 0x0000000000057919 */ /* 0x000e620000008800 */
[----:B--2---:R-:W-:-:S04]  /*e780*/  IADD3 R0, R0, 0x1, RZ ;  /* 0x0000000100007810 */ /* 0x004fc80007ffe0ff */
[----:B------:R-:W-:-:S04]  /*e790*/  LEA.HI R2, R0, R0, RZ, 0x1 ;  /* 0x0000000000027211 */ /* 0x000fc800078f08ff */
[----:B------:R-:W-:Y:S02]  /*e7a0*/  LOP3.LUT R3, R2, 0xfffffffe, RZ, 0xc0, !PT ;  /* 0xfffffffe02037812 */ /* 0x000fe400078ec0ff */
[----:B------:R-:W-:-:S03]  /*e7b0*/  MOV R2, 0x400 ;  /* 0x0000040000027802 */ /* 0x000fc60000000f00 */
[----:B------:R-:W-:Y:S01]  /*e7c0*/  IMAD.IADD R0, R0, 0x1, -R3 ;  /* 0x0000000100007824 */ /* 0x000fe200078e0a03 */
[----:B-1----:R-:W-:-:S04]  /*e7d0*/  LEA R4, R5, R2, 0x18 ;  /* 0x0000000205047211 */ /* 0x002fc800078ec0ff */
[----:B------:R-:W-:-:S04]  /*e7e0*/  SHF.L.U32 R0, R0, 0x1f, RZ ;  /* 0x0000001f00007819 */ /* 0x000fc800000006ff */
[----:B------:R-:W1:Y:S02]  /*e7f0*/  SYNCS.PHASECHK.TRANS64.TRYWAIT P0, [R4+URZ+0x28820], R0 ;  /* 0x02882000040075a7 */ /* 0x000e64000800017f */
[----:B-1----:R-:W-:Y:S05]  /*e800*/  @!P0 BRA `(.L_x_325) ;  /* 0x00000040009c8947 */ /* 0x002fea0003800000 */
.L_x_459:
[----:B------:R-:W-:Y:S05]  /*e810*/  BSYNC B0 ;  /* 0x0000000000007941 */ /* 0x000fea0003800000 */
.L_x_324:
[----:B------:R-:W-:-:S03]  /*e820*/  UMOV UR4, 0xffffffff ;  /* 0xffffffff00047882 */ /* 0x000fc60000000000 */
[----:B------:R-:W-:Y:S05]  /*e830*/  BRA.DIV UR4, `(.L_x_326) ;  /* 0x0000004204a47947 */ /* 0x000fea000b800000 */
[----:B-1----:R-:W1:Y:S02]  /*e840*/  S2R R0, SR_TID.X ;  /* 0x0000000000007919 */ /* 0x002e640000002100 */
[----:B-1----:R-:W-:-:S04]  /*e850*/  SHF.R.U32.HI R0, RZ, 0x5, R0 ;  /* 0x00000005ff007819 */ /* 0x002fc80000011600 */
[----:B------:R-:W-:-:S05]  /*e860*/  LOP3.LUT R0, R0, 0x3, RZ, 0xc0, !PT ;  /* 0x0000000300007812 */ /* 0x000fca00078ec0ff */
[----:B------:R1:W2:Y:S02]  /*e870*/  SHFL.IDX PT, R14, R0, RZ, 0x1f ;  /* 0x00001fff000e7589 */ /* 0x0002a400000e0000 */
.L_x_462:
[----:B--2---:R-:W-:Y:S01]  /*e880*/  ISETP.NE.AND P0, PT, R14, RZ, PT ;  /* 0x000000ff0e00720c */ /* 0x004fe20003f05270 */
[----:B------:R-:W-:-:S12]  /*e890*/  BSSY B0, `(.L_x_327) ;  /* 0x0000024000007945 */ /* 0x000fd80003800000 */
[----:B------:R-:W-:Y:S05]  /*e8a0*/  @P0 BRA `(.L_x_328) ;  /* 0x0000000000880947 */ /* 0x000fea0003800000 */
[----:B------:R-:W-:-:S03]  /*e8b0*/  UMOV UR4, 0xffffffff ;  /* 0xffffffff00047882 */ /* 0x000fc60000000000 */
[----:B------:R-:W-:Y:S05]  /*e8c0*/  BRA.DIV UR4, `(.L_x_329) ;  /* 0x0000004204b47947 */ /* 0x000fea000b800000 */
[----:B------:R-:W-:-:S13]  /*e8d0*/  ELECT P6, URZ, PT ;  /* 0x00000000003f782f */ /* 0x000fda00038c0000 */
.L_x_465:
[----:B------:R-:W-:Y:S05]  /*e8e0*/  @!P6 BRA `(.L_x_328) ;  /* 0x000000000078e947 */ /* 0x000fea0003800000 */
[----:B------:R-:W-:-:S06]  /*e8f0*/  ULOP3.LUT UR4, UR36, 0x2, URZ, 0xfc, !UPT ;  /* 0x0000000224047892 */ /* 0x000fcc000f8efc3f */
[----:B-1----:R-:W-:-:S05]  /*e900*/  IMAD.U32 R0, RZ, RZ, UR4 ;  /* 0x00000004ff007e24 */ /* 0x002fca000f8e00ff */
[----:B------:R-:W-:-:S13]  /*e910*/  ISETP.NE.AND P0, PT, R0, 0x3, PT ;  /* 0x000000030000780c */ /* 0x000fda0003f05270 */
[----:B------:R-:W-:Y:S05]  /*e920*/  @!P0 BRA `(.L_x_330) ;  /* 0x0000000000048947 */ /* 0x000fea0003800000 */
[----:B------:R-:W-:Y:S01]  /*e930*/  BPT.TRAP 0x1 ;  /* 0x000000040000795c */ /* 0x000fe20000300000 */
.L_x_330:
[C---:B------:R-:W-:Y:S01]  /*e940*/  IMAD R5, R25.reuse, 0x8, R4 ;  /* 0x0000000819057824 */ /* 0x040fe200078e0204 */
[----:B------:R-:W-:Y:S01]  /*e950*/  SHF.L.U32 R0, R28, 0x1f, RZ ;  /* 0x0000001f1c007819 */ /* 0x000fe200000006ff */
[----:B------:R-:W-:-:S03]  /*e960*/  VIADD R25, R25, 0x1 ;  /* 0x0000000119197836 */ /* 0x000fc60000000000 */
[----:B------:R-:W1:Y:S02]  /*e970*/  SYNCS.PHASECHK.TRANS64.TRYWAIT P1, [R5+URZ+0x28840], R0 ;  /* 0x02884000050075a7 */ /* 0x000e64000802017f */
[----:B------:R-:W-:-:S04]  /*e980*/  ISETP.NE.AND P2, PT, R25, 0x2, PT ;  /* 0x000000021900780c */ /* 0x000fc80003f45270 */
[----:B------:R-:W-:Y:S01]  /*e990*/  SEL R3, RZ, 0x1, P2 ;  /* 0x00000001ff037807 */ /* 0x000fe20001000000 */
[----:B-1----:R-:W-:Y:S08]  /*e9a0*/  @!P1 BRA `(.L_x_331) ;  /* 0x00000040009c9947 */ /* 0x002ff00003800000 */
.L_x_466:
[----:B------:R-:W-:Y:S02]  /*e9b0*/  SEL R25, R25, RZ, P2 ;  /* 0x000000ff19197207 */ /* 0x000fe40001000000 */
[----:B------:R-:W-:Y:S01]  /*e9c0*/  LOP3.LUT R2, R28, R3, RZ, 0x3c, !PT ;  /* 0x000000031c027212 */ /* 0x000fe200078e3cff */
[----:B------:R-:W-:Y:S06]  /*e9d0*/  @!P0 BRA `(.L_x_332) ;  /* 0x0000000000048947 */ /* 0x000fec0003800000 */
[----:B------:R-:W-:Y:S01]  /*e9e0*/  BPT.TRAP 0x1 ;  /* 0x000000040000795c */ /* 0x000fe20000300000 */
.L_x_332:
[----:B------:R-:W-:Y:S02]  /*e9f0*/  LEA R25, R25, R4, 0x3 ;  /* 0x0000000419197211 */ /* 0x000fe400078e18ff */
[----:B------:R-:W-:-:S04]  /*ea00*/  SHF.L.U32 R2, R2, 0x1f, RZ ;  /* 0x0000001f02027819 */ /* 0x000fc800000006ff */
[----:B------:R-:W2:Y:S02]  /*ea10*/  SYNCS.PHASECHK.TRANS64.TRYWAIT P1, [R25+URZ+0x28840], R2 ;  /* 0x02884002190075a7 */ /* 0x000ea4000802017f */
[----:B--2---:R-:W-:Y:S05]  /*ea20*/  @!P1 BRA `(.L_x_333) ;  /* 0x0000004000909947 */ /* 0x004fea0003800000 */
.L_x_467:
[----:B------:R-:W-:Y:S05]  /*ea30*/  @!P0 BRA `(.L_x_334) ;  /* 0x0000000000048947 */ /* 0x000fea0003800000 */
[----:B------:R-:W-:Y:S01]  /*ea40*/  BPT.TRAP 0x1 ;  /* 0x000000040000795c */ /* 0x000fe20000300000 */
.L_x_334:
[----:B------:R-:W4:Y:S02]  /*ea50*/  SYNCS.PHASECHK.TRANS64.TRYWAIT P1, [R5+URZ+0x28860], R0 ;  /* 0x02886000050075a7 */ /* 0x000f24000802017f */
[----:B----4-:R-:W-:Y:S05]  /*ea60*/  @!P1 BRA `(.L_x_335) ;  /* 0x0000004000949947 */ /* 0x010fea0003800000 */
.L_x_468:
[----:B------:R-:W-:Y:S05]  /*ea70*/  @!P0 BRA `(.L_x_336) ;  /* 0x0000000000048947 */ /* 0x000fea0003800000 */
[----:B------:R-:W-:Y:S01]  /*ea80*/  BPT.TRAP 0x1 ;  /* 0x000000040000795c */ /* 0x000fe20000300000 */
.L_x_336:
[----:B------:R0:W0:Y:S02]  /*ea90*/  SYNCS.PHASECHK.TRANS64.TRYWAIT P0, [R25+URZ+0x28860], R2 ;  /* 0x02886002190075a7 */ /* 0x000024000800017f */
[----:B0-----:R-:W-:Y:S05]  /*eaa0*/  @!P0 NANOSLEEP.SYNCS 0x989680 ;  /* 0x009896800000895d */ /* 0x001fea0003900000 */
[----:B------:R-:W0:Y:S02]  /*eab0*/  @!P0 SYNCS.PHASECHK.TRANS64 P0, [R25+URZ+0x28860], R2 ;  /* 0x02886002190085a7 */ /* 0x000e24000800007f */
[----:B0-----:R-:W-:Y:S05]  /*eac0*/  @!P0 BRA `(.L_x_336) ;  /* 0xfffffffc00f08947 */ /* 0x001fea000383ffff */
.L_x_328:
[----:B------:R-:W-:Y:S05]  /*ead0*/  BSYNC B0 ;  /* 0x0000000000007941 */ /* 0x000fea0003800000 */
.L_x_327:
[----:B------:R-:W-:Y:S05]  /*eae0*/  EXIT ;  /* 0x000000000000794d */ /* 0x000fea0003800000 */
.L_x_208:
[----:B0-----:R-:W-:-:S04]  /*eaf0*/  IMAD.U32 R3, RZ, RZ, UR49 ;  /* 0x00000031ff037e24 */ /* 0x001fc8000f8e00ff */
[----:B------:R0:W1:Y:S03]  /*eb00*/  SYNCS.PHASECHK.TRANS64.TRYWAIT P1, [R3+URZ+0x28800], R0 ;  /* 0x02880000030075a7 */ /* 0x000066000802017f */
[----:B-1----:R-:W-:Y:S05]  /*eb10*/  @!P1 NANOSLEEP.SYNCS 0x989680 ;  /* 0x009896800000995d */ /* 0x002fea0003900000 */
[----:B------:R-:W1:Y:S02]  /*eb20*/  @!P1 SYNCS.PHASECHK.TRANS64 P1, [R3+URZ+0x28800], R0 ;  /* 0x02880000030095a7 */ /* 0x000e64000802007f */
[----:B-1----:R-:W-:Y:S05]  /*eb30*/  @!P1 BRA `(.L_x_208) ;  /* 0xfffffffc00ec9947 */ /* 0x002fea000383ffff */
[----:B------:R-:W-:Y:S05]  /*eb40*/  BRA `(.L_x_337) ;  /* 0xffffff2800a07947 */ /* 0x000fea000383ffff */
.L_x_212:
[----:B-1----:R1:W2:Y:S02]  /*eb50*/  SYNCS.PHASECHK.TRANS64.TRYWAIT P1, [R0+URZ+0x28830], R3 ;  /* 0x02883003000075a7 */ /* 0x0022a4000802017f */
[----:B--2---:R-:W-:Y:S05]  /*eb60*/  @!P1 NANOSLEEP.SYNCS 0x989680 ;  /* 0x009896800000995d */ /* 0x004fea0003900000 */
[----:B------:R-:W2:Y:S02]  /*eb70*/  @!P1 SYNCS.PHASECHK.TRANS64 P1, [R0+URZ+0x28830], R3 ;  /* 0x02883003000095a7 */ /* 0x000ea4000802007f */
[----:B--2---:R-:W-:Y:S05]  /*eb80*/  @!P1 BRA `(.L_x_212) ;  /* 0xfffffffc00f09947 */ /* 0x004fea000383ffff */
[----:B------:R-:W-:Y:S05]  /*eb90*/  BRA `(.L_x_211) ;  /* 0xffffff2800c07947 */ /* 0x000fea000383ffff */
.L_x_218:
[----:B-1----:R-:W-:-:S04]  /*eba0*/  IMAD.U32 R7, RZ, RZ, UR6 ;  /* 0x00000006ff077e24 */ /* 0x002fc8000f8e00ff */
[----:B------:R1:W2:Y:S03]  /*ebb0*/  SYNCS.PHASECHK.TRANS64.TRYWAIT P1, [R7+URZ+0x28830], R6 ;  /* 0x02883006070075a7 */ /* 0x0002a6000802017f */
[----:B--2---:R-:W-:Y:S05]  /*ebc0*/  @!P1 NANOSLEEP.SYNCS 0x989680 ;  /* 0x009896800000995d */ /* 0x004fea0003900000 */
[----:B------:R-:W2:Y:S02]  /*ebd0*/  @!P1 SYNCS.PHASECHK.TRANS64 P1, [R7+URZ+0x28830], R6 ;  /* 0x02883006070095a7 */ /* 0x000ea4000802007f */
[----:B--2---:R-:W-:Y:S05]  /*ebe0*/  @!P1 BRA `(.L_x_218) ;  /* 0xfffffffc00ec9947 */ /* 0x004fea000383ffff */
[----:B------:R-:W-:Y:S05]  /*ebf0*/  BRA `(.L_x_215) ;  /* 0xffffff5400f47947 */ /* 0x000fea000383ffff */
.L_x_222:
[----:B-1----:R-:W-:-:S04]  /*ec00*/  IMAD.U32 R7, RZ, RZ, UR6 ;  /* 0x00000006ff077e24 */ /* 0x002fc8000f8e00ff */
[----:B------:R1:W2:Y:S03]  /*ec10*/  SYNCS.PHASECHK.TRANS64.TRYWAIT P1, [R7+URZ+0x28850], R6 ;  /* 0x02885006070075a7 */ /* 0x0002a6000802017f */
[----:B--2---:R-:W-:Y:S05]  /*ec20*/  @!P1 NANOSLEEP.SYNCS 0x989680 ;  /* 0x009896800000995d */ /* 0x004fea0003900000 */
[----:B------:R-:W2:Y:S02]  /*ec30*/  @!P1 SYNCS.PHASECHK.TRANS64 P1, [R7+URZ+0x28850], R6 ;  /* 0x02885006070095a7 */ /* 0x000ea4000802007f */
[----:B--2---:R-:W-:Y:S05]  /*ec40*/  @!P1 BRA `(.L_x_222) ;  /* 0xfffffffc00ec9947 */ /* 0x004fea000383ffff */
[----:B------:R-:W-:Y:S05]  /*ec50*/  BRA `(.L_x_219) ;  /* 0xffffff5800cc7947 */ /* 0x000fea000383ffff */
.L_x_229:
[----:B-1----:R-:W-:-:S04]  /*ec60*/  IMAD.U32 R5, RZ, RZ, UR5 ;  /* 0x00000005ff057e24 */ /* 0x002fc8000f8e00ff */
[----:B------:R1:W2:Y:S03]  /*ec70*/  SYNCS.PHASECHK.TRANS64.TRYWAIT P1, [R5+URZ+0x28850], R4 ;  /* 0x02885004050075a7 */ /* 0x0002a6000802017f */
[----:B--2---:R-:W-:Y:S05]  /*ec80*/  @!P1 NANOSLEEP.SYNCS 0x989680 ;  /* 0x009896800000995d */ /* 0x004fea0003900000 */
[----:B------:R-:W2:Y:S02]  /*ec90*/  @!P1 SYNCS.PHASECHK.TRANS64 P1, [R5+URZ+0x28850], R4 ;  /* 0x02885004050095a7 */ /* 0x000ea4000802007f */
[----:B--2---:R-:W-:Y:S05]  /*eca0*/  @!P1 BRA `(.L_x_229) ;  /* 0xfffffffc00ec9947 */ /* 0x004fea000383ffff */
[----:B------:R-:W-:Y:S05]  /*ecb0*/  BRA `(.L_x_228) ;  /* 0xffffff7c00cc7947 */ /* 0x000fea000383ffff */
.L_x_272:
[----:B------:R-:W1:Y:S01]  /*ecc0*/  S2R R20, SR_TID.X ;  /* 0x0000000000147919 */ /* 0x000e620000002100 */
[----:B------:R-:W-:Y:S01]  /*ecd0*/  BSSY B0, `(.L_x_338) ;  /* 0x000000a000007945 */ /* 0x000fe20003800000 */
[----:B------:R-:W-:Y:S02]  /*ece0*/  IMAD.MOV.U32 R12, RZ, RZ, RZ ;  /* 0x000000ffff0c7224 */ /* 0x000fe400078e00ff */
[----:B------:R-:W-:Y:S02]  /*ecf0*/  IMAD.MOV.U32 R11, RZ, RZ, 0x1f ;  /* 0x0000001fff0b7424 */ /* 0x000fe400078e00ff */
[----:B------:R-:W-:Y:S01]  /*ed00*/  IMAD.MOV.U32 R15, RZ, RZ, -0x1 ;  /* 0xffffffffff0f7424 */ /* 0x000fe200078e00ff */
[----:B-1----:R-:W-:-:S04]  /*ed10*/  SHF.R.U32.HI R10, RZ, 0x5, R20 ;  /* 0x00000005ff0a7819 */ /* 0x002fc80000011614 */
[----:B------:R-:W-:-:S04]  /*ed20*/  LOP3.LUT R10, R10, 0x3, RZ, 0xc0, !PT ;  /* 0x000000030a0a7812 */ /* 0x000fc800078ec0ff */
[----:B------:R-:W-:-:S07]  /*ed30*/  MOV R13, R10 ;  /* 0x0000000a000d7202 */ /* 0x000fce0000000f00 */
[----:B0----5:R-:W-:Y:S05]  /*ed40*/  WARPSYNC.COLLECTIVE R15, `(.L_x_339) ;  /* 0x000000000f087348 */ /* 0x021fea0003c00000 */
[----:B------:R1:W2:Y:S02]  /*ed50*/  SHFL.IDX P6, R14, R13, R12, R11 ;  /* 0x0000000c0d0e7389 */ /* 0x0002a400000c000b */
[----:B012--5:R-:W-:Y:S01]  /*ed60*/  ENDCOLLECTIVE ;  /* 0x000000000000791b */ /* 0x027fe20003800000 */
.L_x_339:
[----:B------:R-:W-:Y:S05]  /*ed70*/  BSYNC B0 ;  /* 0x0000000000007941 */ /* 0x000fea0003800000 */
.L_x_338:
[----:B------:R-:W-:Y:S05]  /*ed80*/  BRA `(.L_x_340) ;  /* 0xffffffc0002c7947 */ /* 0x000fea000383ffff */
.L_x_275:
[----:B0-----:R0:W1:Y:S02]  /*ed90*/  SYNCS.PHASECHK.TRANS64.TRYWAIT P0, [R7+URZ+0x28840], R2 ;  /* 0x02884002070075a7 */ /* 0x001064000800017f */
[----:B-1----:R-:W-:Y:S05]  /*eda0*/  @!P0 NANOSLEEP.SYNCS 0x989680 ;  /* 0x009896800000895d */ /* 0x002fea0003900000 */
[----:B------:R-:W1:Y:S02]  /*edb0*/  @!P0 SYNCS.PHASECHK.TRANS64 P0, [R7+URZ+0x28840], R2 ;  /* 0x02884002070085a7 */ /* 0x000e64000800007f */
[----:B-1----:R-:W-:Y:S05]  /*edc0*/  @!P0 BRA `(.L_x_275) ;  /* 0xfffffffc00f08947 */ /* 0x002fea000383ffff */
[----:B------:R-:W-:Y:S05]  /*edd0*/  BRA `(.L_x_341) ;  /* 0xffffffc000887947 */ /* 0x000fea000383ffff */
.L_x_276:
        /* <DEDUP_REMOVED lines=8> */
.L_x_343:
[----:B------:R-:W-:Y:S05]  /*ee60*/  BSYNC B0 ;  /* 0x0000000000007941 */ /* 0x000fea0003800000 */
.L_x_342:
[----:B------:R-:W-:Y:S01]  /*ee70*/  IMAD.MOV.U32 R13, RZ, RZ, R4 ;  /* 0x000000ffff0d7224 */ /* 0x000fe200078e0004 */
[----:B------:R-:W-:Y:S01]  /*ee80*/  MOV R12, RZ ;  /* 0x000000ff000c7202 */ /* 0x000fe20000000f00 */
[----:B------:R-:W-:Y:S01]  /*ee90*/  IMAD.MOV.U32 R11, RZ, RZ, 0x181f ;  /* 0x0000181fff0b7424 */ /* 0x000fe200078e00ff */
[----:B------:R-:W-:Y:S01]  /*eea0*/  @P0 LEA R8, R5, R22, 0x1 ;  /* 0x0000001605080211 */ /* 0x000fe200078e08ff */
[----:B------:R-:W-:Y:S02]  /*eeb0*/  IMAD.MOV.U32 R15, RZ, RZ, -0x1 ;  /* 0xffffffffff0f7424 */ /* 0x000fe400078e00ff */
[----:B------:R-:W-:-:S07]  /*eec0*/  IMAD.MOV.U32 R2, RZ, RZ, R14 ;  /* 0x000000ffff027224 */ /* 0x000fce00078e000e */
[----:B------:R-:W-:Y:S05]  /*eed0*/  WARPSYNC.COLLECTIVE R15, `(.L_x_344) ;  /* 0x000000000f087348 */ /* 0x000fea0003c00000 */
[----:B------:R0:W1:Y:S02]  /*eee0*/  SHFL.IDX P6, R14, R13, R12, R11 ;  /* 0x0000000c0d0e7389 */ /* 0x00006400000c000b */
[----:B01----:R-:W-:Y:S01]  /*eef0*/  ENDCOLLECTIVE ;  /* 0x000000000000791b */ /* 0x003fe20003800000 */
.L_x_344:
[----:B------:R-:W-:Y:S02]  /*ef00*/  IMAD.MOV.U32 R13, RZ, RZ, R0 ;  /* 0x000000ffff0d7224 */ /* 0x000fe400078e0000 */
[----:B------:R-:W-:Y:S02]  /*ef10*/  IMAD.MOV.U32 R12, RZ, RZ, 0x1 ;  /* 0x00000001ff0c7424 */ /* 0x000fe400078e00ff */
[----:B------:R-:W-:-:S07]  /*ef20*/  IMAD.MOV.U32 R3, RZ, RZ, R14 ;  /* 0x000000ffff037224 */ /* 0x000fce00078e000e */
[----:B------:R-:W-:Y:S05]  /*ef30*/  WARPSYNC.COLLECTIVE R15, `(.L_x_345) ;  /* 0x000000000f087348 */ /* 0x000fea0003c00000 */
[----:B------:R0:W1:Y:S02]  /*ef40*/  SHFL.IDX P6, R14, R13, R12, R11 ;  /* 0x0000000c0d0e7389 */ /* 0x00006400000c000b */
[----:B01----:R-:W-:Y:S01]  /*ef50*/  ENDCOLLECTIVE ;  /* 0x000000000000791b */ /* 0x003fe20003800000 */
.L_x_345:
[----:B------:R-:W-:-:S05]  /*ef60*/  @P0 LEA R3, P1, R30, R3, 0x1 ;  /* 0x000000031e030211 */ /* 0x000fca00078208ff */
[----:B------:R-:W-:Y:S01]  /*ef70*/  @P0 IMAD.X R2, RZ, RZ, R2, P1 ;  /* 0x000000ffff020224 */ /* 0x000fe200008e0602 */
[----:B------:R-:W-:-:S04]  /*ef80*/  ISETP.GE.AND P1, PT, R6, 0x11, PT ;  /* 0x000000110600780c */ /* 0x000fc80003f26270 */
[----:B------:R-:W-:Y:S01]  /*ef90*/  @P0 LOP3.LUT R3, R3, R2, RZ, 0x3c, !PT ;  /* 0x0000000203030212 */ /* 0x000fe200078e3cff */
[----:B------:R-:W-:-:S03]  /*efa0*/  IMAD.MOV.U32 R13, RZ, RZ, R4 ;  /* 0x000000ffff0d7224 */ /* 0x000fc600078e0004 */
[----:B------:R-:W-:-:S04]  /*efb0*/  @P0 LOP3.LUT R2, R3, R2, RZ, 0x3c, !PT ;  /* 0x0000000203020212 */ /* 0x000fc800078e3cff */
[----:B------:R-:W-:-:S05]  /*efc0*/  @P0 LOP3.LUT R3, R3, R2, RZ, 0x3c, !PT ;  /* 0x0000000203030212 */ /* 0x000fca00078e3cff */
[----:B------:R-:W-:Y:S01]  /*efd0*/  @!PT LDS RZ, [RZ] ;  /* 0x00000000fffff984 */ /* 0x000fe20000000800 */
[----:B------:R-:W-:Y:S01]  /*efe0*/  @!PT LDS RZ, [RZ] ;  /* 0x00000000fffff984 */ /* 0x000fe20000000800 */
[----:B------:R-:W-:Y:S01]  /*eff0*/  @!PT LDS RZ, [RZ] ;  /* 0x00000000fffff984 */ /* 0x000fe20000000800 */
[----:B------:R-:W-:Y:S04]  /*f000*/  @P0 LDGSTS.E.BYPASS.LTC128B.128 [R8+0x18400], desc[UR50][R2.64], !P3 ;  /* 0x1840000002080fae */ /* 0x000fe8000d901d72 */
[----:B------:R0:W-:Y:S02]  /*f010*/  @P0 LDGSTS.E.BYPASS.LTC128B.128 [R8+0x1c400], desc[UR50][R2.64+0x80], !P2 ;  /* 0x1c40008002080fae */ /* 0x0001e4000d101d72 */
[----:B0-----:R-:W-:-:S07]  /*f020*/  IMAD.MOV.U32 R2, RZ, RZ, R14 ;  /* 0x000000ffff027224 */ /* 0x001fce00078e000e */
[----:B------:R-:W-:Y:S05]  /*f030*/  WARPSYNC.COLLECTIVE R15, `(.L_x_346) ;  /* 0x000000000f087348 */ /* 0x000fea0003c00000 */
[----:B------:R0:W1:Y:S02]  /*f040*/  SHFL.IDX P6, R14, R13, R12, R11 ;  /* 0x0000000c0d0e7389 */ /* 0x00006400000c000b */
[----:B01----:R-:W-:Y:S01]  /*f050*/  ENDCOLLECTIVE ;  /* 0x000000000000791b */ /* 0x003fe20003800000 */
.L_x_346:
[----:B------:R-:W-:Y:S02]  /*f060*/  @P1 IMAD R8, R5, 0x2, R22 ;  /* 0x0000000205081824 */ /* 0x000fe400078e0216 */
[----:B------:R-:W-:Y:S02]  /*f070*/  IMAD.MOV.U32 R13, RZ, RZ, R0 ;  /* 0x000000ffff0d7224 */ /* 0x000fe400078e0000 */
[----:B------:R-:W-:Y:S01]  /*f080*/  IMAD.MOV.U32 R12, RZ, RZ, 0x2 ;  /* 0x00000002ff0c7424 */ /* 0x000fe200078e00ff */
[----:B------:R-:W-:-:S07]  /*f090*/  MOV R3, R14 ;  /* 0x0000000e00037202 */ /* 0x000fce0000000f00 */
[----:B------:R-:W-:Y:S05]  /*f0a0*/  WARPSYNC.COLLECTIVE R15, `(.L_x_347) ;  /* 0x000000000f087348 */ /* 0x000fea0003c00000 */
[----:B------:R0:W1:Y:S02]  /*f0b0*/  SHFL.IDX P6, R14, R13, R12, R11 ;  /* 0x0000000c0d0e7389 */ /* 0x00006400000c000b */
[----:B01----:R-:W-:Y:S01]  /*f0c0*/  ENDCOLLECTIVE ;  /* 0x000000000000791b */ /* 0x003fe20003800000 */
.L_x_347:
[----:B------:R-:W-:-:S05]  /*f0d0*/  @P1 LEA R3, P0, R30, R3, 0x1 ;  /* 0x000000031e031211 */ /* 0x000fca00078008ff */
[----:B------:R-:W-:-:S05]  /*f0e0*/  @P1 IMAD.X R2, RZ, RZ, R2, P0 ;  /* 0x000000ffff021224 */ /* 0x000fca00000e0602 */
        /* <DEDUP_REMOVED lines=8> */
[----:B------:R0:W-:Y:S01]  /*f170*/  @P1 LDGSTS.E.BYPASS.LTC128B.128 [R8+0x1cc00], desc[UR50][R2.64+0x80], !P2 ;  /* 0x1cc0008002081fae */ /* 0x0001e2000d101d72 */
[----:B------:R-:W-:Y:S02]  /*f180*/  ISETP.GE.AND P1, PT, R6, 0x21, PT ;  /* 0x000000210600780c */ /* 0x000fe40003f26270 */
[----:B0-----:R-:W-:-:S11]  /*f190*/  MOV R2, R14 ;  /* 0x0000000e00027202 */ /* 0x001fd60000000f00 */
[----:B------:R-:W-:Y:S05]  /*f1a0*/  WARPSYNC.COLLECTIVE R15, `(.L_x_348) ;  /* 0x000000000f087348 */ /* 0x000fea0003c00000 */
[----:B------:R0:W1:Y:S02]  /*f1b0*/  SHFL.IDX P6, R14, R13, R12, R11 ;  /* 0x0000000c0d0e7389 */ /* 0x00006400000c000b */
[----:B01----:R-:W-:Y:S01]  /*f1c0*/  ENDCOLLECTIVE ;  /* 0x000000000000791b */ /* 0x003fe20003800000 */
.L_x_348:
[----:B------:R-:W-:Y:S01]  /*f1d0*/  @P1 IMAD R8, R5, 0x2, R22 ;  /* 0x0000000205081824 */ /* 0x000fe200078e0216 */
[----:B------:R-:W-:Y:S01]  /*f1e0*/  MOV R13, R0 ;  /* 0x00000000000d7202 */ /* 0x000fe20000000f00 */
[----:B------:R-:W-:Y:S02]  /*f1f0*/  IMAD.MOV.U32 R12, RZ, RZ, 0x3 ;  /* 0x00000003ff0c7424 */ /* 0x000fe400078e00ff */
[----:B------:R-:W-:-:S07]  /*f200*/  IMAD.MOV.U32 R3, RZ, RZ, R14 ;  /* 0x000000ffff037224 */ /* 0x000fce00078e000e */
[----:B------:R-:W-:Y:S05]  /*f210*/  WARPSYNC.COLLECTIVE R15, `(.L_x_349) ;  /* 0x000000000f087348 */ /* 0x000fea0003c00000 */
[----:B------:R0:W1:Y:S02]  /*f220*/  SHFL.IDX P6, R14, R13, R12, R11 ;  /* 0x0000000c0d0e7389 */ /* 0x00006400000c000b */
[----:B01----:R-:W-:Y:S01]  /*f230*/  ENDCOLLECTIVE ;  /* 0x000000000000791b */ /* 0x003fe20003800000 */
.L_x_349:
        /* <DEDUP_REMOVED lines=11> */
[----:B------:R-:W-:Y:S01]  /*f2f0*/  ISETP.GE.AND P1, PT, R6, 0x31, PT ;  /* 0x000000310600780c */ /* 0x000fe20003f26270 */
[----:B0-----:R-:W-:-:S12]  /*f300*/  IMAD.MOV.U32 R2, RZ, RZ, R14 ;  /* 0x000000ffff027224 */ /* 0x001fd800078e000e */
[----:B------:R-:W-:Y:S05]  /*f310*/  WARPSYNC.COLLECTIVE R15, `(.L_x_350) ;  /* 0x000000000f087348 */ /* 0x000fea0003c00000 */
[----:B------:R0:W1:Y:S02]  /*f320*/  SHFL.IDX P6, R14, R13, R12, R11 ;  /* 0x0000000c0d0e7389 */ /* 0x00006400000c000b */
[----:B01----:R-:W-:Y:S01]  /*f330*/  ENDCOLLECTIVE ;  /* 0x000000000000791b */ /* 0x003fe20003800000 */
.L_x_350:
[----:B------:R-:W-:Y:S02]  /*f340*/  @P1 IMAD R8, R5, 0x2, R22 ;  /* 0x0000000205081824 */ /* 0x000fe400078e0216 */
[----:B------:R-:W-:Y:S02]  /*f350*/  IMAD.MOV.U32 R13, RZ, RZ, R0 ;  /* 0x000000ffff0d7224 */ /* 0x000fe400078e0000 */
[----:B------:R-:W-:Y:S02]  /*f360*/  IMAD.MOV.U32 R12, RZ, RZ, 0x4 ;  /* 0x00000004ff0c7424 */ /* 0x000fe400078e00ff */
[----:B------:R-:W-:-:S07]  /*f370*/  IMAD.MOV.U32 R3, RZ, RZ, R14 ;  /* 0x000000ffff037224 */ /* 0x000fce00078e000e */
[----:B------:R-:W-:Y:S05]  /*f380*/  WARPSYNC.COLLECTIVE R15, `(.L_x_351) ;  /* 0x000000000f087348 */ /* 0x000fea0003c00000 */
[----:B------:R0:W1:Y:S02]  /*f390*/  SHFL.IDX P6, R14, R13, R12, R11 ;  /* 0x0000000c0d0e7389 */ /* 0x00006400000c000b */
[----:B01----:R-:W-:Y:S01]  /*f3a0*/  ENDCOLLECTIVE ;  /* 0x000000000000791b */ /* 0x003fe20003800000 */
.L_x_351:
[----:B------:R-:W-:-:S04]  /*f3b0*/  @P1 LEA R3, P0, R30, R3, 0x1 ;  /* 0x000000031e031211 */ /* 0x000fc800078008ff */
[----:B------:R-:W-:-:S04]  /*f3c0*/  @P1 IADD3.X R2, RZ, R2, RZ, P0, !PT ;  /* 0x00000002ff021210 */ /* 0x000fc800007fe4ff */
[----:B------:R-:W-:Y:S02]  /*f3d0*/  @P1 LOP3.LUT R3, R3, R2, RZ, 0x3c, !PT ;  /* 0x0000000203031212 */ /* 0x000fe400078e3cff */
[----:B------:R-:W-:Y:S02]  /*f3e0*/  MOV R13, R4 ;  /* 0x00000004000d7202 */ /* 0x000fe40000000f00 */
        /* <DEDUP_REMOVED lines=12> */
.L_x_352:
[----:B------:R-:W-:Y:S02]  /*f4b0*/  @P1 IMAD R8, R5, 0x2, R22 ;  /* 0x0000000205081824 */ /* 0x000fe400078e0216 */
[----:B------:R-:W-:Y:S01]  /*f4c0*/  IMAD.MOV.U32 R13, RZ, RZ, R0 ;  /* 0x000000ffff0d7224 */ /* 0x000fe200078e0000 */
[----:B------:R-:W-:Y:S01]  /*f4d0*/  MOV R12, 0x5 ;  /* 0x00000005000c7802 */ /* 0x000fe20000000f00 */
[----:B------:R-:W-:-:S07]  /*f4e0*/  IMAD.MOV.U32 R3, RZ, RZ, R14 ;  /* 0x000000ffff037224 */ /* 0x000fce00078e000e */
[----:B------:R-:W-:Y:S05]  /*f4f0*/  WARPSYNC.COLLECTIVE R15, `(.L_x_353) ;  /* 0x000000000f087348 */ /* 0x000fea0003c00000 */
[----:B------:R0:W1:Y:S02]  /*f500*/  SHFL.IDX P6, R14, R13, R12, R11 ;  /* 0x0000000c0d0e7389 */ /* 0x00006400000c000b */
[----:B01----:R-:W-:Y:S01]  /*f510*/  ENDCOLLECTIVE ;  /* 0x000000000000791b */ /* 0x003fe20003800000 */
.L_x_353:
        /* <DEDUP_REMOVED lines=16> */
.L_x_354:
[----:B------:R-:W-:Y:S01]  /*f620*/  @P1 LEA R8, R5, R22, 0x1 ;  /* 0x0000001605081211 */ /* 0x000fe200078e08ff */
[----:B------:R-:W-:Y:S02]  /*f630*/  IMAD.MOV.U32 R13, RZ, RZ, R0 ;  /* 0x000000ffff0d7224 */ /* 0x000fe400078e0000 */
[----:B------:R-:W-:Y:S02]  /*f640*/  IMAD.MOV.U32 R12, RZ, RZ, 0x6 ;  /* 0x00000006ff0c7424 */ /* 0x000fe400078e00ff */
[----:B------:R-:W-:-:S07]  /*f650*/  IMAD.MOV.U32 R3, RZ, RZ, R14 ;  /* 0x000000ffff037224 */ /* 0x000fce00078e000e */
[----:B------:R-:W-:Y:S05]  /*f660*/  WARPSYNC.COLLECTIVE R15, `(.L_x_355) ;  /* 0x000000000f087348 */ /* 0x000fea0003c00000 */
[----:B------:R0:W1:Y:S02]  /*f670*/  SHFL.IDX P6, R14, R13, R12, R11 ;  /* 0x0000000c0d0e7389 */ /* 0x00006400000c000b */
[----:B01----:R-:W-:Y:S01]  /*f680*/  ENDCOLLECTIVE ;  /* 0x000000000000791b */ /* 0x003fe20003800000 */
.L_x_355:
        /* <DEDUP_REMOVED lines=16> */
.L_x_356:
[----:B------:R-:W-:Y:S02]  /*f790*/  @P1 IMAD R8, R5, 0x2, R22 ;  /* 0x0000000205081824 */ /* 0x000fe400078e0216 */
[----:B------:R-:W-:Y:S02]  /*f7a0*/  IMAD.MOV.U32 R13, RZ, RZ, R0 ;  /* 0x000000ffff0d7224 */ /* 0x000fe400078e0000 */
[----:B------:R-:W-:Y:S01]  /*f7b0*/  IMAD.MOV.U32 R12, RZ, RZ, 0x7 ;  /* 0x00000007ff0c7424 */ /* 0x000fe200078e00ff */
[----:B------:R-:W-:-:S07]  /*f7c0*/  MOV R3, R14 ;  /* 0x0000000e00037202 */ /* 0x000fce0000000f00 */
[----:B------:R-:W-:Y:S05]  /*f7d0*/  WARPSYNC.COLLECTIVE R15, `(.L_x_357) ;  /* 0x000000000f087348 */ /* 0x000fea0003c00000 */
[----:B------:R0:W1:Y:S02]  /*f7e0*/  SHFL.IDX P6, R14, R13, R12, R11 ;  /* 0x0000000c0d0e7389 */ /* 0x00006400000c000b */
[----:B01----:R-:W-:Y:S01]  /*f7f0*/  ENDCOLLECTIVE ;  /* 0x000000000000791b */ /* 0x003fe20003800000 */
.L_x_357:
[----:B------:R-:W-:-:S05]  /*f800*/  @P1 LEA R3, P0, R30, R3, 0x1 ;  /* 0x000000031e031211 */ /* 0x000fca00078008ff */
[----:B------:R-:W-:-:S05]  /*f810*/  @P1 IMAD.X R2, RZ, RZ, R2, P0 ;  /* 0x000000ffff021224 */ /* 0x000fca00000e0602 */
[----:B------:R-:W-:Y:S01]  /*f820*/  @P1 LOP3.LUT R3, R3, R2, RZ, 0x3c, !PT ;  /* 0x0000000203031212 */ /* 0x000fe200078e3cff */
[----:B------:R-:W-:-:S03]  /*f830*/  IMAD.MOV.U32 R13, RZ, RZ, R4 ;  /* 0x000000ffff0d7224 */ /* 0x000fc600078e0004 */
[----:B------:R-:W-:-:S04]  /*f840*/  @P1 LOP3.LUT R2, R3, R2, RZ, 0x3c, !PT ;  /* 0x0000000203021212 */ /* 0x000fc800078e3cff */
[----:B------:R-:W-:Y:S02]  /*f850*/  @P1 LOP3.LUT R3, R3, R2, RZ, 0x3c, !PT ;  /* 0x0000000203031212 */ /* 0x000fe400078e3cff */
[----:B------:R-:W-:-:S03]  /*f860*/  MOV R0, R14 ;  /* 0x0000000e00007202 */ /* 0x000fc60000000f00 */
[----:B------:R-:W-:Y:S01]  /*f870*/  @!PT LDS RZ, [RZ] ;  /* 0x00000000fffff984 */ /* 0x000fe20000000800 */
[----:B------:R-:W-:Y:S01]  /*f880*/  @!PT LDS RZ, [RZ] ;  /* 0x00000000fffff984 */ /* 0x000fe20000000800 */
[----:B------:R-:W-:Y:S01]  /*f890*/  @!PT LDS RZ, [RZ] ;  /* 0x00000000fffff984 */ /* 0x000fe20000000800 */
[----:B------:R0:W-:Y:S04]  /*f8a0*/  @P1 LDGSTS.E.BYPASS.LTC128B.128 [R8+0x1b400], desc[UR50][R2.64], !P3 ;  /* 0x1b40000002081fae */ /* 0x0001e8000d901d72 */
[----:B0-----:R-:W-:Y:S05]  /*f8b0*/  WARPSYNC.COLLECTIVE R15, `(.L_x_358) ;  /* 0x000000000f087348 */ /* 0x001fea0003c00000 */
[----:B------:R1:W2:Y:S02]  /*f8c0*/  SHFL.IDX P6, R14, R13, R12, R11 ;  /* 0x0000000c0d0e7389 */ /* 0x0002a400000c000b */
[----:B012---:R-:W-:Y:S01]  /*f8d0*/  ENDCOLLECTIVE ;  /* 0x000000000000791b */ /* 0x007fe20003800000 */
.L_x_358:
[----:B------:R-:W-:Y:S01]  /*f8e0*/  @!PT LDS RZ, [RZ] ;  /* 0x00000000fffff984 */ /* 0x000fe20000000800 */
[----:B------:R-:W-:Y:S01]  /*f8f0*/  @!PT LDS RZ, [RZ] ;  /* 0x00000000fffff984 */ /* 0x000fe20000000800 */
[----:B------:R-:W-:Y:S01]  /*f900*/  @!PT LDS RZ, [RZ] ;  /* 0x00000000fffff984 */ /* 0x000fe20000000800 */
[----:B------:R0:W-:Y:S02]  /*f910*/  @P1 LDGSTS.E.BYPASS.LTC128B.128 [R8+0x1f400], desc[UR50][R2.64+0x80], !P2 ;  /* 0x1f40008002081fae */ /* 0x0001e4000d101d72 */
[----:B0-----:R-:W-:Y:S01]  /*f920*/  IMAD.MOV.U32 R2, RZ, RZ, R14 ;  /* 0x000000ffff027224 */ /* 0x001fe200078e000e */
[----:B------:R-:W-:Y:S06]  /*f930*/  BRA `(.L_x_359) ;  /* 0xffffffbc00607947 */ /* 0x000fec000383ffff */
.L_x_281:
[----:B------:R-:W-:Y:S01]  /*f940*/  IMAD.MOV.U32 R13, RZ, RZ, R5 ;  /* 0x000000ffff0d7224 */ /* 0x000fe200078e0005 */
[----:B------:R-:W-:Y:S01]  /*f950*/  MOV R11, 0x181f ;  /* 0x0000181f000b7802 */ /* 0x000fe20000000f00 */
[----:B------:R-:W-:Y:S02]  /*f960*/  IMAD.MOV.U32 R12, RZ, RZ, RZ ;  /* 0x000000ffff0c7224 */ /* 0x000fe400078e00ff */
[----:B------:R-:W-:Y:S02]  /*f970*/  IMAD.MOV.U32 R15, RZ, RZ, -0x1 ;  /* 0xffffffffff0f7424 */ /* 0x000fe400078e00ff */
[----:B-----5:R-:W-:Y:S02]  /*f980*/  IMAD R6, R21, R6, RZ ;  /* 0x0000000615067224 */ /* 0x020fe400078e02ff */
[----:B------:R-:W-:-:S07]  /*f990*/  IMAD.IADD R4, R20, 0x1, R4 ;  /* 0x0000000114047824 */ /* 0x000fce00078e0204 */
[----:B------:R-:W-:Y:S05]  /*f9a0*/  WARPSYNC.COLLECTIVE R15, `(.L_x_360) ;  /* 0x000000000f087348 */ /* 0x000fea0003c00000 */
[----:B------:R0:W1:Y:S02]  /*f9b0*/  SHFL.IDX P6, R14, R13, R12, R11 ;  /* 0x0000000c0d0e7389 */ /* 0x00006400000c000b */
[----:B01----:R-:W-:Y:S01]  /*f9c0*/  ENDCOLLECTIVE ;  /* 0x000000000000791b */ /* 0x003fe20003800000 */
.L_x_360:
[C---:B------:R-:W-:Y:S01]  /*f9d0*/  VIADD R7, R4.reuse, 0x10 ;  /* 0x0000001004077836 */ /* 0x040fe20000000000 */
[----:B------:R-:W-:Y:S01]  /*f9e0*/  ISETP.GE.AND P2, PT, R4, R6, PT ;  /* 0x000000060400720c */ /* 0x000fe20003f46270 */
[----:B------:R-:W-:Y:S02]  /*f9f0*/  IMAD.MOV.U32 R13, RZ, RZ, R0 ;  /* 0x000000ffff0d7224 */ /* 0x000fe400078e0000 */
[----:B------:R-:W-:-:S10]  /*fa00*/  IMAD.MOV.U32 R2, RZ, RZ, R14 ;  /* 0x000000ffff027224 */ /* 0x000fd400078e000e */
[----:B------:R-:W-:Y:S05]  /*fa10*/  WARPSYNC.COLLECTIVE R15, `(.L_x_361) ;  /* 0x000000000f087348 */ /* 0x000fea0003c00000 */
[----:B------:R0:W1:Y:S02]  /*fa20*/  SHFL.IDX P6, R14, R13, R12, R11 ;  /* 0x0000000c0d0e7389 */ /* 0x00006400000c000b */
[----:B01----:R-:W-:Y:S01]  /*fa30*/  ENDCOLLECTIVE ;  /* 0x000000000000791b */ /* 0x003fe20003800000 */
.L_x_361:
[----:B------:R-:W-:Y:S02]  /*fa40*/  IMAD.MOV.U32 R13, RZ, RZ, R5 ;  /* 0x000000ffff0d7224 */ /* 0x000fe400078e0005 */
[----:B------:R-:W-:Y:S01]  /*fa50*/  IMAD.MOV.U32 R12, RZ, RZ, 0x1 ;  /* 0x00000001ff0c7424 */ /* 0x000fe200078e00ff */
[----:B------:R-:W-:-:S04]  /*fa60*/  @!P2 LEA R14, P3, R30, R14, 0x1 ;  /* 0x0000000e1e0ea211 */ /* 0x000fc800078608ff */
[----:B------:R-:W-:Y:S01]  /*fa70*/  @!P2 IADD3.X R3, RZ, R2, RZ, P3, !PT ;  /* 0x00000002ff03a210 */ /* 0x000fe20001ffe4ff */
[----:B------:R-:W-:-:S08]  /*fa80*/  @!P2 IMAD.MOV.U32 R2, RZ, RZ, R14 ;  /* 0x000000ffff02a224 */ /* 0x000fd000078e000e */
[----:B------:R-:W-:Y:S05]  /*fa90*/  WARPSYNC.COLLECTIVE R15, `(.L_x_362) ;  /* 0x000000000f087348 */ /* 0x000fea0003c00000 */
[----:B------:R0:W1:Y:S02]  /*faa0*/  SHFL.IDX P6, R14, R13, R12, R11 ;  /* 0x0000000c0d0e7389 */ /* 0x00006400000c000b */
[----:B01----:R-:W-:Y:S01]  /*fab0*/  ENDCOLLECTIVE ;  /* 0x000000000000791b */ /* 0x003fe20003800000 */
.L_x_362:
[----:B------:R-:W-:Y:S01]  /*fac0*/  @!PT LDS RZ, [RZ] ;  /* 0x00000000fffff984 */ /* 0x000fe20000000800 */
[----:B------:R-:W-:Y:S01]  /*fad0*/  @!PT LDS RZ, [RZ] ;  /* 0x00000000fffff984 */ /* 0x000fe20000000800 */
[----:B------:R-:W-:Y:S01]  /*fae0*/  @!PT LDS RZ, [RZ] ;  /* 0x00000000fffff984 */ /* 0x000fe20000000800 */
[----:B------:R-:W-:Y:S04]  /*faf0*/  @!P2 LDGSTS.E.BYPASS.LTC128B.128 [R10+0x10400], desc[UR50][R2.64], !P0 ;  /* 0x10400000020aafae */ /* 0x000fe8000c101d72 */
[----:B------:R0:W-:Y:S01]  /*fb00*/  @!P2 LDGSTS.E.BYPASS.LTC128B.128 [R10+0x14400], desc[UR50][R2.64+0x80], !P1 ;  /* 0x14400080020aafae */ /* 0x0001e2000c901d72 */
[----:B------:R-:W-:Y:S01]  /*fb10*/  ISETP.GE.AND P2, PT, R7, R6, PT ;  /* 0x000000060700720c */ /* 0x000fe20003f46270 */
[----:B------:R-:W-:Y:S01]  /*fb20*/  IMAD.MOV.U32 R13, RZ, RZ, R0 ;  /* 0x000000ffff0d7224 */ /* 0x000fe200078e0000 */
[----:B0-----:R-:W-:-:S11]  /*fb30*/  MOV R2, R14 ;  /* 0x0000000e00027202 */ /* 0x001fd60000000f00 */
[----:B------:R-:W-:Y:S05]  /*fb40*/  WARPSYNC.COLLECTIVE R15, `(.L_x_363) ;  /* 0x000000000f087348 */ /* 0x000fea0003c00000 */
[----:B------:R0:W1:Y:S02]  /*fb50*/  SHFL.IDX P6, R14, R13, R12, R11 ;  /* 0x0000000c0d0e7389 */ /* 0x00006400000c000b */
[----:B01----:R-:W-:Y:S01]  /*fb60*/  ENDCOLLECTIVE ;  /* 0x000000000000791b */ /* 0x003fe20003800000 */
.L_x_363:
[----:B------:R-:W-:Y:S02]  /*fb70*/  IMAD.MOV.U32 R13, RZ, RZ, R5 ;  /* 0x000000ffff0d7224 */ /* 0x000fe400078e0005 */
[----:B------:R-:W-:Y:S01]  /*fb80*/  IMAD.MOV.U32 R12, RZ, RZ, 0x2 ;  /* 0x00000002ff0c7424 */ /* 0x000fe200078e00ff */
[----:B------:R-:W-:-:S05]  /*fb90*/  @!P2 LEA R14, P3, R30, R14, 0x1 ;  /* 0x0000000e1e0ea211 */ /* 0x000fca00078608ff */
[----:B------:R-:W-:Y:S02]  /*fba0*/  @!P2 IMAD.X R7, RZ, RZ, R2, P3 ;  /* 0x000000ffff07a224 */ /* 0x000fe400018e0602 */
[----:B------:R-:W-:-:S07]  /*fbb0*/  @!P2 IMAD.MOV.U32 R2, RZ, RZ, R14 ;  /* 0x000000ffff02a224 */ /* 0x000fce00078e000e */
[----:B------:R-:W-:Y:S05]  /*fbc0*/  WARPSYNC.COLLECTIVE R15, `(.L_x_364) ;  /* 0x000000000f087348 */ /* 0x000fea0003c00000 */
[----:B------:R0:W1:Y:S02]  /*fbd0*/  SHFL.IDX P6, R14, R13, R12, R11 ;  /* 0x0000000c0d0e7389 */ /* 0x00006400000c000b */
[----:B01----:R-:W-:Y:S01]  /*fbe0*/  ENDCOLLECTIVE ;  /* 0x000000000000791b */ /* 0x003fe20003800000 */
.L_x_364:
[----:B------:R-:W-:Y:S01]  /*fbf0*/  @!P2 IMAD.MOV.U32 R3, RZ, RZ, R7 ;  /* 0x000000ffff03a224 */ /* 0x000fe200078e0007 */
[----:B------:R-:W-:-:S04]  /*fc00*/  IADD3 R7, R4, 0x20, RZ ;  /* 0x0000002004077810 */ /* 0x000fc80007ffe0ff */
[----:B------:R-:W-:Y:S01]  /*fc10*/  @!PT LDS RZ, [RZ] ;  /* 0x00000000fffff984 */ /* 0x000fe20000000800 */
[----:B------:R-:W-:Y:S01]  /*fc20*/  @!PT LDS RZ, [RZ] ;  /* 0x00000000fffff984 */ /* 0x000fe20000000800 */
[----:B------:R-:W-:Y:S01]  /*fc30*/  @!PT LDS RZ, [RZ] ;  /* 0x00000000fffff984 */ /* 0x000fe20000000800 */
[----:B------:R-:W-:Y:S04]  /*fc40*/  @!P2 LDGSTS.E.BYPASS.LTC128B.128 [R10+0x10c00], desc[UR50][R2.64], !P0 ;  /* 0x10c00000020aafae */ /* 0x000fe8000c101d72 */
[----:B------:R0:W-:Y:S01]  /*fc50*/  @!P2 LDGSTS.E.BYPASS.LTC128B.128 [R10+0x14c00], desc[UR50][R2.64+0x80], !P1 ;  /* 0x14c00080020aafae */ /* 0x0001e2000c901d72 */
[----:B------:R-:W-:Y:S01]  /*fc60*/  ISETP.GE.AND P2, PT, R7, R6, PT ;  /* 0x000000060700720c */ /* 0x000fe20003f46270 */
[----:B------:R-:W-:Y:S02]  /*fc70*/  IMAD.MOV.U32 R13, RZ, RZ, R0 ;  /* 0x000000ffff0d7224 */ /* 0x000fe400078e0000 */
[----:B0-----:R-:W-:-:S10]  /*fc80*/  IMAD.MOV.U32 R2, RZ, RZ, R14 ;  /* 0x000000ffff027224 */ /* 0x001fd400078e000e */
[----:B------:R-:W-:Y:S05]  /*fc90*/  WARPSYNC.COLLECTIVE R15, `(.L_x_365) ;  /* 0x000000000f087348 */ /* 0x000fea0003c00000 */
[----:B------:R0:W1:Y:S02]  /*fca0*/  SHFL.IDX P6, R14, R13, R12, R11 ;  /* 0x0000000c0d0e7389 */ /* 0x00006400000c000b */
[----:B01----:R-:W-:Y:S01]  /*fcb0*/  ENDCOLLECTIVE ;  /* 0x000000000000791b */ /* 0x003fe20003800000 */
.L_x_365:
[----:B------:R-:W-:Y:S01]  /*fcc0*/  IMAD.MOV.U32 R13, RZ, RZ, R5 ;  /* 0x000000ffff0d7224 */ /* 0x000fe200078e0005 */
[----:B------:R-:W-:Y:S02]  /*fcd0*/  MOV R12, 0x3 ;  /* 0x00000003000c7802 */ /* 0x000fe40000000f00 */
[----:B------:R-:W-:-:S04]  /*fce0*/  @!P2 LEA R14, P3, R30, R14, 0x1 ;  /* 0x0000000e1e0ea211 */ /* 0x000fc800078608ff */
[----:B------:R-:W-:Y:S01]  /*fcf0*/  @!P2 IADD3.X R7, RZ, R2, RZ, P3, !PT ;  /* 0x00000002ff07a210 */ /* 0x000fe20001ffe4ff */
[----:B------:R-:W-:-:S08]  /*fd00*/  @!P2 IMAD.MOV.U32 R2, RZ, RZ, R14 ;  /* 0x000000ffff02a224 */ /* 0x000fd000078e000e */
[----:B------:R-:W-:Y:S05]  /*fd10*/  WARPSYNC.COLLECTIVE R15, `(.L_x_366) ;  /* 0x000000000f087348 */ /* 0x000fea0003c00000 */
[----:B------:R0:W1:Y:S02]  /*fd20*/  SHFL.IDX P6, R14, R13, R12, R11 ;  /* 0x0000000c0d0e7389 */ /* 0x00006400000c000b */
[----:B01----:R-:W-:Y:S01]  /*fd30*/  ENDCOLLECTIVE ;  /* 0x000000000000791b */ /* 0x003fe20003800000 */
.L_x_366:
[----:B------:R-:W-:Y:S02]  /*fd40*/  @!P2 IMAD.MOV.U32 R3, RZ, RZ, R7 ;  /* 0x000000ffff03a224 */ /* 0x000fe400078e0007 */
[----:B------:R-:W-:-:S03]  /*fd50*/  VIADD R7, R4, 0x30 ;  /* 0x0000003004077836 */ /* 0x000fc60000000000 */
        /* <DEDUP_REMOVED lines=11> */
.L_x_367:
        /* <DEDUP_REMOVED lines=8> */
.L_x_368:
[----:B------:R-:W-:Y:S01]  /*fe90*/  @!P2 MOV R3, R7 ;  /* 0x000000070003a202 */ /* 0x000fe20000000f00 */
[----:B------:R-:W-:-:S04]  /*fea0*/  VIADD R7, R4, 0x40 ;  /* 0x0000004004077836 */ /* 0x000fc80000000000 */
[----:B------:R-:W-:Y:S01]  /*feb0*/  @!PT LDS RZ, [RZ] ;  /* 0x00000000fffff984 */ /* 0x000fe20000000800 */
[----:B------:R-:W-:Y:S01]  /*fec0*/  @!PT LDS RZ, [RZ] ;  /* 0x00000000fffff984 */ /* 0x000fe20000000800 */
[----:B------:R-:W-:Y:S01]  /*fed0*/  @!PT LDS RZ, [RZ] ;  /* 0x00000000fffff984 */ /* 0x000fe20000000800 */
[----:B------:R-:W-:Y:S04]  /*fee0*/  @!P2 LDGSTS.E.BYPASS.LTC128B.128 [R10+0x11c00], desc[UR50][R2.64], !P0 ;  /* 0x11c00000020aafae */ /* 0x000fe8000c101d72 */
[----:B------:R0:W-:Y:S01]  /*fef0*/  @!P2 LDGSTS.E.BYPASS.LTC128B.128 [R10+0x15c00], desc[UR50][R2.64+0x80], !P1 ;  /* 0x15c00080020aafae */ /* 0x0001e2000c901d72 */
[----:B------:R-:W-:Y:S02]  /*ff00*/  ISETP.GE.AND P2, PT, R7, R6, PT ;  /* 0x000000060700720c */ /* 0x000fe40003f46270 */
[----:B------:R-:W-:Y:S01]  /*ff10*/  MOV R13, R0 ;  /* 0x00000000000d7202 */ /* 0x000fe20000000f00 */
[----:B0-----:R-:W-:-:S10]  /*ff20*/  IMAD.MOV.U32 R2, RZ, RZ, R14 ;  /* 0x000000ffff027224 */ /* 0x001fd400078e000e */
[----:B------:R-:W-:Y:S05]  /*ff30*/  WARPSYNC.COLLECTIVE R15, `(.L_x_369) ;  /* 0x000000000f087348 */ /* 0x000fea0003c00000 */
[----:B------:R0:W1:Y:S02]  /*ff40*/  SHFL.IDX P6, R14, R13, R12, R11 ;  /* 0x0000000c0d0e7389 */ /* 0x00006400000c000b */
[----:B01----:R-:W-:Y:S01]  /*ff50*/  ENDCOLLECTIVE ;  /* 0x000000000000791b */ /* 0x003fe20003800000 */
.L_x_369:
[----:B------:R-:W-:Y:S01]  /*ff60*/  MOV R13, R5 ;  /* 0x00000005000d7202 */ /* 0x000fe20000000f00 */
[----:B------:R-:W-:Y:S01]  /*ff70*/  IMAD.MOV.U32 R12, RZ, RZ, 0x5 ;  /* 0x00000005ff0c7424 */ /* 0x000fe200078e00ff */
[----:B------:R-:W-:-:S05]  /*ff80*/  @!P2 LEA R14, P3, R30, R14, 0x1 ;  /* 0x0000000e1e0ea211 */ /* 0x000fca00078608ff */
[----:B------:R-:W-:Y:S02]  /*ff90*/  @!P2 IMAD.X R7, RZ, RZ, R2, P3 ;  /* 0x000000ffff07a224 */ /* 0x000fe400018e0602 */
[----:B------:R-:W-:-:S07]  /*ffa0*/  @!P2 IMAD.MOV.U32 R2, RZ, RZ, R14 ;  /* 0x000000ffff02a224 */ /* 0x000fce00078e000e */
[----:B------:R-:W-:Y:S05]  /*ffb0*/  WARPSYNC.COLLECTIVE R15, `(.L_x_370) ;  /* 0x000000000f087348 */ /* 0x000fea0003c00000 */
[----:B------:R0:W1:Y:S02]  /*ffc0*/  SHFL.IDX P6, R14, R13, R12, R11 ;  /* 0x0000000c0d0e7389 */ /* 0x00006400000c000b */
[----:B01----:R-:W-:Y:S01]  /*ffd0*/  ENDCOLLECTIVE ;  /* 0x000000000000791b */ /* 0x003fe20003800000 */
.L_x_370:
        /* <DEDUP_REMOVED lines=13> */
.L_x_371:
[----:B------:R-:W-:Y:S02]  /*100b0*/  IMAD.MOV.U32 R13, RZ, RZ, R5 ;  /* 0x000000ffff0d7224 */ /* 0x000fe400078e0005 */
[----:B------:R-:W-:Y:S01]  /*100c0*/  IMAD.MOV.U32 R12, RZ, RZ, 0x6 ;  /* 0x00000006ff0c7424 */ /* 0x000fe200078e00ff */
[----:B------:R-:W-:-:S05]  /*100d0*/  @!P2 LEA R14, P3, R30, R14, 0x1 ;  /* 0x0000000e1e0ea211 */ /* 0x000fca00078608ff */
[----:B------:R-:W-:Y:S01]  /*100e0*/  @!P2 IMAD.X R7, RZ, RZ, R2, P3 ;  /* 0x000000ffff07a224 */ /* 0x000fe200018e0602 */
[----:B------:R-:W-:-:S07]  /*100f0*/  @!P2 MOV R2, R14 ;  /* 0x0000000e0002a202 */ /* 0x000fce0000000f00 */
[----:B------:R-:W-:Y:S05]  /*10100*/  WARPSYNC.COLLECTIVE R15, `(.L_x_372) ;  /* 0x000000000f087348 */ /* 0x000fea0003c00000 */
[----:B------:R0:W1:Y:S02]  /*10110*/  SHFL.IDX P6, R14, R13, R12, R11 ;  /* 0x0000000c0d0e7389 */ /* 0x00006400000c000b */
[----:B01----:R-:W-:Y:S01]  /*10120*/  ENDCOLLECTIVE ;  /* 0x000000000000791b */ /* 0x003fe20003800000 */
.L_x_372:
        /* <DEDUP_REMOVED lines=13> */
.L_x_373:
        /* <DEDUP_REMOVED lines=8> */
.L_x_374:
        /* <DEDUP_REMOVED lines=11> */
.L_x_375:
[----:B------:R-:W-:Y:S05]  /*10330*/  BRA `(.L_x_376) ;  /* 0xffffffbc00c47947 */ /* 0x000fea000383ffff */
.L_x_286:
[----:B0-----:R0:W1:Y:S02]  /*10340*/  SYNCS.PHASECHK.TRANS64.TRYWAIT P1, [R22+URZ+0x28820], R3 ;  /* 0x02882003160075a7 */ /* 0x001064000802017f */
[----:B-1----:R-:W-:Y:S05]  /*10350*/  @!P1 NANOSLEEP.SYNCS 0x989680 ;  /* 0x009896800000995d */ /* 0x002fea0003900000 */
[----:B------:R-:W1:Y:S02]  /*10360*/  @!P1 SYNCS.PHASECHK.TRANS64 P1, [R22+URZ+0x28820], R3 ;  /* 0x02882003160095a7 */ /* 0x000e64000802007f */
[----:B-1----:R-:W-:Y:S05]  /*10370*/  @!P1 BRA `(.L_x_286) ;  /* 0xfffffffc00f09947 */ /* 0x002fea000383ffff */
[----:B------:R-:W-:Y:S05]  /*10380*/  BRA `(.L_x_377) ;  /* 0xffffffc000347947 */ /* 0x000fea000383ffff */
.L_x_291:
[----:B0-----:R0:W1:Y:S02]  /*10390*/  SYNCS.PHASECHK.TRANS64.TRYWAIT P0, [R6+URZ+0x28840], R3 ;  /* 0x02884003060075a7 */ /* 0x001064000800017f */
[----:B-1----:R-:W-:Y:S05]  /*103a0*/  @!P0 NANOSLEEP.SYNCS 0x989680 ;  /* 0x009896800000895d */ /* 0x002fea0003900000 */
[----:B------:R-:W1:Y:S02]  /*103b0*/  @!P0 SYNCS.PHASECHK.TRANS64 P0, [R6+URZ+0x28840], R3 ;  /* 0x02884003060085a7 */ /* 0x000e64000800007f */
[----:B-1----:R-:W-:Y:S05]  /*103c0*/  @!P0 BRA `(.L_x_291) ;  /* 0xfffffffc00f08947 */ /* 0x002fea000383ffff */
[----:B------:R-:W-:Y:S05]  /*103d0*/  BRA `(.L_x_378) ;  /* 0xffffffc400007947 */ /* 0x000fea000383ffff */
.L_x_292:
[----:B------:R-:W-:Y:S01]  /*103e0*/  BSSY B1, `(.L_x_379) ;  /* 0x0000008000017945 */ /* 0x000fe20003800000 */
[----:B------:R-:W-:Y:S01]  /*103f0*/  IMAD.MOV.U32 R13, RZ, RZ, R9 ;  /* 0x000000ffff0d7224 */ /* 0x000fe200078e0009 */
[----:B------:R-:W-:Y:S01]  /*10400*/  MOV R12, RZ ;  /* 0x000000ff000c7202 */ /* 0x000fe20000000f00 */
[----:B------:R-:W-:Y:S02]  /*10410*/  IMAD.MOV.U32 R11, RZ, RZ, 0x181f ;  /* 0x0000181fff0b7424 */ /* 0x000fe400078e00ff */
[----:B------:R-:W-:-:S07]  /*10420*/  IMAD.MOV.U32 R15, RZ, RZ, -0x1 ;  /* 0xffffffffff0f7424 */ /* 0x000fce00078e00ff */
[----:B--2---:R-:W-:Y:S05]  /*10430*/  WARPSYNC.COLLECTIVE R15, `(.L_x_380) ;  /* 0x000000000f087348 */ /* 0x004fea0003c00000 */
[----:B--2---:R0:W1:Y:S02]  /*10440*/  SHFL.IDX P6, R14, R13, R12, R11 ;  /* 0x0000000c0d0e7389 */ /* 0x00406400000c000b */
[----:B01----:R-:W-:Y:S01]  /*10450*/  ENDCOLLECTIVE ;  /* 0x000000000000791b */ /* 0x003fe20003800000 */
.L_x_380:
[----:B------:R-:W-:Y:S05]  /*10460*/  BSYNC B1 ;  /* 0x0000000000017941 */ /* 0x000fea0003800000 */
.L_x_379:
[----:B------:R-:W-:Y:S01]  /*10470*/  IMAD.MOV.U32 R13, RZ, RZ, R7 ;  /* 0x000000ffff0d7224 */ /* 0x000fe200078e0007 */
[----:B------:R-:W-:Y:S01]  /*10480*/  MOV R12, RZ ;  /* 0x000000ff000c7202 */ /* 0x000fe20000000f00 */
[----:B------:R-:W-:Y:S02]  /*10490*/  IMAD.MOV.U32 R11, RZ, RZ, 0x181f ;  /* 0x0000181fff0b7424 */ /* 0x000fe400078e00ff */
[----:B------:R-:W-:Y:S02]  /*104a0*/  IMAD.MOV.U32 R15, RZ, RZ, -0x1 ;  /* 0xffffffffff0f7424 */ /* 0x000fe400078e00ff */
[----:B------:R-:W-:Y:S02]  /*104b0*/  IMAD.MOV.U32 R3, RZ, RZ, R14 ;  /* 0x000000ffff037224 */ /* 0x000fe400078e000e */
[----:B------:R-:W-:-:S07]  /*104c0*/  IMAD.SHL.U32 R5, R30, 0x2, RZ ;  /* 0x000000021e057824 */ /* 0x000fce00078e00ff */
[----:B------:R-:W-:Y:S05]  /*104d0*/  WARPSYNC.COLLECTIVE R15, `(.L_x_381) ;  /* 0x000000000f087348 */ /* 0x000fea0003c00000 */
[----:B------:R0:W1:Y:S02]  /*104e0*/  SHFL.IDX P6, R14, R13, R12, R11 ;  /* 0x0000000c0d0e7389 */ /* 0x00006400000c000b */
[----:B01----:R-:W-:Y:S01]  /*104f0*/  ENDCOLLECTIVE ;  /* 0x000000000000791b */ /* 0x003fe20003800000 */
.L_x_381:
[----:B------:R-:W-:Y:S02]  /*10500*/  IMAD R8, R8, 0x2, R22 ;  /* 0x0000000208087824 */ /* 0x000fe400078e0216 */
[----:B------:R-:W-:Y:S02]  /*10510*/  IMAD.MOV.U32 R13, RZ, RZ, R9 ;  /* 0x000000ffff0d7224 */ /* 0x000fe400078e0009 */
[----:B------:R-:W-:Y:S02]  /*10520*/  IMAD.MOV.U32 R12, RZ, RZ, 0x1 ;  /* 0x00000001ff0c7424 */ /* 0x000fe400078e00ff */
[----:B------:R-:W-:-:S07]  /*10530*/  IMAD.MOV.U32 R2, RZ, RZ, R14 ;  /* 0x000000ffff027224 */ /* 0x000fce00078e000e */
[----:B------:R-:W-:Y:S05]  /*10540*/  WARPSYNC.COLLECTIVE R15, `(.L_x_382) ;  /* 0x000000000f087348 */ /* 0x000fea0003c00000 */
[----:B------:R0:W1:Y:S02]  /*10550*/  SHFL.IDX P6, R14, R13, R12, R11 ;  /* 0x0000000c0d0e7389 */ /* 0x00006400000c000b */
[----:B01----:R-:W-:Y:S01]  /*10560*/  ENDCOLLECTIVE ;  /* 0x000000000000791b */ /* 0x003fe20003800000 */
.L_x_382:
[----:B------:R-:W-:-:S04]  /*10570*/  IADD3 R2, P0, R2, R5, RZ ;  /* 0x0000000502027210 */ /* 0x000fc80007f1e0ff */
[----:B------:R-:W-:-:S05]  /*10580*/  IADD3.X R3, RZ, R3, RZ, P0, !PT ;  /* 0x00000003ff037210 */ /* 0x000fca00007fe4ff */
[----:B------:R-:W-:Y:S01]  /*10590*/  @!PT LDS RZ, [RZ] ;  /* 0x00000000fffff984 */ /* 0x000fe20000000800 */
[----:B------:R-:W-:Y:S01]  /*105a0*/  @!PT LDS RZ, [RZ] ;  /* 0x00000000fffff984 */ /* 0x000fe20000000800 */
[----:B------:R-:W-:Y:S01]  /*105b0*/  @!PT LDS RZ, [RZ] ;  /* 0x00000000fffff984 */ /* 0x000fe20000000800 */
[----:B------:R-:W-:Y:S01]  /*105c0*/  LDGSTS.E.BYPASS.LTC128B.128 [R8+0x18400], desc[UR50][R2.64], !P4 ;  /* 0x1840000002087fae */ /* 0x000fe2000e101d72 */
[----:B------:R-:W-:-:S03]  /*105d0*/  MOV R13, R7 ;  /* 0x00000007000d7202 */ /* 0x000fc60000000f00 */
[----:B------:R0:W-:Y:S02]  /*105e0*/  LDGSTS.E.BYPASS.LTC128B.128 [R8+0x1c400], desc[UR50][R2.64+0x80], !P3 ;  /* 0x1c40008002087fae */ /* 0x0001e4000d901d72 */
[----:B0-----:R-:W-:-:S07]  /*105f0*/  IMAD.MOV.U32 R3, RZ, RZ, R14 ;  /* 0x000000ffff037224 */ /* 0x001fce00078e000e */
[----:B------:R-:W-:Y:S05]  /*10600*/  WARPSYNC.COLLECTIVE R15, `(.L_x_383) ;  /* 0x000000000f087348 */ /* 0x000fea0003c00000 */
[----:B------:R0:W1:Y:S02]  /*10610*/  SHFL.IDX P6, R14, R13, R12, R11 ;  /* 0x0000000c0d0e7389 */ /* 0x00006400000c000b */
[----:B01----:R-:W-:Y:S01]  /*10620*/  ENDCOLLECTIVE ;  /* 0x000000000000791b */ /* 0x003fe20003800000 */
.L_x_383:
[----:B------:R-:W-:Y:S02]  /*10630*/  IMAD.MOV.U32 R13, RZ, RZ, R9 ;  /* 0x000000ffff0d7224 */ /* 0x000fe400078e0009 */
[----:B------:R-:W-:Y:S02]  /*10640*/  IMAD.MOV.U32 R12, RZ, RZ, 0x2 ;  /* 0x00000002ff0c7424 */ /* 0x000fe400078e00ff */
[----:B------:R-:W-:-:S07]  /*10650*/  IMAD.MOV.U32 R2, RZ, RZ, R14 ;  /* 0x000000ffff027224 */ /* 0x000fce00078e000e */
[----:B------:R-:W-:Y:S05]  /*10660*/  WARPSYNC.COLLECTIVE R15, `(.L_x_384) ;  /* 0x000000000f087348 */ /* 0x000fea0003c00000 */
[----:B------:R0:W1:Y:S02]  /*10670*/  SHFL.IDX P6, R14, R13, R12, R11 ;  /* 0x0000000c0d0e7389 */ /* 0x00006400000c000b */
[----:B01----:R-:W-:Y:S01]  /*10680*/  ENDCOLLECTIVE ;  /* 0x000000000000791b */ /* 0x003fe20003800000 */
.L_x_384:
[----:B------:R-:W-:-:S05]  /*10690*/  IADD3 R2, P0, R2, R5, RZ ;  /* 0x0000000502027210 */ /* 0x000fca0007f1e0ff */
[----:B------:R-:W-:-:S05]  /*106a0*/  IMAD.X R3, RZ, RZ, R3, P0 ;  /* 0x000000ffff037224 */ /* 0x000fca00000e0603 */
[----:B------:R-:W-:Y:S01]  /*106b0*/  @!PT LDS RZ, [RZ] ;  /* 0x00000000fffff984 */ /* 0x000fe20000000800 */
[----:B------:R-:W-:Y:S01]  /*106c0*/  @!PT LDS RZ, [RZ] ;  /* 0x00000000fffff984 */ /* 0x000fe20000000800 */
[----:B------:R-:W-:Y:S01]  /*106d0*/  @!PT LDS RZ, [RZ] ;  /* 0x00000000fffff984 */ /* 0x000fe20000000800 */
[----:B------:R-:W-:Y:S01]  /*106e0*/  LDGSTS.E.BYPASS.LTC128B.128 [R8+0x18c00], desc[UR50][R2.64], !P4 ;  /* 0x18c0000002087fae */ /* 0x000fe2000e101d72 */
[----:B------:R-:W-:-:S03]  /*106f0*/  IMAD.MOV.U32 R13, RZ, RZ, R7 ;  /* 0x000000ffff0d7224 */ /* 0x000fc600078e0007 */
[----:B------:R0:W-:Y:S02]  /*10700*/  LDGSTS.E.BYPASS.LTC128B.128 [R8+0x1cc00], desc[UR50][R2.64+0x80], !P3 ;  /* 0x1cc0008002087fae */ /* 0x0001e4000d901d72 */
[----:B0-----:R-:W-:-:S07]  /*10710*/  MOV R3, R14 ;  /* 0x0000000e00037202 */ /* 0x001fce0000000f00 */
[----:B------:R-:W-:Y:S05]  /*10720*/  WARPSYNC.COLLECTIVE R15, `(.L_x_385) ;  /* 0x000000000f087348 */ /* 0x000fea0003c00000 */
[----:B------:R0:W1:Y:S02]  /*10730*/  SHFL.IDX P6, R14, R13, R12, R11 ;  /* 0x0000000c0d0e7389 */ /* 0x00006400000c000b */
[----:B01----:R-:W-:Y:S01]  /*10740*/  ENDCOLLECTIVE ;  /* 0x000000000000791b */ /* 0x003fe20003800000 */
.L_x_385:
[----:B------:R-:W-:Y:S01]  /*10750*/  IMAD.MOV.U32 R13, RZ, RZ, R9 ;  /* 0x000000ffff0d7224 */ /* 0x000fe200078e0009 */
[----:B------:R-:W-:Y:S01]  /*10760*/  MOV R12, 0x3 ;  /* 0x00000003000c7802 */ /* 0x000fe20000000f00 */
[----:B------:R-:W-:-:S07]  /*10770*/  IMAD.MOV.U32 R2, RZ, RZ, R14 ;  /* 0x000000ffff027224 */ /* 0x000fce00078e000e */
[----:B------:R-:W-:Y:S05]  /*10780*/  WARPSYNC.COLLECTIVE R15, `(.L_x_386) ;  /* 0x000000000f087348 */ /* 0x000fea0003c00000 */
[----:B------:R0:W1:Y:S02]  /*10790*/  SHFL.IDX P6, R14, R13, R12, R11 ;  /* 0x0000000c0d0e7389 */ /* 0x00006400000c000b */
[----:B01----:R-:W-:Y:S01]  /*107a0*/  ENDCOLLECTIVE ;  /* 0x000000000000791b */ /* 0x003fe20003800000 */
.L_x_386:
        /* <DEDUP_REMOVED lines=8> */
[----:B0-----:R-:W-:-:S07]  /*10830*/  IMAD.MOV.U32 R3, RZ, RZ, R14 ;  /* 0x000000ffff037224 */ /* 0x001fce00078e000e */
[----:B------:R-:W-:Y:S05]  /*10840*/  WARPSYNC.COLLECTIVE R15, `(.L_x_387) ;  /* 0x000000000f087348 */ /* 0x000fea0003c00000 */
[----:B------:R0:W1:Y:S02]  /*10850*/  SHFL.IDX P6, R14, R13, R12, R11 ;  /* 0x0000000c0d0e7389 */ /* 0x00006400000c000b */
[----:B01----:R-:W-:Y:S01]  /*10860*/  ENDCOLLECTIVE ;  /* 0x000000000000791b */ /* 0x003fe20003800000 */
.L_x_387:
[----:B------:R-:W-:Y:S01]  /*10870*/  MOV R13, R9 ;  /* 0x00000009000d7202 */ /* 0x000fe20000000f00 */
[----:B------:R-:W-:Y:S02]  /*10880*/  IMAD.MOV.U32 R12, RZ, RZ, 0x4 ;  /* 0x00000004ff0c7424 */ /* 0x000fe400078e00ff */
[----:B------:R-:W-:-:S07]  /*10890*/  IMAD.MOV.U32 R2, RZ, RZ, R14 ;  /* 0x000000ffff027224 */ /* 0x000fce00078e000e */
[----:B------:R-:W-:Y:S05]  /*108a0*/  WARPSYNC.COLLECTIVE R15, `(.L_x_388) ;  /* 0x000000000f087348 */ /* 0x000fea0003c00000 */
[----:B------:R0:W1:Y:S02]  /*108b0*/  SHFL.IDX P6, R14, R13, R12, R11 ;  /* 0x0000000c0d0e7389 */ /* 0x00006400000c000b */
[----:B01----:R-:W-:Y:S01]  /*108c0*/  ENDCOLLECTIVE ;  /* 0x000000000000791b */ /* 0x003fe20003800000 */
.L_x_388:
        /* <DEDUP_REMOVED lines=12> */
.L_x_389:
[----:B------:R-:W-:Y:S02]  /*10990*/  IMAD.MOV.U32 R13, RZ, RZ, R9 ;  /* 0x000000ffff0d7224 */ /* 0x000fe400078e0009 */
[----:B------:R-:W-:Y:S02]  /*109a0*/  IMAD.MOV.U32 R12, RZ, RZ, 0x5 ;  /* 0x00000005ff0c7424 */ /* 0x000fe400078e00ff */
[----:B------:R-:W-:-:S07]  /*109b0*/  IMAD.MOV.U32 R2, RZ, RZ, R14 ;  /* 0x000000ffff027224 */ /* 0x000fce00078e000e */
[----:B------:R-:W-:Y:S05]  /*109c0*/  WARPSYNC.COLLECTIVE R15, `(.L_x_390) ;  /* 0x000000000f087348 */ /* 0x000fea0003c00000 */
[----:B------:R0:W1:Y:S02]  /*109d0*/  SHFL.IDX P6, R14, R13, R12, R11 ;  /* 0x0000000c0d0e7389 */ /* 0x00006400000c000b */
[----:B01----:R-:W-:Y:S01]  /*109e0*/  ENDCOLLECTIVE ;  /* 0x000000000000791b */ /* 0x003fe20003800000 */
.L_x_390:
[----:B------:R-:W-:-:S04]  /*109f0*/  IADD3 R2, P0, R2, R5, RZ ;  /* 0x0000000502027210 */ /* 0x000fc80007f1e0ff */
[----:B------:R-:W-:-:S05]  /*10a00*/  IADD3.X R3, RZ, R3, RZ, P0, !PT ;  /* 0x00000003ff037210 */ /* 0x000fca00007fe4ff */
        /* <DEDUP_REMOVED lines=10> */
.L_x_391:
[----:B------:R-:W-:Y:S02]  /*10ab0*/  IMAD.MOV.U32 R13, RZ, RZ, R9 ;  /* 0x000000ffff0d7224 */ /* 0x000fe400078e0009 */
[----:B------:R-:W-:Y:S01]  /*10ac0*/  IMAD.MOV.U32 R12, RZ, RZ, 0x6 ;  /* 0x00000006ff0c7424 */ /* 0x000fe200078e00ff */
[----:B------:R-:W-:-:S07]  /*10ad0*/  MOV R2, R14 ;  /* 0x0000000e00027202 */ /* 0x000fce0000000f00 */
[----:B------:R-:W-:Y:S05]  /*10ae0*/  WARPSYNC.COLLECTIVE R15, `(.L_x_392) ;  /* 0x000000000f087348 */ /* 0x000fea0003c00000 */
[----:B------:R0:W1:Y:S02]  /*10af0*/  SHFL.IDX P6, R14, R13, R12, R11 ;  /* 0x0000000c0d0e7389 */ /* 0x00006400000c000b */
[----:B01----:R-:W-:Y:S01]  /*10b00*/  ENDCOLLECTIVE ;  /* 0x000000000000791b */ /* 0x003fe20003800000 */
.L_x_392:
[----:B------:R-:W-:-:S05]  /*10b10*/  IADD3 R2, P0, R2, R5, RZ ;  /* 0x0000000502027210 */ /* 0x000fca0007f1e0ff */
[----:B------:R-:W-:-:S05]  /*10b20*/  IMAD.X R3, RZ, RZ, R3, P0 ;  /* 0x000000ffff037224 */ /* 0x000fca00000e0603 */
        /* <DEDUP_REMOVED lines=10> */
.L_x_393:
[----:B------:R-:W-:Y:S02]  /*10bd0*/  IMAD.MOV.U32 R13, RZ, RZ, R9 ;  /* 0x000000ffff0d7224 */ /* 0x000fe400078e0009 */
[----:B------:R-:W-:Y:S02]  /*10be0*/  IMAD.MOV.U32 R12, RZ, RZ, 0x7 ;  /* 0x00000007ff0c7424 */ /* 0x000fe400078e00ff */
[----:B------:R-:W-:-:S07]  /*10bf0*/  IMAD.MOV.U32 R2, RZ, RZ, R14 ;  /* 0x000000ffff027224 */ /* 0x000fce00078e000e */
[----:B------:R-:W-:Y:S05]  /*10c00*/  WARPSYNC.COLLECTIVE R15, `(.L_x_394) ;  /* 0x000000000f087348 */ /* 0x000fea0003c00000 */
[----:B------:R0:W1:Y:S02]  /*10c10*/  SHFL.IDX P6, R14, R13, R12, R11 ;  /* 0x0000000c0d0e7389 */ /* 0x00006400000c000b */
[----:B01----:R-:W-:Y:S01]  /*10c20*/  ENDCOLLECTIVE ;  /* 0x000000000000791b */ /* 0x003fe20003800000 */
.L_x_394:
[----:B------:R-:W-:-:S05]  /*10c30*/  IADD3 R2, P0, R2, R5, RZ ;  /* 0x0000000502027210 */ /* 0x000fca0007f1e0ff */
[----:B------:R-:W-:-:S05]  /*10c40*/  IMAD.X R3, RZ, RZ, R3, P0 ;  /* 0x000000ffff037224 */ /* 0x000fca00000e0603 */
[----:B------:R-:W-:Y:S01]  /*10c50*/  @!PT LDS RZ, [RZ] ;  /* 0x00000000fffff984 */ /* 0x000fe20000000800 */
[----:B------:R-:W-:Y:S01]  /*10c60*/  @!PT LDS RZ, [RZ] ;  /* 0x00000000fffff984 */ /* 0x000fe20000000800 */
[----:B------:R-:W-:Y:S01]  /*10c70*/  @!PT LDS RZ, [RZ] ;  /* 0x00000000fffff984 */ /* 0x000fe20000000800 */
[----:B------:R0:W-:Y:S01]  /*10c80*/  LDGSTS.E.BYPASS.LTC128B.128 [R8+0x1b400], desc[UR50][R2.64], !P4 ;  /* 0x1b40000002087fae */ /* 0x0001e2000e101d72 */
[----:B------:R-:W-:-:S03]  /*10c90*/  IMAD.MOV.U32 R13, RZ, RZ, R7 ;  /* 0x000000ffff0d7224 */ /* 0x000fc600078e0007 */
[----:B------:R0:W-:Y:S01]  /*10ca0*/  LDGSTS.E.BYPASS.LTC128B.128 [R8+0x1f400], desc[UR50][R2.64+0x80], !P3 ;  /* 0x1f40008002087fae */ /* 0x0001e2000d901d72 */
[----:B------:R-:W-:-:S07]  /*10cb0*/  MOV R9, R14 ;  /* 0x0000000e00097202 */ /* 0x000fce0000000f00 */
[----:B0-----:R-:W-:Y:S05]  /*10cc0*/  WARPSYNC.COLLECTIVE R15, `(.L_x_395) ;  /* 0x000000000f087348 */ /* 0x001fea0003c00000 */
[----:B------:R1:W2:Y:S02]  /*10cd0*/  SHFL.IDX P6, R14, R13, R12, R11 ;  /* 0x0000000c0d0e7389 */ /* 0x0002a400000c000b */
[----:B012---:R-:W-:Y:S01]  /*10ce0*/  ENDCOLLECTIVE ;  /* 0x000000000000791b */ /* 0x007fe20003800000 */
.L_x_395:
[----:B------:R-:W-:Y:S01]  /*10cf0*/  IMAD.MOV.U32 R2, RZ, RZ, R14 ;  /* 0x000000ffff027224 */ /* 0x000fe200078e000e */
[----:B------:R-:W-:Y:S06]  /*10d00*/  BRA `(.L_x_396) ;  /* 0xffffffbc00d47947 */ /* 0x000fec000383ffff */
.L_x_297:
[----:B-1----:R1:W3:Y:S02]  /*10d10*/  SYNCS.PHASECHK.TRANS64.TRYWAIT P0, [R6+URZ+0x28860], R3 ;  /* 0x02886003060075a7 */ /* 0x0022e4000800017f */
[----:B---3--:R-:W-:Y:S05]  /*10d20*/  @!P0 NANOSLEEP.SYNCS 0x989680 ;  /* 0x009896800000895d */ /* 0x008fea0003900000 */
[----:B------:R-:W3:Y:S02]  /*10d30*/  @!P0 SYNCS.PHASECHK.TRANS64 P0, [R6+URZ+0x28860], R3 ;  /* 0x02886003060085a7 */ /* 0x000ee4000800007f */
[----:B---3--:R-:W-:Y:S05]  /*10d40*/  @!P0 BRA `(.L_x_297) ;  /* 0xfffffffc00f08947 */ /* 0x008fea000383ffff */
[----:B------:R-:W-:Y:S05]  /*10d50*/  BRA `(.L_x_397) ;  /* 0xffffffc000347947 */ /* 0x000fea000383ffff */
.L_x_298:
[----:B------:R-:W-:Y:S01]  /*10d60*/  BSSY B1, `(.L_x_398) ;  /* 0x0000008000017945 */ /* 0x000fe20003800000 */
[----:B------:R-:W-:Y:S01]  /*10d70*/  IMAD.MOV.U32 R13, RZ, RZ, R24 ;  /* 0x000000ffff0d7224 */ /* 0x000fe200078e0018 */
[----:B------:R-:W-:Y:S01]  /*10d80*/  MOV R11, 0x181f ;  /* 0x0000181f000b7802 */ /* 0x000fe20000000f00 */
[----:B------:R-:W-:Y:S02]  /*10d90*/  IMAD.MOV.U32 R12, RZ, RZ, RZ ;  /* 0x000000ffff0c7224 */ /* 0x000fe400078e00ff */
[----:B------:R-:W-:-:S07]  /*10da0*/  IMAD.MOV.U32 R15, RZ, RZ, -0x1 ;  /* 0xffffffffff0f7424 */ /* 0x000fce00078e00ff */
[----:B-12---:R-:W-:Y:S05]  /*10db0*/  WARPSYNC.COLLECTIVE R15, `(.L_x_399) ;  /* 0x000000000f087348 */ /* 0x006fea0003c00000 */
[----:B--2---:R0:W2:Y:S02]  /*10dc0*/  SHFL.IDX P6, R14, R13, R12, R11 ;  /* 0x0000000c0d0e7389 */ /* 0x0040a400000c000b */
[----:B012---:R-:W-:Y:S01]  /*10dd0*/  ENDCOLLECTIVE ;  /* 0x000000000000791b */ /* 0x007fe20003800000 */
.L_x_399:
[----:B------:R-:W-:Y:S05]  /*10de0*/  BSYNC B1 ;  /* 0x0000000000017941 */ /* 0x000fea0003800000 */
.L_x_398:
[----:B------:R-:W-:Y:S01]  /*10df0*/  IMAD.MOV.U32 R13, RZ, RZ, R23 ;  /* 0x000000ffff0d7224 */ /* 0x000fe200078e0017 */
[----:B------:R-:W-:Y:S01]  /*10e00*/  MOV R11, 0x181f ;  /* 0x0000181f000b7802 */ /* 0x000fe20000000f00 */
[----:B------:R-:W-:Y:S02]  /*10e10*/  IMAD.MOV.U32 R12, RZ, RZ, RZ ;  /* 0x000000ffff0c7224 */ /* 0x000fe400078e00ff */
[----:B------:R-:W-:Y:S02]  /*10e20*/  IMAD.MOV.U32 R15, RZ, RZ, -0x1 ;  /* 0xffffffffff0f7424 */ /* 0x000fe400078e00ff */
[----:B------:R-:W-:Y:S02]  /*10e30*/  IMAD.MOV.U32 R3, RZ, RZ, R14 ;  /* 0x000000ffff037224 */ /* 0x000fe400078e000e */
[----:B------:R-:W-:-:S07]  /*10e40*/  IMAD R7, R7, 0x2, R22 ;  /* 0x0000000207077824 */ /* 0x000fce00078e0216 */
[----:B------:R-:W-:Y:S05]  /*10e50*/  WARPSYNC.COLLECTIVE R15, `(.L_x_400) ;  /* 0x000000000f087348 */ /* 0x000fea0003c00000 */
[----:B------:R0:W1:Y:S02]  /*10e60*/  SHFL.IDX P6, R14, R13, R12, R11 ;  /* 0x0000000c0d0e7389 */ /* 0x00006400000c000b */
[----:B01----:R-:W-:Y:S01]  /*10e70*/  ENDCOLLECTIVE ;  /* 0x000000000000791b */ /* 0x003fe20003800000 */
.L_x_400:
[----:B------:R-:W-:Y:S01]  /*10e80*/  IMAD.MOV.U32 R13, RZ, RZ, R24 ;  /* 0x000000ffff0d7224 */ /* 0x000fe200078e0018 */
[----:B------:R-:W-:Y:S02]  /*10e90*/  MOV R12, 0x1 ;  /* 0x00000001000c7802 */ /* 0x000fe40000000f00 */
[----:B------:R-:W-:-:S13]  /*10ea0*/  IADD3 R2, P0, R14, R5, RZ ;  /* 0x000000050e027210 */ /* 0x000fda0007f1e0ff */
[----:B------:R-:W-:Y:S05]  /*10eb0*/  WARPSYNC.COLLECTIVE R15, `(.L_x_401) ;  /* 0x000000000f087348 */ /* 0x000fea0003c00000 */
[----:B------:R0:W1:Y:S02]  /*10ec0*/  SHFL.IDX P6, R14, R13, R12, R11 ;  /* 0x0000000c0d0e7389 */ /* 0x00006400000c000b */
[----:B01----:R-:W-:Y:S01]  /*10ed0*/  ENDCOLLECTIVE ;  /* 0x000000000000791b */ /* 0x003fe20003800000 */
.L_x_401:
        /* <DEDUP_REMOVED lines=13> */
.L_x_402:
[----:B------:R-:W-:Y:S01]  /*10fb0*/  IMAD.MOV.U32 R13, RZ, RZ, R24 ;  /* 0x000000ffff0d7224 */ /* 0x000fe200078e0018 */
[----:B------:R-:W-:Y:S02]  /*10fc0*/  MOV R12, 0x2 ;  /* 0x00000002000c7802 */ /* 0x000fe40000000f00 */
[----:B------:R-:W-:-:S13]  /*10fd0*/  IADD3 R2, P0, R14, R5, RZ ;  /* 0x000000050e027210 */ /* 0x000fda0007f1e0ff */
[----:B------:R-:W-:Y:S05]  /*10fe0*/  WARPSYNC.COLLECTIVE R15, `(.L_x_403) ;  /* 0x000000000f087348 */ /* 0x000fea0003c00000 */
[----:B------:R0:W1:Y:S02]  /*10ff0*/  SHFL.IDX P6, R14, R13, R12, R11 ;  /* 0x0000000c0d0e7389 */ /* 0x00006400000c000b */
[----:B01----:R-:W-:Y:S01]  /*11000*/  ENDCOLLECTIVE ;  /* 0x000000000000791b */ /* 0x003fe20003800000 */
.L_x_403:
        /* <DEDUP_REMOVED lines=13> */
.L_x_404:
[----:B------:R-:W-:Y:S01]  /*110e0*/  IMAD.MOV.U32 R13, RZ, RZ, R24 ;  /* 0x000000ffff0d7224 */ /* 0x000fe200078e0018 */
[----:B------:R-:W-:Y:S02]  /*110f0*/  MOV R12, 0x3 ;  /* 0x00000003000c7802 */ /* 0x000fe40000000f00 */
[----:B------:R-:W-:-:S13]  /*11100*/  IADD3 R2, P0, R14, R5, RZ ;  /* 0x000000050e027210 */ /* 0x000fda0007f1e0ff */
[----:B------:R-:W-:Y:S05]  /*11110*/  WARPSYNC.COLLECTIVE R15, `(.L_x_405) ;  /* 0x000000000f087348 */ /* 0x000fea0003c00000 */
[----:B------:R0:W1:Y:S02]  /*11120*/  SHFL.IDX P6, R14, R13, R12, R11 ;  /* 0x0000000c0d0e7389 */ /* 0x00006400000c000b */
[----:B01----:R-:W-:Y:S01]  /*11130*/  ENDCOLLECTIVE ;  /* 0x000000000000791b */ /* 0x003fe20003800000 */
.L_x_405:
        /* <DEDUP_REMOVED lines=13> */
.L_x_406:
[----:B------:R-:W-:Y:S01]  /*11210*/  IMAD.MOV.U32 R13, RZ, RZ, R24 ;  /* 0x000000ffff0d7224 */ /* 0x000fe200078e0018 */
[----:B------:R-:W-:Y:S02]  /*11220*/  MOV R12, 0x4 ;  /* 0x00000004000c7802 */ /* 0x000fe40000000f00 */
[----:B------:R-:W-:-:S13]  /*11230*/  IADD3 R2, P0, R14, R5, RZ ;  /* 0x000000050e027210 */ /* 0x000fda0007f1e0ff */
[----:B------:R-:W-:Y:S05]  /*11240*/  WARPSYNC.COLLECTIVE R15, `(.L_x_407) ;  /* 0x000000000f087348 */ /* 0x000fea0003c00000 */
[----:B------:R0:W1:Y:S02]  /*11250*/  SHFL.IDX P6, R14, R13, R12, R11 ;  /* 0x0000000c0d0e7389 */ /* 0x00006400000c000b */
[----:B01----:R-:W-:Y:S01]  /*11260*/  ENDCOLLECTIVE ;  /* 0x000000000000791b */ /* 0x003fe20003800000 */
.L_x_407:
        /* <DEDUP_REMOVED lines=13> */
.L_x_408:
[----:B------:R-:W-:Y:S01]  /*11340*/  IMAD.MOV.U32 R13, RZ, RZ, R24 ;  /* 0x000000ffff0d7224 */ /* 0x000fe200078e0018 */
[----:B------:R-:W-:Y:S02]  /*11350*/  MOV R12, 0x5 ;  /* 0x00000005000c7802 */ /* 0x000fe40000000f00 */
[----:B------:R-:W-:-:S13]  /*11360*/  IADD3 R2, P0, R14, R5, RZ ;  /* 0x000000050e027210 */ /* 0x000fda0007f1e0ff */
[----:B------:R-:W-:Y:S05]  /*11370*/  WARPSYNC.COLLECTIVE R15, `(.L_x_409) ;  /* 0x000000000f087348 */ /* 0x000fea0003c00000 */
[----:B------:R0:W1:Y:S02]  /*11380*/  SHFL.IDX P6, R14, R13, R12, R11 ;  /* 0x0000000c0d0e7389 */ /* 0x00006400000c000b */
[----:B01----:R-:W-:Y:S01]  /*11390*/  ENDCOLLECTIVE ;  /* 0x000000000000791b */ /* 0x003fe20003800000 */
.L_x_409:
        /* <DEDUP_REMOVED lines=13> */
.L_x_410:
[----:B------:R-:W-:Y:S01]  /*11470*/  IMAD.MOV.U32 R13, RZ, RZ, R24 ;  /* 0x000000ffff0d7224 */ /* 0x000fe200078e0018 */
[----:B------:R-:W-:Y:S02]  /*11480*/  MOV R12, 0x6 ;  /* 0x00000006000c7802 */ /* 0x000fe40000000f00 */
[----:B------:R-:W-:-:S13]  /*11490*/  IADD3 R2, P0, R14, R5, RZ ;  /* 0x000000050e027210 */ /* 0x000fda0007f1e0ff */
[----:B------:R-:W-:Y:S05]  /*114a0*/  WARPSYNC.COLLECTIVE R15, `(.L_x_411) ;  /* 0x000000000f087348 */ /* 0x000fea0003c00000 */
[----:B------:R0:W1:Y:S02]  /*114b0*/  SHFL.IDX P6, R14, R13, R12, R11 ;  /* 0x0000000c0d0e7389 */ /* 0x00006400000c000b */
[----:B01----:R-:W-:Y:S01]  /*114c0*/  ENDCOLLECTIVE ;  /* 0x000000000000791b */ /* 0x003fe20003800000 */
.L_x_411:
        /* <DEDUP_REMOVED lines=13> */
.L_x_412:
[----:B------:R-:W-:Y:S01]  /*115a0*/  IMAD.MOV.U32 R13, RZ, RZ, R24 ;  /* 0x000000ffff0d7224 */ /* 0x000fe200078e0018 */
[----:B------:R-:W-:Y:S02]  /*115b0*/  MOV R12, 0x7 ;  /* 0x00000007000c7802 */ /* 0x000fe40000000f00 */
[----:B------:R-:W-:-:S13]  /*115c0*/  IADD3 R2, P0, R14, R5, RZ ;  /* 0x000000050e027210 */ /* 0x000fda0007f1e0ff */
[----:B------:R-:W-:Y:S05]  /*115d0*/  WARPSYNC.COLLECTIVE R15, `(.L_x_413) ;  /* 0x000000000f087348 */ /* 0x000fea0003c00000 */
[----:B------:R0:W1:Y:S02]  /*115e0*/  SHFL.IDX P6, R14, R13, R12, R11 ;  /* 0x0000000c0d0e7389 */ /* 0x00006400000c000b */
[----:B01----:R-:W-:Y:S01]  /*115f0*/  ENDCOLLECTIVE ;  /* 0x000000000000791b */ /* 0x003fe20003800000 */
.L_x_413:
        /* <DEDUP_REMOVED lines=12> */
.L_x_414:
[----:B------:R-:W-:Y:S01]  /*116c0*/  @!PT LDS RZ, [RZ] ;  /* 0x00000000fffff984 */ /* 0x000fe20000000800 */
[----:B------:R-:W-:Y:S01]  /*116d0*/  @!PT LDS RZ, [RZ] ;  /* 0x00000000fffff984 */ /* 0x000fe20000000800 */
[----:B------:R-:W-:Y:S01]  /*116e0*/  @!PT LDS RZ, [RZ] ;  /* 0x00000000fffff984 */ /* 0x000fe20000000800 */
[----:B------:R0:W-:Y:S01]  /*116f0*/  LDGSTS.E.BYPASS.LTC128B.128 [R7+0x7400], desc[UR50][R2.64+0x80], !P0 ;  /* 0x0740008002077fae */ /* 0x0001e2000c101d72 */
[----:B------:R-:W-:Y:S05]  /*11700*/  BRA `(.L_x_415) ;  /* 0xffffffb800d47947 */ /* 0x000fea000383ffff */
.L_x_306:
[----:B0-----:R0:W1:Y:S02]  /*11710*/  SYNCS.PHASECHK.TRANS64.TRYWAIT P0, [R0+URZ+0x28860], R3 ;  /* 0x02886003000075a7 */ /* 0x001064000800017f */
[----:B-1----:R-:W-:Y:S05]  /*11720*/  @!P0 NANOSLEEP.SYNCS 0x989680 ;  /* 0x009896800000895d */ /* 0x002fea0003900000 */
[----:B------:R-:W1:Y:S02]  /*11730*/  @!P0 SYNCS.PHASECHK.TRANS64 P0, [R0+URZ+0x28860], R3 ;  /* 0x02886003000085a7 */ /* 0x000e64000800007f */
[----:B-1----:R-:W-:Y:S05]  /*11740*/  @!P0 BRA `(.L_x_306) ;  /* 0xfffffffc00f08947 */ /* 0x002fea000383ffff */
[----:B------:R-:W-:Y:S05]  /*11750*/  BRA `(.L_x_416) ;  /* 0xffffffbc00f07947 */ /* 0x000fea000383ffff */
.L_x_307:
[----:B------:R-:W-:Y:S01]  /*11760*/  BSSY B0, `(.L_x_417) ;  /* 0x0000008000007945 */ /* 0x000fe20003800000 */
[----:B------:R-:W-:Y:S01]  /*11770*/  IMAD.MOV.U32 R13, RZ, RZ, R24 ;  /* 0x000000ffff0d7224 */ /* 0x000fe200078e0018 */
[----:B------:R-:W-:Y:S01]  /*11780*/  MOV R11, 0x181f ;  /* 0x0000181f000b7802 */ /* 0x000fe20000000f00 */
[----:B------:R-:W-:Y:S02]  /*11790*/  IMAD.MOV.U32 R12, RZ, RZ, RZ ;  /* 0x000000ffff0c7224 */ /* 0x000fe400078e00ff */
[----:B------:R-:W-:-:S07]  /*117a0*/  IMAD.MOV.U32 R15, RZ, RZ, -0x1 ;  /* 0xffffffffff0f7424 */ /* 0x000fce00078e00ff */
[----:B0-2---:R-:W-:Y:S05]  /*117b0*/  WARPSYNC.COLLECTIVE R15, `(.L_x_418) ;  /* 0x000000000f087348 */ /* 0x005fea0003c00000 */
[----:B--2---:R1:W2:Y:S02]  /*117c0*/  SHFL.IDX P6, R14, R13, R12, R11 ;  /* 0x0000000c0d0e7389 */ /* 0x0042a400000c000b */
[----:B012---:R-:W-:Y:S01]  /*117d0*/  ENDCOLLECTIVE ;  /* 0x000000000000791b */ /* 0x007fe20003800000 */
.L_x_418:
[----:B------:R-:W-:Y:S05]  /*117e0*/  BSYNC B0 ;  /* 0x0000000000007941 */ /* 0x000fea0003800000 */
.L_x_417:
[----:B------:R-:W-:Y:S01]  /*117f0*/  IMAD.MOV.U32 R13, RZ, RZ, R23 ;  /* 0x000000ffff0d7224 */ /* 0x000fe200078e0017 */
[----:B------:R-:W-:Y:S01]  /*11800*/  MOV R11, 0x181f ;  /* 0x0000181f000b7802 */ /* 0x000fe20000000f00 */
[----:B------:R-:W-:Y:S02]  /*11810*/  IMAD.MOV.U32 R12, RZ, RZ, RZ ;  /* 0x000000ffff0c7224 */ /* 0x000fe400078e00ff */
[----:B------:R-:W-:Y:S02]  /*11820*/  IMAD.MOV.U32 R15, RZ, RZ, -0x1 ;  /* 0xffffffffff0f7424 */ /* 0x000fe400078e00ff */
[----:B------:R-:W-:Y:S02]  /*11830*/  IMAD.MOV.U32 R3, RZ, RZ, R14 ;  /* 0x000000ffff037224 */ /* 0x000fe400078e000e */
[----:B------:R-:W-:-:S07]  /*11840*/  IMAD.SHL.U32 R5, R30, 0x2, RZ ;  /* 0x000000021e057824 */ /* 0x000fce00078e00ff */
[----:B------:R-:W-:Y:S05]  /*11850*/  WARPSYNC.COLLECTIVE R15, `(.L_x_419) ;  /* 0x000000000f087348 */ /* 0x000fea0003c00000 */
[----:B------:R0:W1:Y:S02]  /*11860*/  SHFL.IDX P6, R14, R13, R12, R11 ;  /* 0x0000000c0d0e7389 */ /* 0x00006400000c000b */
[----:B01----:R-:W-:Y:S01]  /*11870*/  ENDCOLLECTIVE ;  /* 0x000000000000791b */ /* 0x003fe20003800000 */
.L_x_419:
[----:B------:R-:W-:Y:S01]  /*11880*/  ULDC UR4, c[0x0][0x2f4] ;  /* 0x0000bd0000047ab9 */ /* 0x000fe20000000800 */
[----:B------:R-:W-:Y:S01]  /*11890*/  IMAD R4, R9, 0x2, R22 ;  /* 0x0000000209047824 */ /* 0x000fe200078e0216 */
[----:B------:R-:W-:Y:S02]  /*118a0*/  ISETP.GE.AND P1, PT, R30, UR4, PT ;  /* 0x000000041e007c0c */ /* 0x000fe4000bf26270 */
[----:B------:R-:W-:Y:S02]  /*118b0*/  ISETP.GE.AND P0, PT, R29, UR4, PT ;  /* 0x000000041d007c0c */ /* 0x000fe4000bf06270 */
[C---:B------:R-:W-:Y:S02]  /*118c0*/  ISETP.LT.OR P3, PT, R6.reuse, 0x1, P1 ;  /* 0x000000010600780c */ /* 0x040fe40000f61670 */
[----:B------:R-:W-:Y:S02]  /*118d0*/  ISETP.LT.OR P4, PT, R6, 0x1, P0 ;  /* 0x000000010600780c */ /* 0x000fe40000781670 */
[----:B------:R-:W-:Y:S01]  /*118e0*/  MOV R13, R24 ;  /* 0x00000018000d7202 */ /* 0x000fe20000000f00 */
[----:B------:R-:W-:Y:S01]  /*118f0*/  IMAD.MOV.U32 R12, RZ, RZ, 0x1 ;  /* 0x00000001ff0c7424 */ /* 0x000fe200078e00ff */
[----:B------:R-:W-:-:S13]  /*11900*/  IADD3 R2, P2, R14, R5, RZ ;  /* 0x000000050e027210 */ /* 0x000fda0007f5e0ff */
[----:B------:R-:W-:Y:S05]  /*11910*/  WARPSYNC.COLLECTIVE R15, `(.L_x_420) ;  /* 0x000000000f087348 */ /* 0x000fea0003c00000 */
[----:B------:R0:W1:Y:S02]  /*11920*/  SHFL.IDX P6, R14, R13, R12, R11 ;  /* 0x0000000c0d0e7389 */ /* 0x00006400000c000b */
[----:B01----:R-:W-:Y:S01]  /*11930*/  ENDCOLLECTIVE ;  /* 0x000000000000791b */ /* 0x003fe20003800000 */
.L_x_420:
[----:B------:R-:W-:-:S05]  /*11940*/  IMAD.X R3, RZ, RZ, R3, P2 ;  /* 0x000000ffff037224 */ /* 0x000fca00010e0603 */
[----:B------:R-:W-:Y:S01]  /*11950*/  @!PT LDS RZ, [RZ] ;  /* 0x00000000fffff984 */ /* 0x000fe20000000800 */
[----:B------:R-:W-:Y:S01]  /*11960*/  @!PT LDS RZ, [RZ] ;  /* 0x00000000fffff984 */ /* 0x000fe20000000800 */
[----:B------:R-:W-:Y:S01]  /*11970*/  @!PT LDS RZ, [RZ] ;  /* 0x00000000fffff984 */ /* 0x000fe20000000800 */
[----:B------:R0:W-:Y:S01]  /*11980*/  LDGSTS.E.BYPASS.LTC128B.128 [R4+0x400], desc[UR50][R2.64], !P3 ;  /* 0x0040000002047fae */ /* 0x0001e2000d901d72 */
[----:B------:R-:W-:-:S03]  /*11990*/  ISETP.LT.OR P3, PT, R6, 0x11, P1 ;  /* 0x000000110600780c */ /* 0x000fc60000f61670 */
[----:B------:R0:W-:Y:S01]  /*119a0*/  LDGSTS.E.BYPASS.LTC128B.128 [R4+0x4400], desc[UR50][R2.64+0x80], !P4 ;  /* 0x0440008002047fae */ /* 0x0001e2000e101d72 */
[----:B------:R-:W-:Y:S01]  /*119b0*/  ISETP.LT.OR P4, PT, R6, 0x11, P0 ;  /* 0x000000110600780c */ /* 0x000fe20000781670 */
[----:B------:R-:W-:Y:S02]  /*119c0*/  IMAD.MOV.U32 R13, RZ, RZ, R23 ;  /* 0x000000ffff0d7224 */ /* 0x000fe400078e0017 */
[----:B------:R-:W-:-:S10]  /*119d0*/  IMAD.MOV.U32 R7, RZ, RZ, R14 ;  /* 0x000000ffff077224 */ /* 0x000fd400078e000e */
[----:B0-----:R-:W-:Y:S05]  /*119e0*/  WARPSYNC.COLLECTIVE R15, `(.L_x_421) ;  /* 0x000000000f087348 */ /* 0x001fea0003c00000 */
[----:B------:R1:W2:Y:S02]  /*119f0*/  SHFL.IDX P6, R14, R13, R12, R11 ;  /* 0x0000000c0d0e7389 */ /* 0x0002a400000c000b */
[----:B012---:R-:W-:Y:S01]  /*11a00*/  ENDCOLLECTIVE ;  /* 0x000000000000791b */ /* 0x007fe20003800000 */
.L_x_421:
[----:B------:R-:W-:Y:S02]  /*11a10*/  IMAD.MOV.U32 R13, RZ, RZ, R24 ;  /* 0x000000ffff0d7224 */ /* 0x000fe400078e0018 */
[----:B------:R-:W-:Y:S02]  /*11a20*/  IMAD.MOV.U32 R12, RZ, RZ, 0x2 ;  /* 0x00000002ff0c7424 */ /* 0x000fe400078e00ff */
[----:B------:R-:W-:-:S07]  /*11a30*/  IMAD.MOV.U32 R10, RZ, RZ, R14 ;  /* 0x000000ffff0a7224 */ /* 0x000fce00078e000e */
[----:B------:R-:W-:Y:S05]  /*11a40*/  WARPSYNC.COLLECTIVE R15, `(.L_x_422) ;  /* 0x000000000f087348 */ /* 0x000fea0003c00000 */
[----:B------:R0:W1:Y:S02]  /*11a50*/  SHFL.IDX P6, R14, R13, R12, R11 ;  /* 0x0000000c0d0e7389 */ /* 0x00006400000c000b */
[----:B01----:R-:W-:Y:S01]  /*11a60*/  ENDCOLLECTIVE ;  /* 0x000000000000791b */ /* 0x003fe20003800000 */
.L_x_422:
[----:B------:R-:W-:-:S04]  /*11a70*/  IADD3 R2, P2, R10, R5, RZ ;  /* 0x000000050a027210 */ /* 0x000fc80007f5e0ff */
[----:B------:R-:W-:-:S05]  /*11a80*/  IADD3.X R3, RZ, R7, RZ, P2, !PT ;  /* 0x00000007ff037210 */ /* 0x000fca00017fe4ff */
[----:B------:R-:W-:Y:S01]  /*11a90*/  @!PT LDS RZ, [RZ] ;  /* 0x00000000fffff984 */ /* 0x000fe20000000800 */
[----:B------:R-:W-:Y:S01]  /*11aa0*/  @!PT LDS RZ, [RZ] ;  /* 0x00000000fffff984 */ /* 0x000fe20000000800 */
[----:B------:R-:W-:Y:S01]  /*11ab0*/  @!PT LDS RZ, [RZ] ;  /* 0x00000000fffff984 */ /* 0x000fe20000000800 */
[----:B------:R0:W-:Y:S01]  /*11ac0*/  LDGSTS.E.BYPASS.LTC128B.128 [R4+0xc00], desc[UR50][R2.64], !P3 ;  /* 0x00c0000002047fae */ /* 0x0001e2000d901d72 */
[C---:B------:R-:W-:Y:S01]  /*11ad0*/  ISETP.LT.OR P3, PT, R6.reuse, 0x21, P1 ;  /* 0x000000210600780c */ /* 0x040fe20000f61670 */
[----:B------:R-:W-:Y:S02]  /*11ae0*/  IMAD.MOV.U32 R13, RZ, RZ, R23 ;  /* 0x000000ffff0d7224 */ /* 0x000fe400078e0017 */
[----:B------:R0:W-:Y:S01]  /*11af0*/  LDGSTS.E.BYPASS.LTC128B.128 [R4+0x4c00], desc[UR50][R2.64+0x80], !P4 ;  /* 0x04c0008002047fae */ /* 0x0001e2000e101d72 */
[----:B------:R-:W-:Y:S01]  /*11b00*/  ISETP.LT.OR P4, PT, R6, 0x21, P0 ;  /* 0x000000210600780c */ /* 0x000fe20000781670 */
[----:B------:R-:W-:-:S12]  /*11b10*/  IMAD.MOV.U32 R8, RZ, RZ, R14 ;  /* 0x000000ffff087224 */ /* 0x000fd800078e000e */
[----:B0-----:R-:W-:Y:S05]  /*11b20*/  WARPSYNC.COLLECTIVE R15, `(.L_x_423) ;  /* 0x000000000f087348 */ /* 0x001fea0003c00000 */
[----:B------:R1:W2:Y:S02]  /*11b30*/  SHFL.IDX P6, R14, R13, R12, R11 ;  /* 0x0000000c0d0e7389 */ /* 0x0002a400000c000b */
[----:B012---:R-:W-:Y:S01]  /*11b40*/  ENDCOLLECTIVE ;  /* 0x000000000000791b */ /* 0x007fe20003800000 */
.L_x_423:
[----:B------:R-:W-:Y:S02]  /*11b50*/  IMAD.MOV.U32 R13, RZ, RZ, R24 ;  /* 0x000000ffff0d7224 */ /* 0x000fe400078e0018 */
[----:B------:R-:W-:Y:S01]  /*11b60*/  IMAD.MOV.U32 R12, RZ, RZ, 0x3 ;  /* 0x00000003ff0c7424 */ /* 0x000fe200078e00ff */
[----:B------:R-:W-:-:S13]  /*11b70*/  IADD3 R2, P2, R14, R5, RZ ;  /* 0x000000050e027210 */ /* 0x000fda0007f5e0ff */
[----:B------:R-:W-:Y:S05]  /*11b80*/  WARPSYNC.COLLECTIVE R15, `(.L_x_424) ;  /* 0x000000000f087348 */ /* 0x000fea0003c00000 */
[----:B------:R0:W1:Y:S02]  /*11b90*/  SHFL.IDX P6, R14, R13, R12, R11 ;  /* 0x0000000c0d0e7389 */ /* 0x00006400000c000b */
[----:B01----:R-:W-:Y:S01]  /*11ba0*/  ENDCOLLECTIVE ;  /* 0x000000000000791b */ /* 0x003fe20003800000 */
.L_x_424:
[----:B------:R-:W-:-:S05]  /*11bb0*/  IADD3.X R3, RZ, R8, RZ, P2, !PT ;  /* 0x00000008ff037210 */ /* 0x000fca00017fe4ff */
        /* <DEDUP_REMOVED lines=12> */
.L_x_425:
[----:B------:R-:W-:Y:S02]  /*11c80*/  IMAD.MOV.U32 R13, RZ, RZ, R24 ;  /* 0x000000ffff0d7224 */ /* 0x000fe400078e0018 */
[----:B------:R-:W-:Y:S01]  /*11c90*/  IMAD.MOV.U32 R12, RZ, RZ, 0x4 ;  /* 0x00000004ff0c7424 */ /* 0x000fe200078e00ff */
[----:B------:R-:W-:-:S13]  /*11ca0*/  IADD3 R2, P2, R14, R5, RZ ;  /* 0x000000050e027210 */ /* 0x000fda0007f5e0ff */
[----:B------:R-:W-:Y:S05]  /*11cb0*/  WARPSYNC.COLLECTIVE R15, `(.L_x_426) ;  /* 0x000000000f087348 */ /* 0x000fea0003c00000 */
[----:B------:R0:W1:Y:S02]  /*11cc0*/  SHFL.IDX P6, R14, R13, R12, R11 ;  /* 0x0000000c0d0e7389 */ /* 0x00006400000c000b */
[----:B01----:R-:W-:Y:S01]  /*11cd0*/  ENDCOLLECTIVE ;  /* 0x000000000000791b */ /* 0x003fe20003800000 */
.L_x_426:
        /* <DEDUP_REMOVED lines=13> */
.L_x_427:
[----:B------:R-:W-:Y:S02]  /*11db0*/  IMAD.MOV.U32 R13, RZ, RZ, R24 ;  /* 0x000000ffff0d7224 */ /* 0x000fe400078e0018 */
[----:B------:R-:W-:Y:S01]  /*11dc0*/  IMAD.MOV.U32 R12, RZ, RZ, 0x5 ;  /* 0x00000005ff0c7424 */ /* 0x000fe200078e00ff */
[----:B------:R-:W-:-:S07]  /*11dd0*/  MOV R10, R14 ;  /* 0x0000000e000a7202 */ /* 0x000fce0000000f00 */
[----:B------:R-:W-:Y:S05]  /*11de0*/  WARPSYNC.COLLECTIVE R15, `(.L_x_428) ;  /* 0x000000000f087348 */ /* 0x000fea0003c00000 */
[----:B------:R0:W1:Y:S02]  /*11df0*/  SHFL.IDX P6, R14, R13, R12, R11 ;  /* 0x0000000c0d0e7389 */ /* 0x00006400000c000b */
[----:B01----:R-:W-:Y:S01]  /*11e00*/  ENDCOLLECTIVE ;  /* 0x000000000000791b */ /* 0x003fe20003800000 */
.L_x_428:
[----:B------:R-:W-:-:S05]  /*11e10*/  IADD3 R2, P2, R10, R5, RZ ;  /* 0x000000050a027210 */ /* 0x000fca0007f5e0ff */
[----:B------:R-:W-:-:S05]  /*11e20*/  IMAD.X R3, RZ, RZ, R8, P2 ;  /* 0x000000ffff037224 */ /* 0x000fca00010e0608 */
[----:B------:R-:W-:Y:S01]  /*11e30*/  @!PT LDS RZ, [RZ] ;  /* 0x00000000fffff984 */ /* 0x000fe20000000800 */
[----:B------:R-:W-:Y:S01]  /*11e40*/  @!PT LDS RZ, [RZ] ;  /* 0x00000000fffff984 */ /* 0x000fe20000000800 */
[----:B------:R-:W-:Y:S01]  /*11e50*/  @!PT LDS RZ, [RZ] ;  /* 0x00000000fffff984 */ /* 0x000fe20000000800 */
[----:B------:R0:W-:Y:S01]  /*11e60*/  LDGSTS.E.BYPASS.LTC128B.128 [R4+0x2400], desc[UR50][R2.64], !P3 ;  /* 0x0240000002047fae */ /* 0x0001e2000d901d72 */
[C---:B------:R-:W-:Y:S02]  /*11e70*/  ISETP.LT.OR P3, PT, R6.reuse, 0x51, P1 ;  /* 0x000000510600780c */ /* 0x040fe40000f61670 */
[----:B------:R-:W-:Y:S01]  /*11e80*/  MOV R13, R23 ;  /* 0x00000017000d7202 */ /* 0x000fe20000000f00 */
[----:B------:R0:W-:Y:S01]  /*11e90*/  LDGSTS.E.BYPASS.LTC128B.128 [R4+0x6400], desc[UR50][R2.64+0x80], !P4 ;  /* 0x0640008002047fae */ /* 0x0001e2000e101d72 */
[----:B------:R-:W-:Y:S01]  /*11ea0*/  ISETP.LT.OR P4, PT, R6, 0x51, P0 ;  /* 0x000000510600780c */ /* 0x000fe20000781670 */
[----:B------:R-:W-:-:S12]  /*11eb0*/  IMAD.MOV.U32 R7, RZ, RZ, R14 ;  /* 0x000000ffff077224 */ /* 0x000fd800078e000e */
[----:B0-----:R-:W-:Y:S05]  /*11ec0*/  WARPSYNC.COLLECTIVE R15, `(.L_x_429) ;  /* 0x000000000f087348 */ /* 0x001fea0003c00000 */
[----:B------:R1:W2:Y:S02]  /*11ed0*/  SHFL.IDX P6, R14, R13, R12, R11 ;  /* 0x0000000c0d0e7389 */ /* 0x0002a400000c000b */
[----:B012---:R-:W-:Y:S01]  /*11ee0*/  ENDCOLLECTIVE ;  /* 0x000000000000791b */ /* 0x007fe20003800000 */
.L_x_429:
[----:B------:R-:W-:Y:S02]  /*11ef0*/  IMAD.MOV.U32 R13, RZ, RZ, R24 ;  /* 0x000000ffff0d7224 */ /* 0x000fe400078e0018 */
[----:B------:R-:W-:Y:S01]  /*11f00*/  IMAD.MOV.U32 R12, RZ, RZ, 0x6 ;  /* 0x00000006ff0c7424 */ /* 0x000fe200078e00ff */
[----:B------:R-:W-:-:S13]  /*11f10*/  IADD3 R2, P2, R14, R5, RZ ;  /* 0x000000050e027210 */ /* 0x000fda0007f5e0ff */
[----:B------:R-:W-:Y:S05]  /*11f20*/  WARPSYNC.COLLECTIVE R15, `(.L_x_430) ;  /* 0x000000000f087348 */ /* 0x000fea0003c00000 */
[----:B------:R0:W1:Y:S02]  /*11f30*/  SHFL.IDX P6, R14, R13, R12, R11 ;  /* 0x0000000c0d0e7389 */ /* 0x00006400000c000b */
[----:B01----:R-:W-:Y:S01]  /*11f40*/  ENDCOLLECTIVE ;  /* 0x000000000000791b */ /* 0x003fe20003800000 */
.L_x_430:
[----:B------:R-:W-:-:S05]  /*11f50*/  IMAD.X R3, RZ, RZ, R7, P2 ;  /* 0x000000ffff037224 */ /* 0x000fca00010e0607 */
[----:B------:R-:W-:Y:S01]  /*11f60*/  @!PT LDS RZ, [RZ] ;  /* 0x00000000fffff984 */ /* 0x000fe20000000800 */
[----:B------:R-:W-:Y:S01]  /*11f70*/  @!PT LDS RZ, [RZ] ;  /* 0x00000000fffff984 */ /* 0x000fe20000000800 */
[----:B------:R-:W-:Y:S01]  /*11f80*/  @!PT LDS RZ, [RZ] ;  /* 0x00000000fffff984 */ /* 0x000fe20000000800 */
[----:B------:R0:W-:Y:S01]  /*11f90*/  LDGSTS.E.BYPASS.LTC128B.128 [R4+0x2c00], desc[UR50][R2.64], !P3 ;  /* 0x02c0000002047fae */ /* 0x0001e2000d901d72 */
[----:B------:R-:W-:-:S03]  /*11fa0*/  ISETP.LT.OR P3, PT, R6, 0x61, P1 ;  /* 0x000000610600780c */ /* 0x000fc60000f61670 */
[----:B------:R0:W-:Y:S01]  /*11fb0*/  LDGSTS.E.BYPASS.LTC128B.128 [R4+0x6c00], desc[UR50][R2.64+0x80], !P4 ;  /* 0x06c0008002047fae */ /* 0x0001e2000e101d72 */
[----:B------:R-:W-:Y:S02]  /*11fc0*/  ISETP.LT.OR P4, PT, R6, 0x61, P0 ;  /* 0x000000610600780c */ /* 0x000fe40000781670 */
[----:B------:R-:W-:Y:S01]  /*11fd0*/  MOV R13, R23 ;  /* 0x00000017000d7202 */ /* 0x000fe20000000f00 */
[----:B------:R-:W-:-:S10]  /*11fe0*/  IMAD.MOV.U32 R8, RZ, RZ, R14 ;  /* 0x000000ffff087224 */ /* 0x000fd400078e000e */
[----:B0-----:R-:W-:Y:S05]  /*11ff0*/  WARPSYNC.COLLECTIVE R15, `(.L_x_431) ;  /* 0x000000000f087348 */ /* 0x001fea0003c00000 */
[----:B------:R1:W2:Y:S02]  /*12000*/  SHFL.IDX P6, R14, R13, R12, R11 ;  /* 0x0000000c0d0e7389 */ /* 0x0002a400000c000b */
[----:B012---:R-:W-:Y:S01]  /*12010*/  ENDCOLLECTIVE ;  /* 0x000000000000791b */ /* 0x007fe20003800000 */
.L_x_431:
[----:B------:R-:W-:Y:S02]  /*12020*/  IMAD.MOV.U32 R13, RZ, RZ, R24 ;  /* 0x000000ffff0d7224 */ /* 0x000fe400078e0018 */
[----:B------:R-:W-:Y:S02]  /*12030*/  IMAD.MOV.U32 R12, RZ, RZ, 0x7 ;  /* 0x00000007ff0c7424 */ /* 0x000fe400078e00ff */
[----:B------:R-:W-:-:S07]  /*12040*/  IMAD.MOV.U32 R10, RZ, RZ, R14 ;  /* 0x000000ffff0a7224 */ /* 0x000fce00078e000e */
[----:B------:R-:W-:Y:S05]  /*12050*/  WARPSYNC.COLLECTIVE R15, `(.L_x_432) ;  /* 0x000000000f087348 */ /* 0x000fea0003c00000 */
[----:B------:R0:W1:Y:S02]  /*12060*/  SHFL.IDX P6, R14, R13, R12, R11 ;  /* 0x0000000c0d0e7389 */ /* 0x00006400000c000b */
[----:B01----:R-:W-:Y:S01]  /*12070*/  ENDCOLLECTIVE ;  /* 0x000000000000791b */ /* 0x003fe20003800000 */
.L_x_432:
        /* <DEDUP_REMOVED lines=12> */
.L_x_433:
[----:B------:R-:W-:Y:S05]  /*12140*/  BRA `(.L_x_434) ;  /* 0xffffffb800907947 */ /* 0x000fea000383ffff */
.L_x_312:
[----:B------:R-:W-:Y:S01]  /*12150*/  BSSY B0, `(.L_x_435) ;  /* 0x0000008000007945 */ /* 0x000fe20003800000 */
[----:B------:R-:W-:Y:S01]  /*12160*/  IMAD.MOV.U32 R13, RZ, RZ, R16 ;  /* 0x000000ffff0d7224 */ /* 0x000fe200078e0010 */
[----:B------:R-:W-:Y:S01]  /*12170*/  MOV R15, 0xffffffff ;  /* 0xffffffff000f7802 */ /* 0x000fe20000000f00 */
[----:B------:R-:W-:Y:S02]  /*12180*/  IMAD.MOV.U32 R12, RZ, RZ, RZ ;  /* 0x000000ffff0c7224 */ /* 0x000fe400078e00ff */
[----:B------:R-:W-:-:S07]  /*12190*/  IMAD.MOV.U32 R11, RZ, RZ, 0x1f ;  /* 0x0000001fff0b7424 */ /* 0x000fce00078e00ff */
[----:B0-----:R-:W-:Y:S05]  /*121a0*/  WARPSYNC.COLLECTIVE R15, `(.L_x_436) ;  /* 0x000000000f087348 */ /* 0x001fea0003c00000 */
[----:B------:R1:W2:Y:S02]  /*121b0*/  SHFL.IDX P6, R14, R13, R12, R11 ;  /* 0x0000000c0d0e7389 */ /* 0x0002a400000c000b */
[----:B012---:R-:W-:Y:S01]  /*121c0*/  ENDCOLLECTIVE ;  /* 0x000000000000791b */ /* 0x007fe20003800000 */
.L_x_436:
[----:B------:R-:W-:Y:S05]  /*121d0*/  BSYNC B0 ;  /* 0x0000000000007941 */ /* 0x000fea0003800000 */
.L_x_435:
[----:B------:R-:W-:Y:S01]  /*121e0*/  IMAD.MOV.U32 R13, RZ, RZ, R16 ;  /* 0x000000ffff0d7224 */ /* 0x000fe200078e0010 */
[----:B------:R-:W-:Y:S01]  /*121f0*/  MOV R15, 0xffffffff ;  /* 0xffffffff000f7802 */ /* 0x000fe20000000f00 */
[----:B------:R-:W-:Y:S02]  /*12200*/  IMAD.MOV.U32 R12, RZ, RZ, 0x1 ;  /* 0x00000001ff0c7424 */ /* 0x000fe400078e00ff */
[----:B------:R-:W-:Y:S02]  /*12210*/  IMAD.MOV.U32 R11, RZ, RZ, 0x1f ;  /* 0x0000001fff0b7424 */ /* 0x000fe400078e00ff */
[----:B------:R-:W-:Y:S02]  /*12220*/  IMAD.IADD R7, R19, 0x1, R8 ;  /* 0x0000000113077824 */ /* 0x000fe400078e0208 */
[----:B------:R-:W-:-:S07]  /*12230*/  IMAD.MOV.U32 R5, RZ, RZ, R14 ;  /* 0x000000ffff057224 */ /* 0x000fce00078e000e */
[----:B------:R-:W-:Y:S05]  /*12240*/  WARPSYNC.COLLECTIVE R15, `(.L_x_437) ;  /* 0x000000000f087348 */ /* 0x000fea0003c00000 */
[----:B------:R0:W1:Y:S02]  /*12250*/  SHFL.IDX P6, R14, R13, R12, R11 ;  /* 0x0000000c0d0e7389 */ /* 0x00006400000c000b */
[----:B01----:R-:W-:Y:S01]  /*12260*/  ENDCOLLECTIVE ;  /* 0x000000000000791b */ /* 0x003fe20003800000 */
.L_x_437:
[----:B------:R-:W-:Y:S02]  /*12270*/  ULDC UR4, c[0x0][0xc3c] ;  /* 0x00030f0000047ab9 */ /* 0x000fe40000000800 */
[----:B------:R-:W-:-:S13]  /*12280*/  ISETP.GE.OR P1, PT, R7, UR4, !P0 ;  /* 0x0000000407007c0c */ /* 0x000fda000c726670 */
[----:B------:R-:W0:Y:S01]  /*12290*/  @!P1 LDC.64 R2, c[0x0][0xc80] ;  /* 0x00032000ff029b82 */ /* 0x000e220000000a00 */
[----:B------:R-:W-:Y:S02]  /*122a0*/  IMAD.MOV.U32 R4, RZ, RZ, RZ ;  /* 0x000000ffff047224 */ /* 0x000fe400078e00ff */
[----:B------:R-:W-:Y:S02]  /*122b0*/  IMAD.MOV.U32 R11, RZ, RZ, RZ ;  /* 0x000000ffff0b7224 */ /* 0x000fe400078e00ff */
[----:B------:R-:W-:Y:S02]  /*122c0*/  IMAD.MOV.U32 R0, RZ, RZ, R14 ;  /* 0x000000ffff007224 */ /* 0x000fe400078e000e */
[----:B0-----:R-:W-:-:S06]  /*122d0*/  @!P1 IMAD.WIDE R2, R7, 0x4, R2 ;  /* 0x0000000407029825 */ /* 0x001fcc00078e0202 */
[----:B------:R-:W2:Y:S01]  /*122e0*/  @!P1 LDG.E R2, desc[UR50][R2.64] ;  /* 0x0000003202029981 */ /* 0x000ea2000c1e1900 */
[C---:B------:R-:W-:Y:S02]  /*122f0*/  ISETP.GE.U32.AND P2, PT, R8.reuse, 0x2, PT ;  /* 0x000000020800780c */ /* 0x040fe40003f46070 */
[C---:B------:R-:W-:Y:S02]  /*12300*/  ISETP.GE.U32.AND P3, PT, R8.reuse, 0x4, PT ;  /* 0x000000040800780c */ /* 0x040fe40003f66070 */
[C---:B------:R-:W-:Y:S02]  /*12310*/  ISETP.GE.U32.AND P4, PT, R8.reuse, 0x8, PT ;  /* 0x000000080800780c */ /* 0x040fe40003f86070 */
[C---:B------:R-:W-:Y:S02]  /*12320*/  ISETP.GE.U32.AND P5, PT, R8.reuse, 0x10, PT ;  /* 0x000000100800780c */ /* 0x040fe40003fa6070 */
[----:B--2---:R-:W-:Y:S02]  /*12330*/  @!P1 MOV R4, R2 ;  /* 0x0000000200049202 */ /* 0x004fe40000000f00 */
[----:B------:R-:W-:-:S03]  /*12340*/  ISETP.NE.AND P1, PT, R8, RZ, PT ;  /* 0x000000ff0800720c */ /* 0x000fc60003f25270 */
[----:B------:R-:W-:-:S10]  /*12350*/  IMAD.MOV.U32 R13, RZ, RZ, R4 ;  /* 0x000000ffff0d7224 */ /* 0x000fd400078e0004 */
[----:B------:R-:W-:Y:S05]  /*12360*/  WARPSYNC.COLLECTIVE R15, `(.L_x_438) ;  /* 0x000000000f087348 */ /* 0x000fea0003c00000 */
[----:B------:R0:W1:Y:S02]  /*12370*/  SHFL.UP P6, R14, R13, R12, R11 ;  /* 0x0400000c0d0e7389 */ /* 0x00006400000c000b */
[----:B01----:R-:W-:Y:S01]  /*12380*/  ENDCOLLECTIVE ;  /* 0x000000000000791b */ /* 0x003fe20003800000 */
.L_x_438:
[----:B------:R-:W-:Y:S01]  /*12390*/  IMAD.MOV.U32 R12, RZ, RZ, 0x2 ;  /* 0x00000002ff0c7424 */ /* 0x000fe200078e00ff */
[----:B------:R-:W-:-:S05]  /*123a0*/  SEL R7, R14, RZ, P1 ;  /* 0x000000ff0e077207 */ /* 0x000fca0000800000 */
[----:B------:R-:W-:-:S05]  /*123b0*/  IMAD.IADD R6, R4, 0x1, R7 ;  /* 0x0000000104067824 */ /* 0x000fca00078e0207 */
[----:B------:R-:W-:-:S07]  /*123c0*/  MOV R13, R6 ;  /* 0x00000006000d7202 */ /* 0x000fce0000000f00 */
[----:B------:R-:W-:Y:S05]  /*123d0*/  WARPSYNC.COLLECTIVE R15, `(.L_x_439) ;  /* 0x000000000f087348 */ /* 0x000fea0003c00000 */
[----:B------:R0:W1:Y:S02]  /*123e0*/  SHFL.UP P6, R14, R13, R12, R11 ;  /* 0x0400000c0d0e7389 */ /* 0x00006400000c000b */
[----:B01----:R-:W-:Y:S01]  /*123f0*/  ENDCOLLECTIVE ;  /* 0x000000000000791b */ /* 0x003fe20003800000 */
.L_x_439:
[----:B------:R-:W-:Y:S02]  /*12400*/  MOV R12, 0x4 ;  /* 0x00000004000c7802 */ /* 0x000fe40000000f00 */
[----:B------:R-:W-:-:S05]  /*12410*/  SEL R7, R14, RZ, P2 ;  /* 0x000000ff0e077207 */ /* 0x000fca0001000000 */
[----:B------:R-:W-:-:S04]  /*12420*/  IMAD.IADD R7, R6, 0x1, R7 ;  /* 0x0000000106077824 */ /* 0x000fc800078e0207 */
[----:B------:R-:W-:-:S07]  /*12430*/  IMAD.MOV.U32 R13, RZ, RZ, R7 ;  /* 0x000000ffff0d7224 */ /* 0x000fce00078e0007 */
[----:B------:R-:W-:Y:S05]  /*12440*/  WARPSYNC.COLLECTIVE R15, `(.L_x_440) ;  /* 0x000000000f087348 */ /* 0x000fea0003c00000 */
[----:B------:R0:W1:Y:S02]  /*12450*/  SHFL.UP P6, R14, R13, R12, R11 ;  /* 0x0400000c0d0e7389 */ /* 0x00006400000c000b */
[----:B01----:R-:W-:Y:S01]  /*12460*/  ENDCOLLECTIVE ;  /* 0x000000000000791b */ /* 0x003fe20003800000 */
.L_x_440:
[----:B------:R-:W-:Y:S01]  /*12470*/  IMAD.MOV.U32 R12, RZ, RZ, 0x8 ;  /* 0x00000008ff0c7424 */ /* 0x000fe200078e00ff */
[----:B------:R-:W-:-:S05]  /*12480*/  SEL R2, R14, RZ, P3 ;  /* 0x000000ff0e027207 */ /* 0x000fca0001800000 */
[----:B------:R-:W-:-:S04]  /*12490*/  IMAD.IADD R2, R7, 0x1, R2 ;  /* 0x0000000107027824 */ /* 0x000fc800078e0202 */
[----:B------:R-:W-:-:S07]  /*124a0*/  IMAD.MOV.U32 R13, RZ, RZ, R2 ;  /* 0x000000ffff0d7224 */ /* 0x000fce00078e0002 */
[----:B------:R-:W-:Y:S05]  /*124b0*/  WARPSYNC.COLLECTIVE R15, `(.L_x_441) ;  /* 0x000000000f087348 */ /* 0x000fea0003c00000 */
[----:B------:R0:W1:Y:S02]  /*124c0*/  SHFL.UP P6, R14, R13, R12, R11 ;  /* 0x0400000c0d0e7389 */ /* 0x00006400000c000b */
[----:B01----:R-:W-:Y:S01]  /*124d0*/  ENDCOLLECTIVE ;  /* 0x000000000000791b */ /* 0x003fe20003800000 */
.L_x_441:
[----:B------:R-:W-:Y:S01]  /*124e0*/  IMAD.MOV.U32 R12, RZ, RZ, 0x10 ;  /* 0x00000010ff0c7424 */ /* 0x000fe200078e00ff */
[----:B------:R-:W-:-:S04]  /*124f0*/  SEL R3, R14, RZ, P4 ;  /* 0x000000ff0e037207 */ /* 0x000fc80002000000 */
[----:B------:R-:W-:-:S05]  /*12500*/  IADD3 R3, R2, R3, RZ ;  /* 0x0000000302037210 */ /* 0x000fca0007ffe0ff */
[----:B------:R-:W-:-:S07]  /*12510*/  IMAD.MOV.U32 R13, RZ, RZ, R3 ;  /* 0x000000ffff0d7224 */ /* 0x000fce00078e0003 */
[----:B------:R-:W-:Y:S05]  /*12520*/  WARPSYNC.COLLECTIVE R15, `(.L_x_442) ;  /* 0x000000000f087348 */ /* 0x000fea0003c00000 */
[----:B------:R0:W1:Y:S02]  /*12530*/  SHFL.UP P6, R14, R13, R12, R11 ;  /* 0x0400000c0d0e7389 */ /* 0x00006400000c000b */
[----:B01----:R-:W-:Y:S01]  /*12540*/  ENDCOLLECTIVE ;  /* 0x000000000000791b */ /* 0x003fe20003800000 */
.L_x_442:
[----:B------:R-:W-:Y:S02]  /*12550*/  IMAD.MOV.U32 R12, RZ, RZ, 0x1f ;  /* 0x0000001fff0c7424 */ /* 0x000fe400078e00ff */
[----:B------:R-:W-:Y:S01]  /*12560*/  IMAD.MOV.U32 R11, RZ, RZ, 0x1f ;  /* 0x0000001fff0b7424 */ /* 0x000fe200078e00ff */
[----:B------:R-:W-:-:S05]  /*12570*/  SEL R6, R14, RZ, P5 ;  /* 0x000000ff0e067207 */ /* 0x000fca0002800000 */
[----:B------:R-:W-:-:S05]  /*12580*/  IMAD.IADD R6, R3, 0x1, R6 ;  /* 0x0000000103067824 */ /* 0x000fca00078e0206 */
[----:B------:R-:W-:-:S07]  /*12590*/  MOV R13, R6 ;  /* 0x00000006000d7202 */ /* 0x000fce0000000f00 */
[----:B------:R-:W-:Y:S05]  /*125a0*/  WARPSYNC.COLLECTIVE R15, `(.L_x_443) ;  /* 0x000000000f087348 */ /* 0x000fea0003c00000 */
[----:B------:R0:W1:Y:S02]  /*125b0*/  SHFL.IDX P6, R14, R13, R12, R11 ;  /* 0x0000000c0d0e7389 */ /* 0x00006400000c000b */
[----:B01----:R-:W-:Y:S01]  /*125c0*/  ENDCOLLECTIVE ;  /* 0x000000000000791b */ /* 0x003fe20003800000 */
.L_x_443:
[----:B------:R-:W-:Y:S05]  /*125d0*/  BRA `(.L_x_444) ;  /* 0xffffffb8009c7947 */ /* 0x000fea000383ffff */
.L_x_317:
[----:B------:R-:W-:Y:S01]  /*125e0*/  BSSY B0, `(.L_x_445) ;  /* 0x0000008000007945 */ /* 0x000fe20003800000 */
[----:B-----5:R-:W-:Y:S01]  /*125f0*/  IMAD.MOV.U32 R13, RZ, RZ, R4 ;  /* 0x000000ffff0d7224 */ /* 0x020fe200078e0004 */
[----:B------:R-:W-:Y:S01]  /*12600*/  MOV R12, 0x1 ;  /* 0x00000001000c7802 */ /* 0x000fe20000000f00 */
[----:B------:R-:W-:Y:S02]  /*12610*/  IMAD.MOV.U32 R11, RZ, RZ, RZ ;  /* 0x000000ffff0b7224 */ /* 0x000fe400078e00ff */
[----:B------:R-:W-:-:S07]  /*12620*/  IMAD.MOV.U32 R15, RZ, RZ, -0x1 ;  /* 0xffffffffff0f7424 */ /* 0x000fce00078e00ff */
[----:B012---:R-:W-:Y:S05]  /*12630*/  WARPSYNC.COLLECTIVE R15, `(.L_x_446) ;  /* 0x000000000f087348 */ /* 0x007fea0003c00000 */
[----:B------:R3:W4:Y:S02]  /*12640*/  SHFL.UP P6, R14, R13, R12, R11 ;  /* 0x0400000c0d0e7389 */ /* 0x00072400000c000b */
[----:B01234-:R-:W-:Y:S01]  /*12650*/  ENDCOLLECTIVE ;  /* 0x000000000000791b */ /* 0x01ffe20003800000 */
.L_x_446:
[----:B------:R-:W-:Y:S05]  /*12660*/  BSYNC B0 ;  /* 0x0000000000007941 */ /* 0x000fea0003800000 */
.L_x_445:
[----:B------:R-:W-:Y:S01]  /*12670*/  SEL R13, R14, RZ, P1 ;  /* 0x000000ff0e0d7207 */ /* 0x000fe20000800000 */
[----:B------:R-:W-:Y:S01]  /*12680*/  IMAD.MOV.U32 R11, RZ, RZ, RZ ;  /* 0x000000ffff0b7224 */ /* 0x000fe200078e00ff */
[----:B------:R-:W-:Y:S01]  /*12690*/  MOV R12, 0x2 ;  /* 0x00000002000c7802 */ /* 0x000fe20000000f00 */
[----:B------:R-:W-:Y:S02]  /*126a0*/  IMAD.MOV.U32 R15, RZ, RZ, -0x1 ;  /* 0xffffffffff0f7424 */ /* 0x000fe400078e00ff */
[----:B------:R-:W-:-:S07]  /*126b0*/  IMAD.IADD R13, R4, 0x1, R13 ;  /* 0x00000001040d7824 */ /* 0x000fce00078e020d */
[----:B------:R-:W-:Y:S05]  /*126c0*/  WARPSYNC.COLLECTIVE R15, `(.L_x_447) ;  /* 0x000000000f087348 */ /* 0x000fea0003c00000 */
[----:B------:R0:W1:Y:S02]  /*126d0*/  SHFL.UP P6, R14, R13, R12, R11 ;  /* 0x0400000c0d0e7389 */ /* 0x00006400000c000b */
[----:B01----:R-:W-:Y:S01]  /*126e0*/  ENDCOLLECTIVE ;  /* 0x000000000000791b */ /* 0x003fe20003800000 */
.L_x_447:
[----:B------:R-:W-:Y:S01]  /*126f0*/  IMAD.MOV.U32 R12, RZ, RZ, 0x4 ;  /* 0x00000004ff0c7424 */ /* 0x000fe200078e00ff */
[----:B------:R-:W-:-:S05]  /*12700*/  SEL R0, R14, RZ, P2 ;  /* 0x000000ff0e007207 */ /* 0x000fca0001000000 */
[----:B------:R-:W-:-:S05]  /*12710*/  IMAD.IADD R0, R13, 0x1, R0 ;  /* 0x000000010d007824 */ /* 0x000fca00078e0200 */
[----:B------:R-:W-:-:S07]  /*12720*/  MOV R13, R0 ;  /* 0x00000000000d7202 */ /* 0x000fce0000000f00 */
[----:B------:R-:W-:Y:S05]  /*12730*/  WARPSYNC.COLLECTIVE R15, `(.L_x_448) ;  /* 0x000000000f087348 */ /* 0x000fea0003c00000 */
[----:B------:R0:W1:Y:S02]  /*12740*/  SHFL.UP P6, R14, R13, R12, R11 ;  /* 0x0400000c0d0e7389 */ /* 0x00006400000c000b */
[----:B01----:R-:W-:Y:S01]  /*12750*/  ENDCOLLECTIVE ;  /* 0x000000000000791b */ /* 0x003fe20003800000 */
.L_x_448:
[----:B------:R-:W-:Y:S02]  /*12760*/  MOV R12, 0x8 ;  /* 0x00000008000c7802 */ /* 0x000fe40000000f00 */
[----:B------:R-:W-:-:S05]  /*12770*/  SEL R3, R14, RZ, P3 ;  /* 0x000000ff0e037207 */ /* 0x000fca0001800000 */
[----:B------:R-:W-:-:S04]  /*12780*/  IMAD.IADD R2, R0, 0x1, R3 ;  /* 0x0000000100027824 */ /* 0x000fc800078e0203 */
[----:B------:R-:W-:-:S07]  /*12790*/  IMAD.MOV.U32 R13, RZ, RZ, R2 ;  /* 0x000000ffff0d7224 */ /* 0x000fce00078e0002 */
[----:B------:R-:W-:Y:S05]  /*127a0*/  WARPSYNC.COLLECTIVE R15, `(.L_x_449) ;  /* 0x000000000f087348 */ /* 0x000fea0003c00000 */
[----:B------:R0:W1:Y:S02]  /*127b0*/  SHFL.UP P6, R14, R13, R12, R11 ;  /* 0x0400000c0d0e7389 */ /* 0x00006400000c000b */
[----:B01----:R-:W-:Y:S01]  /*127c0*/  ENDCOLLECTIVE ;  /* 0x000000000000791b */ /* 0x003fe20003800000 */
.L_x_449:
[----:B------:R-:W-:Y:S01]  /*127d0*/  IMAD.MOV.U32 R12, RZ, RZ, 0x10 ;  /* 0x00000010ff0c7424 */ /* 0x000fe200078e00ff */
[----:B------:R-:W-:-:S05]  /*127e0*/  SEL R3, R14, RZ, P4 ;  /* 0x000000ff0e037207 */ /* 0x000fca0002000000 */
[----:B------:R-:W-:-:S04]  /*127f0*/  IMAD.IADD R3, R2, 0x1, R3 ;  /* 0x0000000102037824 */ /* 0x000fc800078e0203 */
[----:B------:R-:W-:-:S07]  /*12800*/  IMAD.MOV.U32 R13, RZ, RZ, R3 ;  /* 0x000000ffff0d7224 */ /* 0x000fce00078e0003 */
[----:B------:R-:W-:Y:S05]  /*12810*/  WARPSYNC.COLLECTIVE R15, `(.L_x_450) ;  /* 0x000000000f087348 */ /* 0x000fea0003c00000 */
[----:B------:R0:W1:Y:S02]  /*12820*/  SHFL.UP P6, R14, R13, R12, R11 ;  /* 0x0400000c0d0e7389 */ /* 0x00006400000c000b */
[----:B01----:R-:W-:Y:S01]  /*12830*/  ENDCOLLECTIVE ;  /* 0x000000000000791b */ /* 0x003fe20003800000 */
.L_x_450:
[----:B------:R-:W-:Y:S02]  /*12840*/  IMAD.MOV.U32 R12, RZ, RZ, 0x1f ;  /* 0x0000001fff0c7424 */ /* 0x000fe400078e00ff */
[----:B------:R-:W-:Y:S01]  /*12850*/  IMAD.MOV.U32 R11, RZ, RZ, 0x1f ;  /* 0x0000001fff0b7424 */ /* 0x000fe200078e00ff */
[----:B------:R-:W-:-:S04]  /*12860*/  SEL R6, R14, RZ, P5 ;  /* 0x000000ff0e067207 */ /* 0x000fc80002800000 */
[----:B------:R-:W-:-:S05]  /*12870*/  IADD3 R6, R3, R6, RZ ;  /* 0x0000000603067210 */ /* 0x000fca0007ffe0ff */
[----:B------:R-:W-:-:S07]  /*12880*/  IMAD.MOV.U32 R13, RZ, RZ, R6 ;  /* 0x000000ffff0d7224 */ /* 0x000fce00078e0006 */
[----:B------:R-:W-:Y:S05]  /*12890*/  WARPSYNC.COLLECTIVE R15, `(.L_x_451) ;  /* 0x000000000f087348 */ /* 0x000fea0003c00000 */
[----:B------:R0:W1:Y:S02]  /*128a0*/  SHFL.IDX P6, R14, R13, R12, R11 ;  /* 0x0000000c0d0e7389 */ /* 0x00006400000c000b */
[----:B01----:R-:W-:Y:S01]  /*128b0*/  ENDCOLLECTIVE ;  /* 0x000000000000791b */ /* 0x003fe20003800000 */
.L_x_451:
[----:B------:R-:W-:Y:S05]  /*128c0*/  BRA `(.L_x_452) ;  /* 0xffffffb8007c7947 */ /* 0x000fea000383ffff */
.L_x_319:
[----:B------:R-:W-:Y:S01]  /*128d0*/  BSSY B0, `(.L_x_453) ;  /* 0x0000006000007945 */ /* 0x000fe20003800000 */
[----:B------:R-:W-:Y:S02]  /*128e0*/  PLOP3.LUT P6, PT, P6, PT, PT, 0x8, 0x0 ;  /* 0x000000000000781c */ /* 0x000fe400037ce170 */
[----:B------:R-:W-:-:S11]  /*128f0*/  MOV R15, 0xffffffff ;  /* 0xffffffff000f7802 */ /* 0x000fd60000000f00 */
[----:B01----:R-:W-:Y:S05]  /*12900*/  WARPSYNC.COLLECTIVE R15, `(.L_x_454) ;  /* 0x000000000f087348 */ /* 0x003fea0003c00000 */
[----:B------:R-:W-:Y:S01]  /*12910*/  VOTE.ANY R14, PT, P6 ;  /* 0x00000000000e7806 */ /* 0x000fe200030e0100 */
[----:B01----:R-:W-:Y:S06]  /*12920*/  ENDCOLLECTIVE ;  /* 0x000000000000791b */ /* 0x003fec0003800000 */
.L_x_454:
[----:B------:R-:W-:Y:S05]  /*12930*/  BSYNC B0 ;  /* 0x0000000000007941 */ /* 0x000fea0003800000 */
.L_x_453:
[----:B------:R-:W-:Y:S01]  /*12940*/  IMAD.MOV.U32 R2, RZ, RZ, R14 ;  /* 0x000000ffff027224 */ /* 0x000fe200078e000e */
[----:B------:R-:W-:Y:S01]  /*12950*/  MOV R11, 0x1f ;  /* 0x0000001f000b7802 */ /* 0x000fe20000000f00 */
[----:B------:R-:W-:Y:S02]  /*12960*/  IMAD.MOV.U32 R13, RZ, RZ, R4 ;  /* 0x000000ffff0d7224 */ /* 0x000fe400078e0004 */
[----:B------:R-:W0:Y:S01]  /*12970*/  POPC R0, R2 ;  /* 0x0000000200007309 */ /* 0x000e220000000000 */
[----:B------:R-:W-:Y:S02]  /*12980*/  IMAD.MOV.U32 R15, RZ, RZ, -0x1 ;  /* 0xffffffffff0f7424 */ /* 0x000fe400078e00ff */
[----:B0-----:R-:W-:-:S07]  /*12990*/  IMAD.MOV.U32 R12, RZ, RZ, R0 ;  /* 0x000000ffff0c7224 */ /* 0x001fce00078e0000 */
[----:B------:R-:W-:Y:S05]  /*129a0*/  WARPSYNC.COLLECTIVE R15, `(.L_x_455) ;  /* 0x000000000f087348 */ /* 0x000fea0003c00000 */
[----:B------:R0:W1:Y:S02]  /*129b0*/  SHFL.IDX P6, R14, R13, R12, R11 ;  /* 0x0000000c0d0e7389 */ /* 0x00006400000c000b */
[----:B01----:R-:W-:Y:S01]  /*129c0*/  ENDCOLLECTIVE ;  /* 0x000000000000791b */ /* 0x003fe20003800000 */
.L_x_455:
[----:B------:R-:W-:Y:S01]  /*129d0*/  IMAD.MOV.U32 R4, RZ, RZ, R14 ;  /* 0x000000ffff047224 */ /* 0x000fe200078e000e */
[----:B------:R-:W-:Y:S06]  /*129e0*/  BRA `(.L_x_456) ;  /* 0xffffffb8006c7947 */ /* 0x000fec000383ffff */
.L_x_321:
[----:B------:R-:W-:Y:S01]  /*129f0*/  BSSY B0, `(.L_x_457) ;  /* 0x0000007000007945 */ /* 0x000fe20003800000 */
[----:B------:R-:W-:Y:S01]  /*12a00*/  IMAD.MOV.U32 R13, RZ, RZ, R6 ;  /* 0x000000ffff0d7224 */ /* 0x000fe200078e0006 */
[----:B------:R-:W-:Y:S01]  /*12a10*/  MOV R11, 0x1f ;  /* 0x0000001f000b7802 */ /* 0x000fe20000000f00 */
[----:B------:R-:W-:-:S07]  /*12a20*/  IMAD.MOV.U32 R15, RZ, RZ, -0x1 ;  /* 0xffffffffff0f7424 */ /* 0x000fce00078e00ff */
[----:B0123--:R-:W-:Y:S05]  /*12a30*/  WARPSYNC.COLLECTIVE R15, `(.L_x_458) ;  /* 0x000000000f087348 */ /* 0x00ffea0003c00000 */
[----:B------:R4:W0:Y:S02]  /*12a40*/  SHFL.IDX P6, R14, R13, R12, R11 ;  /* 0x0000000c0d0e7389 */ /* 0x00082400000c000b */
[----:B01234-:R-:W-:Y:S01]  /*12a50*/  ENDCOLLECTIVE ;  /* 0x000000000000791b */ /* 0x01ffe20003800000 */
.L_x_458:
[----:B------:R-:W-:Y:S05]  /*12a60*/  BSYNC B0 ;  /* 0x0000000000007941 */ /* 0x000fea0003800000 */
.L_x_457:
[----:B------:R-:W-:Y:S05]  /*12a70*/  BRA `(.L_x_320) ;  /* 0xffffffb800647947 */ /* 0x000fea000383ffff */
.L_x_325:
[----:B-1----:R1:W2:Y:S02]  /*12a80*/  SYNCS.PHASECHK.TRANS64.TRYWAIT P0, [R4+URZ+0x28820], R0 ;  /* 0x02882000040075a7 */ /* 0x0022a4000800017f */
[----:B--2---:R-:W-:Y:S05]  /*12a90*/  @!P0 NANOSLEEP.SYNCS 0x989680 ;  /* 0x009896800000895d */ /* 0x004fea0003900000 */
[----:B------:R-:W2:Y:S02]  /*12aa0*/  @!P0 SYNCS.PHASECHK.TRANS64 P0, [R4+URZ+0x28820], R0 ;  /* 0x02882000040085a7 */ /* 0x000ea4000800007f */
[----:B--2---:R-:W-:Y:S05]  /*12ab0*/  @!P0 BRA `(.L_x_325) ;  /* 0xfffffffc00f08947 */ /* 0x004fea000383ffff */
[----:B------:R-:W-:Y:S05]  /*12ac0*/  BRA `(.L_x_459) ;  /* 0xffffffbc00507947 */ /* 0x000fea000383ffff */
.L_x_326:
[----:B------:R-:W2:Y:S01]  /*12ad0*/  S2R R2, SR_TID.X ;  /* 0x0000000000027919 */ /* 0x000ea20000002100 */
[----:B------:R-:W-:Y:S01]  /*12ae0*/  BSSY B0, `(.L_x_460) ;  /* 0x000000a000007945 */ /* 0x000fe20003800000 */
[----:B------:R-:W-:Y:S01]  /*12af0*/  IMAD.MOV.U32 R12, RZ, RZ, RZ ;  /* 0x000000ffff0c7224 */ /* 0x000fe200078e00ff */
[----:B------:R-:W-:Y:S01]  /*12b00*/  MOV R11, 0x1f ;  /* 0x0000001f000b7802 */ /* 0x000fe20000000f00 */
[----:B------:R-:W-:Y:S01]  /*12b10*/  IMAD.MOV.U32 R15, RZ, RZ, -0x1 ;  /* 0xffffffffff0f7424 */ /* 0x000fe200078e00ff */
[----:B--2---:R-:W-:-:S04]  /*12b20*/  SHF.R.U32.HI R2, RZ, 0x5, R2 ;  /* 0x00000005ff027819 */ /* 0x004fc80000011602 */
[----:B------:R-:W-:-:S05]  /*12b30*/  LOP3.LUT R2, R2, 0x3, RZ, 0xc0, !PT ;  /* 0x0000000302027812 */ /* 0x000fca00078ec0ff */
[----:B------:R-:W-:-:S07]  /*12b40*/  IMAD.MOV.U32 R13, RZ, RZ, R2 ;  /* 0x000000ffff0d7224 */ /* 0x000fce00078e0002 */
[----:B01-3--:R-:W-:Y:S05]  /*12b50*/  WARPSYNC.COLLECTIVE R15, `(.L_x_461) ;  /* 0x000000000f087348 */ /* 0x00bfea0003c00000 */
[----:B------:R2:W4:Y:S02]  /*12b60*/  SHFL.IDX P6, R14, R13, R12, R11 ;  /* 0x0000000c0d0e7389 */ /* 0x00052400000c000b */
[----:B01234-:R-:W-:Y:S01]  /*12b70*/  ENDCOLLECTIVE ;  /* 0x000000000000791b */ /* 0x01ffe20003800000 */
.L_x_461:
[----:B------:R-:W-:Y:S05]  /*12b80*/  BSYNC B0 ;  /* 0x0000000000007941 */ /* 0x000fea0003800000 */
.L_x_460:
[----:B------:R-:W-:Y:S05]  /*12b90*/  BRA `(.L_x_462) ;  /* 0xffffffbc00387947 */ /* 0x000fea000383ffff */
.L_x_329:
[----:B------:R-:W-:Y:S01]  /*12ba0*/  BSSY B1, `(.L_x_463) ;  /* 0x0000006000017945 */ /* 0x000fe20003800000 */
[----:B------:R-:W-:-:S07]  /*12bb0*/  IMAD.MOV.U32 R15, RZ, RZ, -0x1 ;  /* 0xffffffffff0f7424 */ /* 0x000fce00078e00ff */
[----:B01-3--:R-:W-:Y:S05]  /*12bc0*/  WARPSYNC.COLLECTIVE R15, `(.L_x_464) ;  /* 0x000000000f0c7348 */ /* 0x00bfea0003c00000 */
[----:B------:R-:W-:Y:S02]  /*12bd0*/  ELECT P6, UR62, PT ;  /* 0x00000000003e782f */ /* 0x000fe400038c0000 */
[----:B------:R-:W-:Y:S01]  /*12be0*/  MOV R14, UR62 ;  /* 0x0000003e000e7c02 */ /* 0x000fe20008000f00 */
[----:B01-3--:R-:W-:Y:S10]  /*12bf0*/  ENDCOLLECTIVE ;  /* 0x000000000000791b */ /* 0x00bff40003800000 */
.L_x_464:
[----:B------:R-:W-:Y:S05]  /*12c00*/  BSYNC B1 ;  /* 0x0000000000017941 */ /* 0x000fea0003800000 */
.L_x_463:
[----:B------:R-:W-:Y:S05]  /*12c10*/  BRA `(.L_x_465) ;  /* 0xffffffbc00307947 */ /* 0x000fea000383ffff */
.L_x_331:
[----:B-1----:R1:W2:Y:S02]  /*12c20*/  SYNCS.PHASECHK.TRANS64.TRYWAIT P1, [R5+URZ+0x28840], R0 ;  /* 0x02884000050075a7 */ /* 0x0022a4000802017f */
[----:B--2---:R-:W-:Y:S05]  /*12c30*/  @!P1 NANOSLEEP.SYNCS 0x989680 ;  /* 0x009896800000995d */ /* 0x004fea0003900000 */
[----:B------:R-:W2:Y:S02]  /*12c40*/  @!P1 SYNCS.PHASECHK.TRANS64 P1, [R5+URZ+0x28840], R0 ;  /* 0x02884000050095a7 */ /* 0x000ea4000802007f */
[----:B--2---:R-:W-:Y:S05]  /*12c50*/  @!P1 BRA `(.L_x_331) ;  /* 0xfffffffc00f09947 */ /* 0x004fea000383ffff */
[----:B------:R-:W-:Y:S05]  /*12c60*/  BRA `(.L_x_466) ;  /* 0xffffffbc00507947 */ /* 0x000fea000383ffff */
.L_x_333:
[----:B--2---:R2:W4:Y:S02]  /*12c70*/  SYNCS.PHASECHK.TRANS64.TRYWAIT P1, [R25+URZ+0x28840], R2 ;  /* 0x02884002190075a7 */ /* 0x004524000802017f */
[----:B----4-:R-:W-:Y:S05]  /*12c80*/  @!P1 NANOSLEEP.SYNCS 0x989680 ;  /* 0x009896800000995d */ /* 0x010fea0003900000 */
[----:B------:R-:W4:Y:S02]  /*12c90*/  @!P1 SYNCS.PHASECHK.TRANS64 P1, [R25+URZ+0x28840], R2 ;  /* 0x02884002190095a7 */ /* 0x000f24000802007f */
[----:B----4-:R-:W-:Y:S05]  /*12ca0*/  @!P1 BRA `(.L_x_333) ;  /* 0xfffffffc00f09947 */ /* 0x010fea000383ffff */
[----:B------:R-:W-:Y:S05]  /*12cb0*/  BRA `(.L_x_467) ;  /* 0xffffffbc005c7947 */ /* 0x000fea000383ffff */
.L_x_335:
[----:B----4-:R4:W0:Y:S02]  /*12cc0*/  SYNCS.PHASECHK.TRANS64.TRYWAIT P1, [R5+URZ+0x28860], R0 ;  /* 0x02886000050075a7 */ /* 0x010824000802017f */
[----:B0-----:R-:W-:Y:S05]  /*12cd0*/  @!P1 NANOSLEEP.SYNCS 0x989680 ;  /* 0x009896800000995d */ /* 0x001fea0003900000 */
[----:B------:R-:W0:Y:S02]  /*12ce0*/  @!P1 SYNCS.PHASECHK.TRANS64 P1, [R5+URZ+0x28860], R0 ;  /* 0x02886000050095a7 */ /* 0x000e24000802007f */
[----:B0-----:R-:W-:Y:S05]  /*12cf0*/  @!P1 BRA `(.L_x_335) ;  /* 0xfffffffc00f09947 */ /* 0x001fea000383ffff */
[----:B------:R-:W-:Y:S05]  /*12d00*/  BRA `(.L_x_468) ;  /* 0xffffffbc00587947 */ /* 0x000fea000383ffff */
.L_x_469:
        /* <DEDUP_REMOVED lines=15> */
.L_x_3479:


//--------------------- .text._ZN7cutlass13device_kernelIN5flash11enable_sm90INS1_16FlashAttnFwdSm90INS1_25CollectiveMainloopFwdSm90ILi2EN4cute5tupleIJNS5_1CILi1EEES8_S8_EEENS6_IJNS7_ILi128EEESA_SA_EEELi128ENS_10bfloat16_tEfNS_4arch4Sm90ELb0ELb0ELb1ELb1ELb1ELb1ELb0ELb1ELb1ELb1ELb0ELb0EEENS1_21CollectiveEpilogueFwdISB_S9_SC_SE_Li256ELb1ELb1ELb0ELb0EEENS1_36VarlenDynamicPersistentTileSchedulerILi128ELi128ELi256ELi128ELb0ELb1ELb1ELb0ELb1ELb1EEEEEEEEEvNT_6ParamsE --------------------------
	.section	.text._ZN7cutlass13device_kernelIN5flash11enable_sm90INS1_16FlashAttnFwdSm90INS1_25CollectiveMainloopFwdSm90ILi2EN4cute5tupleIJNS5_1CILi1EEES8_S8_EEENS6_IJNS7_ILi128EEESA_SA_EEELi128ENS_10bfloat16_tEfNS_4arch4Sm90ELb0ELb0ELb1ELb1ELb1ELb1ELb0ELb1ELb1ELb1ELb0ELb0EEENS1_21CollectiveEpilogueFwdISB_S9_SC_SE_Li256ELb1ELb1ELb0ELb0EEENS1_36VarlenDynamicPersistentTileSchedulerILi128ELi128ELi256ELi128ELb0ELb1ELb1ELb0ELb1ELb1EEEEEEEEEvNT_6ParamsE,"ax",@progbits
	.align	128
.text._ZN7cutlass13device_kernelIN5flash11enable_sm90INS1_16FlashAttnFwdSm90INS1_25CollectiveMainloopFwdSm90ILi2EN4cute5tupleIJNS5_1CILi1EEES8_S8_EEENS6_IJNS7_ILi128EEESA_SA_EEELi128ENS_10bfloat16_tEfNS_4arch4Sm90ELb0ELb0ELb1ELb1ELb1ELb1ELb0ELb1ELb1ELb1ELb0ELb0EEENS1_21CollectiveEpilogueFwdISB_S9_SC_SE_Li256ELb1ELb1ELb0ELb0EEENS1_36VarlenDynamicPersistentTileSchedulerILi128ELi128ELi256ELi128ELb0ELb1ELb1ELb0ELb1ELb1EEEEEEEEEvNT_6ParamsE:
        .type           _ZN7cutlass13device_kernelIN5flash11enable_sm90INS1_16FlashAttnFwdSm90INS1_25CollectiveMainloopFwdSm90ILi2EN4cute5tupleIJNS5_1CILi1EEES8_S8_EEENS6_IJNS7_ILi128EEESA_SA_EEELi128ENS_10bfloat16_tEfNS_4arch4Sm90ELb0ELb0ELb1ELb1ELb1ELb1ELb0ELb1ELb1ELb1ELb0ELb0EEENS1_21CollectiveEpilogueFwdISB_S9_SC_SE_Li256ELb1ELb1ELb0ELb0EEENS1_36VarlenDynamicPersistentTileSchedulerILi128ELi128ELi256ELi128ELb0ELb1ELb1ELb0ELb1ELb1EEEEEEEEEvNT_6ParamsE,@function
        .size           _ZN7cutlass13device_kernelIN5flash11enable_sm90INS1_16FlashAttnFwdSm90INS1_25CollectiveMainloopFwdSm90ILi2EN4cute5tupleIJNS5_1CILi1EEES8_S8_EEENS6_IJNS7_ILi128EEESA_SA_EEELi128ENS_10bfloat16_tEfNS_4arch4Sm90ELb0ELb0ELb1ELb1ELb1ELb1ELb0ELb1ELb1ELb1ELb0ELb0EEENS1_21CollectiveEpilogueFwdISB_S9_SC_SE_Li256ELb1ELb1ELb0ELb0EEENS1_36VarlenDynamicPersistentTileSchedulerILi128ELi128ELi256ELi128ELb0ELb1ELb1ELb0ELb1ELb1EEEEEEEEEvNT_6ParamsE,(.L_x_3480 - _ZN7cutlass13device_kernelIN5flash11enable_sm90INS1_16FlashAttnFwdSm90INS1_25CollectiveMainloopFwdSm90ILi2EN4cute5tupleIJNS5_1CILi1EEES8_S8_EEENS6_IJNS7_ILi128EEESA_SA_EEELi128ENS_10bfloat16_tEfNS_4arch4Sm90ELb0ELb0ELb1ELb1ELb1ELb1ELb0ELb1ELb1ELb1ELb0ELb0EEENS1_21CollectiveEpilogueFwdISB_S9_SC_SE_Li256ELb1ELb1ELb0ELb0EEENS1_36VarlenDynamicPersistentTileSchedulerILi128ELi128ELi256ELi128ELb0ELb1ELb1ELb0ELb1ELb1EEEEEEEEEvNT_6ParamsE)
        .other          _ZN7cutlass13device_kernelIN5flash11enable_sm90INS1_16FlashAttnFwdSm90INS1_25CollectiveMainloopFwdSm90ILi2EN4cute5tupleIJNS5_1CILi1EEES8_S8_EEENS6_IJNS7_ILi128EEESA_SA_EEELi128ENS_10bfloat16_tEfNS_4arch4Sm90ELb0ELb0ELb1ELb1ELb1ELb1ELb0ELb1ELb1ELb1ELb0ELb0EEENS1_21CollectiveEpilogueFwdISB_S9_SC_SE_Li256ELb1ELb1ELb0ELb0EEENS1_36VarlenDynamicPersistentTileSchedulerILi128ELi128ELi256ELi128ELb0ELb1ELb1ELb0ELb1ELb1EEEEEEEEEvNT_6ParamsE,@"STO_CUDA_ENTRY STV_DEFAULT"
_ZN7cutlass13device_kernelIN5flash11enable_sm90INS1_16FlashAttnFwdSm90INS1_25CollectiveMainloopFwdSm90ILi2EN4cute5tupleIJNS5_1CILi1EEES8_S8_EEENS6_IJNS7_ILi128EEESA_SA_EEELi128ENS_10bfloat16_tEfNS_4arch4Sm90ELb0ELb0ELb1ELb1ELb1ELb1ELb0ELb1ELb1ELb1ELb0ELb0EEENS1_21CollectiveEpilogueFwdISB_S9_SC_SE_Li256ELb1ELb1ELb0ELb0EEENS1_36VarlenDynamicPersistentTileSchedulerILi128ELi128ELi256ELi128ELb0ELb1ELb1ELb0ELb1ELb1EEEEEEEEEvNT_6ParamsE:
[----:B------:R-:W0:Y:S02]  /*0000*/  LDC R1, c[0x0][0x28] ;  /* 0x00000a00ff017b82 */ /* 0x000e240000000800 */
[----:B0-----:R-:W-:Y:S01]  /*0010*/  VIADD R1, R1, 0xffffffd0 ;  /* 0xffffffd001017836 */ /* 0x001fe20000000000 */
[----:B------:R-:W0:Y:S01]  /*0020*/  S2R R0, SR_TID.X ;  /* 0x0000000000007919 */ /* 0x000e220000002100 */
[----:B------:R-:W-:Y:S01]  /*0030*/  ELECT P0, URZ, PT ;  /* 0x00000000003f782f */ /* 0x000fe20003800000 */
[----:B------:R-:W-:Y:S01]  /*0040*/  BSSY B0, `(.L_x_470) ;  /* 0x000000d000007945 */ /* 0x000fe20003800000 */
[----:B0-----:R-:W-:-:S05]  /*0050*/  SHF.R.U32.HI R2, RZ, 0x5, R0 ;  /* 0x00000005ff027819 */ /* 0x001fca0000011600 */
[----:B------:R-:W0:Y:S02]  /*0060*/  SHFL.IDX PT, R3, R2, RZ, 0x1f ;  /* 0x00001fff02037589 */ /* 0x000e2400000e0000 */
[----:B0-----:R-:W-:-:S13]  /*0070*/  ISETP.EQ.AND P0, PT, R3, RZ, P0 ;  /* 0x000000ff0300720c */ /* 0x001fda0000702270 */
[----:B------:R-:W-:Y:S05]  /*0080*/  @!P0 BRA `(.L_x_471) ;  /* 0x0000000000208947 */ /* 0x000fea0003800000 */
[----:B------:R-:W-:Y:S02]  /*0090*/  ULDC.64 UR4, c[0x0][0x198] ;  /* 0x0000660000047ab9 */ /* 0x000fe40000000a00 */
[----:B------:R-:W-:Y:S02]  /*00a0*/  UIADD3 UR6, UP0, UR4, 0x570, URZ ;  /* 0x0000057004067890 */ /* 0x000fe4000ff1e03f */
[----:B------:R-:W-:Y:S02]  /*00b0*/  UIADD3 UR4, UP1, UR4, 0x670, URZ ;  /* 0x0000067004047890 */ /* 0x000fe4000ff3e03f */
[----:B------:R-:W-:Y:S02]  /*00c0*/  UIADD3.X UR7, URZ, UR5, URZ, UP0, !UPT ;  /* 0x000000053f077290 */ /* 0x000fe400087fe43f */
[----:B------:R-:W-:-:S07]  /*00d0*/  UIADD3.X UR5, URZ, UR5, URZ, UP1, !UPT ;  /* 0x000000053f057290 */ /* 0x000fce0008ffe43f */
[----:B------:R0:W-:Y:S02]  /*00e0*/  UTMACCTL.PF [UR6] ;  /* 0x00000000060079b9 */ /* 0x0001e40008040000 */
[----:B------:R0:W-:Y:S02]  /*00f0*/  UTMACCTL.PF [UR4] ;  /* 0x00000000040079b9 */ /* 0x0001e40008040000 */
[----:B0-----:R-:W-:Y:S01]  /*0100*/  NOP ;  /* 0x0000000000007918 */ /* 0x001fe20000000000 */
.L_x_471:
[----:B------:R-:W-:Y:S05]  /*0110*/  BSYNC B0 ;  /* 0x0000000000007941 */ /* 0x000fea0003800000 */
.L_x_470:
[----:B------:R-:W-:Y:S01]  /*0120*/  VOTEU.ANY UP0, P0 ;  /* 0x00000000003f7886 */ /* 0x000fe20000000100 */
[----:B------:R-:W0:Y:S01]  /*0130*/  SHFL.IDX PT, R3, R2, RZ, 0x1f ;  /* 0x00001fff02037589 */ /* 0x000e2200000e0000 */
[----:B------:R-:W-:Y:S01]  /*0140*/  UMOV UR4, 0x80 ;  /* 0x0000008000047882 */ /* 0x000fe20000000000 */
[----:B------:R-:W-:Y:S01]  /*0150*/  UMOV UR7, 0x100 ;  /* 0x0000010000077882 */ /* 0x000fe20000000000 */
[----:B------:R-:W-:Y:S01]  /*0160*/  SHF.R.U32.HI R4, RZ, 0x7, R0 ;  /* 0x00000007ff047819 */ /* 0x000fe20000011600 */
[----:B------:R-:W1:Y:S01]  /*0170*/  @UP0 S2UR UR8, SR_CgaCtaId ;  /* 0x00000000000809c3 */ /* 0x000e620000008800 */
[----:B------:R-:W-:Y:S01]  /*0180*/  @UP0 UMOV UR6, 0x400 ;  /* 0x0000040000060882 */ /* 0x000fe20000000000 */
[----:B------:R-:W-:-:S04]  /*0190*/  @UP0 UIADD3 UR4, -UR4, 0x100000, URZ ;  /* 0x0010000004040890 */ /* 0x000fc8000fffe13f */
[----:B------:R-:W-:Y:S02]  /*01a0*/  @UP0 USHF.L.U32 UR5, UR4, 0xb, URZ ;  /* 0x0000000b04050899 */ /* 0x000fe4000800063f */
[----:B------:R-:W-:Y:S01]  /*01b0*/  @UP0 USHF.L.U32 UR4, UR4, 0x1, URZ ;  /* 0x0000000104040899 */ /* 0x000fe2000800063f */
[----:B------:R-:W-:Y:S01]  /*01c0*/  VOTEU.ANY UP1, P0 ;  /* 0x00000000003f7886 */ /* 0x000fe20000020100 */
[----:B0-----:R-:W-:Y:S02]  /*01d0*/  ISETP.NE.AND P1, PT, R3, RZ, PT ;  /* 0x000000ff0300720c */ /* 0x001fe40003f25270 */
[----:B------:R0:W2:Y:S01]  /*01e0*/  SHFL.IDX PT, R3, R4, RZ, 0x1f ;  /* 0x00001fff04037589 */ /* 0x0000a200000e0000 */
[----:B-1----:R-:W-:Y:S02]  /*01f0*/  @UP0 ULEA UR8, UR8, UR6, 0x18 ;  /* 0x0000000608080291 */ /* 0x002fe4000f8ec03f */
[----:B------:R-:W-:-:S04]  /*0200*/  @UP0 UIADD3 UR6, -UR7, 0x100000, URZ ;  /* 0x0010000007060890 */ /* 0x000fc8000fffe13f */
[----:B------:R-:W-:Y:S02]  /*0210*/  @UP0 USHF.L.U32 UR7, UR6, 0xb, URZ ;  /* 0x0000000b06070899 */ /* 0x000fe4000800063f */
[----:B------:R-:W-:Y:S01]  /*0220*/  @UP0 USHF.L.U32 UR6, UR6, 0x1, URZ ;  /* 0x0000000106060899 */ /* 0x000fe2000800063f */
[----:B------:R-:W-:Y:S01]  /*0230*/  VOTEU.ANY UP0, P0 ;  /* 0x00000000003f7886 */ /* 0x000fe20000000100 */
[----:B------:R-:W1:Y:S04]  /*0240*/  FENCE.VIEW.ASYNC.S ;  /* 0x00000000000073c6 */ /* 0x000e680000000000 */
[----:B-1----:R0:W1:Y:S06]  /*0250*/  @UP0 SYNCS.EXCH.64 URZ, [UR8+0x28800], UR4 ;  /* 0x02880004083f05b2 */ /* 0x00206c0008000100 */
[----:B------:R0:W3:Y:S02]  /*0260*/  @UP1 SYNCS.EXCH.64 URZ, [UR8+0x28820], UR6 ;  /* 0x02882006083f15b2 */ /* 0x0000e40008000100 */
[----:B0-----:R-:W-:Y:S05]  /*0270*/  @P1 BRA `(.L_x_472) ;  /* 0x0000000000481947 */ /* 0x001fea0003800000 */
        /* <DEDUP_REMOVED lines=13> */
[----:B0-----:R0:W4:Y:S08]  /*0350*/  SYNCS.EXCH.64 URZ, [UR8+0x28830], UR4 ;  /* 0x02883004083f75b2 */ /* 0x0011300008000100 */
[----:B------:R0:W0:Y:S01]  /*0360*/  SYNCS.EXCH.64 URZ, [UR8+0x28840], UR6 ;  /* 0x02884006083f75b2 */ /* 0x0000220008000100 */
[----:B------:R0:W0:Y:S01]  /*0370*/  SYNCS.EXCH.64 URZ, [UR8+0x28838], UR4 ;  /* 0x02883804083f75b2 */ /* 0x0000220008000100 */
[----:B------:R0:W0:Y:S01]  /*0380*/  SYNCS.EXCH.64 URZ, [UR8+0x28848], UR6 ;  /* 0x02884806083f75b2 */ /* 0x0000220008000100 */
[----:B------:R-:W-:Y:S01]  /*0390*/  NOP ;  /* 0x0000000000007918 */ /* 0x000fe20000000000 */
.L_x_472:
        /* <DEDUP_REMOVED lines=22> */
.L_x_473:
        /* <DEDUP_REMOVED lines=18> */
.L_x_474:
        /* <DEDUP_REMOVED lines=22> */
.L_x_475:
        /* <DEDUP_REMOVED lines=22> */
.L_x_476:
[----:B--2---:R-:W-:Y:S01]  /*08e0*/  ISETP.NE.AND P0, PT, R3, RZ, PT ;  /* 0x000000ff0300720c */ /* 0x004fe20003f05270 */
[----:B------:R-:W-:Y:S01]  /*08f0*/  IMAD.MOV.U32 R3, RZ, RZ, 0x1 ;  /* 0x00000001ff037424 */ /* 0x000fe200078e00ff */
[----:B------:R-:W-:Y:S01]  /*0900*/  NOP ;  /* 0x0000000000007918 */ /* 0x000fe20000000000 */
[----:B------:R-:W-:Y:S01]  /*0910*/  ULDC.64 UR38, c[0x0][0x208] ;  /* 0x0000820000267ab9 */ /* 0x000fe20000000a00 */
[----:B------:R-:W-:Y:S02]  /*0920*/  BSSY B9, `(.L_x_477) ;  /* 0x0001a32000097945 */ /* 0x000fe40003800000 */
[----:B------:R-:W-:-:S05]  /*0930*/  SEL R3, R3, 0x2, !P0 ;  /* 0x0000000203037807 */ /* 0x000fca0004000000 */
[----:B------:R2:W-:Y:S01]  /*0940*/  STL [R1+0xc], R3 ;  /* 0x00000c0301007387 */ /* 0x0005e20000100800 */
[----:B01-34-:R-:W-:Y:S06]  /*0950*/  BAR.SYNC.DEFER_BLOCKING 0x0 ;  /* 0x0000000000007b1d */ /* 0x01bfec0000010000 */
[----:B------:R-:W-:Y:S05]  /*0960*/  @!P0 BRA `(.L_x_478) ;  /* 0x0000013c00208947 */ /* 0x000fea0003800000 */
.L_x_479:
[----:B------:R-:W-:-:S08]  /*0970*/  NOP ;  /* 0x0000000000007918 */ /* 0x000fd00000000000 */
[----:B------:R-:W0:Y:S02]  /*0980*/  USETMAXREG.TRY_ALLOC.CTAPOOL UP0, 0xe8 ;  /* 0x000000e8000079c8 */ /* 0x000e240008000600 */
[----:B0-----:R-:W-:-:S13]  /*0990*/  PLOP3.LUT P0, PT, PT, PT, UP0, 0x80, 0x0 ;  /* 0x000000000000781c */ /* 0x001fda0003f0f008 */
[----:B------:R-:W-:Y:S05]  /*09a0*/  @!P0 BRA `(.L_x_479) ;  /* 0xfffffffc00f08947 */ /* 0x000fea000383ffff */
[----:B------:R-:W-:Y:S01]  /*09b0*/  SHF.R.U32.HI R2, RZ, 0x7, R0 ;  /* 0x00000007ff027819 */ /* 0x000fe20000011600 */
[----:B------:R-:W0:Y:S01]  /*09c0*/  S2R R222, SR_CgaCtaId ;  /* 0x0000000000de7919 */ /* 0x000e220000008800 */
[----:B--2---:R-:W-:Y:S01]  /*09d0*/  MOV R3, 0x400 ;  /* 0x0000040000037802 */ /* 0x004fe20000000f00 */
[----:B------:R-:W-:Y:S01]  /*09e0*/  ULDC UR4, c[0x0][0xc3c] ;  /* 0x00030f0000047ab9 */ /* 0x000fe20000000800 */
[----:B------:R-:W-:Y:S06]  /*09f0*/  BAR.ARV 0x8, 0x180 ;  /* 0x0206000000007b1d */ /* 0x000fec0000002000 */
[----:B------:R-:W-:-:S13]  /*0a00*/  ISETP.NE.AND P0, PT, R2, 0x1, PT ;  /* 0x000000010200780c */ /* 0x000fda0003f05270 */
[----:B------:R-:W-:Y:S08]  /*0a10*/  @!P0 BAR.ARV 0x9, 0x100 ;  /* 0x0244000000008b1d */ /* 0x000ff00000002000 */
[----:B------:R-:W-:Y:S01]  /*0a20*/  BAR.SYNC.DEFER_BLOCKING 0x5, 0x180 ;  /* 0x0146000000007b1d */ /* 0x000fe20000010000 */
[----:B0-----:R-:W-:-:S05]  /*0a30*/  LEA R156, R222, R3, 0x18 ;  /* 0x00000003de9c7211 */ /* 0x001fca00078ec0ff */
[----:B------:R-:W0:Y:S02]  /*0a40*/  LDS.128 R40, [R156+0x288d0] ;  /* 0x0288d0009c287984 */ /* 0x000e240000000c00 */
[----:B------:R-:W-:Y:S06]  /*0a50*/  BAR.ARV 0x4, 0x180 ;  /* 0x0106000000007b1d */ /* 0x000fec0000002000 */
[----:B0-----:R-:W-:-:S13]  /*0a60*/  ISETP.GE.AND P0, PT, R43, UR4, PT ;  /* 0x000000042b007c0c */ /* 0x001fda000bf06270 */
[----:B------:R-:W-:Y:S05]  /*0a70*/  @P0 BRA `(.L_x_480) ;  /* 0x000001a000700947 */ /* 0x000fea0003800000 */
[----:B------:R-:W2:Y:S01]  /*0a80*/  LDL.LU R14, [R1+0xc] ;  /* 0x00000c00010e7983 */ /* 0x000ea20000300800 */
[----:B------:R-:W-:Y:S01]  /*0a90*/  VIADD R13, R0, 0xffffff80 ;  /* 0xffffff80000d7836 */ /* 0x000fe20000000000 */
[----:B------:R-:W-:Y:S01]  /*0aa0*/  IADD3 R211, R156, 0x10400, RZ ;  /* 0x000104009cd37810 */ /* 0x000fe20007ffe0ff */
[----:B------:R-:W-:Y:S01]  /*0ab0*/  IMAD.MOV.U32 R12, RZ, RZ, -0x2 ;  /* 0xfffffffeff0c7424 */ /* 0x000fe200078e00ff */
[----:B------:R-:W-:Y:S01]  /*0ac0*/  CS2R R154, SRZ ;  /* 0x00000000009a7805 */ /* 0x000fe2000001ff00 */
[----:B------:R-:W-:Y:S01]  /*0ad0*/  IMAD.MOV.U32 R207, RZ, RZ, RZ ;  /* 0x000000ffffcf7224 */ /* 0x000fe200078e00ff */
[----:B------:R-:W-:Y:S01]  /*0ae0*/  SHF.R.S32.HI R0, RZ, 0x1f, R13 ;  /* 0x0000001fff007819 */ /* 0x000fe2000001140d */
[----:B------:R-:W-:Y:S02]  /*0af0*/  IMAD.MOV.U32 R158, RZ, RZ, RZ ;  /* 0x000000ffff9e7224 */ /* 0x000fe400078e00ff */
[----:B------:R-:W-:Y:S01]  /*0b00*/  IMAD.MOV.U32 R152, RZ, RZ, RZ ;  /* 0x000000ffff987224 */ /* 0x000fe200078e00ff */
[----:B------:R-:W-:-:S02]  /*0b10*/  LEA.HI R2, R0, R13, RZ, 0x7 ;  /* 0x0000000d00027211 */ /* 0x000fc400078f38ff */
[-C--:B------:R-:W-:Y:S02]  /*0b20*/  LEA.HI R4, R0, R13.reuse, RZ, 0x5 ;  /* 0x0000000d00047211 */ /* 0x080fe400078f28ff */
[----:B------:R-:W-:Y:S02]  /*0b30*/  LOP3.LUT R212, R2, 0xffffff80, RZ, 0xc0, !PT ;  /* 0xffffff8002d47812 */ /* 0x000fe400078ec0ff */
[----:B------:R-:W-:Y:S01]  /*0b40*/  SHF.R.S32.HI R221, RZ, 0x7, R2 ;  /* 0x00000007ffdd7819 */ /* 0x000fe20000011402 */
[----:B------:R-:W-:Y:S01]  /*0b50*/  IMAD.SHL.U32 R5, R4, 0x20, RZ ;  /* 0x0000002004057824 */ /* 0x000fe200078e00ff */
[----:B------:R-:W-:Y:S01]  /*0b60*/  LEA.HI R3, R0, R13, RZ, 0x4 ;  /* 0x0000000d00037211 */ /* 0x000fe200078f20ff */
[----:B------:R-:W-:Y:S01]  /*0b70*/  IMAD.IADD R212, R13, 0x1, -R212 ;  /* 0x000000010dd47824 */ /* 0x000fe200078e0ad4 */
[----:B------:R-:W-:Y:S02]  /*0b80*/  LEA.HI R2, R2, R221, RZ, 0x1 ;  /* 0x000000dd02027211 */ /* 0x000fe400078f08ff */
[----:B------:R-:W-:-:S02]  /*0b90*/  LEA.HI R11, R0, R13, RZ, 0x2 ;  /* 0x0000000d000b7211 */ /* 0x000fc400078f10ff */
[----:B------:R-:W-:Y:S02]  /*0ba0*/  SHF.R.S32.HI R7, RZ, 0x1f, R212 ;  /* 0x0000001fff077819 */ /* 0x000fe400000114d4 */
[----:B------:R-:W-:Y:S02]  /*0bb0*/  LOP3.LUT R2, R2, 0x3fffffe, RZ, 0xc0, !PT ;  /* 0x03fffffe02027812 */ /* 0x000fe400078ec0ff */
[CC--:B------:R-:W-:Y:S02]  /*0bc0*/  LEA.HI R8, R7.reuse, R212.reuse, RZ, 0x2 ;  /* 0x000000d407087211 */ /* 0x0c0fe400078f10ff */
[----:B------:R-:W-:Y:S01]  /*0bd0*/  LEA.HI R7, R7, R212, RZ, 0x5 ;  /* 0x000000d407077211 */ /* 0x000fe200078f28ff */
[----:B------:R-:W-:Y:S01]  /*0be0*/  IMAD.IADD R2, R221, 0x1, -R2 ;  /* 0x00000001dd027824 */ /* 0x000fe200078e0a02 */
[--C-:B------:R-:W-:Y:S02]  /*0bf0*/  SHF.R.S32.HI R9, RZ, 0x2, R8.reuse ;  /* 0x00000002ff097819 */ /* 0x100fe40000011408 */
[----:B------:R-:W-:-:S02]  /*0c00*/  SHF.R.S32.HI R10, RZ, 0x1f, R8 ;  /* 0x0000001fff0a7819 */ /* 0x000fc40000011408 */
[----:B------:R-:W-:Y:S02]  /*0c10*/  SHF.R.S32.HI R7, RZ, 0x5, R7 ;  /* 0x00000005ff077819 */ /* 0x000fe40000011407 */
[----:B------:R-:W-:Y:S02]  /*0c20*/  LEA.HI R10, R10, R9, RZ, 0x3 ;  /* 0x000000090a0a7211 */ /* 0x000fe400078f18ff */
[----:B------:R-:W-:Y:S02]  /*0c30*/  SHF.R.S32.HI R6, RZ, 0x4, R3 ;  /* 0x00000004ff067819 */ /* 0x000fe40000011403 */
[----:B------:R-:W-:Y:S02]  /*0c40*/  LOP3.LUT R10, R10, 0xfffffff8, RZ, 0xc0, !PT ;  /* 0xfffffff80a0a7812 */ /* 0x000fe400078ec0ff */
[----:B------:R-:W-:Y:S02]  /*0c50*/  LOP3.LUT R4, R3, 0x3fffff0, RZ, 0xc0, !PT ;  /* 0x03fffff003047812 */ /* 0x000fe400078ec0ff */
[----:B------:R-:W-:-:S02]  /*0c60*/  IADD3 R10, R9, -R10, RZ ;  /* 0x8000000a090a7210 */ /* 0x000fc40007ffe0ff */
[----:B------:R-:W-:Y:S01]  /*0c70*/  LOP3.LUT R11, R11, 0xfffffffc, RZ, 0xc0, !PT ;  /* 0xfffffffc0b0b7812 */ /* 0x000fe200078ec0ff */
[----:B------:R-:W-:Y:S01]  /*0c80*/  IMAD.IADD R4, R13, 0x1, -R4 ;  /* 0x000000010d047824 */ /* 0x000fe200078e0a04 */
[----:B------:R-:W-:Y:S01]  /*0c90*/  LOP3.LUT R5, R5, 0xfffffc00, RZ, 0xc0, !PT ;  /* 0xfffffc0005057812 */ /* 0x000fe200078ec0ff */
[----:B------:R-:W-:Y:S01]  /*0ca0*/  IMAD R7, R7, 0x10, R10 ;  /* 0x0000001007077824 */ /* 0x000fe200078e020a */
[----:B------:R-:W-:Y:S01]  /*0cb0*/  LEA.HI R3, R3, R6, RZ, 0x1 ;  /* 0x0000000603037211 */ /* 0x000fe200078f08ff */
[----:B------:R-:W-:Y:S01]  /*0cc0*/  IMAD.IADD R11, R13, 0x1, -R11 ;  /* 0x000000010d0b7824 */ /* 0x000fe200078e0a0b */
[----:B------:R-:W-:Y:S01]  /*0cd0*/  LOP3.LUT R9, R8, 0x7ffffffc, RZ, 0xc0, !PT ;  /* 0x7ffffffc08097812 */ /* 0x000fe200078ec0ff */
[----:B------:R-:W-:Y:S01]  /*0ce0*/  IMAD R223, R2, 0x40, R7 ;  /* 0x0000004002df7824 */ /* 0x000fe200078e0207 */
[-C--:B------:R-:W-:Y:S01]  /*0cf0*/  LEA.HI R2, R0, R13.reuse, RZ, 0x6 ;  /* 0x0000000d00027211 */ /* 0x080fe200078f30ff */
[----:B------:R-:W-:Y:S01]  /*0d00*/  IMAD R4, R4, 0x40, R5 ;  /* 0x0000004004047824 */ /* 0x000fe200078e0205 */
[----:B------:R-:W-:Y:S01]  /*0d10*/  LEA.HI R0, R0, R13, RZ, 0x3 ;  /* 0x0000000d00007211 */ /* 0x000fe200078f18ff */
[----:B------:R-:W-:Y:S01]  /*0d20*/  IMAD.IADD R9, R212, 0x1, -R9 ;  /* 0x00000001d4097824 */ /* 0x000fe200078e0a09 */
[----:B------:R-:W-:Y:S01]  /*0d30*/  LOP3.LUT R3, R3, 0x1ffffffe, RZ, 0xc0, !PT ;  /* 0x1ffffffe03037812 */ /* 0x000fe200078ec0ff */
[----:B------:R-:W-:Y:S01]  /*0d40*/  IMAD.SHL.U32 R2, R2, 0x8, RZ ;  /* 0x0000000802027824 */ /* 0x000fe200078e00ff */
[----:B------:R-:W-:Y:S01]  /*0d50*/  SHF.R.S32.HI R153, RZ, 0x3, R0 ;  /* 0x00000003ff997819 */ /* 0x000fe20000011400 */
[----:B------:R-:W-:Y:S01]  /*0d60*/  IMAD R225, R9, R12, 0x80 ;  /* 0x0000008009e17424 */ /* 0x000fe200078e020c */
[----:B------:R-:W-:Y:S01]  /*0d70*/  LEA.HI R5, R11, R11, RZ, 0x1 ;  /* 0x0000000b0b057211 */ /* 0x000fe200078f08ff */
[----:B------:R-:W-:Y:S01]  /*0d80*/  IMAD.IADD R3, R6, 0x1, -R3 ;  /* 0x0000000106037824 */ /* 0x000fe200078e0a03 */
[C---:B------:R-:W-:Y:S01]  /*0d90*/  IADD3 R218, R153.reuse, 0x60, RZ ;  /* 0x0000006099da7810 */ /* 0x040fe20007ffe0ff */
[----:B------:R-:W-:Y:S01]  /*0da0*/  VIADD R220, R153, 0x20 ;  /* 0x0000002099dc7836 */ /* 0x000fe20000000000 */
[----:B------:R-:W-:Y:S01]  /*0db0*/  LOP3.LUT R6, R5, 0x1ffffffe, RZ, 0xc0, !PT ;  /* 0x1ffffffe05067812 */ /* 0x000fe200078ec0ff */
[C---:B------:R-:W-:Y:S01]  /*0dc0*/  VIADD R219, R153.reuse, 0x40 ;  /* 0x0000004099db7836 */ /* 0x040fe20000000000 */
[----:B------:R-:W-:Y:S01]  /*0dd0*/  LOP3.LUT R202, R0, 0xfffffff8, RZ, 0xc0, !PT ;  /* 0xfffffff800ca7812 */ /* 0x000fe200078ec0ff */
[----:B------:R-:W-:Y:S01]  /*0de0*/  IMAD.SHL.U32 R228, R153, 0x40, RZ ;  /* 0x0000004099e47824 */ /* 0x000fe200078e00ff */
[----:B------:R-:W-:Y:S01]  /*0df0*/  SHF.R.S32.HI R5, RZ, 0x1f, R220 ;  /* 0x0000001fff057819 */ /* 0x000fe200000114dc */
[----:B------:R-:W-:Y:S01]  /*0e00*/  IMAD.SHL.U32 R193, R220, 0x40, RZ ;  /* 0x00000040dcc17824 */ /* 0x000fe200078e00ff */
[----:B------:R-:W-:Y:S01]  /*0e10*/  SHF.R.S32.HI R7, RZ, 0x1f, R218 ;  /* 0x0000001fff077819 */ /* 0x000fe200000114da */
[----:B------:R-:W-:Y:S01]  /*0e20*/  IMAD.IADD R202, R13, 0x1, -R202 ;  /* 0x000000010dca7824 */ /* 0x000fe200078e0aca */
[----:B------:R-:W-:Y:S01]  /*0e30*/  SHF.R.S32.HI R0, RZ, 0x1f, R219 ;  /* 0x0000001fff007819 */ /* 0x000fe200000114db */
[----:B------:R-:W-:Y:S01]  /*0e40*/  IMAD.SHL.U32 R192, R219, 0x40, RZ ;  /* 0x00000040dbc07824 */ /* 0x000fe200078e00ff */
[----:B------:R-:W-:Y:S01]  /*0e50*/  LEA.HI R5, R5, R220, RZ, 0x3 ;  /* 0x000000dc05057211 */ /* 0x000fe200078f18ff */
[----:B------:R-:W-:Y:S01]  /*0e60*/  IMAD.SHL.U32 R159, R218, 0x40, RZ ;  /* 0x00000040da9f7824 */ /* 0x000fe200078e00ff */
[----:B------:R-:W-:Y:S01]  /*0e70*/  LEA.HI R7, R7, R218, RZ, 0x3 ;  /* 0x000000da07077211 */ /* 0x000fe200078f18ff */
[----:B------:R-:W-:Y:S01]  /*0e80*/  IMAD R226, R3, 0x8, R4 ;  /* 0x0000000803e27824 */ /* 0x000fe200078e0204 */
[----:B------:R-:W-:Y:S01]  /*0e90*/  LEA.HI R0, R0, R219, RZ, 0x3 ;  /* 0x000000db00007211 */ /* 0x000fe200078f18ff */
[----:B------:R-:W-:Y:S01]  /*0ea0*/  IMAD.SHL.U32 R16, R202, 0x8, RZ ;  /* 0x00000008ca107824 */ /* 0x000fe200078e00ff */
[----:B------:R-:W-:Y:S01]  /*0eb0*/  LOP3.LUT R3, R228, 0x1c0, RZ, 0xc0, !PT ;  /* 0x000001c0e4037812 */ /* 0x000fe200078ec0ff */
[----:B------:R-:W-:Y:S01]  /*0ec0*/  IMAD.SHL.U32 R5, R5, 0x40, RZ ;  /* 0x0000004005057824 */ /* 0x000fe200078e00ff */
[----:B------:R-:W-:Y:S01]  /*0ed0*/  LOP3.LUT R193, R193, 0x1c0, RZ, 0xc0, !PT ;  /* 0x000001c0c1c17812 */ /* 0x000fe200078ec0ff */
[----:B------:R-:W-:Y:S01]  /*0ee0*/  IMAD.SHL.U32 R7, R7, 0x40, RZ ;  /* 0x0000004007077824 */ /* 0x000fe200078e00ff */
[----:B------:R-:W-:Y:S01]  /*0ef0*/  LOP3.LUT R192, R192, 0x1c0, RZ, 0xc0, !PT ;  /* 0x000001c0c0c07812 */ /* 0x000fe200078ec0ff */
[----:B------:R-:W-:Y:S01]  /*0f00*/  IMAD.SHL.U32 R18, R202, 0x4, RZ ;  /* 0x00000004ca127824 */ /* 0x000fe200078e00ff */
[----:B------:R-:W-:Y:S01]  /*0f10*/  LOP3.LUT R159, R159, 0x1c0, RZ, 0xc0, !PT ;  /* 0x000001c09f9f7812 */ /* 0x000fe200078ec0ff */
[----:B------:R-:W-:Y:S01]  /*0f20*/  IMAD.IADD R6, R11, 0x1, -R6 ;  /* 0x000000010b067824 */ /* 0x000fe200078e0a06 */
[----:B------:R-:W-:Y:S01]  /*0f30*/  SHF.L.U32 R0, R0, 0x6, RZ ;  /* 0x0000000600007819 */ /* 0x000fe200000006ff */
[----:B------:R-:W-:Y:S01]  /*0f40*/  VIADD R23, R18, 0x20 ;  /* 0x0000002012177836 */ /* 0x000fe20000000000 */
[----:B------:R-:W-:Y:S01]  /*0f50*/  SHF.R.U32.HI R198, RZ, 0x3, R3 ;  /* 0x00000003ffc67819 */ /* 0x000fe20000011603 */
[----:B------:R-:W-:Y:S01]  /*0f60*/  VIADD R22, R16, 0x40 ;  /* 0x0000004010167836 */ /* 0x000fe20000000000 */
[----:B------:R-:W-:Y:S01]  /*0f70*/  LOP3.LUT R201, R3, 0x38, R16, 0xf8, !PT ;  /* 0x0000003803c97812 */ /* 0x000fe200078ef810 */
[----:B------:R-:W-:Y:S01]  /*0f80*/  IMAD.SHL.U32 R214, R23, 0x2, RZ ;  /* 0x0000000217d67824 */ /* 0x000fe200078e00ff */
[----:B------:R-:W-:Y:S01]  /*0f90*/  LOP3.LUT R199, R2, 0xfffffe00, RZ, 0xc0, !PT ;  /* 0xfffffe0002c77812 */ /* 0x000fe200078ec0ff */
[----:B------:R-:W-:Y:S01]  /*0fa0*/  IMAD R224, R6, 0x8, R223 ;  /* 0x0000000806e07824 */ /* 0x000fe200078e02df */
[----:B------:R-:W-:-:S02]  /*0fb0*/  SHF.R.U32.HI R11, RZ, 0x3, R193 ;  /* 0x00000003ff0b7819 */ /* 0x000fc400000116c1 */
[----:B------:R-:W-:Y:S02]  /*0fc0*/  LOP3.LUT R4, R193, 0x38, R16, 0xf8, !PT ;  /* 0x00000038c1047812 */ /* 0x000fe400078ef810 */
[----:B------:R-:W-:Y:S02]  /*0fd0*/  SHF.R.U32.HI R9, RZ, 0x3, R192 ;  /* 0x00000003ff097819 */ /* 0x000fe400000116c0 */
[--C-:B------:R-:W-:Y:S02]  /*0fe0*/  LOP3.LUT R3, R192, 0x38, R16.reuse, 0xf8, !PT ;  /* 0x00000038c0037812 */ /* 0x100fe400078ef810 */
[----:B------:R-:W-:Y:S02]  /*0ff0*/  SHF.R.U32.HI R229, RZ, 0x3, R159 ;  /* 0x00000003ffe57819 */ /* 0x000fe4000001169f */
[----:B------:R-:W-:Y:S02]  /*1000*/  LOP3.LUT R8, R159, 0x38, R16, 0xf8, !PT ;  /* 0x000000389f087812 */ /* 0x000fe400078ef810 */
[----:B------:R-:W-:-:S02]  /*1010*/  LOP3.LUT R197, R5, 0xfffffe00, RZ, 0xc0, !PT ;  /* 0xfffffe0005c57812 */ /* 0x000fc400078ec0ff */
[----:B------:R-:W-:Y:S02]  /*1020*/  LOP3.LUT R196, R0, 0xfffffe00, RZ, 0xc0, !PT ;  /* 0xfffffe0000c47812 */ /* 0x000fe400078ec0ff */
[----:B------:R-:W-:Y:S02]  /*1030*/  LOP3.LUT R195, R7, 0xfffffe00, RZ, 0xc0, !PT ;  /* 0xfffffe0007c37812 */ /* 0x000fe400078ec0ff */
[----:B------:R-:W-:Y:S02]  /*1040*/  LOP3.LUT R201, R199, R201, R198, 0xf6, !PT ;  /* 0x000000c9c7c97212 */ /* 0x000fe400078ef6c6 */
[----:B------:R-:W-:Y:S02]  /*1050*/  LOP3.LUT R4, R197, R4, R11, 0xf6, !PT ;  /* 0x00000004c5047212 */ /* 0x000fe400078ef60b */
[----:B------:R-:W-:Y:S01]  /*1060*/  LOP3.LUT R216, R196, R3, R9, 0xf6, !PT ;  /* 0x00000003c4d87212 */ /* 0x000fe200078ef609 */
[----:B------:R-:W-:Y:S01]  /*1070*/  IMAD R200, R201, 0x2, R211 ;  /* 0x00000002c9c87824 */ /* 0x000fe200078e02d3 */
[----:B------:R-:W-:Y:S01]  /*1080*/  LOP3.LUT R8, R195, R8, R229, 0xf6, !PT ;  /* 0x00000008c3087212 */ /* 0x000fe200078ef6e5 */
[----:B------:R-:W-:Y:S01]  /*1090*/  IMAD R217, R4, 0x2, R211 ;  /* 0x0000000204d97824 */ /* 0x000fe200078e02d3 */
[----:B------:R-:W-:Y:S01]  /*10a0*/  SHF.R.S32.HI R10, RZ, 0x1f, R23 ;  /* 0x0000001fff0a7819 */ /* 0x000fe20000011417 */
[----:B------:R-:W-:Y:S01]  /*10b0*/  IMAD R216, R216, 0x2, R211 ;  /* 0x00000002d8d87824 */ /* 0x000fe200078e02d3 */
[----:B------:R-:W-:Y:S01]  /*10c0*/  SHF.R.S32.HI R227, RZ, 0x1f, R153 ;  /* 0x0000001fffe37819 */ /* 0x000fe20000011499 */
[----:B------:R-:W-:Y:S01]  /*10d0*/  IMAD R215, R8, 0x2, R211 ;  /* 0x0000000208d77824 */ /* 0x000fe200078e02d3 */
[----:B------:R-:W-:-:S02]  /*10e0*/  SHF.R.S32.HI R19, RZ, 0x1f, R18 ;  /* 0x0000001fff137819 */ /* 0x000fc40000011412 */
[----:B------:R-:W-:Y:S02]  /*10f0*/  SHF.R.S32.HI R17, RZ, 0x1f, R16 ;  /* 0x0000001fff117819 */ /* 0x000fe40000011410 */
[----:B------:R-:W-:Y:S02]  /*1100*/  SHF.R.S32.HI R2, RZ, 0x1f, R22 ;  /* 0x0000001fff027819 */ /* 0x000fe40000011416 */
[----:B------:R-:W-:Y:S02]  /*1110*/  SHF.L.U64.HI R213, R23, 0x1, R10 ;  /* 0x0000000117d57819 */ /* 0x000fe4000001020a */
[----:B--2---:R-:W-:-:S07]  /*1120*/  LOP3.LUT R157, R14, 0x1, RZ, 0xfc, !PT ;  /* 0x000000010e9d7812 */ /* 0x004fce00078efcff */
.L_x_676:
[----:B0-----:R-:W0:Y:S02]  /*1130*/  LDC.64 R4, c[0x0][0xc88] ;  /* 0x00032200ff047b82 */ /* 0x001e240000000a00 */
[----:B0-----:R-:W-:-:S05]  /*1140*/  IMAD.WIDE R4, R43, 0x4, R4 ;  /* 0x000000042b047825 */ /* 0x001fca00078e0204 */
[----:B--2---:R-:W2:Y:S01]  /*1150*/  LDG.E R206, desc[UR38][R4.64] ;  /* 0x0000002604ce7981 */ /* 0x004ea2000c1e1900 */
[----:B------:R-:W-:Y:S05]  /*1160*/  YIELD ;  /* 0x0000000000007946 */ /* 0x000fea0003800000 */
[----:B------:R-:W-:Y:S01]  /*1170*/  ULDC.64 UR4, c[0x0][0xa28] ;  /* 0x00028a0000047ab9 */ /* 0x000fe20000000a00 */
[----:B------:R-:W-:Y:S01]  /*1180*/  ULDC.64 UR8, c[0x0][0xa18] ;  /* 0x0002860000087ab9 */ /* 0x000fe20000000a00 */
[----:B------:R-:W-:Y:S01]  /*1190*/  ISETP.NE.U32.AND P1, PT, RZ, UR4, PT ;  /* 0x00000004ff007c0c */ /* 0x000fe2000bf25070 */
[----:B------:R-:W-:Y:S01]  /*11a0*/  ULDC.64 UR6, c[0x0][0xa08] ;  /* 0x0002820000067ab9 */ /* 0x000fe20000000a00 */
[----:B------:R-:W-:Y:S01]  /*11b0*/  MOV R0, RZ ;  /* 0x000000ff00007202 */ /* 0x000fe20000000f00 */
[----:B------:R-:W-:Y:S01]  /*11c0*/  IMAD.MOV.U32 R30, RZ, RZ, RZ ;  /* 0x000000ffff1e7224 */ /* 0x000fe200078e00ff */
[----:B------:R-:W-:-:S02]  /*11d0*/  ISETP.NE.AND.EX P1, PT, RZ, UR5, PT, P1 ;  /* 0x00000005ff007c0c */ /* 0x000fc4000bf25310 */
[----:B------:R-:W-:-:S04]  /*11e0*/  ISETP.NE.U32.AND P0, PT, RZ, UR6, PT ;  /* 0x00000006ff007c0c */ /* 0x000fc8000bf05070 */
[----:B------:R-:W-:Y:S02]  /*11f0*/  ISETP.NE.AND.EX P0, PT, RZ, UR7, PT, P0 ;  /* 0x00000007ff007c0c */ /* 0x000fe4000bf05300 */
[----:B--2---:R-:W-:Y:S01]  /*1200*/  SHF.R.S32.HI R209, RZ, 0x1f, R206 ;  /* 0x0000001fffd17819 */ /* 0x004fe200000114ce */
[----:B------:R-:W-:-:S04]  /*1210*/  IMAD.SHL.U32 R204, R206, 0x4, RZ ;  /* 0x00000004cecc7824 */ /* 0x000fc800078e00ff */
[C---:B------:R-:W-:Y:S02]  /*1220*/  @P1 LEA R6, P2, R206.reuse, UR4, 0x2 ;  /* 0x00000004ce061c11 */ /* 0x040fe4000f8410ff */
[C-C-:B------:R-:W-:Y:S02]  /*1230*/  SHF.L.U64.HI R205, R206.reuse, 0x2, R209.reuse ;  /* 0x00000002cecd7819 */ /* 0x140fe400000102d1 */
[----:B----4-:R-:W-:Y:S02]  /*1240*/  @P1 LEA.HI.X R7, R206, UR5, R209, 0x2, P2 ;  /* 0x00000005ce071c11 */ /* 0x010fe400090f14d1 */
[----:B------:R-:W-:Y:S01]  /*1250*/  ISETP.NE.U32.AND P2, PT, RZ, UR8, PT ;  /* 0x00000008ff007c0c */ /* 0x000fe2000bf45070 */
[----:B------:R-:W-:Y:S01]  /*1260*/  ULDC UR4, c[0x0][0x288] ;  /* 0x0000a20000047ab9 */ /* 0x000fe20000000800 */
[----:B------:R-:W-:Y:S01]  /*1270*/  IADD3 R8, P3, R204, UR6, RZ ;  /* 0x00000006cc087c10 */ /* 0x000fe2000ff7e0ff */
[----:B------:R0:W5:Y:S01]  /*1280*/  @P1 LDG.E R0, desc[UR38][R6.64] ;  /* 0x0000002606001981 */ /* 0x000162000c1e1900 */
[----:B------:R-:W-:Y:S01]  /*1290*/  ISETP.NE.AND.EX P2, PT, RZ, UR9, PT, P2 ;  /* 0x00000009ff007c0c */ /* 0x000fe2000bf45320 */
[----:B------:R-:W-:Y:S01]  /*12a0*/  IMAD.U32 R95, RZ, RZ, UR4 ;  /* 0x00000004ff5f7e24 */ /* 0x000fe2000f8e00ff */
[----:B------:R-:W-:Y:S01]  /*12b0*/  IADD3.X R9, R205, UR7, RZ, P3, !PT ;  /* 0x00000007cd097c10 */ /* 0x000fe20009ffe4ff */
[----:B------:R-:W-:-:S04]  /*12c0*/  ULDC.64 UR4, c[0x0][0x418] ;  /* 0x0001060000047ab9 */ /* 0x000fc80000000a00 */
[----:B------:R0:W5:Y:S06]  /*12d0*/  @P0 LDG.E R30, desc[UR38][R8.64] ;  /* 0x00000026081e0981 */ /* 0x00016c000c1e1900 */
[----:B------:R-:W-:-:S04]  /*12e0*/  @P2 IADD3 R4, P1, R204, UR8, RZ ;  /* 0x00000008cc042c10 */ /* 0x000fc8000ff3e0ff */
[----:B------:R-:W-:-:S05]  /*12f0*/  @P2 IADD3.X R5, R205, UR9, RZ, P1, !PT ;  /* 0x00000009cd052c10 */ /* 0x000fca0008ffe4ff */
[----:B------:R0:W5:Y:S01]  /*1300*/  @P2 LDG.E R95, desc[UR38][R4.64] ;  /* 0x00000026045f2981 */ /* 0x000162000c1e1900 */
[----:B------:R-:W-:-:S03]  /*1310*/  UISETP.NE.U32.AND UP0, UPT, UR4, URZ, UPT ;  /* 0x0000003f0400728c */ /* 0x000fc6000bf05070 */
[----:B------:R-:W-:Y:S01]  /*1320*/  ULDC UR4, c[0x0][0x424] ;  /* 0x0001090000047ab9 */ /* 0x000fe20000000800 */
[----:B------:R-:W-:-:S03]  /*1330*/  UISETP.NE.AND.EX UP0, UPT, UR5, URZ, UPT, UP0 ;  /* 0x0000003f0500728c */ /* 0x000fc6000bf05300 */
[----:B------:R-:W-:Y:S01]  /*1340*/  ULDC UR5, c[0x0][0x2f0] ;  /* 0x0000bc0000057ab9 */ /* 0x000fe20000000800 */
[----:B------:R-:W-:-:S04]  /*1350*/  USEL UR4, UR4, 0x1, UP0 ;  /* 0x0000000104047887 */ /* 0x000fc80008000000 */
[----:B------:R-:W-:-:S03]  /*1360*/  UIMAD UR4, UR4, UR5, URZ ;  /* 0x00000005040472a4 */ /* 0x000fc6000f8e023f */
[----:B------:R-:W-:Y:S02]  /*1370*/  ULDC UR5, c[0x0][0x348] ;  /* 0x0000d20000057ab9 */ /* 0x000fe40000000800 */
[----:B------:R-:W-:Y:S02]  /*1380*/  IMAD.U32 R25, RZ, RZ, UR5 ;  /* 0x00000005ff197e24 */ /* 0x000fe4000f8e00ff */
[----:B------:R-:W-:Y:S02]  /*1390*/  IMAD.U32 R29, RZ, RZ, UR4 ;  /* 0x00000004ff1d7e24 */ /* 0x000fe4000f8e00ff */
[----:B------:R-:W-:Y:S01]  /*13a0*/  IMAD.MOV.U32 R26, RZ, RZ, R206 ;  /* 0x000000ffff1a7224 */ /* 0x000fe200078e00ce */
[----:B0--3--:R-:W-:Y:S06]  /*13b0*/  @P2 BRA `(.L_x_481) ;  /* 0x0000000000242947 */ /* 0x009fec0003800000 */
[----:B------:R-:W-:Y:S02]  /*13c0*/  ULDC.64 UR4, c[0x0][0xa00] ;  /* 0x0002800000047ab9 */ /* 0x000fe40000000a00 */
[----:B------:R-:W-:-:S04]  /*13d0*/  ISETP.NE.U32.AND P1, PT, RZ, UR4, PT ;  /* 0x00000004ff007c0c */ /* 0x000fc8000bf25070 */
[----:B------:R-:W-:-:S13]  /*13e0*/  ISETP.NE.AND.EX P1, PT, RZ, UR5, PT, P1 ;  /* 0x00000005ff007c0c */ /* 0x000fda000bf25310 */
[----:B------:R-:W-:Y:S05]  /*13f0*/  @!P1 BRA `(.L_x_481) ;  /* 0x0000000000149947 */ /* 0x000fea0003800000 */
[----:B------:R-:W0:Y:S02]  /*1400*/  LDC.64 R4, c[0x0][0xa00] ;  /* 0x00028000ff047b82 */ /* 0x000e240000000a00 */
[----:B0-----:R-:W-:-:S05]  /*1410*/  IMAD.WIDE R4, R26, 0x4, R4 ;  /* 0x000000041a047825 */ /* 0x001fca00078e0204 */
[----:B-----5:R-:W2:Y:S04]  /*1420*/  LDG.E R95, desc[UR38][R4.64] ;  /* 0x00000026045f7981 */ /* 0x020ea8000c1e1900 */
[----:B------:R-:W2:Y:S02]  /*1430*/  LDG.E R6, desc[UR38][R4.64+0x4] ;  /* 0x0000042604067981 */ /* 0x000ea4000c1e1900 */
[----:B--2---:R-:W-:-:S07]  /*1440*/  IMAD.IADD R95, R6, 0x1, -R95 ;  /* 0x00000001065f7824 */ /* 0x004fce00078e0a5f */
.L_x_481:
[----:B------:R-:W-:Y:S01]  /*1450*/  ULDC.64 UR4, c[0x0][0xa20] ;  /* 0x0002880000047ab9 */ /* 0x000fe20000000a00 */
[----:B------:R-:W-:Y:S01]  /*1460*/  IMAD.MOV.U32 R208, RZ, RZ, R41 ;  /* 0x000000ffffd07224 */ /* 0x000fe200078e0029 */
[----:B------:R-:W-:Y:S01]  /*1470*/  ISETP.NE.U32.AND P1, PT, RZ, UR4, PT ;  /* 0x00000004ff007c0c */ /* 0x000fe2000bf25070 */
[----:B------:R-:W-:-:S03]  /*1480*/  IMAD.MOV.U32 R203, RZ, RZ, R42 ;  /* 0x000000ffffcb7224 */ /* 0x000fc600078e002a */
[----:B------:R-:W-:-:S13]  /*1490*/  ISETP.NE.AND.EX P1, PT, RZ, UR5, PT, P1 ;  /* 0x00000005ff007c0c */ /* 0x000fda000bf25310 */
[----:B------:R-:W-:Y:S05]  /*14a0*/  @!P1 BRA `(.L_x_482) ;  /* 0x0000000000109947 */ /* 0x000fea0003800000 */
[----:B------:R-:W-:-:S04]  /*14b0*/  IADD3 R4, P0, R204, UR4, RZ ;  /* 0x00000004cc047c10 */ /* 0x000fc8000ff1e0ff */
[----:B------:R-:W-:-:S05]  /*14c0*/  IADD3.X R5, R205, UR5, RZ, P0, !PT ;  /* 0x00000005cd057c10 */ /* 0x000fca00087fe4ff */
[----:B------:R0:W5:Y:S01]  /*14d0*/  LDG.E R29, desc[UR38][R4.64] ;  /* 0x00000026041d7981 */ /* 0x000162000c1e1900 */
[----:B------:R-:W-:Y:S05]  /*14e0*/  BRA `(.L_x_483) ;  /* 0x0000000000107947 */ /* 0x000fea0003800000 */
.L_x_482:
[----:B------:R-:W-:Y:S05]  /*14f0*/  @!P0 BRA `(.L_x_483) ;  /* 0x00000000000c8947 */ /* 0x000fea0003800000 */
[----:B------:R-:W2:Y:S04]  /*1500*/  LDG.E R4, desc[UR38][R8.64] ;  /* 0x0000002608047981 */ /* 0x000ea8000c1e1900 */
[----:B------:R-:W2:Y:S02]  /*1510*/  LDG.E R29, desc[UR38][R8.64+0x4] ;  /* 0x00000426081d7981 */ /* 0x000ea4000c1e1900 */
[----:B--2---:R-:W-:-:S07]  /*1520*/  IADD3 R29, -R4, R29, RZ ;  /* 0x0000001d041d7210 */ /* 0x004fce0007ffe1ff */
.L_x_483:
[----:B------:R-:W-:Y:S02]  /*1530*/  ULDC.64 UR4, c[0x0][0xa10] ;  /* 0x0002840000047ab9 */ /* 0x000fe40000000a00 */
[----:B------:R-:W-:-:S04]  /*1540*/  ISETP.NE.U32.AND P0, PT, RZ, UR4, PT ;  /* 0x00000004ff007c0c */ /* 0x000fc8000bf05070 */
[----:B------:R-:W-:Y:S01]  /*1550*/  ISETP.NE.AND.EX P0, PT, RZ, UR5, PT, P0 ;  /* 0x00000005ff007c0c */ /* 0x000fe2000bf05300 */
[----:B-----5:R-:W-:Y:S01]  /*1560*/  IMAD.IADD R10, R29, 0x1, -R0 ;  /* 0x000000011d0a7824 */ /* 0x020fe200078e0a00 */
[----:B------:R-:W-:-:S11]  /*1570*/  ULDC.64 UR4, c[0x0][0xa30] ;  /* 0x00028c0000047ab9 */ /* 0x000fd60000000a00 */
[----:B0-----:R-:W0:Y:S02]  /*1580*/  @P0 LDC.64 R4, c[0x0][0xa10] ;  /* 0x00028400ff040b82 */ /* 0x001e240000000a00 */
[----:B0-----:R-:W-:-:S05]  /*1590*/  @P0 IMAD.WIDE R4, R26, 0x4, R4 ;  /* 0x000000041a040825 */ /* 0x001fca00078e0204 */
[----:B------:R-:W2:Y:S04]  /*15a0*/  @P0 LDG.E R3, desc[UR38][R4.64] ;  /* 0x0000002604030981 */ /* 0x000ea8000c1e1900 */
[----:B------:R-:W2:Y:S01]  /*15b0*/  @P0 LDG.E R8, desc[UR38][R4.64+0x4] ;  /* 0x0000042604080981 */ /* 0x000ea2000c1e1900 */
[----:B------:R-:W-:Y:S01]  /*15c0*/  IMAD.MOV R27, RZ, RZ, -R10 ;  /* 0x000000ffff1b7224 */ /* 0x000fe200078e0a0a */
[----:B------:R-:W-:Y:S01]  /*15d0*/  ISETP.NE.U32.AND P1, PT, RZ, UR4, PT ;  /* 0x00000004ff007c0c */ /* 0x000fe2000bf25070 */
[----:B------:R-:W-:-:S03]  /*15e0*/  IMAD.MOV.U32 R24, RZ, RZ, R29 ;  /* 0x000000ffff187224 */ /* 0x000fc600078e001d */
[----:B------:R-:W-:Y:S02]  /*15f0*/  VIMNMX R27, RZ, R27, !PT ;  /* 0x0000001bff1b7248 */ /* 0x000fe40007fe0100 */
[----:B------:R-:W-:-:S13]  /*1600*/  ISETP.NE.AND.EX P1, PT, RZ, UR5, PT, P1 ;  /* 0x00000005ff007c0c */ /* 0x000fda000bf25310 */
[----:B------:R-:W-:-:S04]  /*1610*/  @P1 IADD3 R6, P2, R204, UR4, RZ ;  /* 0x00000004cc061c10 */ /* 0x000fc8000ff5e0ff */
[----:B------:R-:W-:-:S05]  /*1620*/  @P1 IADD3.X R7, R205, UR5, RZ, P2, !PT ;  /* 0x00000005cd071c10 */ /* 0x000fca00097fe4ff */
[----:B------:R0:W5:Y:S01]  /*1630*/  @P1 LDG.E R24, desc[UR38][R6.64] ;  /* 0x0000002606181981 */ /* 0x000162000c1e1900 */
[----:B--2---:R-:W-:-:S04]  /*1640*/  @P0 IMAD.IADD R25, R8, 0x1, -R3 ;  /* 0x0000000108190824 */ /* 0x004fc800078e0a03 */
[----:B------:R-:W-:-:S04]  /*1650*/  IMAD.IADD R96, R10, 0x1, R25 ;  /* 0x000000010a607824 */ /* 0x000fc800078e0219 */
[----:B------:R-:W-:-:S05]  /*1660*/  VIADD R0, R96, 0x7f ;  /* 0x0000007f60007836 */ /* 0x000fca0000000000 */
[----:B------:R-:W-:-:S04]  /*1670*/  SHF.R.S32.HI R3, RZ, 0x1f, R0 ;  /* 0x0000001fff037819 */ /* 0x000fc80000011400 */
[----:B------:R-:W-:-:S04]  /*1680*/  LEA.HI R3, R3, R0, RZ, 0x7 ;  /* 0x0000000003037211 */ /* 0x000fc800078f38ff */
[----:B------:R-:W-:Y:S02]  /*1690*/  LOP3.LUT R0, R3, 0xffffff80, RZ, 0xc0, !PT ;  /* 0xffffff8003007812 */ /* 0x000fe400078ec0ff */
[----:B------:R-:W-:Y:S02]  /*16a0*/  SHF.R.S32.HI R210, RZ, 0x7, R3 ;  /* 0x00000007ffd27819 */ /* 0x000fe40000011403 */
[----:B------:R-:W-:-:S04]  /*16b0*/  VIADDMNMX R0, R0, -R10, R25, PT ;  /* 0x8000000a00007246 */ /* 0x000fc80003800119 */
[----:B------:R-:W-:Y:S02]  /*16c0*/  ISETP.GT.AND P0, PT, R0, R27, PT ;  /* 0x0000001b0000720c */ /* 0x000fe40003f04270 */
[----:B------:R-:W-:-:S05]  /*16d0*/  SHF.R.U32.HI R27, RZ, 0x7, R27 ;  /* 0x00000007ff1b7819 */ /* 0x000fca000001161b */
[----:B------:R-:W-:-:S06]  /*16e0*/  IMAD.MOV.U32 R28, RZ, RZ, R27 ;  /* 0x000000ffff1c7224 */ /* 0x000fcc00078e001b */
[----:B------:R-:W-:-:S05]  /*16f0*/  @P0 VIADD R0, R0, 0x7f ;  /* 0x0000007f00000836 */ /* 0x000fca0000000000 */
[----:B------:R-:W-:-:S04]  /*1700*/  @P0 SHF.R.S32.HI R5, RZ, 0x1f, R0 ;  /* 0x0000001fff050819 */ /* 0x000fc80000011400 */
[----:B------:R-:W-:-:S04]  /*1710*/  @P0 LEA.HI R5, R5, R0, RZ, 0x7 ;  /* 0x0000000005050211 */ /* 0x000fc800078f38ff */
[----:B------:R-:W-:Y:S02]  /*1720*/  @P0 SHF.R.S32.HI R28, RZ, 0x7, R5 ;  /* 0x00000007ff1c0819 */ /* 0x000fe40000011405 */
[----:B------:R-:W-:Y:S02]  /*1730*/  PLOP3.LUT P0, PT, PT, PT, PT, 0x80, 0x0 ;  /* 0x000000000000781c */ /* 0x000fe40003f0f070 */
[----:B------:R-:W-:-:S13]  /*1740*/  ISETP.GT.AND P1, PT, R28, R27, PT ;  /* 0x0000001b1c00720c */ /* 0x000fda0003f24270 */
[----:B0-----:R-:W-:Y:S05]  /*1750*/  @!P1 BRA `(.L_x_484) ;  /* 0x0000006c00b89947 */ /* 0x001fea0003800000 */
[----:B------:R-:W-:Y:S01]  /*1760*/  IADD3 R0, R156, 0x18400, RZ ;  /* 0x000184009c007810 */ /* 0x000fe20007ffe0ff */
[----:B------:R-:W-:Y:S03]  /*1770*/  BSSY B6, `(.L_x_485) ;  /* 0x0000013000067945 */ /* 0x000fe60003800000 */
[----:B------:R-:W-:-:S13]  /*1780*/  LOP3.LUT P0, RZ, R0, 0x3ff, RZ, 0xc0, !PT ;  /* 0x000003ff00ff7812 */ /* 0x000fda000780c0ff */
[----:B------:R-:W-:Y:S05]  /*1790*/  @!P0 BRA `(.L_x_486) ;  /* 0x0000000000408947 */ /* 0x000fea0003800000 */
        /* <DEDUP_REMOVED lines=15> */
[----:B-1---5:R-:W-:Y:S05]  /*1890*/  CALL.ABS.NOINC R14 ;  /* 0x000000000e007343 */ /* 0x022fea0003c00000 */
.L_x_486:
[----:B------:R-:W-:Y:S05]  /*18a0*/  BSYNC B6 ;  /* 0x0000000000067941 */ /* 0x000fea0003800000 */
.L_x_485:
[----:B------:R-:W-:Y:S01]  /*18b0*/  VIADD R0, R156, 0x400 ;  /* 0x000004009c007836 */ /* 0x000fe20000000000 */
[----:B------:R-:W-:Y:S04]  /*18c0*/  BSSY B6, `(.L_x_487) ;  /* 0x0000013000067945 */ /* 0x000fe80003800000 */
        /* <DEDUP_REMOVED lines=18> */
.L_x_488:
[----:B------:R-:W-:Y:S05]  /*19f0*/  BSYNC B6 ;  /* 0x0000000000067941 */ /* 0x000fea0003800000 */
.L_x_487:
[----:B------:R-:W-:Y:S01]  /*1a00*/  ULDC.64 UR4, c[0x0][0x9f8] ;  /* 0x00027e0000047ab9 */ /* 0x000fe20000000a00 */
[----:B------:R-:W0:Y:S01]  /*1a10*/  LDC R37, c[0x0][0x3f4] ;  /* 0x0000fd00ff257b82 */ /* 0x000e220000000800 */
[----:B------:R-:W-:-:S04]  /*1a20*/  ISETP.NE.U32.AND P0, PT, RZ, UR4, PT ;  /* 0x00000004ff007c0c */ /* 0x000fc8000bf05070 */
[----:B------:R-:W-:-:S03]  /*1a30*/  ISETP.NE.AND.EX P0, PT, RZ, UR5, PT, P0 ;  /* 0x00000005ff007c0c */ /* 0x000fc6000bf05300 */
[----:B------:R-:W1:Y:S08]  /*1a40*/  LDC.64 R14, c[0x0][0x3f8] ;  /* 0x0000fe00ff0e7b82 */ /* 0x000e700000000a00 */
[----:B------:R-:W2:Y:S02]  /*1a50*/  LDC.64 R34, c[0x0][0x408] ;  /* 0x00010200ff227b82 */ /* 0x000ea40000000a00 */
[----:B------:R-:W-:-:S04]  /*1a60*/  @P0 IADD3 R4, P1, R204, UR4, RZ ;  /* 0x00000004cc040c10 */ /* 0x000fc8000ff3e0ff */
[----:B------:R-:W-:-:S05]  /*1a70*/  @P0 IADD3.X R5, R205, UR5, RZ, P1, !PT ;  /* 0x00000005cd050c10 */ /* 0x000fca0008ffe4ff */
[----:B------:R3:W4:Y:S01]  /*1a80*/  @P0 LDG.E R26, desc[UR38][R4.64] ;  /* 0x00000026041a0981 */ /* 0x000722000c1e1900 */
[----:B0-----:R-:W-:Y:S01]  /*1a90*/  ISETP.GE.AND P0, PT, R16, R37, PT ;  /* 0x000000251000720c */ /* 0x001fe20003f06270 */
[----:B------:R-:W-:Y:S01]  /*1aa0*/  IMAD.IADD R0, R30, 0x1, R29 ;  /* 0x000000011e007824 */ /* 0x000fe200078e021d */
[----:B------:R-:W-:Y:S01]  /*1ab0*/  SHF.R.U32.HI R21, RZ, 0x3, R193 ;  /* 0x00000003ff157819 */ /* 0x000fe200000116c1 */
[----:B------:R-:W0:Y:S01]  /*1ac0*/  S2R R38, SR_TID.X ;  /* 0x0000000000267919 */ /* 0x000e220000002100 */
[----:B------:R-:W-:Y:S01]  /*1ad0*/  SEL R3, R37, RZ, P0 ;  /* 0x000000ff25037207 */ /* 0x000fe20000000000 */
[----:B-1----:R-:W-:Y:S01]  /*1ae0*/  IMAD.WIDE.U32 R6, R153, R14, R18 ;  /* 0x0000000e99067225 */ /* 0x002fe200078e0012 */
[----:B------:R-:W-:-:S03]  /*1af0*/  SHF.R.U32.HI R20, RZ, 0x3, R192 ;  /* 0x00000003ff147819 */ /* 0x000fc600000116c0 */
[----:B------:R-:W-:Y:S01]  /*1b00*/  IMAD.IADD R3, R16, 0x1, R3 ;  /* 0x0000000110037824 */ /* 0x000fe200078e0203 */
[----:B------:R-:W-:Y:S01]  /*1b10*/  MOV R84, R6 ;  /* 0x0000000600547202 */ /* 0x000fe20000000f00 */
[C---:B------:R-:W-:Y:S01]  /*1b20*/  IMAD R8, R227.reuse, R14, RZ ;  /* 0x0000000ee3087224 */ /* 0x040fe200078e02ff */
[C---:B--2---:R-:W-:Y:S01]  /*1b30*/  SHF.L.U64.HI R29, R34.reuse, 0x5, R35 ;  /* 0x00000005221d7819 */ /* 0x044fe20000010223 */
[-C--:B------:R-:W-:Y:S01]  /*1b40*/  IMAD R10, R227, R34.reuse, RZ ;  /* 0x00000022e30a7224 */ /* 0x080fe200078e02ff */
[----:B------:R-:W-:Y:S01]  /*1b50*/  SHF.R.S32.HI R6, RZ, 0x1f, R3 ;  /* 0x0000001fff067819 */ /* 0x000fe20000011403 */
[CC--:B---3--:R-:W-:Y:S01]  /*1b60*/  IMAD.WIDE.U32 R4, R153.reuse, R34.reuse, R18 ;  /* 0x0000002299047225 */ /* 0x0c8fe200078e0012 */
[--C-:B------:R-:W-:Y:S02]  /*1b70*/  SHF.L.U64.HI R30, R34, 0x6, R35.reuse ;  /* 0x00000006221e7819 */ /* 0x100fe40000010223 */
[----:B------:R-:W-:Y:S01]  /*1b80*/  LEA.HI R12, R6, R3, RZ, 0x3 ;  /* 0x00000003060c7211 */ /* 0x000fe200078f18ff */
[C---:B------:R-:W-:Y:S01]  /*1b90*/  IMAD R91, R153.reuse, R35, R10 ;  /* 0x00000023995b7224 */ /* 0x040fe200078e020a */
[----:B------:R-:W-:Y:S01]  /*1ba0*/  SHF.L.U64.HI R31, R34, 0x7, R35 ;  /* 0x00000007221f7819 */ /* 0x000fe20000010223 */
[----:B------:R-:W-:Y:S01]  /*1bb0*/  IMAD.WIDE.U32 R10, R153, R34, R16 ;  /* 0x00000022990a7225 */ /* 0x000fe200078e0010 */
[----:B------:R-:W-:-:S02]  /*1bc0*/  LOP3.LUT R43, R12, 0xfffffff8, RZ, 0xc0, !PT ;  /* 0xfffffff80c2b7812 */ /* 0x000fc400078ec0ff */
[----:B------:R-:W-:Y:S01]  /*1bd0*/  SHF.R.S32.HI R81, RZ, 0x3, R12 ;  /* 0x00000003ff517819 */ /* 0x000fe2000001140c */
[----:B------:R-:W-:Y:S01]  /*1be0*/  IMAD.MOV.U32 R88, RZ, RZ, R4 ;  /* 0x000000ffff587224 */ /* 0x000fe200078e0004 */
[----:B------:R-:W-:Y:S01]  /*1bf0*/  LEA.HI R4, R6, R3, RZ, 0x6 ;  /* 0x0000000306047211 */ /* 0x000fe200078f30ff */
[----:B------:R-:W-:Y:S01]  /*1c00*/  IMAD.IADD R89, R5, 0x1, R91 ;  /* 0x0000000105597824 */ /* 0x000fe200078e025b */
[----:B------:R-:W-:Y:S01]  /*1c10*/  LOP3.LUT R3, R12, 0x38, RZ, 0xc0, !PT ;  /* 0x000000380c037812 */ /* 0x000fe200078ec0ff */
[----:B------:R-:W-:Y:S01]  /*1c20*/  IMAD R87, R153, R15, R8 ;  /* 0x0000000f99577224 */ /* 0x000fe200078e0208 */
[----:B------:R-:W-:Y:S01]  /*1c30*/  LOP3.LUT R5, R193, 0x38, R12, 0xf8, !PT ;  /* 0x00000038c1057812 */ /* 0x000fe200078ef80c */
[----:B------:R-:W-:Y:S01]  /*1c40*/  IMAD.IADD R91, R91, 0x1, R11 ;  /* 0x000000015b5b7824 */ /* 0x000fe200078e020b */
[----:B-----5:R-:W-:Y:S01]  /*1c50*/  SHF.R.S32.HI R11, RZ, 0x1f, R24 ;  /* 0x0000001fff0b7819 */ /* 0x020fe20000011418 */
[----:B------:R-:W-:Y:S01]  /*1c60*/  IMAD.WIDE.U32 R8, R153, R14, R16 ;  /* 0x0000000e99087225 */ /* 0x000fe200078e0010 */
[----:B------:R-:W-:-:S02]  /*1c70*/  LOP3.LUT R3, R3, 0x1c0, R228, 0xf8, !PT ;  /* 0x000001c003037812 */ /* 0x000fc400078ef8e4 */
[----:B0-----:R-:W-:Y:S01]  /*1c80*/  SHF.R.U32.HI R38, RZ, 0x7, R38 ;  /* 0x00000007ff267819 */ /* 0x001fe20000011626 */
[----:B------:R-:W-:Y:S01]  /*1c90*/  IMAD.SHL.U32 R4, R4, 0x80, RZ ;  /* 0x0000008004047824 */ /* 0x000fe200078e00ff */
[----:B------:R-:W-:Y:S01]  /*1ca0*/  LOP3.LUT R5, R5, R21, RZ, 0x3c, !PT ;  /* 0x0000001505057212 */ /* 0x000fe200078e3cff */
[----:B------:R-:W-:Y:S01]  /*1cb0*/  IMAD.IADD R85, R7, 0x1, R87 ;  /* 0x0000000107557824 */ /* 0x000fe200078e0257 */
[----:B------:R-:W-:Y:S01]  /*1cc0*/  ISETP.NE.AND P6, PT, R38, 0x1, PT ;  /* 0x000000012600780c */ /* 0x000fe20003fc5270 */
[----:B------:R-:W-:Y:S01]  /*1cd0*/  IMAD.MOV.U32 R86, RZ, RZ, R8 ;  /* 0x000000ffff567224 */ /* 0x000fe200078e0008 */
[----:B------:R-:W-:Y:S01]  /*1ce0*/  LOP3.LUT R7, R192, 0x38, R12, 0xf8, !PT ;  /* 0x00000038c0077812 */ /* 0x000fe200078ef80c */
[----:B------:R-:W-:Y:S01]  /*1cf0*/  IMAD.MOV.U32 R90, RZ, RZ, R10 ;  /* 0x000000ffff5a7224 */ /* 0x000fe200078e000a */
[----:B------:R-:W-:Y:S01]  /*1d00*/  LOP3.LUT R8, R159, 0x38, R12, 0xf8, !PT ;  /* 0x000000389f087812 */ /* 0x000fe200078ef80c */
[----:B------:R-:W-:Y:S01]  /*1d10*/  IMAD R10, R11, R14, RZ ;  /* 0x0000000e0b0a7224 */ /* 0x000fe200078e02ff */
[----:B------:R-:W-:Y:S01]  /*1d20*/  LOP3.LUT R6, R4, 0xffffe000, RZ, 0xc0, !PT ;  /* 0xffffe00004067812 */ /* 0x000fe200078ec0ff */
[----:B------:R-:W-:Y:S01]  /*1d30*/  IMAD.IADD R87, R87, 0x1, R9 ;  /* 0x0000000157577824 */ /* 0x000fe200078e0209 */
[----:B------:R-:W-:Y:S01]  /*1d40*/  LOP3.LUT R9, R7, R20, RZ, 0x3c, !PT ;  /* 0x0000001407097212 */ /* 0x000fe200078e3cff */
[----:B------:R-:W-:Y:S01]  /*1d50*/  IMAD R11, R11, R34, RZ ;  /* 0x000000220b0b7224 */ /* 0x000fe200078e02ff */
[----:B------:R-:W-:Y:S01]  /*1d60*/  LOP3.LUT R8, R8, R229, RZ, 0x3c, !PT ;  /* 0x000000e508087212 */ /* 0x000fe200078e3cff */
[C---:B------:R-:W-:Y:S01]  /*1d70*/  IMAD R39, R24.reuse, R15, R10 ;  /* 0x0000000f18277224 */ /* 0x040fe200078e020a */
[----:B------:R-:W-:Y:S01]  /*1d80*/  LOP3.LUT R7, R3, R198, RZ, 0x3c, !PT ;  /* 0x000000c603077212 */ /* 0x000fe200078e3cff */
[----:B------:R-:W-:Y:S05]  /*1d90*/  @!P6 WARPSYNC.ALL ;  /* 0x000000000000e948 */ /* 0x000fea0003800000 */
[C---:B------:R-:W-:Y:S01]  /*1da0*/  IMAD.WIDE.U32 R84, R24.reuse, R14, R84 ;  /* 0x0000000e18547225 */ /* 0x040fe200078e0054 */
[-C--:B------:R-:W-:Y:S01]  /*1db0*/  IADD3 R3, R5, R6.reuse, R197 ;  /* 0x0000000605037210 */ /* 0x080fe20007ffe0c5 */
[----:B------:R-:W-:Y:S01]  /*1dc0*/  ULDC UR4, c[0x0][0x2f4] ;  /* 0x0000bd0000047ab9 */ /* 0x000fe20000000800 */
[----:B------:R-:W-:Y:S01]  /*1dd0*/  IADD3 R4, R9, R6, R196 ;  /* 0x0000000609047210 */ /* 0x000fe20007ffe0c4 */
[----:B------:R-:W-:Y:S01]  /*1de0*/  IMAD.WIDE.U32 R86, R24, R14, R86 ;  /* 0x0000000e18567225 */ /* 0x000fe200078e0056 */
[----:B------:R-:W-:-:S02]  /*1df0*/  IADD3 R5, R8, R6, R195 ;  /* 0x0000000608057210 */ /* 0x000fc40007ffe0c3 */
[----:B------:R-:W-:Y:S01]  /*1e00*/  IADD3 R6, R7, R6, R199 ;  /* 0x0000000607067210 */ /* 0x000fe20007ffe0c7 */
[----:B------:R-:W-:Y:S01]  /*1e10*/  IMAD R11, R24, R35, R11 ;  /* 0x00000023180b7224 */ /* 0x000fe200078e020b */
[----:B------:R-:W-:Y:S01]  /*1e20*/  SHF.L.U64.HI R7, R14, 0x5, R15 ;  /* 0x000000050e077819 */ /* 0x000fe2000001020f */
[-C--:B------:R-:W-:Y:S01]  /*1e30*/  IMAD.WIDE.U32 R88, R24, R34.reuse, R88 ;  /* 0x0000002218587225 */ /* 0x080fe200078e0058 */
[C-C-:B------:R-:W-:Y:S02]  /*1e40*/  SHF.L.U64.HI R8, R14.reuse, 0x6, R15.reuse ;  /* 0x000000060e087819 */ /* 0x140fe4000001020f */
[----:B------:R-:W-:Y:S01]  /*1e50*/  SHF.L.U64.HI R9, R14, 0x7, R15 ;  /* 0x000000070e097819 */ /* 0x000fe2000001020f */
[----:B------:R-:W-:Y:S01]  /*1e60*/  IMAD.WIDE.U32 R90, R24, R34, R90 ;  /* 0x00000022185a7225 */ /* 0x000fe200078e005a */
[----:B------:R-:W-:Y:S02]  /*1e70*/  SHF.L.U32 R20, R14, 0x6, RZ ;  /* 0x000000060e147819 */ /* 0x000fe400000006ff */
[----:B------:R-:W-:Y:S01]  /*1e80*/  SHF.R.S32.HI R35, RZ, 0x1f, R42 ;  /* 0x0000001fff237819 */ /* 0x000fe2000001142a */
[----:B------:R-:W-:Y:S01]  /*1e90*/  VIADD R97, R38, 0x8 ;  /* 0x0000000826617836 */ /* 0x000fe20000000000 */
[----:B------:R-:W-:Y:S01]  /*1ea0*/  IADD3 R38, R85, R39, RZ ;  /* 0x0000002755267210 */ /* 0x000fe20007ffe0ff */
[----:B------:R-:W-:Y:S01]  /*1eb0*/  IMAD.SHL.U32 R32, R34, 0x20, RZ ;  /* 0x0000002022207824 */ /* 0x000fe200078e00ff */
[----:B------:R-:W-:Y:S01]  /*1ec0*/  ISETP.GE.AND P1, PT, R16, UR4, PT ;  /* 0x0000000410007c0c */ /* 0x000fe2000bf26270 */
[----:B------:R-:W-:Y:S01]  /*1ed0*/  IMAD.SHL.U32 R33, R34, 0x40, RZ ;  /* 0x0000004022217824 */ /* 0x000fe200078e00ff */
[----:B------:R-:W-:Y:S01]  /*1ee0*/  ISETP.GE.AND P2, PT, R22, UR4, PT ;  /* 0x0000000416007c0c */ /* 0x000fe2000bf46270 */
[C---:B------:R-:W-:Y:S01]  /*1ef0*/  IMAD.SHL.U32 R10, R14.reuse, 0x20, RZ ;  /* 0x000000200e0a7824 */ /* 0x040fe200078e00ff */
[----:B------:R-:W-:Y:S01]  /*1f00*/  SHF.R.S32.HI R83, RZ, 0x1f, R43 ;  /* 0x0000001fff537819 */ /* 0x000fe2000001142b */
[----:B------:R-:W-:-:S02]  /*1f10*/  IMAD.SHL.U32 R21, R14, 0x80, RZ ;  /* 0x000000800e157824 */ /* 0x000fc400078e00ff */
[----:B------:R-:W-:Y:S02]  /*1f20*/  IMAD.SHL.U32 R34, R34, 0x80, RZ ;  /* 0x0000008022227824 */ /* 0x000fe400078e00ff */
[----:B------:R-:W-:Y:S02]  /*1f30*/  IMAD R36, R202, 0x20, R153 ;  /* 0x00000020ca247824 */ /* 0x000fe400078e0299 */
[----:B------:R-:W-:Y:S02]  /*1f40*/  IMAD.SHL.U32 R37, R37, 0x2, RZ ;  /* 0x0000000225257824 */ /* 0x000fe400078e00ff */
[----:B------:R-:W-:Y:S02]  /*1f50*/  IMAD.IADD R39, R39, 0x1, R87 ;  /* 0x0000000127277824 */ /* 0x000fe400078e0257 */
[----:B------:R-:W-:Y:S02]  /*1f60*/  IMAD.IADD R40, R89, 0x1, R11 ;  /* 0x0000000159287824 */ /* 0x000fe400078e020b */
[----:B------:R-:W-:Y:S01]  /*1f70*/  IMAD.IADD R80, R11, 0x1, R91 ;  /* 0x000000010b507824 */ /* 0x000fe200078e025b */
[----:B------:R-:W-:Y:S01]  /*1f80*/  @!P6 BAR.SYNC.DEFER_BLOCKING 0x9, 0x100 ;  /* 0x024400000000eb1d */ /* 0x000fe20000010000 */
[----:B----4-:R-:W-:-:S07]  /*1f90*/  SHF.R.S32.HI R82, RZ, 0x1f, R26 ;  /* 0x0000001fff527819 */ /* 0x010fce000001141a */
.L_x_586:
[----:B------:R-:W0:Y:S01]  /*1fa0*/  LDC R101, c[0x0][0x430] ;  /* 0x00010c00ff657b82 */ /* 0x000e220000000800 */
[----:B------:R-:W-:Y:S02]  /*1fb0*/  VIADD R28, R28, 0xffffffff ;  /* 0xffffffff1c1c7836 */ /* 0x000fe40000000000 */
[----:B------:R-:W-:Y:S02]  /*1fc0*/  IMAD.MOV.U32 R102, RZ, RZ, RZ ;  /* 0x000000ffff667224 */ /* 0x000fe400078e00ff */
[----:B------:R-:W-:-:S03]  /*1fd0*/  IMAD R11, R28, 0x80, R36 ;  /* 0x000000801c0b7824 */ /* 0x000fc600078e0224 */
[----:B-1----:R-:W1:Y:S01]  /*1fe0*/  LDC R104, c[0x0][0x3f4] ;  /* 0x0000fd00ff687b82 */ /* 0x002e620000000800 */
[----:B------:R-:W-:Y:S01]  /*1ff0*/  IMAD.IADD R45, R0, 0x1, R11 ;  /* 0x00000001002d7824 */ /* 0x000fe200078e020b */
[----:B------:R-:W-:-:S03]  /*2000*/  ISETP.GE.AND P3, PT, R11, R25, PT ;  /* 0x000000190b00720c */ /* 0x000fc60003f66270 */
[----:B------:R-:W-:Y:S01]  /*2010*/  IMAD.MOV.U32 R11, RZ, RZ, R45 ;  /* 0x000000ffff0b7224 */ /* 0x000fe200078e002d */
[----:B------:R-:W-:Y:S02]  /*2020*/  ISETP.GT.OR P3, PT, R36, 0x7f, P3 ;  /* 0x0000007f2400780c */ /* 0x000fe40001f64670 */
[----:B0-----:R-:W-:-:S11]  /*2030*/  ISETP.NE.AND P4, PT, R101, 0x1, PT ;  /* 0x000000016500780c */ /* 0x001fd60003f85270 */
[----:B------:R-:W0:Y:S08]  /*2040*/  @!P3 LDC.64 R14, c[0x0][0x428] ;  /* 0x00010a00ff0ebb82 */ /* 0x000e300000000a00 */
[----:B--2---:R-:W2:Y:S08]  /*2050*/  @!P3 LDC.64 R46, c[0x0][0x418] ;  /* 0x00010600ff2ebb82 */ /* 0x004eb00000000a00 */
[----:B---3--:R-:W3:Y:S08]  /*2060*/  @P4 LDC R12, c[0x0][0x434] ;  /* 0x00010d00ff0c4b82 */ /* 0x008ef00000000800 */
[----:B------:R-:W4:Y:S01]  /*2070*/  @P4 LDC R13, c[0x0][0x438] ;  /* 0x00010e00ff0d4b82 */ /* 0x000f220000000800 */
[----:B---3--:R-:W-:-:S05]  /*2080*/  @P4 IMAD.HI.U32 R12, R45, R12, RZ ;  /* 0x0000000c2d0c4227 */ /* 0x008fca00078e00ff */
[----:B----4-:R-:W-:Y:S01]  /*2090*/  @P4 SHF.R.U32.HI R11, RZ, R13, R12 ;  /* 0x0000000dff0b4219 */ /* 0x010fe2000001160c */
[----:B0-----:R-:W-:-:S03]  /*20a0*/  @!P3 IMAD R12, R82, R14, RZ ;  /* 0x0000000e520cb224 */ /* 0x001fc600078e02ff */
[----:B------:R-:W-:Y:S01]  /*20b0*/  @!P3 SHF.R.S32.HI R13, RZ, 0x1f, R11 ;  /* 0x0000001fff0db819 */ /* 0x000fe2000001140b */
[----:B------:R-:W-:Y:S01]  /*20c0*/  @!P3 IMAD R15, R26, R15, R12 ;  /* 0x0000000f1a0fb224 */ /* 0x000fe200078e020c */
[----:B------:R-:W-:-:S05]  /*20d0*/  @!P3 MOV R12, R11 ;  /* 0x0000000b000cb202 */ /* 0x000fca0000000f00 */
[----:B------:R-:W-:-:S04]  /*20e0*/  @!P3 IMAD.WIDE.U32 R12, R26, R14, R12 ;  /* 0x0000000e1a0cb225 */ /* 0x000fc800078e000c */
[----:B------:R-:W-:Y:S01]  /*20f0*/  @!P3 IMAD.IADD R13, R13, 0x1, R15 ;  /* 0x000000010d0db824 */ /* 0x000fe200078e020f */
[----:B--2---:R-:W-:-:S04]  /*2100*/  @!P3 LEA R14, P4, R12, R46, 0x2 ;  /* 0x0000002e0c0eb211 */ /* 0x004fc800078810ff */
[----:B------:R-:W-:-:S05]  /*2110*/  @!P3 LEA.HI.X R15, R12, R47, R13, 0x2, P4 ;  /* 0x0000002f0c0fb211 */ /* 0x000fca00020f140d */
[----:B------:R0:W5:Y:S01]  /*2120*/  @!P3 LDG.E R102, desc[UR38][R14.64] ;  /* 0x000000260e66b981 */ /* 0x000162000c1e1900 */
[----:B-1----:R-:W-:Y:S01]  /*2130*/  ISETP.GE.AND P3, PT, R104, 0x1, PT ;  /* 0x000000016800780c */ /* 0x002fe20003f66270 */
[----:B------:R-:W-:Y:S01]  /*2140*/  IMAD.MOV R12, RZ, RZ, -R11 ;  /* 0x000000ffff0c7224 */ /* 0x000fe200078e0a0b */
[----:B------:R-:W-:Y:S01]  /*2150*/  ISETP.GT.AND P4, PT, R28, R27, PT ;  /* 0x0000001b1c00720c */ /* 0x000fe20003f84270 */
[----:B------:R-:W-:Y:S01]  /*2160*/  IMAD R11, R155, 0x4000, R201 ;  /* 0x000040009b0b7824 */ /* 0x000fe200078e02c9 */
[----:B------:R-:W-:Y:S05]  /*2170*/  YIELD ;  /* 0x0000000000007946 */ /* 0x000fea0003800000 */
[----:B------:R-:W-:Y:S01]  /*2180*/  BSSY B0, `(.L_x_489) ;  /* 0x00005cb000007945 */ /* 0x000fe20003800000 */
[----:B------:R-:W-:Y:S01]  /*2190*/  IMAD R101, R101, R12, R45 ;  /* 0x0000000c65657224 */ /* 0x000fe200078e022d */
[----:B------:R-:W-:Y:S01]  /*21a0*/  P2R R93, PR, RZ, 0x10 ;  /* 0x00000010ff5d7803 */ /* 0x000fe20000000000 */
[----:B------:R-:W-:Y:S01]  /*21b0*/  IMAD R94, R11, 0x2, R156 ;  /* 0x000000020b5e7824 */ /* 0x000fe200078e029c */
[----:B0-----:R-:W-:Y:S06]  /*21c0*/  @!P3 BRA `(.L_x_490) ;  /* 0x000000540070b947 */ /* 0x001fec0003800000 */
[----:B------:R-:W-:Y:S01]  /*21d0*/  SHF.R.S32.HI R100, RZ, 0x1f, R101 ;  /* 0x0000001fff647819 */ /* 0x000fe20000011465 */
[----:B------:R-:W-:Y:S01]  /*21e0*/  ULDC.64 UR4, c[0x0][0x300] ;  /* 0x0000c00000047ab9 */ /* 0x000fe20000000a00 */
[----:B-----5:R-:W-:Y:S01]  /*21f0*/  SHF.R.S32.HI R99, RZ, 0x1f, R102 ;  /* 0x0000001fff637819 */ /* 0x020fe20000011466 */
[----:B------:R-:W-:Y:S01]  /*2200*/  IMAD.WIDE.U32 R12, R101, UR4, RZ ;  /* 0x00000004650c7c25 */ /* 0x000fe2000f8e00ff */
[----:B------:R-:W-:Y:S02]  /*2210*/  ULDC.U8 UR6, c[0x0][0x410] ;  /* 0x0001040000067ab9 */ /* 0x000fe40000000000 */
[----:B------:R-:W-:Y:S01]  /*2220*/  ISETP.NE.AND P3, PT, RZ, UR6, PT ;  /* 0x00000006ff007c0c */ /* 0x000fe2000bf65270 */
[----:B------:R-:W-:Y:S02]  /*2230*/  IMAD R14, R100, UR4, RZ ;  /* 0x00000004640e7c24 */ /* 0x000fe4000f8e02ff */
[-C--:B------:R-:W-:Y:S02]  /*2240*/  IMAD R44, R31, R28.reuse, RZ ;  /* 0x0000001c1f2c7224 */ /* 0x080fe400078e02ff */
[----:B------:R-:W-:Y:S01]  /*2250*/  IMAD R11, R101, UR5, R14 ;  /* 0x00000005650b7c24 */ /* 0x000fe2000f8e020e */
[----:B------:R-:W-:Y:S01]  /*2260*/  ULDC.64 UR4, c[0x0][0x310] ;  /* 0x0000c40000047ab9 */ /* 0x000fe20000000a00 */
[----:B------:R-:W-:-:S02]  /*2270*/  IMAD R14, R9, R28, RZ ;  /* 0x0000001c090e7224 */ /* 0x000fc400078e02ff */
[----:B------:R-:W-:Y:S02]  /*2280*/  IMAD R15, R99, UR4, RZ ;  /* 0x00000004630f7c24 */ /* 0x000fe4000f8e02ff */
[----:B------:R-:W-:Y:S01]  /*2290*/  IMAD.IADD R13, R13, 0x1, R11 ;  /* 0x000000010d0d7824 */ /* 0x000fe200078e020b */
[----:B------:R-:W-:Y:S01]  /*22a0*/  SHF.R.S32.HI R11, RZ, 0x1f, R28 ;  /* 0x0000001fff0b7819 */ /* 0x000fe2000001141c */
[C---:B------:R-:W-:Y:S02]  /*22b0*/  IMAD R15, R102.reuse, UR5, R15 ;  /* 0x00000005660f7c24 */ /* 0x040fe4000f8e020f */
[----:B------:R-:W-:Y:S01]  /*22c0*/  IMAD.WIDE.U32 R12, R102, UR4, R12 ;  /* 0x00000004660c7c25 */ /* 0x000fe2000f8e000c */
[----:B------:R-:W-:-:S03]  /*22d0*/  ULDC.64 UR4, c[0x0][0x308] ;  /* 0x0000c20000047ab9 */ /* 0x000fc60000000a00 */
[----:B------:R-:W-:Y:S02]  /*22e0*/  IMAD.IADD R13, R13, 0x1, R15 ;  /* 0x000000010d0d7824 */ /* 0x000fe400078e020f */
[----:B------:R-:W-:Y:S02]  /*22f0*/  IMAD R15, R35, UR4, RZ ;  /* 0x00000004230f7c24 */ /* 0x000fe4000f8e02ff */
[C---:B------:R-:W-:Y:S02]  /*2300*/  IMAD R103, R11.reuse, R21, R14 ;  /* 0x000000150b677224 */ /* 0x040fe400078e020e */
[----:B------:R-:W-:Y:S02]  /*2310*/  IMAD R45, R11, R34, R44 ;  /* 0x000000220b2d7224 */ /* 0x000fe400078e022c */
[C---:B------:R-:W-:Y:S02]  /*2320*/  IMAD R11, R42.reuse, UR5, R15 ;  /* 0x000000052a0b7c24 */ /* 0x040fe4000f8e020f */
[----:B------:R-:W-:Y:S01]  /*2330*/  IMAD.WIDE.U32 R108, R42, UR4, R12 ;  /* 0x000000042a6c7c25 */ /* 0x000fe2000f8e000c */
[----:B------:R-:W-:-:S03]  /*2340*/  ULDC.64 UR4, c[0x0][0x2e8] ;  /* 0x0000ba0000047ab9 */ /* 0x000fc60000000a00 */
[----:B------:R-:W-:Y:S01]  /*2350*/  IMAD R98, R28, -0x80, R25 ;  /* 0xffffff801c627824 */ /* 0x000fe200078e0219 */
[----:B------:R-:W-:Y:S01]  /*2360*/  IADD3 R11, R109, R11, RZ ;  /* 0x0000000b6d0b7210 */ /* 0x000fe20007ffe0ff */
[-C--:B------:R-:W-:Y:S01]  /*2370*/  IMAD.WIDE.U32 R14, R21, R28.reuse, RZ ;  /* 0x0000001c150e7225 */ /* 0x080fe200078e00ff */
[----:B------:R-:W-:Y:S02]  /*2380*/  LEA R109, P4, R108, UR4, 0x1 ;  /* 0x000000046c6d7c11 */ /* 0x000fe4000f8808ff */
[----:B------:R-:W-:Y:S01]  /*2390*/  VIMNMX R98, R98, 0x80, PT ;  /* 0x0000008062627848 */ /* 0x000fe20003fe0100 */
[----:B------:R-:W-:Y:S01]  /*23a0*/  IMAD.WIDE.U32 R12, R34, R28, RZ ;  /* 0x0000001c220c7225 */ /* 0x000fe200078e00ff */
[----:B------:R-:W-:-:S03]  /*23b0*/  LEA.HI.X R108, R108, UR5, R11, 0x1, P4 ;  /* 0x000000056c6c7c11 */ /* 0x000fc6000a0f0c0b */
[----:B------:R-:W-:Y:S02]  /*23c0*/  IMAD.IADD R103, R15, 0x1, R103 ;  /* 0x000000010f677824 */ /* 0x000fe400078e0267 */
[----:B------:R-:W-:Y:S01]  /*23d0*/  IMAD.IADD R11, R13, 0x1, R45 ;  /* 0x000000010d0b7824 */ /* 0x000fe200078e022d */
[----:B------:R-:W-:Y:S06]  /*23e0*/  @!P3 BRA `(.L_x_491) ;  /* 0x000000280080b947 */ /* 0x000fec0003800000 */
[----:B------:R-:W-:Y:S01]  /*23f0*/  ISETP.GE.AND P3, PT, R153, R98, PT ;  /* 0x000000629900720c */ /* 0x000fe20003f66270 */
[----:B------:R-:W-:Y:S01]  /*2400*/  BSSY B1, `(.L_x_492) ;  /* 0x000001c000017945 */ /* 0x000fe20003800000 */
[----:B------:R-:W-:Y:S02]  /*2410*/  CS2R R60, SRZ ;  /* 0x00000000003c7805 */ /* 0x000fe4000001ff00 */
[----:B------:R-:W-:Y:S02]  /*2420*/  CS2R R68, SRZ ;  /* 0x0000000000447805 */ /* 0x000fe4000001ff00 */
[----:B------:R-:W-:Y:S02]  /*2430*/  CS2R R72, SRZ ;  /* 0x0000000000487805 */ /* 0x000fe4000001ff00 */
[----:B------:R-:W-:Y:S02]  /*2440*/  P2R R140, PR, RZ, 0x8 ;  /* 0x00000008ff8c7803 */ /* 0x000fe40000000000 */
[----:B------:R-:W-:-:S02]  /*2450*/  CS2R R70, SRZ ;  /* 0x0000000000467805 */ /* 0x000fc4000001ff00 */
[----:B------:R-:W-:Y:S01]  /*2460*/  CS2R R74, SRZ ;  /* 0x00000000004a7805 */ /* 0x000fe2000001ff00 */
[----:B------:R-:W-:Y:S06]  /*2470*/  @P3 BRA `(.L_x_493) ;  /* 0x0000000000503947 */ /* 0x000fec0003800000 */
[----:B------:R-:W-:Y:S01]  /*2480*/  IADD3 R45, P3, R84, R14, RZ ;  /* 0x0000000e542d7210 */ /* 0x000fe20007f7e0ff */
[----:B------:R-:W-:Y:S01]  /*2490*/  ULDC.64 UR4, c[0x0][0x3e8] ;  /* 0x0000fa0000047ab9 */ /* 0x000fe20000000a00 */
[----:B------:R-:W-:Y:S02]  /*24a0*/  CS2R R72, SRZ ;  /* 0x0000000000487805 */ /* 0x000fe4000001ff00 */
[----:B------:R-:W-:Y:S01]  /*24b0*/  CS2R R74, SRZ ;  /* 0x00000000004a7805 */ /* 0x000fe2000001ff00 */
[----:B------:R-:W-:Y:S01]  /*24c0*/  IMAD.X R46, R103, 0x1, R38, P3 ;  /* 0x00000001672e7824 */ /* 0x000fe200018e0626 */
[----:B------:R-:W-:-:S04]  /*24d0*/  LEA R44, P3, R45, UR4, 0x1 ;  /* 0x000000042d2c7c11 */ /* 0x000fc8000f8608ff */
[----:B------:R-:W-:Y:S01]  /*24e0*/  LEA.HI.X R45, R45, UR5, R46, 0x1, P3 ;  /* 0x000000052d2d7c11 */ /* 0x000fe200098f0c2e */
[----:B------:R-:W-:Y:S01]  /*24f0*/  ULDC.64 UR4, c[0x0][0x400] ;  /* 0x0001000000047ab9 */ /* 0x000fe20000000a00 */
[----:B------:R-:W-:-:S05]  /*2500*/  IADD3 R47, P3, R88, R12, RZ ;  /* 0x0000000c582f7210 */ /* 0x000fca0007f7e0ff */
[----:B------:R-:W-:Y:S01]  /*2510*/  IMAD.X R48, R11, 0x1, R40, P3 ;  /* 0x000000010b307824 */ /* 0x000fe200018e0628 */
[----:B------:R-:W-:-:S04]  /*2520*/  LEA R46, P3, R47, UR4, 0x1 ;  /* 0x000000042f2e7c11 */ /* 0x000fc8000f8608ff */
[----:B------:R-:W-:Y:S02]  /*2530*/  LEA.HI.X R47, R47, UR5, R48, 0x1, P3 ;  /* 0x000000052f2f7c11 */ /* 0x000fe400098f0c30 */
[----:B------:R-:W-:Y:S02]  /*2540*/  ISETP.GE.AND P3, PT, R18, R104, PT ;  /* 0x000000681200720c */ /* 0x000fe40003f66270 */
[----:B------:R-:W-:Y:S02]  /*2550*/  CS2R R68, SRZ ;  /* 0x0000000000447805 */ /* 0x000fe4000001ff00 */
[----:B------:R-:W-:-:S09]  /*2560*/  CS2R R70, SRZ ;  /* 0x0000000000467805 */ /* 0x000fd2000001ff00 */
[----:B------:R0:W5:Y:S04]  /*2570*/  @!P3 LDG.E.64 R72, desc[UR38][R44.64] ;  /* 0x000000262c48b981 */ /* 0x000168000c1e1b00 */
[----:B------:R0:W5:Y:S01]  /*2580*/  @!P3 LDG.E.64 R74, desc[UR38][R46.64] ;  /* 0x000000262e4ab981 */ /* 0x000162000c1e1b00 */
[----:B------:R-:W-:-:S13]  /*2590*/  ISETP.GE.AND P3, PT, R23, R104, PT ;  /* 0x000000681700720c */ /* 0x000fda0003f66270 */
[----:B------:R0:W5:Y:S04]  /*25a0*/  @!P3 LDG.E.64 R68, desc[UR38][R44.64+0x40] ;  /* 0x000040262c44b981 */ /* 0x000168000c1e1b00 */
[----:B------:R0:W5:Y:S02]  /*25b0*/  @!P3 LDG.E.64 R70, desc[UR38][R46.64+0x40] ;  /* 0x000040262e46b981 */ /* 0x000164000c1e1b00 */
.L_x_493:
[----:B------:R-:W-:Y:S05]  /*25c0*/  BSYNC B1 ;  /* 0x0000000000017941 */ /* 0x000fea0003800000 */
.L_x_492:
[----:B------:R-:W-:Y:S01]  /*25d0*/  ISETP.GE.AND P3, PT, R220, R98, PT ;  /* 0x00000062dc00720c */ /* 0x000fe20003f66270 */
[----:B0----5:R-:W-:Y:S01]  /*25e0*/  IMAD.MOV.U32 R44, RZ, RZ, R68 ;  /* 0x000000ffff2c7224 */ /* 0x021fe200078e0044 */
[----:B------:R-:W-:Y:S01]  /*25f0*/  MOV R47, R73 ;  /* 0x00000049002f7202 */ /* 0x000fe20000000f00 */
[----:B------:R-:W-:Y:S01]  /*2600*/  IMAD.MOV.U32 R45, RZ, RZ, R69 ;  /* 0x000000ffff2d7224 */ /* 0x000fe200078e0045 */
[----:B------:R-:W-:Y:S01]  /*2610*/  BSSY B1, `(.L_x_494) ;  /* 0x0000027000017945 */ /* 0x000fe20003800000 */
[----:B------:R-:W-:Y:S01]  /*2620*/  IMAD.MOV.U32 R46, RZ, RZ, R72 ;  /* 0x000000ffff2e7224 */ /* 0x000fe200078e0048 */
[----:B------:R-:W-:Y:S01]  /*2630*/  PRMT R123, R44, 0x7610, R123 ;  /* 0x000076102c7b7816 */ /* 0x000fe2000000007b */
[----:B------:R-:W-:Y:S01]  /*2640*/  IMAD.MOV.U32 R44, RZ, RZ, R70 ;  /* 0x000000ffff2c7224 */ /* 0x000fe200078e0046 */
[----:B------:R-:W-:Y:S01]  /*2650*/  PRMT R124, R45, 0x7610, R124 ;  /* 0x000076102d7c7816 */ /* 0x000fe2000000007c */
[----:B------:R-:W-:Y:S01]  /*2660*/  IMAD.MOV.U32 R45, RZ, RZ, R71 ;  /* 0x000000ffff2d7224 */ /* 0x000fe200078e0047 */
[----:B------:R-:W-:Y:S01]  /*2670*/  PRMT R139, R46, 0x7610, R139 ;  /* 0x000076102e8b7816 */ /* 0x000fe2000000008b */
[----:B------:R-:W-:Y:S01]  /*2680*/  IMAD.MOV.U32 R46, RZ, RZ, R74 ;  /* 0x000000ffff2e7224 */ /* 0x000fe200078e004a */
[----:B------:R-:W-:Y:S01]  /*2690*/  PRMT R138, R47, 0x7610, R138 ;  /* 0x000076102f8a7816 */ /* 0x000fe2000000008a */
[----:B------:R-:W-:Y:S01]  /*26a0*/  IMAD.MOV.U32 R47, RZ, RZ, R75 ;  /* 0x000000ffff2f7224 */ /* 0x000fe200078e004b */
[----:B------:R-:W-:-:S02]  /*26b0*/  P2R R137, PR, RZ, 0x8 ;  /* 0x00000008ff897803 */ /* 0x000fc40000000000 */
[----:B------:R-:W-:Y:S02]  /*26c0*/  CS2R R64, SRZ ;  /* 0x0000000000407805 */ /* 0x000fe4000001ff00 */
[----:B------:R-:W-:Y:S02]  /*26d0*/  PRMT R125, R44, 0x7610, R125 ;  /* 0x000076102c7d7816 */ /* 0x000fe4000000007d */
[----:B------:R-:W-:Y:S02]  /*26e0*/  CS2R R62, SRZ ;  /* 0x00000000003e7805 */ /* 0x000fe4000001ff00 */
[----:B------:R-:W-:Y:S02]  /*26f0*/  PRMT R126, R45, 0x7610, R126 ;  /* 0x000076102d7e7816 */ /* 0x000fe4000000007e */
[----:B------:R-:W-:Y:S02]  /*2700*/  CS2R R66, SRZ ;  /* 0x0000000000427805 */ /* 0x000fe4000001ff00 */
[----:B------:R-:W-:-:S02]  /*2710*/  PRMT R136, R46, 0x7610, R136 ;  /* 0x000076102e887816 */ /* 0x000fc40000000088 */
[----:B------:R-:W-:Y:S01]  /*2720*/  PRMT R135, R47, 0x7610, R135 ;  /* 0x000076102f877816 */ /* 0x000fe20000000087 */
[----:B------:R-:W-:Y:S06]  /*2730*/  @P3 BRA `(.L_x_495) ;  /* 0x0000000000503947 */ /* 0x000fec0003800000 */
[----:B------:R-:W-:Y:S01]  /*2740*/  IADD3 R45, P3, P4, R84, R14, R10 ;  /* 0x0000000e542d7210 */ /* 0x000fe20007c7e00a */
[----:B------:R-:W-:Y:S01]  /*2750*/  ULDC.64 UR4, c[0x0][0x3e8] ;  /* 0x0000fa0000047ab9 */ /* 0x000fe20000000a00 */
[----:B------:R-:W-:Y:S02]  /*2760*/  CS2R R64, SRZ ;  /* 0x0000000000407805 */ /* 0x000fe4000001ff00 */
[----:B------:R-:W-:Y:S02]  /*2770*/  CS2R R66, SRZ ;  /* 0x0000000000427805 */ /* 0x000fe4000001ff00 */
[----:B------:R-:W-:Y:S02]  /*2780*/  IADD3.X R46, R38, R103, R7, P3, P4 ;  /* 0x00000067262e7210 */ /* 0x000fe40001fe8407 */
[----:B------:R-:W-:-:S04]  /*2790*/  IADD3 R47, P3, P4, R88, R12, R32 ;  /* 0x0000000c582f7210 */ /* 0x000fc80007c7e020 */
[----:B------:R-:W-:Y:S02]  /*27a0*/  IADD3.X R48, R40, R11, R29, P3, P4 ;  /* 0x0000000b28307210 */ /* 0x000fe40001fe841d */
[----:B------:R-:W-:-:S04]  /*27b0*/  LEA R44, P3, R45, UR4, 0x1 ;  /* 0x000000042d2c7c11 */ /* 0x000fc8000f8608ff */
[----:B------:R-:W-:Y:S01]  /*27c0*/  LEA.HI.X R45, R45, UR5, R46, 0x1, P3 ;  /* 0x000000052d2d7c11 */ /* 0x000fe200098f0c2e */
[----:B------:R-:W-:Y:S02]  /*27d0*/  ULDC.64 UR4, c[0x0][0x400] ;  /* 0x0001000000047ab9 */ /* 0x000fe40000000a00 */
        /* <DEDUP_REMOVED lines=10> */
.L_x_495:
[----:B------:R-:W-:Y:S05]  /*2880*/  BSYNC B1 ;  /* 0x0000000000017941 */ /* 0x000fea0003800000 */
.L_x_494:
        /* <DEDUP_REMOVED lines=14> */
[----:B------:R-:W-:-:S02]  /*2970*/  PRMT R113, R44, 0x7610, R113 ;  /* 0x000076102c717816 */ /* 0x000fc40000000071 */
[----:B------:R-:W-:Y:S02]  /*2980*/  CS2R R52, SRZ ;  /* 0x0000000000347805 */ /* 0x000fe4000001ff00 */
[----:B------:R-:W-:Y:S02]  /*2990*/  PRMT R114, R45, 0x7610, R114 ;  /* 0x000076102d727816 */ /* 0x000fe40000000072 */
[----:B------:R-:W-:Y:S02]  /*29a0*/  CS2R R44, SRZ ;  /* 0x00000000002c7805 */ /* 0x000fe4000001ff00 */
[----:B------:R-:W-:Y:S02]  /*29b0*/  PRMT R121, R46, 0x7610, R121 ;  /* 0x000076102e797816 */ /* 0x000fe40000000079 */
[----:B------:R-:W-:Y:S02]  /*29c0*/  CS2R R56, SRZ ;  /* 0x0000000000387805 */ /* 0x000fe4000001ff00 */
[----:B------:R-:W-:-:S02]  /*29d0*/  PRMT R122, R47, 0x7610, R122 ;  /* 0x000076102f7a7816 */ /* 0x000fc4000000007a */
[----:B------:R-:W-:Y:S02]  /*29e0*/  CS2R R54, SRZ ;  /* 0x0000000000367805 */ /* 0x000fe4000001ff00 */
[----:B------:R-:W-:Y:S02]  /*29f0*/  CS2R R58, SRZ ;  /* 0x00000000003a7805 */ /* 0x000fe4000001ff00 */
[----:B------:R-:W-:Y:S02]  /*2a00*/  CS2R R48, SRZ ;  /* 0x0000000000307805 */ /* 0x000fe4000001ff00 */
[----:B------:R-:W-:Y:S02]  /*2a10*/  CS2R R46, SRZ ;  /* 0x00000000002e7805 */ /* 0x000fe4000001ff00 */
[----:B------:R-:W-:Y:S01]  /*2a20*/  CS2R R50, SRZ ;  /* 0x0000000000327805 */ /* 0x000fe2000001ff00 */
        /* <DEDUP_REMOVED lines=21> */
.L_x_497:
[----:B------:R-:W-:Y:S05]  /*2b80*/  BSYNC B1 ;  /* 0x0000000000017941 */ /* 0x000fea0003800000 */
.L_x_496:
[----:B------:R-:W-:Y:S01]  /*2b90*/  ISETP.GE.AND P4, PT, R218, R98, PT ;  /* 0x00000062da00720c */ /* 0x000fe20003f86270 */
[----:B------:R-:W-:-:S12]  /*2ba0*/  BSSY B1, `(.L_x_498) ;  /* 0x000001e000017945 */ /* 0x000fd80003800000 */
[----:B------:R-:W-:Y:S05]  /*2bb0*/  @P4 BRA `(.L_x_499) ;  /* 0x0000000000704947 */ /* 0x000fea0003800000 */
[----:B------:R-:W1:Y:S01]  /*2bc0*/  LDC.64 R44, c[0x0][0x3f8] ;  /* 0x0000fe00ff2c7b82 */ /* 0x000e620000000a00 */
[----:B------:R-:W-:Y:S01]  /*2bd0*/  IMAD.MOV.U32 R15, RZ, RZ, R103 ;  /* 0x000000ffff0f7224 */ /* 0x000fe200078e0067 */
[----:B------:R-:W-:Y:S01]  /*2be0*/  ULDC.64 UR4, c[0x0][0x3e8] ;  /* 0x0000fa0000047ab9 */ /* 0x000fe20000000a00 */
[----:B------:R-:W-:Y:S02]  /*2bf0*/  CS2R R48, SRZ ;  /* 0x0000000000307805 */ /* 0x000fe4000001ff00 */
[----:B------:R-:W-:Y:S01]  /*2c00*/  CS2R R50, SRZ ;  /* 0x0000000000327805 */ /* 0x000fe2000001ff00 */
[----:B-1----:R-:W-:-:S04]  /*2c10*/  IMAD.WIDE.U32 R14, R44, 0x60, R14 ;  /* 0x000000602c0e7825 */ /* 0x002fc800078e000e */
[----:B------:R-:W-:Y:S01]  /*2c20*/  IMAD R13, R45, 0x60, RZ ;  /* 0x000000602d0d7824 */ /* 0x000fe200078e02ff */
[----:B------:R-:W-:-:S04]  /*2c30*/  IADD3 R45, P5, R84, R14, RZ ;  /* 0x0000000e542d7210 */ /* 0x000fc80007fbe0ff */
[----:B------:R-:W-:Y:S01]  /*2c40*/  IADD3.X R46, R38, R15, R13, P5, !PT ;  /* 0x0000000f262e7210 */ /* 0x000fe20002ffe40d */
[----:B------:R-:W-:Y:S01]  /*2c50*/  IMAD.MOV.U32 R13, RZ, RZ, R11 ;  /* 0x000000ffff0d7224 */ /* 0x000fe200078e000b */
[----:B------:R-:W1:Y:S02]  /*2c60*/  LDC.64 R14, c[0x0][0x408] ;  /* 0x00010200ff0e7b82 */ /* 0x000e640000000a00 */
[----:B-1----:R-:W-:-:S04]  /*2c70*/  IMAD.WIDE.U32 R12, R14, 0x60, R12 ;  /* 0x000000600e0c7825 */ /* 0x002fc800078e000c */
[----:B------:R-:W-:Y:S01]  /*2c80*/  IMAD R15, R15, 0x60, RZ ;  /* 0x000000600f0f7824 */ /* 0x000fe200078e02ff */
[----:B------:R-:W-:-:S04]  /*2c90*/  IADD3 R11, P5, R88, R12, RZ ;  /* 0x0000000c580b7210 */ /* 0x000fc80007fbe0ff */
[----:B------:R-:W-:Y:S02]  /*2ca0*/  IADD3.X R44, R40, R13, R15, P5, !PT ;  /* 0x0000000d282c7210 */ /* 0x000fe40002ffe40f */
        /* <DEDUP_REMOVED lines=13> */
.L_x_499:
[----:B------:R-:W-:Y:S05]  /*2d80*/  BSYNC B1 ;  /* 0x0000000000017941 */ /* 0x000fea0003800000 */
.L_x_498:
[----:B-----5:R-:W-:Y:S01]  /*2d90*/  IMAD.MOV.U32 R11, RZ, RZ, R52 ;  /* 0x000000ffff0b7224 */ /* 0x020fe200078e0034 */
[----:B-1----:R-:W-:Y:S01]  /*2da0*/  MOV R12, R53 ;  /* 0x00000035000c7202 */ /* 0x002fe20000000f00 */
[----:B------:R-:W-:Y:S01]  /*2db0*/  IMAD.MOV.U32 R13, RZ, RZ, R56 ;  /* 0x000000ffff0d7224 */ /* 0x000fe200078e0038 */
[----:B------:R-:W-:Y:S01]  /*2dc0*/  ISETP.NE.AND P5, PT, R157, 0x3, PT ;  /* 0x000000039d00780c */ /* 0x000fe20003fa5270 */
        /* <DEDUP_REMOVED lines=16> */
[----:B------:R-:W-:Y:S02]  /*2ed0*/  MOV R12, R45 ;  /* 0x0000002d000c7202 */ /* 0x000fe40000000f00 */
[----:B0-----:R-:W-:Y:S01]  /*2ee0*/  PRMT R78, R11, 0x7610, R78 ;  /* 0x000076100b4e7816 */ /* 0x001fe2000000004e */
        /* <DEDUP_REMOVED lines=8> */
[----:B------:R-:W-:Y:S02]  /*2f70*/  PRMT R110, R12, 0x7610, R110 ;  /* 0x000076100c6e7816 */ /* 0x000fe4000000006e */
[----:B------:R-:W-:Y:S02]  /*2f80*/  PRMT R117, R13, 0x7610, R117 ;  /* 0x000076100d757816 */ /* 0x000fe40000000075 */
[----:B------:R-:W-:Y:S01]  /*2f90*/  PRMT R118, R14, 0x7610, R118 ;  /* 0x000076100e767816 */ /* 0x000fe20000000076 */
[----:B------:R-:W-:Y:S06]  /*2fa0*/  @!P5 BRA `(.L_x_500) ;  /* 0x000000000004d947 */ /* 0x000fec0003800000 */
[----:B------:R-:W-:Y:S01]  /*2fb0*/  BPT.TRAP 0x1 ;  /* 0x000000040000795c */ /* 0x000fe20000300000 */
.L_x_500:
[----:B------:R-:W-:Y:S01]  /*2fc0*/  IMAD R92, R155, 0x8, R156 ;  /* 0x000000089b5c7824 */ /* 0x000fe200078e029c */
[----:B------:R-:W-:Y:S01]  /*2fd0*/  SHF.L.U32 R103, R154, 0x1f, RZ ;  /* 0x0000001f9a677819 */ /* 0x000fe200000006ff */
[----:B------:R-:W-:Y:S03]  /*2fe0*/  BSSY B1, `(.L_x_501) ;  /* 0x0000003000017945 */ /* 0x000fe60003800000 */
[----:B------:R-:W0:Y:S02]  /*2ff0*/  SYNCS.PHASECHK.TRANS64.TRYWAIT P6, [R92+URZ+0x28890], R103 ;  /* 0x028890675c0075a7 */ /* 0x000e2400080c017f */
[----:B0-----:R-:W-:Y:S05]  /*3000*/  @!P6 BRA `(.L_x_502) ;  /* 0x0000017c0014e947 */ /* 0x001fea0003800000 */
.L_x_797:
[----:B------:R-:W-:Y:S05]  /*3010*/  BSYNC B1 ;  /* 0x0000000000017941 */ /* 0x000fea0003800000 */
.L_x_501:
[----:B------:R-:W-:-:S03]  /*3020*/  UMOV UR4, 0xffffffff ;  /* 0xffffffff00047882 */ /* 0x000fc60000000000 */
[----:B------:R-:W-:Y:S05]  /*3030*/  BRA.DIV UR4, `(.L_x_503) ;  /* 0x0000017e041c7947 */ /* 0x000fea000b800000 */
[----:B------:R1:W2:Y:S04]  /*3040*/  SHFL.IDX PT, R79, R108, RZ, 0x181f ;  /* 0x00181fff6c4f7589 */ /* 0x0002a800000e0000 */
[----:B------:R1:W3:Y:S02]  /*3050*/  SHFL.IDX PT, R105, R109, RZ, 0x181f ;  /* 0x00181fff6d697589 */ /* 0x0002e400000e0000 */
.L_x_801:
[----:B------:R-:W-:Y:S01]  /*3060*/  ISETP.NE.AND P6, PT, R140, RZ, PT ;  /* 0x000000ff8c00720c */ /* 0x000fe20003fc5270 */
[----:B------:R-:W-:-:S12]  /*3070*/  BSSY B1, `(.L_x_504) ;  /* 0x0000072000017945 */ /* 0x000fd80003800000 */
[----:B------:R-:W-:Y:S05]  /*3080*/  @P6 BRA `(.L_x_505) ;  /* 0x0000000400c06947 */ /* 0x000fea0003800000 */
[----:B------:R-:W-:Y:S04]  /*3090*/  BSSY B2, `(.L_x_506) ;  /* 0x0000038000027945 */ /* 0x000fe80003800000 */
[----:B------:R-:W-:Y:S05]  /*30a0*/  @P1 BRA `(.L_x_507) ;  /* 0x0000000000d81947 */ /* 0x000fea0003800000 */
[----:B------:R4:W0:Y:S01]  /*30b0*/  LDS.128 R12, [R94+0x18400] ;  /* 0x018400005e0c7984 */ /* 0x0008220000000c00 */
[C---:B---3--:R-:W-:Y:S01]  /*30c0*/  LEA R76, P6, R16.reuse, R105, 0x1 ;  /* 0x00000069104c7211 */ /* 0x048fe200078c08ff */
[----:B------:R-:W-:Y:S03]  /*30d0*/  BSSY B3, `(.L_x_508) ;  /* 0x0000032000037945 */ /* 0x000fe60003800000 */
[----:B--2---:R-:W-:Y:S02]  /*30e0*/  LEA.HI.X R77, R16, R79, R17, 0x1, P6 ;  /* 0x0000004f104d7211 */ /* 0x004fe400030f0c11 */
[----:B------:R-:W-:-:S13]  /*30f0*/  ISETP.GE.AND P6, PT, R18, R104, PT ;  /* 0x000000681200720c */ /* 0x000fda0003fc6270 */
[----:B----4-:R-:W-:Y:S05]  /*3100*/  @P6 BRA `(.L_x_509) ;  /* 0x0000000000b86947 */ /* 0x010fea0003800000 */
[----:B------:R-:W-:Y:S02]  /*3110*/  SHF.R.U32.HI R141, RZ, 0x10, R73 ;  /* 0x00000010ff8d7819 */ /* 0x000fe40000011649 */
[--C-:B------:R-:W-:Y:S02]  /*3120*/  SHF.R.U64 R11, R74, 0x10, R75.reuse ;  /* 0x000000104a0b7819 */ /* 0x100fe4000000124b */
[----:B------:R-:W-:Y:S02]  /*3130*/  SHF.R.U32.HI R140, RZ, 0x10, R75 ;  /* 0x00000010ff8c7819 */ /* 0x000fe4000001164b */
[----:B------:R-:W-:Y:S02]  /*3140*/  SHF.R.U64 R142, R72, 0x10, R73 ;  /* 0x00000010488e7819 */ /* 0x000fe40000001249 */
[----:B------:R-:W-:Y:S02]  /*3150*/  PRMT R138, R138, 0x5410, R141 ;  /* 0x000054108a8a7816 */ /* 0x000fe4000000008d */
[----:B------:R-:W-:Y:S01]  /*3160*/  PRMT R136, R136, 0x5410, R11 ;  /* 0x0000541088887816 */ /* 0x000fe2000000000b */
[----:B0-----:R-:W-:Y:S01]  /*3170*/  IMAD.U32 R11, R12, 0x10000, RZ ;  /* 0x000100000c0b7824 */ /* 0x001fe200078e00ff */
[----:B------:R-:W-:Y:S01]  /*3180*/  PRMT R141, R135, 0x5410, R140 ;  /* 0x00005410878d7816 */ /* 0x000fe2000000008c */
[----:B------:R-:W-:Y:S01]  /*3190*/  IMAD.U32 R135, R138, 0x10000, RZ ;  /* 0x000100008a877824 */ /* 0x000fe200078e00ff */
[----:B------:R-:W-:-:S02]  /*31a0*/  PRMT R139, R139, 0x5410, R142 ;  /* 0x000054108b8b7816 */ /* 0x000fc4000000008e */
[C---:B------:R-:W-:Y:S01]  /*31b0*/  SHF.L.U32 R72, R14.reuse, 0x10, RZ ;  /* 0x000000100e487819 */ /* 0x040fe200000006ff */
[----:B------:R-:W-:Y:S01]  /*31c0*/  IMAD.U32 R142, R141, 0x10000, RZ ;  /* 0x000100008d8e7824 */ /* 0x000fe200078e00ff */
[----:B------:R-:W-:Y:S01]  /*31d0*/  LOP3.LUT R73, R14, 0xffff0000, RZ, 0xc0, !PT ;  /* 0xffff00000e497812 */ /* 0x000fe200078ec0ff */
[C---:B------:R-:W-:Y:S01]  /*31e0*/  IMAD.U32 R14, R13.reuse, 0x10000, RZ ;  /* 0x000100000d0e7824 */ /* 0x040fe200078e00ff */
[----:B------:R-:W-:Y:S02]  /*31f0*/  LOP3.LUT R13, R13, 0xffff0000, RZ, 0xc0, !PT ;  /* 0xffff00000d0d7812 */ /* 0x000fe400078ec0ff */
[----:B------:R-:W-:Y:S01]  /*3200*/  LOP3.LUT R140, R136, 0xffff0000, RZ, 0xc0, !PT ;  /* 0xffff0000888c7812 */ /* 0x000fe200078ec0ff */
[----:B------:R-:W-:Y:S01]  /*3210*/  FMUL.FTZ R145, R73, R142 ;  /* 0x0000008e49917220 */ /* 0x000fe20000410000 */
[----:B------:R-:W-:Y:S01]  /*3220*/  LOP3.LUT R75, R139, 0xffff0000, RZ, 0xc0, !PT ;  /* 0xffff00008b4b7812 */ /* 0x000fe200078ec0ff */
[----:B------:R-:W-:Y:S01]  /*3230*/  FMUL.FTZ R73, R73, R135 ;  /* 0x0000008749497220 */ /* 0x000fe20000410000 */
[----:B------:R-:W-:Y:S01]  /*3240*/  LOP3.LUT R74, R15, 0xffff0000, RZ, 0xc0, !PT ;  /* 0xffff00000f4a7812 */ /* 0x000fe200078ec0ff */
[C---:B------:R-:W-:Y:S01]  /*3250*/  FMUL.FTZ R143, R13.reuse, R140 ;  /* 0x0000008c0d8f7220 */ /* 0x040fe20000410000 */
[----:B------:R-:W-:Y:S01]  /*3260*/  LOP3.LUT R12, R12, 0xffff0000, RZ, 0xc0, !PT ;  /* 0xffff00000c0c7812 */ /* 0x000fe200078ec0ff */
[----:B------:R-:W-:Y:S01]  /*3270*/  FMUL.FTZ R13, R13, R75 ;  /* 0x0000004b0d0d7220 */ /* 0x000fe20000410000 */
[----:B------:R-:W-:Y:S01]  /*3280*/  LOP3.LUT R141, R141, 0xffff0000, RZ, 0xc0, !PT ;  /* 0xffff00008d8d7812 */ /* 0x000fe200078ec0ff */
[----:B------:R-:W-:Y:S01]  /*3290*/  IMAD.U32 R136, R136, 0x10000, RZ ;  /* 0x0001000088887824 */ /* 0x000fe200078e00ff */
[----:B------:R-:W-:Y:S01]  /*32a0*/  LOP3.LUT R138, R138, 0xffff0000, RZ, 0xc0, !PT ;  /* 0xffff00008a8a7812 */ /* 0x000fe200078ec0ff */
[----:B------:R-:W-:-:S02]  /*32b0*/  IMAD.U32 R139, R139, 0x10000, RZ ;  /* 0x000100008b8b7824 */ /* 0x000fc400078e00ff */
[----:B------:R-:W-:Y:S01]  /*32c0*/  FFMA.FTZ R145, R72, R135, -R145 ;  /* 0x0000008748917223 */ /* 0x000fe20000010891 */
[C---:B------:R-:W-:Y:S01]  /*32d0*/  FFMA.FTZ R143, R14.reuse, R75, -R143 ;  /* 0x0000004b0e8f7223 */ /* 0x040fe2000001088f */
[----:B------:R-:W-:Y:S01]  /*32e0*/  FFMA.FTZ R140, R14, R140, R13 ;  /* 0x0000008c0e8c7223 */ /* 0x000fe2000001000d */
[----:B------:R-:W-:Y:S01]  /*32f0*/  FFMA.FTZ R72, R72, R142, R73 ;  /* 0x0000008e48487223 */ /* 0x000fe20000010049 */
[----:B------:R-:W-:Y:S02]  /*3300*/  IMAD.U32 R15, R15, 0x10000, RZ ;  /* 0x000100000f0f7824 */ /* 0x000fe400078e00ff */
[----:B------:R-:W-:Y:S01]  /*3310*/  FMUL.FTZ R142, R74, R141 ;  /* 0x0000008d4a8e7220 */ /* 0x000fe20000410000 */
[C---:B------:R-:W-:Y:S01]  /*3320*/  FMUL.FTZ R14, R12.reuse, R136 ;  /* 0x000000880c0e7220 */ /* 0x040fe20000410000 */
[-C--:B------:R-:W-:Y:S01]  /*3330*/  FMUL.FTZ R13, R12, R139.reuse ;  /* 0x0000008b0c0d7220 */ /* 0x080fe20000410000 */
[-C--:B------:R-:W-:Y:S01]  /*3340*/  FMUL.FTZ R74, R74, R138.reuse ;  /* 0x0000008a4a4a7220 */ /* 0x080fe20000410000 */
[----:B------:R-:W-:Y:S01]  /*3350*/  FFMA.FTZ R142, R15, R138, -R142 ;  /* 0x0000008a0f8e7223 */ /* 0x000fe2000001088e */
[C---:B------:R-:W-:Y:S01]  /*3360*/  FFMA.FTZ R14, R11.reuse, R139, -R14 ;  /* 0x0000008b0b0e7223 */ /* 0x040fe2000001080e */
[----:B------:R-:W-:Y:S01]  /*3370*/  FFMA.FTZ R13, R11, R136, R13 ;  /* 0x000000880b0d7223 */ /* 0x000fe2000001000d */
[----:B------:R-:W-:Y:S01]  /*3380*/  FFMA.FTZ R15, R15, R141, R74 ;  /* 0x0000008d0f0f7223 */ /* 0x000fe2000001004a */
[----:B------:R-:W-:-:S02]  /*3390*/  F2FP.BF16.F32.PACK_AB R140, R140, R143 ;  /* 0x0000008f8c8c723e */ /* 0x000fc400000010ff */
[----:B------:R-:W-:Y:S02]  /*33a0*/  F2FP.BF16.F32.PACK_AB R72, R72, R145 ;  /* 0x000000914848723e */ /* 0x000fe400000010ff */
[----:B------:R-:W-:Y:S01]  /*33b0*/  F2FP.BF16.F32.PACK_AB R12, R13, R14 ;  /* 0x0000000e0d0c723e */ /* 0x000fe200000010ff */
[----:B------:R-:W-:Y:S01]  /*33c0*/  IMAD.MOV.U32 R13, RZ, RZ, R140 ;  /* 0x000000ffff0d7224 */ /* 0x000fe200078e008c */
[----:B------:R-:W-:Y:S02]  /*33d0*/  F2FP.BF16.F32.PACK_AB R15, R15, R142 ;  /* 0x0000008e0f0f723e */ /* 0x000fe400000010ff */
[----:B------:R-:W-:-:S07]  /*33e0*/  MOV R14, R72 ;  /* 0x00000048000e7202 */ /* 0x000fce0000000f00 */
.L_x_509:
[----:B------:R-:W-:Y:S05]  /*33f0*/  BSYNC B3 ;  /* 0x0000000000037941 */ /* 0x000fea0003800000 */
.L_x_508:
[----:B0-----:R4:W-:Y:S02]  /*3400*/  ST.E.128 desc[UR38][R76.64], R12 ;  /* 0x0000000c4c007985 */ /* 0x0019e4000c101d26 */
.L_x_507:
[----:B------:R-:W-:Y:S05]  /*3410*/  BSYNC B2 ;  /* 0x0000000000027941 */ /* 0x000fea0003800000 */
.L_x_506:
[----:B------:R-:W-:Y:S05]  /*3420*/  @P2 BRA `(.L_x_505) ;  /* 0x0000000000d82947 */ /* 0x000fea0003800000 */
[----:B----4-:R4:W0:Y:S01]  /*3430*/  LDS.128 R12, [R94+0x1c400] ;  /* 0x01c400005e0c7984 */ /* 0x0108220000000c00 */
[C---:B---3--:R-:W-:Y:S01]  /*3440*/  LEA R72, P6, R22.reuse, R105, 0x1 ;  /* 0x0000006916487211 */ /* 0x048fe200078c08ff */
[----:B------:R-:W-:Y:S03]  /*3450*/  BSSY B2, `(.L_x_510) ;  /* 0x0000032000027945 */ /* 0x000fe60003800000 */
[----:B--2---:R-:W-:Y:S02]  /*3460*/  LEA.HI.X R73, R22, R79, R2, 0x1, P6 ;  /* 0x0000004f16497211 */ /* 0x004fe400030f0c02 */
[----:B------:R-:W-:-:S13]  /*3470*/  ISETP.GE.AND P6, PT, R23, R104, PT ;  /* 0x000000681700720c */ /* 0x000fda0003fc6270 */
[----:B----4-:R-:W-:Y:S05]  /*3480*/  @P6 BRA `(.L_x_511) ;  /* 0x0000000000b86947 */ /* 0x010fea0003800000 */
[----:B------:R-:W-:Y:S01]  /*3490*/  SHF.R.U64 R76, R68, 0x10, R69 ;  /* 0x00000010444c7819 */ /* 0x000fe20000001245 */
[----:B0-----:R-:W-:Y:S01]  /*34a0*/  IMAD.U32 R68, R14, 0x10000, RZ ;  /* 0x000100000e447824 */ /* 0x001fe200078e00ff */
[--C-:B------:R-:W-:Y:S02]  /*34b0*/  SHF.R.U64 R74, R70, 0x10, R71.reuse ;  /* 0x00000010464a7819 */ /* 0x100fe40000001247 */
[----:B------:R-:W-:Y:S02]  /*34c0*/  SHF.R.U32.HI R71, RZ, 0x10, R71 ;  /* 0x00000010ff477819 */ /* 0x000fe40000011647 */
[----:B------:R-:W-:Y:S02]  /*34d0*/  SHF.R.U32.HI R11, RZ, 0x10, R69 ;  /* 0x00000010ff0b7819 */ /* 0x000fe40000011645 */
[----:B------:R-:W-:Y:S02]  /*34e0*/  PRMT R123, R123, 0x5410, R76 ;  /* 0x000054107b7b7816 */ /* 0x000fe4000000004c */
[----:B------:R-:W-:-:S02]  /*34f0*/  PRMT R125, R125, 0x5410, R74 ;  /* 0x000054107d7d7816 */ /* 0x000fc4000000004a */
[----:B------:R-:W-:Y:S02]  /*3500*/  PRMT R126, R126, 0x5410, R71 ;  /* 0x000054107e7e7816 */ /* 0x000fe40000000047 */
[----:B------:R-:W-:Y:S01]  /*3510*/  LOP3.LUT R69, R14, 0xffff0000, RZ, 0xc0, !PT ;  /* 0xffff00000e457812 */ /* 0x000fe200078ec0ff */
[C---:B------:R-:W-:Y:S01]  /*3520*/  IMAD.U32 R14, R13.reuse, 0x10000, RZ ;  /* 0x000100000d0e7824 */ /* 0x040fe200078e00ff */
[----:B------:R-:W-:Y:S01]  /*3530*/  PRMT R124, R124, 0x5410, R11 ;  /* 0x000054107c7c7816 */ /* 0x000fe2000000000b */
[----:B------:R-:W-:Y:S01]  /*3540*/  IMAD.U32 R76, R126, 0x10000, RZ ;  /* 0x000100007e4c7824 */ /* 0x000fe200078e00ff */
[----:B------:R-:W-:Y:S01]  /*3550*/  LOP3.LUT R13, R13, 0xffff0000, RZ, 0xc0, !PT ;  /* 0xffff00000d0d7812 */ /* 0x000fe200078ec0ff */
[----:B------:R-:W-:Y:S01]  /*3560*/  IMAD.U32 R11, R12, 0x10000, RZ ;  /* 0x000100000c0b7824 */ /* 0x000fe200078e00ff */
[----:B------:R-:W-:Y:S01]  /*3570*/  LOP3.LUT R75, R125, 0xffff0000, RZ, 0xc0, !PT ;  /* 0xffff00007d4b7812 */ /* 0x000fe200078ec0ff */
[----:B------:R-:W-:Y:S01]  /*3580*/  IMAD.U32 R74, R124, 0x10000, RZ ;  /* 0x000100007c4a7824 */ /* 0x000fe200078e00ff */
[C---:B------:R-:W-:Y:S01]  /*3590*/  LOP3.LUT R71, R123.reuse, 0xffff0000, RZ, 0xc0, !PT ;  /* 0xffff00007b477812 */ /* 0x040fe200078ec0ff */
[----:B------:R-:W-:Y:S01]  /*35a0*/  IMAD.U32 R123, R123, 0x10000, RZ ;  /* 0x000100007b7b7824 */ /* 0x000fe200078e00ff */
[----:B------:R-:W-:Y:S01]  /*35b0*/  LOP3.LUT R12, R12, 0xffff0000, RZ, 0xc0, !PT ;  /* 0xffff00000c0c7812 */ /* 0x000fe200078ec0ff */
[----:B------:R-:W-:Y:S01]  /*35c0*/  FMUL.FTZ R77, R13, R75 ;  /* 0x0000004b0d4d7220 */ /* 0x000fe20000410000 */
[----:B------:R-:W-:Y:S01]  /*35d0*/  SHF.L.U32 R125, R125, 0x10, RZ ;  /* 0x000000107d7d7819 */ /* 0x000fe200000006ff */
[-C--:B------:R-:W-:Y:S01]  /*35e0*/  FMUL.FTZ R136, R13, R71.reuse ;  /* 0x000000470d887220 */ /* 0x080fe20000410000 */
[----:B------:R-:W-:Y:S01]  /*35f0*/  FMUL.FTZ R13, R69, R76 ;  /* 0x0000004c450d7220 */ /* 0x000fe20000410000 */
[----:B------:R-:W-:Y:S01]  /*3600*/  LOP3.LUT R70, R15, 0xffff0000, RZ, 0xc0, !PT ;  /* 0xffff00000f467812 */ /* 0x000fe200078ec0ff */
[-C--:B------:R-:W-:Y:S01]  /*3610*/  FMUL.FTZ R69, R69, R74.reuse ;  /* 0x0000004a45457220 */ /* 0x080fe20000410000 */
[----:B------:R-:W-:Y:S01]  /*3620*/  LOP3.LUT R126, R126, 0xffff0000, RZ, 0xc0, !PT ;  /* 0xffff00007e7e7812 */ /* 0x000fe200078ec0ff */
[----:B------:R-:W-:Y:S01]  /*3630*/  FFMA.FTZ R77, R14, R71, -R77 ;  /* 0x000000470e4d7223 */ /* 0x000fe2000001084d */
[----:B------:R-:W-:Y:S01]  /*3640*/  LOP3.LUT R124, R124, 0xffff0000, RZ, 0xc0, !PT ;  /* 0xffff00007c7c7812 */ /* 0x000fe200078ec0ff */
[----:B------:R-:W-:Y:S01]  /*3650*/  FFMA.FTZ R136, R14, R75, R136 ;  /* 0x0000004b0e887223 */ /* 0x000fe20000010088 */
[----:B------:R-:W-:Y:S01]  /*3660*/  FFMA.FTZ R13, R68, R74, -R13 ;  /* 0x0000004a440d7223 */ /* 0x000fe2000001080d */
[----:B------:R-:W-:Y:S01]  /*3670*/  FMUL.FTZ R14, R12, R125 ;  /* 0x0000007d0c0e7220 */ /* 0x000fe20000410000 */
[----:B------:R-:W-:Y:S01]  /*3680*/  FFMA.FTZ R68, R68, R76, R69 ;  /* 0x0000004c44447223 */ /* 0x000fe20000010045 */
[----:B------:R-:W-:Y:S01]  /*3690*/  FMUL.FTZ R12, R12, R123 ;  /* 0x0000007b0c0c7220 */ /* 0x000fe20000410000 */
[----:B------:R-:W-:-:S02]  /*36a0*/  IMAD.U32 R15, R15, 0x10000, RZ ;  /* 0x000100000f0f7824 */ /* 0x000fc400078e00ff */
[C---:B------:R-:W-:Y:S01]  /*36b0*/  FMUL.FTZ R74, R70.reuse, R126 ;  /* 0x0000007e464a7220 */ /* 0x040fe20000410000 */
[-C--:B------:R-:W-:Y:S01]  /*36c0*/  FMUL.FTZ R69, R70, R124.reuse ;  /* 0x0000007c46457220 */ /* 0x080fe20000410000 */
[C---:B------:R-:W-:Y:S01]  /*36d0*/  FFMA.FTZ R14, R11.reuse, R123, -R14 ;  /* 0x0000007b0b0e7223 */ /* 0x040fe2000001080e */
[----:B------:R-:W-:Y:S01]  /*36e0*/  FFMA.FTZ R11, R11, R125, R12 ;  /* 0x0000007d0b0b7223 */ /* 0x000fe2000001000c */
[C---:B------:R-:W-:Y:S01]  /*36f0*/  FFMA.FTZ R74, R15.reuse, R124, -R74 ;  /* 0x0000007c0f4a7223 */ /* 0x040fe2000001084a */
[----:B------:R-:W-:Y:S01]  /*3700*/  FFMA.FTZ R69, R15, R126, R69 ;  /* 0x0000007e0f457223 */ /* 0x000fe20000010045 */
[----:B------:R-:W-:Y:S02]  /*3710*/  F2FP.BF16.F32.PACK_AB R77, R136, R77 ;  /* 0x0000004d884d723e */ /* 0x000fe400000010ff */
[----:B------:R-:W-:Y:S02]  /*3720*/  F2FP.BF16.F32.PACK_AB R68, R68, R13 ;  /* 0x0000000d4444723e */ /* 0x000fe400000010ff */
[----:B------:R-:W-:Y:S01]  /*3730*/  F2FP.BF16.F32.PACK_AB R12, R11, R14 ;  /* 0x0000000e0b0c723e */ /* 0x000fe200000010ff */
[----:B------:R-:W-:Y:S01]  /*3740*/  IMAD.MOV.U32 R13, RZ, RZ, R77 ;  /* 0x000000ffff0d7224 */ /* 0x000fe200078e004d */
[----:B------:R-:W-:Y:S01]  /*3750*/  F2FP.BF16.F32.PACK_AB R15, R69, R74 ;  /* 0x0000004a450f723e */ /* 0x000fe200000010ff */
[----:B------:R-:W-:-:S07]  /*3760*/  IMAD.MOV.U32 R14, RZ, RZ, R68 ;  /* 0x000000ffff0e7224 */ /* 0x000fce00078e0044 */
.L_x_511:
[----:B------:R-:W-:Y:S05]  /*3770*/  BSYNC B2 ;  /* 0x0000000000027941 */ /* 0x000fea0003800000 */
.L_x_510:
[----:B0-----:R0:W-:Y:S02]  /*3780*/  ST.E.128 desc[UR38][R72.64], R12 ;  /* 0x0000000c48007985 */ /* 0x0011e4000c101d26 */
.L_x_505:
[----:B------:R-:W-:Y:S05]  /*3790*/  BSYNC B1 ;  /* 0x0000000000017941 */ /* 0x000fea0003800000 */
.L_x_504:
[----:B------:R-:W-:-:S03]  /*37a0*/  UMOV UR4, 0xffffffff ;  /* 0xffffffff00047882 */ /* 0x000fc60000000000 */
[----:B------:R-:W-:Y:S05]  /*37b0*/  BRA.DIV UR4, `(.L_x_512) ;  /* 0x0000017604887947 */ /* 0x000fea000b800000 */
[----:B------:R1:W1:Y:S04]  /*37c0*/  SHFL.IDX PT, R71, R108, 0x1, 0x181f ;  /* 0x00381f006c477f89 */ /* 0x00026800000e0000 */
[----:B0-----:R0:W0:Y:S02]  /*37d0*/  SHFL.IDX PT, R73, R109, 0x1, 0x181f ;  /* 0x00381f006d497f89 */ /* 0x00102400000e0000 */
.L_x_805:
[----:B------:R-:W-:Y:S01]  /*37e0*/  ISETP.NE.AND P6, PT, R137, RZ, PT ;  /* 0x000000ff8900720c */ /* 0x000fe20003fc5270 */
[----:B------:R-:W-:-:S12]  /*37f0*/  BSSY B1, `(.L_x_513) ;  /* 0x0000072000017945 */ /* 0x000fd80003800000 */
[----:B------:R-:W-:Y:S05]  /*3800*/  @P6 BRA `(.L_x_514) ;  /* 0x0000000400c06947 */ /* 0x000fea0003800000 */
[----:B------:R-:W-:Y:S04]  /*3810*/  BSSY B2, `(.L_x_515) ;  /* 0x0000038000027945 */ /* 0x000fe80003800000 */
[----:B------:R-:W-:Y:S05]  /*3820*/  @P1 BRA `(.L_x_516) ;  /* 0x0000000000d81947 */ /* 0x000fea0003800000 */
[----:B----4-:R4:W2:Y:S01]  /*3830*/  LDS.128 R12, [R94+0x19400] ;  /* 0x019400005e0c7984 */ /* 0x0108a20000000c00 */
[C---:B0-----:R-:W-:Y:S01]  /*3840*/  LEA R68, P6, R16.reuse, R73, 0x1 ;  /* 0x0000004910447211 */ /* 0x041fe200078c08ff */
[----:B------:R-:W-:Y:S03]  /*3850*/  BSSY B3, `(.L_x_517) ;  /* 0x0000032000037945 */ /* 0x000fe60003800000 */
[----:B-1----:R-:W-:Y:S02]  /*3860*/  LEA.HI.X R69, R16, R71, R17, 0x1, P6 ;  /* 0x0000004710457211 */ /* 0x002fe400030f0c11 */
[----:B------:R-:W-:-:S13]  /*3870*/  ISETP.GE.AND P6, PT, R18, R104, PT ;  /* 0x000000681200720c */ /* 0x000fda0003fc6270 */
[----:B----4-:R-:W-:Y:S05]  /*3880*/  @P6 BRA `(.L_x_518) ;  /* 0x0000000000b86947 */ /* 0x010fea0003800000 */
[----:B------:R-:W-:Y:S02]  /*3890*/  SHF.R.U64 R70, R66, 0x10, R67 ;  /* 0x0000001042467819 */ /* 0x000fe40000001243 */
[----:B------:R-:W-:Y:S01]  /*38a0*/  SHF.R.U64 R72, R64, 0x10, R65 ;  /* 0x0000001040487819 */ /* 0x000fe20000001241 */
[----:B--2---:R-:W-:Y:S01]  /*38b0*/  IMAD.U32 R64, R14, 0x10000, RZ ;  /* 0x000100000e407824 */ /* 0x004fe200078e00ff */
[----:B------:R-:W-:Y:S02]  /*38c0*/  SHF.R.U32.HI R67, RZ, 0x10, R67 ;  /* 0x00000010ff437819 */ /* 0x000fe40000011643 */
[----:B------:R-:W-:Y:S02]  /*38d0*/  SHF.R.U32.HI R11, RZ, 0x10, R65 ;  /* 0x00000010ff0b7819 */ /* 0x000fe40000011641 */
[----:B------:R-:W-:Y:S02]  /*38e0*/  PRMT R121, R121, 0x5410, R70 ;  /* 0x0000541079797816 */ /* 0x000fe40000000046 */
[----:B------:R-:W-:-:S02]  /*38f0*/  PRMT R119, R119, 0x5410, R72 ;  /* 0x0000541077777816 */ /* 0x000fc40000000048 */
[----:B------:R-:W-:Y:S01]  /*3900*/  LOP3.LUT R65, R14, 0xffff0000, RZ, 0xc0, !PT ;  /* 0xffff00000e417812 */ /* 0x000fe200078ec0ff */
[C---:B------:R-:W-:Y:S01]  /*3910*/  IMAD.U32 R14, R13.reuse, 0x10000, RZ ;  /* 0x000100000d0e7824 */ /* 0x040fe200078e00ff */
[----:B------:R-:W-:Y:S02]  /*3920*/  PRMT R122, R122, 0x5410, R67 ;  /* 0x000054107a7a7816 */ /* 0x000fe40000000043 */
[----:B------:R-:W-:Y:S01]  /*3930*/  PRMT R120, R120, 0x5410, R11 ;  /* 0x0000541078787816 */ /* 0x000fe2000000000b */
[----:B------:R-:W-:Y:S01]  /*3940*/  IMAD.U32 R11, R12, 0x10000, RZ ;  /* 0x000100000c0b7824 */ /* 0x000fe200078e00ff */
[----:B------:R-:W-:Y:S02]  /*3950*/  LOP3.LUT R13, R13, 0xffff0000, RZ, 0xc0, !PT ;  /* 0xffff00000d0d7812 */ /* 0x000fe400078ec0ff */
[----:B------:R-:W-:Y:S01]  /*3960*/  LOP3.LUT R72, R121, 0xffff0000, RZ, 0xc0, !PT ;  /* 0xffff000079487812 */ /* 0x000fe200078ec0ff */
[----:B------:R-:W-:Y:S01]  /*3970*/  IMAD.U32 R70, R120, 0x10000, RZ ;  /* 0x0001000078467824 */ /* 0x000fe200078e00ff */
[----:B------:R-:W-:Y:S01]  /*3980*/  LOP3.LUT R67, R119, 0xffff0000, RZ, 0xc0, !PT ;  /* 0xffff000077437812 */ /* 0x000fe200078ec0ff */
[----:B------:R-:W-:Y:S01]  /*3990*/  IMAD.U32 R121, R121, 0x10000, RZ ;  /* 0x0001000079797824 */ /* 0x000fe200078e00ff */
[----:B------:R-:W-:Y:S01]  /*39a0*/  SHF.L.U32 R74, R122, 0x10, RZ ;  /* 0x000000107a4a7819 */ /* 0x000fe200000006ff */
[C---:B------:R-:W-:Y:S01]  /*39b0*/  FMUL.FTZ R75, R13.reuse, R72 ;  /* 0x000000480d4b7220 */ /* 0x040fe20000410000 */
[----:B------:R-:W-:Y:S01]  /*39c0*/  LOP3.LUT R12, R12, 0xffff0000, RZ, 0xc0, !PT ;  /* 0xffff00000c0c7812 */ /* 0x000fe200078ec0ff */
[----:B------:R-:W-:Y:S01]  /*39d0*/  FMUL.FTZ R13, R13, R67 ;  /* 0x000000430d0d7220 */ /* 0x000fe20000410000 */
[----:B------:R-:W-:Y:S01]  /*39e0*/  LOP3.LUT R66, R15, 0xffff0000, RZ, 0xc0, !PT ;  /* 0xffff00000f427812 */ /* 0x000fe200078ec0ff */
[C---:B------:R-:W-:Y:S01]  /*39f0*/  FMUL.FTZ R77, R65.reuse, R74 ;  /* 0x0000004a414d7220 */ /* 0x040fe20000410000 */
[----:B------:R-:W-:Y:S01]  /*3a00*/  LOP3.LUT R122, R122, 0xffff0000, RZ, 0xc0, !PT ;  /* 0xffff00007a7a7812 */ /* 0x000fe200078ec0ff */
[----:B------:R-:W-:Y:S01]  /*3a10*/  FMUL.FTZ R65, R65, R70 ;  /* 0x0000004641417220 */ /* 0x000fe20000410000 */
[----:B------:R-:W-:Y:S01]  /*3a20*/  LOP3.LUT R120, R120, 0xffff0000, RZ, 0xc0, !PT ;  /* 0xffff000078787812 */ /* 0x000fe200078ec0ff */
[----:B------:R-:W-:-:S02]  /*3a30*/  IMAD.U32 R119, R119, 0x10000, RZ ;  /* 0x0001000077777824 */ /* 0x000fc400078e00ff */
[C---:B------:R-:W-:Y:S01]  /*3a40*/  FFMA.FTZ R75, R14.reuse, R67, -R75 ;  /* 0x000000430e4b7223 */ /* 0x040fe2000001084b */
[----:B------:R-:W-:Y:S01]  /*3a50*/  FFMA.FTZ R72, R14, R72, R13 ;  /* 0x000000480e487223 */ /* 0x000fe2000001000d */
[----:B------:R-:W-:Y:S01]  /*3a60*/  FFMA.FTZ R77, R64, R70, -R77 ;  /* 0x00000046404d7223 */ /* 0x000fe2000001084d */
[----:B------:R-:W-:Y:S01]  /*3a70*/  FMUL.FTZ R14, R12, R121 ;  /* 0x000000790c0e7220 */ /* 0x000fe20000410000 */
[----:B------:R-:W-:Y:S02]  /*3a80*/  IMAD.U32 R15, R15, 0x10000, RZ ;  /* 0x000100000f0f7824 */ /* 0x000fe400078e00ff */
[----:B------:R-:W-:Y:S01]  /*3a90*/  FFMA.FTZ R64, R64, R74, R65 ;  /* 0x0000004a40407223 */ /* 0x000fe20000010041 */
        /* <DEDUP_REMOVED lines=11> */
[----:B------:R-:W-:Y:S01]  /*3b50*/  F2FP.BF16.F32.PACK_AB R12, R11, R14 ;  /* 0x0000000e0b0c723e */ /* 0x000fe200000010ff */
[----:B------:R-:W-:-:S07]  /*3b60*/  IMAD.MOV.U32 R14, RZ, RZ, R64 ;  /* 0x000000ffff0e7224 */ /* 0x000fce00078e0040 */
.L_x_518:
[----:B------:R-:W-:Y:S05]  /*3b70*/  BSYNC B3 ;  /* 0x0000000000037941 */ /* 0x000fea0003800000 */
.L_x_517:
[----:B--2---:R0:W-:Y:S02]  /*3b80*/  ST.E.128 desc[UR38][R68.64], R12 ;  /* 0x0000000c44007985 */ /* 0x0041e4000c101d26 */
.L_x_516:
[----:B------:R-:W-:Y:S05]  /*3b90*/  BSYNC B2 ;  /* 0x0000000000027941 */ /* 0x000fea0003800000 */
.L_x_515:
[----:B------:R-:W-:Y:S05]  /*3ba0*/  @P2 BRA `(.L_x_514) ;  /* 0x0000000000d82947 */ /* 0x000fea0003800000 */
[----:B0---4-:R0:W4:Y:S01]  /*3bb0*/  LDS.128 R12, [R94+0x1d400] ;  /* 0x01d400005e0c7984 */ /* 0x0111220000000c00 */
[C---:B------:R-:W-:Y:S01]  /*3bc0*/  LEA R64, P6, R22.reuse, R73, 0x1 ;  /* 0x0000004916407211 */ /* 0x040fe200078c08ff */
[----:B------:R-:W-:Y:S03]  /*3bd0*/  BSSY B2, `(.L_x_519) ;  /* 0x0000032000027945 */ /* 0x000fe60003800000 */
[----:B-1----:R-:W-:Y:S02]  /*3be0*/  LEA.HI.X R65, R22, R71, R2, 0x1, P6 ;  /* 0x0000004716417211 */ /* 0x002fe400030f0c02 */
[----:B------:R-:W-:-:S13]  /*3bf0*/  ISETP.GE.AND P6, PT, R23, R104, PT ;  /* 0x000000681700720c */ /* 0x000fda0003fc6270 */
[----:B0-----:R-:W-:Y:S05]  /*3c00*/  @P6 BRA `(.L_x_520) ;  /* 0x0000000000b86947 */ /* 0x001fea0003800000 */
[----:B------:R-:W-:Y:S01]  /*3c10*/  SHF.R.U64 R68, R60, 0x10, R61 ;  /* 0x000000103c447819 */ /* 0x000fe2000000123d */
[----:B----4-:R-:W-:Y:S01]  /*3c20*/  IMAD.U32 R60, R14, 0x10000, RZ ;  /* 0x000100000e3c7824 */ /* 0x010fe200078e00ff */
[--C-:B------:R-:W-:Y:S02]  /*3c30*/  SHF.R.U64 R66, R62, 0x10, R63.reuse ;  /* 0x000000103e427819 */ /* 0x100fe4000000123f */
[----:B------:R-:W-:Y:S02]  /*3c40*/  SHF.R.U32.HI R63, RZ, 0x10, R63 ;  /* 0x00000010ff3f7819 */ /* 0x000fe4000001163f */
[----:B------:R-:W-:Y:S02]  /*3c50*/  SHF.R.U32.HI R11, RZ, 0x10, R61 ;  /* 0x00000010ff0b7819 */ /* 0x000fe4000001163d */
[----:B------:R-:W-:Y:S02]  /*3c60*/  PRMT R111, R111, 0x5410, R68 ;  /* 0x000054106f6f7816 */ /* 0x000fe40000000044 */
[----:B------:R-:W-:-:S02]  /*3c70*/  PRMT R113, R113, 0x5410, R66 ;  /* 0x0000541071717816 */ /* 0x000fc40000000042 */
[----:B------:R-:W-:Y:S02]  /*3c80*/  PRMT R114, R114, 0x5410, R63 ;  /* 0x0000541072727816 */ /* 0x000fe4000000003f */
[----:B------:R-:W-:Y:S02]  /*3c90*/  LOP3.LUT R61, R14, 0xffff0000, RZ, 0xc0, !PT ;  /* 0xffff00000e3d7812 */ /* 0x000fe400078ec0ff */
[----:B------:R-:W-:Y:S01]  /*3ca0*/  PRMT R112, R112, 0x5410, R11 ;  /* 0x0000541070707816 */ /* 0x000fe2000000000b */
[----:B------:R-:W-:Y:S01]  /*3cb0*/  IMAD.U32 R68, R114, 0x10000, RZ ;  /* 0x0001000072447824 */ /* 0x000fe200078e00ff */
[C---:B------:R-:W-:Y:S01]  /*3cc0*/  SHF.L.U32 R14, R13.reuse, 0x10, RZ ;  /* 0x000000100d0e7819 */ /* 0x040fe200000006ff */
[----:B------:R-:W-:Y:S01]  /*3cd0*/  IMAD.U32 R11, R12, 0x10000, RZ ;  /* 0x000100000c0b7824 */ /* 0x000fe200078e00ff */
[----:B------:R-:W-:Y:S01]  /*3ce0*/  LOP3.LUT R13, R13, 0xffff0000, RZ, 0xc0, !PT ;  /* 0xffff00000d0d7812 */ /* 0x000fe200078ec0ff */
[----:B------:R-:W-:Y:S01]  /*3cf0*/  IMAD.U32 R66, R112, 0x10000, RZ ;  /* 0x0001000070427824 */ /* 0x000fe200078e00ff */
[C---:B------:R-:W-:Y:S01]  /*3d00*/  LOP3.LUT R67, R113.reuse, 0xffff0000, RZ, 0xc0, !PT ;  /* 0xffff000071437812 */ /* 0x040fe200078ec0ff */
[----:B------:R-:W-:Y:S01]  /*3d10*/  IMAD.U32 R113, R113, 0x10000, RZ ;  /* 0x0001000071717824 */ /* 0x000fe200078e00ff */
[C---:B------:R-:W-:Y:S01]  /*3d20*/  LOP3.LUT R63, R111.reuse, 0xffff0000, RZ, 0xc0, !PT ;  /* 0xffff00006f3f7812 */ /* 0x040fe200078ec0ff */
[----:B------:R-:W-:Y:S01]  /*3d30*/  IMAD.U32 R111, R111, 0x10000, RZ ;  /* 0x000100006f6f7824 */ /* 0x000fe200078e00ff */
[----:B------:R-:W-:Y:S01]  /*3d40*/  LOP3.LUT R12, R12, 0xffff0000, RZ, 0xc0, !PT ;  /* 0xffff00000c0c7812 */ /* 0x000fe200078ec0ff */
[----:B------:R-:W-:Y:S01]  /*3d50*/  FMUL.FTZ R69, R13, R67 ;  /* 0x000000430d457220 */ /* 0x000fe20000410000 */
[----:B------:R-:W-:Y:S01]  /*3d60*/  LOP3.LUT R62, R15, 0xffff0000, RZ, 0xc0, !PT ;  /* 0xffff00000f3e7812 */ /* 0x000fe200078ec0ff */
[-C--:B------:R-:W-:Y:S01]  /*3d70*/  FMUL.FTZ R70, R13, R63.reuse ;  /* 0x0000003f0d467220 */ /* 0x080fe20000410000 */
[C---:B------:R-:W-:Y:S01]  /*3d80*/  FMUL.FTZ R13, R61.reuse, R68 ;  /* 0x000000443d0d7220 */ /* 0x040fe20000410000 */
        /* <DEDUP_REMOVED lines=22> */
.L_x_520:
[----:B------:R-:W-:Y:S05]  /*3ef0*/  BSYNC B2 ;  /* 0x0000000000027941 */ /* 0x000fea0003800000 */
.L_x_519:
[----:B----4-:R0:W-:Y:S02]  /*3f00*/  ST.E.128 desc[UR38][R64.64], R12 ;  /* 0x0000000c40007985 */ /* 0x0101e4000c101d26 */
.L_x_514:
[----:B------:R-:W-:Y:S05]  /*3f10*/  BSYNC B1 ;  /* 0x0000000000017941 */ /* 0x000fea0003800000 */
.L_x_513:
[----:B------:R-:W-:-:S03]  /*3f20*/  UMOV UR4, 0xffffffff ;  /* 0xffffffff00047882 */ /* 0x000fc60000000000 */
[----:B------:R-:W-:Y:S05]  /*3f30*/  BRA.DIV UR4, `(.L_x_521) ;  /* 0x0000016e04f47947 */ /* 0x000fea000b800000 */
[----:B------:R1:W1:Y:S04]  /*3f40*/  SHFL.IDX PT, R63, R108, 0x2, 0x181f ;  /* 0x00581f006c3f7f89 */ /* 0x00026800000e0000 */
[----:B0-----:R0:W0:Y:S02]  /*3f50*/  SHFL.IDX PT, R65, R109, 0x2, 0x181f ;  /* 0x00581f006d417f89 */ /* 0x00102400000e0000 */
.L_x_809:
[----:B------:R-:W-:Y:S04]  /*3f60*/  BSSY B1, `(.L_x_522) ;  /* 0x0000072000017945 */ /* 0x000fe80003800000 */
        /* <DEDUP_REMOVED lines=10> */
[----:B------:R-:W-:Y:S02]  /*4010*/  SHF.R.U64 R64, R56, 0x10, R57 ;  /* 0x0000001038407819 */ /* 0x000fe40000001239 */
[----:B------:R-:W-:Y:S02]  /*4020*/  SHF.R.U32.HI R59, RZ, 0x10, R59 ;  /* 0x00000010ff3b7819 */ /* 0x000fe4000001163b */
[----:B------:R-:W-:Y:S02]  /*4030*/  SHF.R.U32.HI R11, RZ, 0x10, R57 ;  /* 0x00000010ff0b7819 */ /* 0x000fe40000011639 */
[----:B------:R-:W-:Y:S02]  /*4040*/  PRMT R133, R133, 0x5410, R62 ;  /* 0x0000541085857816 */ /* 0x000fe4000000003e */
[----:B------:R-:W-:-:S02]  /*4050*/  PRMT R131, R131, 0x5410, R64 ;  /* 0x0000541083837816 */ /* 0x000fc40000000040 */
[C---:B--2---:R-:W-:Y:S02]  /*4060*/  SHF.L.U32 R56, R14.reuse, 0x10, RZ ;  /* 0x000000100e387819 */ /* 0x044fe400000006ff */
[----:B------:R-:W-:Y:S01]  /*4070*/  LOP3.LUT R57, R14, 0xffff0000, RZ, 0xc0, !PT ;  /* 0xffff00000e397812 */ /* 0x000fe200078ec0ff */
[C---:B------:R-:W-:Y:S01]  /*4080*/  IMAD.U32 R14, R13.reuse, 0x10000, RZ ;  /* 0x000100000d0e7824 */ /* 0x040fe200078e00ff */
[----:B------:R-:W-:Y:S02]  /*4090*/  PRMT R134, R134, 0x5410, R59 ;  /* 0x0000541086867816 */ /* 0x000fe4000000003b */
[----:B------:R-:W-:Y:S01]  /*40a0*/  PRMT R132, R132, 0x5410, R11 ;  /* 0x0000541084847816 */ /* 0x000fe2000000000b */
[----:B------:R-:W-:Y:S01]  /*40b0*/  IMAD.U32 R11, R12, 0x10000, RZ ;  /* 0x000100000c0b7824 */ /* 0x000fe200078e00ff */
[----:B------:R-:W-:Y:S01]  /*40c0*/  LOP3.LUT R13, R13, 0xffff0000, RZ, 0xc0, !PT ;  /* 0xffff00000d0d7812 */ /* 0x000fe200078ec0ff */
[----:B------:R-:W-:Y:S01]  /*40d0*/  IMAD.U32 R66, R134, 0x10000, RZ ;  /* 0x0001000086427824 */ /* 0x000fe200078e00ff */
[----:B------:R-:W-:Y:S01]  /*40e0*/  LOP3.LUT R64, R133, 0xffff0000, RZ, 0xc0, !PT ;  /* 0xffff000085407812 */ /* 0x000fe200078ec0ff */
[----:B------:R-:W-:Y:S01]  /*40f0*/  IMAD.U32 R62, R132, 0x10000, RZ ;  /* 0x00010000843e7824 */ /* 0x000fe200078e00ff */
[----:B------:R-:W-:Y:S01]  /*4100*/  LOP3.LUT R59, R131, 0xffff0000, RZ, 0xc0, !PT ;  /* 0xffff0000833b7812 */ /* 0x000fe200078ec0ff */
[----:B------:R-:W-:Y:S01]  /*4110*/  FMUL.FTZ R69, R57, R66 ;  /* 0x0000004239457220 */ /* 0x000fe20000410000 */
[----:B------:R-:W-:Y:S01]  /*4120*/  LOP3.LUT R12, R12, 0xffff0000, RZ, 0xc0, !PT ;  /* 0xffff00000c0c7812 */ /* 0x000fe200078ec0ff */
[----:B------:R-:W-:Y:S01]  /*4130*/  FMUL.FTZ R67, R13, R64 ;  /* 0x000000400d437220 */ /* 0x000fe20000410000 */
[----:B------:R-:W-:Y:S01]  /*4140*/  LOP3.LUT R58, R15, 0xffff0000, RZ, 0xc0, !PT ;  /* 0xffff00000f3a7812 */ /* 0x000fe200078ec0ff */
[----:B------:R-:W-:Y:S01]  /*4150*/  FMUL.FTZ R13, R13, R59 ;  /* 0x0000003b0d0d7220 */ /* 0x000fe20000410000 */
[----:B------:R-:W-:Y:S01]  /*4160*/  LOP3.LUT R134, R134, 0xffff0000, RZ, 0xc0, !PT ;  /* 0xffff000086867812 */ /* 0x000fe200078ec0ff */
[----:B------:R-:W-:Y:S01]  /*4170*/  IMAD.U32 R133, R133, 0x10000, RZ ;  /* 0x0001000085857824 */ /* 0x000fe200078e00ff */
[----:B------:R-:W-:Y:S01]  /*4180*/  LOP3.LUT R132, R132, 0xffff0000, RZ, 0xc0, !PT ;  /* 0xffff000084847812 */ /* 0x000fe200078ec0ff */
[----:B------:R-:W-:-:S02]  /*4190*/  IMAD.U32 R131, R131, 0x10000, RZ ;  /* 0x0001000083837824 */ /* 0x000fc400078e00ff */
[----:B------:R-:W-:Y:S01]  /*41a0*/  FMUL.FTZ R57, R57, R62 ;  /* 0x0000003e39397220 */ /* 0x000fe20000410000 */
[C---:B------:R-:W-:Y:S01]  /*41b0*/  FFMA.FTZ R67, R14.reuse, R59, -R67 ;  /* 0x0000003b0e437223 */ /* 0x040fe20000010843 */
[----:B------:R-:W-:Y:S01]  /*41c0*/  FFMA.FTZ R64, R14, R64, R13 ;  /* 0x000000400e407223 */ /* 0x000fe2000001000d */
[----:B------:R-:W-:Y:S01]  /*41d0*/  FFMA.FTZ R69, R56, R62, -R69 ;  /* 0x0000003e38457223 */ /* 0x000fe20000010845 */
[----:B------:R-:W-:Y:S01]  /*41e0*/  FMUL.FTZ R14, R12, R133 ;  /* 0x000000850c0e7220 */ /* 0x000fe20000410000 */
[----:B------:R-:W-:Y:S02]  /*41f0*/  IMAD.U32 R15, R15, 0x10000, RZ ;  /* 0x000100000f0f7824 */ /* 0x000fe400078e00ff */
[C---:B------:R-:W-:Y:S01]  /*4200*/  FMUL.FTZ R62, R58.reuse, R134 ;  /* 0x000000863a3e7220 */ /* 0x040fe20000410000 */
[----:B------:R-:W-:Y:S01]  /*4210*/  FMUL.FTZ R13, R58, R132 ;  /* 0x000000843a0d7220 */ /* 0x000fe20000410000 */
[-C--:B------:R-:W-:Y:S01]  /*4220*/  FMUL.FTZ R12, R12, R131.reuse ;  /* 0x000000830c0c7220 */ /* 0x080fe20000410000 */
[----:B------:R-:W-:Y:S01]  /*4230*/  FFMA.FTZ R56, R56, R66, R57 ;  /* 0x0000004238387223 */ /* 0x000fe20000010039 */
        /* <DEDUP_REMOVED lines=10> */
.L_x_527:
[----:B------:R-:W-:Y:S05]  /*42e0*/  BSYNC B3 ;  /* 0x0000000000037941 */ /* 0x000fea0003800000 */
.L_x_526:
[----:B--2---:R0:W-:Y:S02]  /*42f0*/  ST.E.128 desc[UR38][R60.64], R12 ;  /* 0x0000000c3c007985 */ /* 0x0041e4000c101d26 */
.L_x_525:
[----:B------:R-:W-:Y:S05]  /*4300*/  BSYNC B2 ;  /* 0x0000000000027941 */ /* 0x000fea0003800000 */
.L_x_524:
        /* <DEDUP_REMOVED lines=53> */
.L_x_529:
[----:B------:R-:W-:Y:S05]  /*4660*/  BSYNC B2 ;  /* 0x0000000000027941 */ /* 0x000fea0003800000 */
.L_x_528:
[----:B----4-:R0:W-:Y:S02]  /*4670*/  ST.E.128 desc[UR38][R56.64], R12 ;  /* 0x0000000c38007985 */ /* 0x0101e4000c101d26 */
.L_x_523:
[----:B------:R-:W-:Y:S05]  /*4680*/  BSYNC B1 ;  /* 0x0000000000017941 */ /* 0x000fea0003800000 */
.L_x_522:
[----:B------:R-:W-:-:S03]  /*4690*/  UMOV UR4, 0xffffffff ;  /* 0xffffffff00047882 */ /* 0x000fc60000000000 */
[----:B------:R-:W-:Y:S05]  /*46a0*/  BRA.DIV UR4, `(.L_x_530) ;  /* 0x0000016a04647947 */ /* 0x000fea000b800000 */
[----:B------:R2:W2:Y:S04]  /*46b0*/  SHFL.IDX PT, R55, R108, 0x3, 0x181f ;  /* 0x00781f006c377f89 */ /* 0x0004a800000e0000 */
[----:B01----:R-:W0:Y:S02]  /*46c0*/  SHFL.IDX PT, R109, R109, 0x3, 0x181f ;  /* 0x00781f006d6d7f89 */ /* 0x003e2400000e0000 */
.L_x_813:
[----:B------:R-:W-:Y:S05]  /*46d0*/  @P4 BRA `(.L_x_531) ;  /* 0x0000003400d44947 */ /* 0x000fea0003800000 */
[----:B------:R-:W-:Y:S04]  /*46e0*/  BSSY B1, `(.L_x_532) ;  /* 0x0000038000017945 */ /* 0x000fe80003800000 */
[----:B------:R-:W-:Y:S05]  /*46f0*/  @P1 BRA `(.L_x_533) ;  /* 0x0000000000d81947 */ /* 0x000fea0003800000 */
[----:B----4-:R1:W4:Y:S01]  /*4700*/  LDS.128 R12, [R94+0x1b400] ;  /* 0x01b400005e0c7984 */ /* 0x0103220000000c00 */
[C---:B0-----:R-:W-:Y:S01]  /*4710*/  LEA R52, P3, R16.reuse, R109, 0x1 ;  /* 0x0000006d10347211 */ /* 0x041fe200078608ff */
[----:B------:R-:W-:Y:S03]  /*4720*/  BSSY B2, `(.L_x_534) ;  /* 0x0000032000027945 */ /* 0x000fe60003800000 */
[----:B--2---:R-:W-:Y:S02]  /*4730*/  LEA.HI.X R53, R16, R55, R17, 0x1, P3 ;  /* 0x0000003710357211 */ /* 0x004fe400018f0c11 */
[----:B------:R-:W-:-:S13]  /*4740*/  ISETP.GE.AND P3, PT, R18, R104, PT ;  /* 0x000000681200720c */ /* 0x000fda0003f66270 */
[----:B-1----:R-:W-:Y:S05]  /*4750*/  @P3 BRA `(.L_x_535) ;  /* 0x0000000000b83947 */ /* 0x002fea0003800000 */
[----:B------:R-:W-:Y:S02]  /*4760*/  SHF.R.U64 R54, R50, 0x10, R51 ;  /* 0x0000001032367819 */ /* 0x000fe40000001233 */
[----:B------:R-:W-:Y:S01]  /*4770*/  SHF.R.U64 R56, R48, 0x10, R49 ;  /* 0x0000001030387819 */ /* 0x000fe20000001231 */
[----:B----4-:R-:W-:Y:S01]  /*4780*/  IMAD.U32 R48, R14, 0x10000, RZ ;  /* 0x000100000e307824 */ /* 0x010fe200078e00ff */
        /* <DEDUP_REMOVED lines=43> */
.L_x_535:
[----:B------:R-:W-:Y:S05]  /*4a40*/  BSYNC B2 ;  /* 0x0000000000027941 */ /* 0x000fea0003800000 */
.L_x_534:
[----:B----4-:R1:W-:Y:S02]  /*4a50*/  ST.E.128 desc[UR38][R52.64], R12 ;  /* 0x0000000c34007985 */ /* 0x0103e4000c101d26 */
.L_x_533:
[----:B------:R-:W-:Y:S05]  /*4a60*/  BSYNC B1 ;  /* 0x0000000000017941 */ /* 0x000fea0003800000 */
.L_x_532:
[----:B------:R-:W-:Y:S05]  /*4a70*/  @P2 BRA `(.L_x_531) ;  /* 0x0000003000ec2947 */ /* 0x000fea0003800000 */
[----:B-1--4-:R1:W4:Y:S01]  /*4a80*/  LDS.128 R12, [R94+0x1f400] ;  /* 0x01f400005e0c7984 */ /* 0x0123220000000c00 */
[C---:B0-----:R-:W-:Y:S01]  /*4a90*/  LEA R48, P3, R22.reuse, R109, 0x1 ;  /* 0x0000006d16307211 */ /* 0x041fe200078608ff */
[----:B------:R-:W-:Y:S03]  /*4aa0*/  BSSY B1, `(.L_x_536) ;  /* 0x0000032000017945 */ /* 0x000fe60003800000 */
[----:B--2---:R-:W-:Y:S02]  /*4ab0*/  LEA.HI.X R49, R22, R55, R2, 0x1, P3 ;  /* 0x0000003716317211 */ /* 0x004fe400018f0c02 */
[----:B------:R-:W-:-:S13]  /*4ac0*/  ISETP.GE.AND P3, PT, R23, R104, PT ;  /* 0x000000681700720c */ /* 0x000fda0003f66270 */
[----:B-1----:R-:W-:Y:S05]  /*4ad0*/  @P3 BRA `(.L_x_537) ;  /* 0x0000000000b83947 */ /* 0x002fea0003800000 */
        /* <DEDUP_REMOVED lines=35> */
[----:B------:R-:W-:Y:S01]  /*4d10*/  FMUL.FTZ R45, R46, R106 ;  /* 0x0000006a2e2d7220 */ /* 0x000fe20000410000 */
        /* <DEDUP_REMOVED lines=10> */
.L_x_537:
[----:B------:R-:W-:Y:S05]  /*4dc0*/  BSYNC B1 ;  /* 0x0000000000017941 */ /* 0x000fea0003800000 */
.L_x_536:
[----:B----4-:R0:W-:Y:S01]  /*4dd0*/  ST.E.128 desc[UR38][R48.64], R12 ;  /* 0x0000000c30007985 */ /* 0x0101e2000c101d26 */
[----:B------:R-:W-:Y:S05]  /*4de0*/  BRA `(.L_x_531) ;  /* 0x0000003000107947 */ /* 0x000fea0003800000 */
.L_x_491:
[----:B------:R-:W-:Y:S02]  /*4df0*/  ISETP.GE.AND P4, PT, R220, R98, PT ;  /* 0x00000062dc00720c */ /* 0x000fe40003f86270 */
[----:B------:R-:W-:Y:S02]  /*4e00*/  CS2R R50, SRZ ;  /* 0x0000000000327805 */ /* 0x000fe4000001ff00 */
[----:B------:R-:W-:-:S13]  /*4e10*/  ISETP.GE.OR P4, PT, R16, R104, P4 ;  /* 0x000000681000720c */ /* 0x000fda0002786670 */
[----:B------:R-:W-:Y:S01]  /*4e20*/  @!P4 IADD3 R46, P3, P5, R86, R14, R10 ;  /* 0x0000000e562ec210 */ /* 0x000fe20007d7e00a */
[----:B------:R-:W0:Y:S03]  /*4e30*/  @!P4 LDC.64 R60, c[0x0][0x3e8] ;  /* 0x0000fa00ff3ccb82 */ /* 0x000e260000000a00 */
[----:B------:R-:W-:Y:S02]  /*4e40*/  @!P4 IADD3.X R47, R39, R103, R7, P3, P5 ;  /* 0x00000067272fc210 */ /* 0x000fe40001fea407 */
[----:B------:R-:W-:-:S03]  /*4e50*/  @!P4 IADD3 R44, P3, P5, R90, R12, R32 ;  /* 0x0000000c5a2cc210 */ /* 0x000fc60007d7e020 */
[----:B------:R-:W1:Y:S01]  /*4e60*/  @!P4 LDC.64 R62, c[0x0][0x400] ;  /* 0x00010000ff3ecb82 */ /* 0x000e620000000a00 */
[----:B------:R-:W-:Y:S02]  /*4e70*/  @!P4 IADD3.X R45, R80, R11, R29, P3, P5 ;  /* 0x0000000b502dc210 */ /* 0x000fe40001fea41d */
[----:B------:R-:W-:-:S04]  /*4e80*/  ISETP.GE.AND P3, PT, R219, R98, PT ;  /* 0x00000062db00720c */ /* 0x000fc80003f66270 */
[----:B------:R-:W-:-:S13]  /*4e90*/  ISETP.GE.OR P3, PT, R16, R104, P3 ;  /* 0x000000681000720c */ /* 0x000fda0001f66670 */
[----:B------:R-:W-:Y:S01]  /*4ea0*/  @!P3 IADD3 R66, P5, P6, R86, R20, R14 ;  /* 0x000000145642b210 */ /* 0x000fe20007ebe00e */
[----:B------:R-:W2:Y:S03]  /*4eb0*/  @!P3 LDC.64 R68, c[0x0][0x3e8] ;  /* 0x0000fa00ff44bb82 */ /* 0x000ea60000000a00 */
[----:B------:R-:W-:Y:S02]  /*4ec0*/  @!P3 IADD3.X R67, R39, R8, R103, P5, P6 ;  /* 0x000000082743b210 */ /* 0x000fe40002fec467 */
[----:B------:R-:W-:-:S03]  /*4ed0*/  @!P3 IADD3 R64, P5, P6, R90, R33, R12 ;  /* 0x000000215a40b210 */ /* 0x000fc60007ebe00c */
[----:B------:R-:W3:Y:S01]  /*4ee0*/  @!P3 LDC.64 R70, c[0x0][0x400] ;  /* 0x00010000ff46bb82 */ /* 0x000ee20000000a00 */
[----:B------:R-:W-:Y:S02]  /*4ef0*/  @!P3 IADD3.X R65, R80, R30, R11, P5, P6 ;  /* 0x0000001e5041b210 */ /* 0x000fe40002fec40b */
[----:B------:R-:W-:-:S04]  /*4f00*/  ISETP.GE.AND P5, PT, R153, R98, PT ;  /* 0x000000629900720c */ /* 0x000fc80003fa6270 */
[----:B------:R-:W-:-:S13]  /*4f10*/  ISETP.GE.OR P5, PT, R16, R104, P5 ;  /* 0x000000681000720c */ /* 0x000fda0002fa6670 */
[----:B------:R-:W4:Y:S01]  /*4f20*/  @!P5 LDC.64 R52, c[0x0][0x3e8] ;  /* 0x0000fa00ff34db82 */ /* 0x000f220000000a00 */
[----:B------:R-:W-:-:S04]  /*4f30*/  @!P5 IADD3 R48, P6, R86, R14, RZ ;  /* 0x0000000e5630d210 */ /* 0x000fc80007fde0ff */
[----:B------:R-:W-:-:S03]  /*4f40*/  @!P5 IADD3.X R49, R103, R39, RZ, P6, !PT ;  /* 0x000000276731d210 */ /* 0x000fc600037fe4ff */
[----:B------:R-:W0:Y:S01]  /*4f50*/  @!P5 LDC.64 R54, c[0x0][0x400] ;  /* 0x00010000ff36db82 */ /* 0x000e220000000a00 */
[----:B----4-:R-:W-:-:S04]  /*4f60*/  @!P5 LEA R52, P6, R48, R52, 0x1 ;  /* 0x000000343034d211 */ /* 0x010fc800078c08ff */
[----:B------:R-:W-:Y:S02]  /*4f70*/  @!P5 LEA.HI.X R53, R48, R53, R49, 0x1, P6 ;  /* 0x000000353035d211 */ /* 0x000fe400030f0c31 */
[----:B------:R-:W-:-:S05]  /*4f80*/  @!P5 IADD3 R48, P6, R90, R12, RZ ;  /* 0x0000000c5a30d210 */ /* 0x000fca0007fde0ff */
[----:B------:R-:W-:Y:S01]  /*4f90*/  @!P5 IMAD.X R49, R11, 0x1, R80, P6 ;  /* 0x000000010b31d824 */ /* 0x000fe200030e0650 */
[----:B0-----:R-:W-:-:S04]  /*4fa0*/  @!P5 LEA R54, P6, R48, R54, 0x1 ;  /* 0x000000363036d211 */ /* 0x001fc800078c08ff */
[----:B------:R-:W-:Y:S02]  /*4fb0*/  @!P5 LEA.HI.X R55, R48, R55, R49, 0x1, P6 ;  /* 0x000000373037d211 */ /* 0x000fe400030f0c31 */
[----:B------:R-:W-:Y:S02]  /*4fc0*/  CS2R R48, SRZ ;  /* 0x0000000000307805 */ /* 0x000fe4000001ff00 */
[----:B------:R-:W-:-:S04]  /*4fd0*/  @!P4 LEA R60, P6, R46, R60, 0x1 ;  /* 0x0000003c2e3cc211 */ /* 0x000fc800078c08ff */
[----:B------:R-:W-:Y:S02]  /*4fe0*/  @!P4 LEA.HI.X R61, R46, R61, R47, 0x1, P6 ;  /* 0x0000003d2e3dc211 */ /* 0x000fe400030f0c2f */
[----:B------:R-:W-:Y:S02]  /*4ff0*/  CS2R R46, SRZ ;  /* 0x00000000002e7805 */ /* 0x000fe4000001ff00 */
[C---:B-1----:R-:W-:Y:S01]  /*5000*/  @!P4 LEA R62, P6, R44.reuse, R62, 0x1 ;  /* 0x0000003e2c3ec211 */ /* 0x042fe200078c08ff */
[----:B------:R0:W5:Y:S03]  /*5010*/  @!P5 LDG.E.128 R48, desc[UR38][R54.64] ;  /* 0x000000263630d981 */ /* 0x000166000c1e1d00 */
[----:B------:R-:W-:Y:S02]  /*5020*/  @!P4 LEA.HI.X R63, R44, R63, R45, 0x1, P6 ;  /* 0x0000003f2c3fc211 */ /* 0x000fe400030f0c2d */
[----:B------:R-:W-:-:S02]  /*5030*/  CS2R R44, SRZ ;  /* 0x00000000002c7805 */ /* 0x000fc4000001ff00 */
[----:B------:R-:W-:Y:S02]  /*5040*/  CS2R R58, SRZ ;  /* 0x00000000003a7805 */ /* 0x000fe4000001ff00 */
[----:B------:R-:W-:Y:S02]  /*5050*/  CS2R R56, SRZ ;  /* 0x0000000000387805 */ /* 0x000fe4000001ff00 */
[----:B------:R1:W5:Y:S01]  /*5060*/  @!P5 LDG.E.128 R44, desc[UR38][R52.64] ;  /* 0x00000026342cd981 */ /* 0x000362000c1e1d00 */
[----:B0-----:R-:W-:-:S03]  /*5070*/  CS2R R54, SRZ ;  /* 0x0000000000367805 */ /* 0x001fc6000001ff00 */
[----:B------:R0:W5:Y:S01]  /*5080*/  @!P4 LDG.E.128 R56, desc[UR38][R62.64] ;  /* 0x000000263e38c981 */ /* 0x000162000c1e1d00 */
[----:B-1----:R-:W-:-:S06]  /*5090*/  CS2R R52, SRZ ;  /* 0x0000000000347805 */ /* 0x002fcc000001ff00 */
[----:B------:R1:W5:Y:S01]  /*50a0*/  @!P4 LDG.E.128 R52, desc[UR38][R60.64] ;  /* 0x000000263c34c981 */ /* 0x000362000c1e1d00 */
[----:B--2---:R-:W-:-:S04]  /*50b0*/  @!P3 LEA R68, P4, R66, R68, 0x1 ;  /* 0x000000444244b211 */ /* 0x004fc800078808ff */
[----:B------:R-:W-:Y:S02]  /*50c0*/  @!P3 LEA.HI.X R69, R66, R69, R67, 0x1, P4 ;  /* 0x000000454245b211 */ /* 0x000fe400020f0c43 */
[----:B---3--:R-:W-:-:S04]  /*50d0*/  @!P3 LEA R70, P4, R64, R70, 0x1 ;  /* 0x000000464046b211 */ /* 0x008fc800078808ff */
[----:B------:R-:W-:Y:S02]  /*50e0*/  @!P3 LEA.HI.X R71, R64, R71, R65, 0x1, P4 ;  /* 0x000000474047b211 */ /* 0x000fe400020f0c41 */
[----:B------:R-:W-:-:S04]  /*50f0*/  ISETP.GE.AND P4, PT, R218, R98, PT ;  /* 0x00000062da00720c */ /* 0x000fc80003f86270 */
[----:B------:R-:W-:Y:S02]  /*5100*/  ISETP.GE.OR P4, PT, R16, R104, P4 ;  /* 0x000000681000720c */ /* 0x000fe40002786670 */
[----:B0-----:R-:W-:Y:S02]  /*5110*/  CS2R R62, SRZ ;  /* 0x00000000003e7805 */ /* 0x001fe4000001ff00 */
[----:B-1----:R-:W-:Y:S02]  /*5120*/  CS2R R60, SRZ ;  /* 0x00000000003c7805 */ /* 0x002fe4000001ff00 */
[----:B------:R-:W-:Y:S02]  /*5130*/  CS2R R66, SRZ ;  /* 0x0000000000427805 */ /* 0x000fe4000001ff00 */
[----:B------:R-:W-:Y:S01]  /*5140*/  CS2R R64, SRZ ;  /* 0x0000000000407805 */ /* 0x000fe2000001ff00 */
[----:B------:R-:W-:Y:S01]  /*5150*/  BSSY B1, `(.L_x_538) ;  /* 0x000001d000017945 */ /* 0x000fe20003800000 */
[----:B------:R-:W-:-:S02]  /*5160*/  CS2R R74, SRZ ;  /* 0x00000000004a7805 */ /* 0x000fc4000001ff00 */
[----:B------:R-:W-:Y:S01]  /*5170*/  CS2R R72, SRZ ;  /* 0x0000000000487805 */ /* 0x000fe2000001ff00 */
[----:B------:R0:W5:Y:S04]  /*5180*/  @!P3 LDG.E.128 R60, desc[UR38][R68.64] ;  /* 0x00000026443cb981 */ /* 0x000168000c1e1d00 */
[----:B------:R1:W5:Y:S01]  /*5190*/  @!P3 LDG.E.128 R64, desc[UR38][R70.64] ;  /* 0x000000264640b981 */ /* 0x000362000c1e1d00 */
[----:B------:R-:W-:Y:S02]  /*51a0*/  ISETP.GE.AND P3, PT, R16, R104, PT ;  /* 0x000000681000720c */ /* 0x000fe40003f66270 */
[----:B0-----:R-:W-:Y:S02]  /*51b0*/  CS2R R68, SRZ ;  /* 0x0000000000447805 */ /* 0x001fe4000001ff00 */
[----:B-1----:R-:W-:Y:S01]  /*51c0*/  CS2R R70, SRZ ;  /* 0x0000000000467805 */ /* 0x002fe2000001ff00 */
[----:B------:R-:W-:Y:S08]  /*51d0*/  @P4 BRA `(.L_x_539) ;  /* 0x0000000000504947 */ /* 0x000ff00003800000 */
[----:B------:R-:W0:Y:S01]  /*51e0*/  LDC.64 R68, c[0x0][0x3f8] ;  /* 0x0000fe00ff447b82 */ /* 0x000e220000000a00 */
[----:B------:R-:W-:Y:S01]  /*51f0*/  IMAD.MOV.U32 R15, RZ, RZ, R103 ;  /* 0x000000ffff0f7224 */ /* 0x000fe200078e0067 */
[----:B------:R-:W-:Y:S01]  /*5200*/  ULDC.64 UR4, c[0x0][0x3e8] ;  /* 0x0000fa0000047ab9 */ /* 0x000fe20000000a00 */
[----:B------:R-:W-:Y:S01]  /*5210*/  IMAD.MOV.U32 R13, RZ, RZ, R11 ;  /* 0x000000ffff0d7224 */ /* 0x000fe200078e000b */
[----:B------:R-:W-:-:S04]  /*5220*/  ULDC.64 UR6, c[0x0][0x400] ;  /* 0x0001000000067ab9 */ /* 0x000fc80000000a00 */
[----:B------:R-:W1:Y:S01]  /*5230*/  LDC.64 R70, c[0x0][0x408] ;  /* 0x00010200ff467b82 */ /* 0x000e620000000a00 */
[----:B0-----:R-:W-:-:S04]  /*5240*/  IMAD.WIDE.U32 R14, R68, 0x60, R14 ;  /* 0x00000060440e7825 */ /* 0x001fc800078e000e */
[----:B------:R-:W-:Y:S01]  /*5250*/  IMAD R69, R69, 0x60, RZ ;  /* 0x0000006045457824 */ /* 0x000fe200078e02ff */
[----:B------:R-:W-:Y:S01]  /*5260*/  IADD3 R14, P4, R86, R14, RZ ;  /* 0x0000000e560e7210 */ /* 0x000fe20007f9e0ff */
[----:B-1----:R-:W-:-:S03]  /*5270*/  IMAD.WIDE.U32 R12, R70, 0x60, R12 ;  /* 0x00000060460c7825 */ /* 0x002fc600078e000c */
[----:B------:R-:W-:Y:S01]  /*5280*/  IADD3.X R15, R39, R15, R69, P4, !PT ;  /* 0x0000000f270f7210 */ /* 0x000fe200027fe445 */
[----:B------:R-:W-:Y:S01]  /*5290*/  IMAD R71, R71, 0x60, RZ ;  /* 0x0000006047477824 */ /* 0x000fe200078e02ff */
[----:B------:R-:W-:-:S04]  /*52a0*/  IADD3 R11, P4, R90, R12, RZ ;  /* 0x0000000c5a0b7210 */ /* 0x000fc80007f9e0ff */
[----:B------:R-:W-:Y:S02]  /*52b0*/  IADD3.X R12, R80, R13, R71, P4, !PT ;  /* 0x0000000d500c7210 */ /* 0x000fe400027fe447 */
[----:B------:R-:W-:-:S04]  /*52c0*/  LEA R68, P4, R14, UR4, 0x1 ;  /* 0x000000040e447c11 */ /* 0x000fc8000f8808ff */
[----:B------:R-:W-:Y:S02]  /*52d0*/  LEA.HI.X R69, R14, UR5, R15, 0x1, P4 ;  /* 0x000000050e457c11 */ /* 0x000fe4000a0f0c0f */
[----:B------:R-:W-:-:S04]  /*52e0*/  LEA R72, P4, R11, UR6, 0x1 ;  /* 0x000000060b487c11 */ /* 0x000fc8000f8808ff */
[----:B------:R-:W-:Y:S01]  /*52f0*/  LEA.HI.X R73, R11, UR7, R12, 0x1, P4 ;  /* 0x000000070b497c11 */ /* 0x000fe2000a0f0c0c */
[----:B------:R-:W5:Y:S05]  /*5300*/  LDG.E.128 R68, desc[UR38][R68.64] ;  /* 0x0000002644447981 */ /* 0x000f6a000c1e1d00 */
[----:B------:R-:W5:Y:S03]  /*5310*/  LDG.E.128 R72, desc[UR38][R72.64] ;  /* 0x0000002648487981 */ /* 0x000f66000c1e1d00 */
.L_x_539:
[----:B------:R-:W-:Y:S05]  /*5320*/  BSYNC B1 ;  /* 0x0000000000017941 */ /* 0x000fea0003800000 */
.L_x_538:
[----:B-----5:R-:W-:Y:S01]  /*5330*/  IMAD.MOV.U32 R12, RZ, RZ, R71 ;  /* 0x000000ffff0c7224 */ /* 0x020fe200078e0047 */
[----:B------:R-:W-:Y:S01]  /*5340*/  ISETP.NE.AND P5, PT, R157, 0x3, PT ;  /* 0x000000039d00780c */ /* 0x000fe20003fa5270 */
[----:B------:R-:W-:Y:S02]  /*5350*/  IMAD.MOV.U32 R13, RZ, RZ, R68 ;  /* 0x000000ffff0d7224 */ /* 0x000fe400078e0044 */
        /* <DEDUP_REMOVED lines=9> */
[----:B------:R-:W-:-:S02]  /*53f0*/  MOV R11, R74 ;  /* 0x0000004a000b7202 */ /* 0x000fc40000000f00 */
        /* <DEDUP_REMOVED lines=48> */
[----:B------:R-:W-:Y:S02]  /*5700*/  PRMT R125, R12, 0x7610, R125 ;  /* 0x000076100c7d7816 */ /* 0x000fe4000000007d */
[----:B------:R-:W-:Y:S02]  /*5710*/  PRMT R124, R11, 0x7610, R124 ;  /* 0x000076100b7c7816 */ /* 0x000fe4000000007c */
[----:B------:R-:W-:Y:S02]  /*5720*/  PRMT R126, R13, 0x7610, R126 ;  /* 0x000076100d7e7816 */ /* 0x000fe4000000007e */
[----:B------:R-:W-:Y:S01]  /*5730*/  PRMT R127, R14, 0x7610, R127 ;  /* 0x000076100e7f7816 */ /* 0x000fe2000000007f */
[----:B------:R-:W-:Y:S06]  /*5740*/  @!P5 BRA `(.L_x_540) ;  /* 0x000000000004d947 */ /* 0x000fec0003800000 */
[----:B------:R-:W-:Y:S01]  /*5750*/  BPT.TRAP 0x1 ;  /* 0x000000040000795c */ /* 0x000fe20000300000 */
.L_x_540:
[----:B------:R-:W-:Y:S01]  /*5760*/  IMAD R92, R155, 0x8, R156 ;  /* 0x000000089b5c7824 */ /* 0x000fe200078e029c */
[----:B------:R-:W-:Y:S01]  /*5770*/  SHF.L.U32 R103, R154, 0x1f, RZ ;  /* 0x0000001f9a677819 */ /* 0x000fe200000006ff */
[----:B------:R-:W0:Y:S01]  /*5780*/  LDC R110, c[0x0][0x2f4] ;  /* 0x0000bd00ff6e7b82 */ /* 0x000e220000000800 */
[----:B------:R-:W-:Y:S02]  /*5790*/  BSSY B1, `(.L_x_541) ;  /* 0x0000003000017945 */ /* 0x000fe40003800000 */
[----:B------:R-:W1:Y:S02]  /*57a0*/  SYNCS.PHASECHK.TRANS64.TRYWAIT P4, [R92+URZ+0x28890], R103 ;  /* 0x028890675c0075a7 */ /* 0x000e64000808017f */
[----:B-1----:R-:W-:Y:S05]  /*57b0*/  @!P4 BRA `(.L_x_542) ;  /* 0x00000158006cc947 */ /* 0x002fea0003800000 */
.L_x_814:
[----:B------:R-:W-:Y:S05]  /*57c0*/  BSYNC B1 ;  /* 0x0000000000017941 */ /* 0x000fea0003800000 */
.L_x_541:
[----:B------:R-:W-:Y:S01]  /*57d0*/  UMOV UR4, 0xffffffff ;  /* 0xffffffff00047882 */ /* 0x000fe20000000000 */
[----:B0-----:R-:W-:Y:S02]  /*57e0*/  IMAD.IADD R112, R110, 0x1, -R37 ;  /* 0x000000016e707824 */ /* 0x001fe400078e0a25 */
[----:B------:R-:W-:Y:S05]  /*57f0*/  BRA.DIV UR4, `(.L_x_543) ;  /* 0x0000015a04707947 */ /* 0x000fea000b800000 */
[----:B------:R0:W2:Y:S04]  /*5800*/  SHFL.IDX PT, R107, R108, RZ, 0x181f ;  /* 0x00181fff6c6b7589 */ /* 0x0000a800000e0000 */
[----:B------:R0:W3:Y:S02]  /*5810*/  SHFL.IDX PT, R106, R109, RZ, 0x181f ;  /* 0x00181fff6d6a7589 */ /* 0x0000e400000e0000 */
.L_x_818:
[----:B------:R-:W-:Y:S01]  /*5820*/  ISETP.GE.OR P4, PT, R153, R98, P1 ;  /* 0x000000629900720c */ /* 0x000fe20000f86670 */
[----:B------:R-:W-:-:S12]  /*5830*/  BSSY B1, `(.L_x_544) ;  /* 0x000007a000017945 */ /* 0x000fd80003800000 */
[----:B------:R-:W-:Y:S05]  /*5840*/  @P4 BRA `(.L_x_545) ;  /* 0x0000000400e04947 */ /* 0x000fea0003800000 */
[----:B------:R-:W-:Y:S01]  /*5850*/  SEL R11, R37, R112, !P0 ;  /* 0x00000070250b7207 */ /* 0x000fe20004000000 */
[----:B------:R-:W-:Y:S01]  /*5860*/  BSSY B2, `(.L_x_546) ;  /* 0x0000072000027945 */ /* 0x000fe20003800000 */
[C---:B---3--:R-:W-:Y:S02]  /*5870*/  LEA R104, P4, R43.reuse, R106, 0x1 ;  /* 0x0000006a2b687211 */ /* 0x048fe400078808ff */
[----:B------:R-:W-:Y:S02]  /*5880*/  SHF.R.S32.HI R12, RZ, 0x1f, R11 ;  /* 0x0000001fff0c7819 */ /* 0x000fe4000001140b */
[----:B--2---:R-:W-:Y:S02]  /*5890*/  LEA.HI.X R105, R43, R107, R83, 0x1, P4 ;  /* 0x0000006b2b697211 */ /* 0x004fe400020f0c53 */
[----:B------:R-:W-:-:S04]  /*58a0*/  LEA.HI R12, R12, R11, RZ, 0x4 ;  /* 0x0000000b0c0c7211 */ /* 0x000fc800078f20ff */
[----:B------:R-:W-:-:S04]  /*58b0*/  LEA.HI.SX32 R12, R12, R81, 0x1c ;  /* 0x000000510c0c7211 */ /* 0x000fc800078fe2ff */
[----:B------:R-:W-:Y:S01]  /*58c0*/  SHF.R.S32.HI R13, RZ, 0x1f, R12 ;  /* 0x0000001fff0d7819 */ /* 0x000fe2000001140c */
[----:B------:R-:W-:-:S03]  /*58d0*/  IMAD.SHL.U32 R11, R12, 0x8, RZ ;  /* 0x000000080c0b7824 */ /* 0x000fc600078e00ff */
[----:B------:R-:W-:Y:S02]  /*58e0*/  LEA.HI R12, R13, R12, RZ, 0x3 ;  /* 0x0000000c0d0c7211 */ /* 0x000fe400078f18ff */
[----:B------:R-:W-:-:S03]  /*58f0*/  LOP3.LUT R13, R11, 0x38, RZ, 0xc0, !PT ;  /* 0x000000380b0d7812 */ /* 0x000fc600078ec0ff */
[----:B------:R-:W-:Y:S01]  /*5900*/  IMAD.SHL.U32 R12, R12, 0x400, RZ ;  /* 0x000004000c0c7824 */ /* 0x000fe200078e00ff */
[----:B------:R-:W-:-:S04]  /*5910*/  LOP3.LUT R13, R13, 0x1c0, R228, 0xf8, !PT ;  /* 0x000001c00d0d7812 */ /* 0x000fc800078ef8e4 */
[----:B------:R-:W-:Y:S02]  /*5920*/  LOP3.LUT R12, R12, 0x7fffe000, RZ, 0xc0, !PT ;  /* 0x7fffe0000c0c7812 */ /* 0x000fe400078ec0ff */
[----:B------:R-:W-:-:S04]  /*5930*/  LOP3.LUT R13, R13, R198, RZ, 0x3c, !PT ;  /* 0x000000c60d0d7212 */ /* 0x000fc800078e3cff */
[----:B------:R-:W-:Y:S02]  /*5940*/  IADD3 R12, R13, R12, R199 ;  /* 0x0000000c0d0c7210 */ /* 0x000fe40007ffe0c7 */
[----:B------:R-:W-:-:S03]  /*5950*/  LEA R13, R155, R6, 0xe ;  /* 0x000000069b0d7211 */ /* 0x000fc600078e70ff */
[----:B------:R-:W-:Y:S02]  /*5960*/  IMAD R15, R155, 0x4000, R12 ;  /* 0x000040009b0f7824 */ /* 0x000fe400078e020c */
[--C-:B------:R-:W-:Y:S02]  /*5970*/  IMAD R13, R13, 0x2, R156.reuse ;  /* 0x000000020d0d7824 */ /* 0x100fe400078e029c */
[----:B------:R-:W-:-:S04]  /*5980*/  IMAD R76, R15, 0x2, R156 ;  /* 0x000000020f4c7824 */ /* 0x000fc800078e029c */
[----:B------:R-:W2:Y:S04]  /*5990*/  LDS.128 R12, [R13+0x18400] ;  /* 0x018400000d0c7984 */ /* 0x000ea80000000c00 */
[----:B------:R-:W3:Y:S01]  /*59a0*/  LDS.128 R76, [R76+0x18400] ;  /* 0x018400004c4c7984 */ /* 0x000ee20000000c00 */
[----:B------:R-:W-:Y:S05]  /*59b0*/  @P3 BRA `(.L_x_547) ;  /* 0x0000000400703947 */ /* 0x000fea0003800000 */
[----:B------:R-:W-:Y:S01]  /*59c0*/  SHF.R.U32.HI R147, RZ, 0x10, R49 ;  /* 0x00000010ff937819 */ /* 0x000fe20000011631 */
[C---:B---3--:R-:W-:Y:S01]  /*59d0*/  IMAD.U32 R144, R79.reuse, 0x10000, RZ ;  /* 0x000100004f907824 */ /* 0x048fe200078e00ff */
[--C-:B------:R-:W-:Y:S02]  /*59e0*/  SHF.R.U64 R50, R50, 0x10, R51.reuse ;  /* 0x0000001032327819 */ /* 0x100fe40000001233 */
[----:B------:R-:W-:Y:S02]  /*59f0*/  SHF.R.U32.HI R145, RZ, 0x10, R51 ;  /* 0x00000010ff917819 */ /* 0x000fe40000011633 */
[----:B------:R-:W-:Y:S02]  /*5a00*/  SHF.R.U32.HI R146, RZ, 0x10, R45 ;  /* 0x00000010ff927819 */ /* 0x000fe4000001162d */
[----:B------:R-:W-:Y:S02]  /*5a10*/  LOP3.LUT R51, R79, 0xffff0000, RZ, 0xc0, !PT ;  /* 0xffff00004f337812 */ /* 0x000fe400078ec0ff */
[----:B------:R-:W-:-:S02]  /*5a20*/  PRMT R79, R142, 0x5410, R147 ;  /* 0x000054108e4f7816 */ /* 0x000fc40000000093 */
[----:B------:R-:W-:Y:S01]  /*5a30*/  SHF.R.U64 R149, R48, 0x10, R49 ;  /* 0x0000001030957819 */ /* 0x000fe20000001231 */
[----:B--2---:R-:W-:Y:S01]  /*5a40*/  IMAD.U32 R49, R13, 0x10000, RZ ;  /* 0x000100000d317824 */ /* 0x004fe200078e00ff */
[----:B------:R-:W-:Y:S01]  /*5a50*/  PRMT R141, R141, 0x5410, R146 ;  /* 0x000054108d8d7816 */ /* 0x000fe20000000092 */
[----:B------:R-:W-:Y:S01]  /*5a60*/  IMAD.U32 R146, R79, 0x10000, RZ ;  /* 0x000100004f927824 */ /* 0x000fe200078e00ff */
[----:B------:R-:W-:Y:S01]  /*5a70*/  SHF.R.U64 R161, R44, 0x10, R45 ;  /* 0x000000102ca17819 */ /* 0x000fe2000000122d */
[----:B------:R-:W-:Y:S01]  /*5a80*/  IMAD.U32 R45, R77, 0x10000, RZ ;  /* 0x000100004d2d7824 */ /* 0x000fe200078e00ff */
[----:B------:R-:W-:Y:S01]  /*5a90*/  SHF.R.U32.HI R151, RZ, 0x10, R47 ;  /* 0x00000010ff977819 */ /* 0x000fe2000001162f */
[----:B------:R-:W-:Y:S01]  /*5aa0*/  IMAD.U32 R44, R12, 0x10000, RZ ;  /* 0x000100000c2c7824 */ /* 0x000fe200078e00ff */
[----:B------:R-:W-:Y:S01]  /*5ab0*/  PRMT R142, R138, 0x5410, R149 ;  /* 0x000054108a8e7816 */ /* 0x000fe20000000095 */
[----:B------:R-:W-:Y:S01]  /*5ac0*/  IMAD.U32 R138, R141, 0x10000, RZ ;  /* 0x000100008d8a7824 */ /* 0x000fe200078e00ff */
[----:B------:R-:W-:Y:S01]  /*5ad0*/  LOP3.LUT R143, R77, 0xffff0000, RZ, 0xc0, !PT ;  /* 0xffff00004d8f7812 */ /* 0x000fe200078ec0ff */
[----:B------:R-:W-:Y:S01]  /*5ae0*/  FMUL.FTZ R150, R45, R146 ;  /* 0x000000922d967220 */ /* 0x000fe20000410000 */
[----:B------:R-:W-:Y:S01]  /*5af0*/  LOP3.LUT R148, R79, 0xffff0000, RZ, 0xc0, !PT ;  /* 0xffff00004f947812 */ /* 0x000fe200078ec0ff */
[-C--:B------:R-:W-:Y:S01]  /*5b00*/  FMUL.FTZ R160, R45, R138.reuse ;  /* 0x0000008a2da07220 */ /* 0x080fe20000410000 */
[----:B------:R-:W-:Y:S01]  /*5b10*/  PRMT R140, R140, 0x5410, R151 ;  /* 0x000054108c8c7816 */ /* 0x000fe20000000097 */
[----:B------:R-:W-:Y:S01]  /*5b20*/  FFMA.FTZ R45, R49, R138, -R150 ;  /* 0x0000008a312d7223 */ /* 0x000fe20000010896 */
[----:B------:R-:W-:Y:S01]  /*5b30*/  PRMT R145, R136, 0x5410, R145 ;  /* 0x0000541088917816 */ /* 0x000fe20000000091 */
[----:B------:R-:W-:Y:S01]  /*5b40*/  FMUL.FTZ R150, R143, R148 ;  /* 0x000000948f967220 */ /* 0x000fe20000410000 */
[----:B------:R-:W-:Y:S01]  /*5b50*/  LOP3.LUT R136, R141, 0xffff0000, RZ, 0xc0, !PT ;  /* 0xffff00008d887812 */ /* 0x000fe200078ec0ff */
[----:B------:R-:W-:Y:S01]  /*5b60*/  IMAD.U32 R79, R140, 0x10000, RZ ;  /* 0x000100008c4f7824 */ /* 0x000fe200078e00ff */
[----:B------:R-:W-:Y:S01]  /*5b70*/  LOP3.LUT R137, R13, 0xffff0000, RZ, 0xc0, !PT ;  /* 0xffff00000d897812 */ /* 0x000fe200078ec0ff */
[----:B------:R-:W-:-:S02]  /*5b80*/  IMAD.U32 R138, R145, 0x10000, RZ ;  /* 0x00010000918a7824 */ /* 0x000fc400078e00ff */
[----:B------:R-:W-:Y:S01]  /*5b90*/  FFMA.FTZ R49, R49, R146, R160 ;  /* 0x0000009231317223 */ /* 0x000fe200000100a0 */
[-C--:B------:R-:W-:Y:S01]  /*5ba0*/  FMUL.FTZ R146, R143, R136.reuse ;  /* 0x000000888f927220 */ /* 0x080fe20000410000 */
[----:B------:R-:W-:Y:S01]  /*5bb0*/  SHF.L.U32 R139, R15, 0x10, RZ ;  /* 0x000000100f8b7819 */ /* 0x000fe200000006ff */
[----:B------:R-:W-:Y:S01]  /*5bc0*/  FFMA.FTZ R136, R137, R136, -R150 ;  /* 0x0000008889887223 */ /* 0x000fe20000010896 */
[CC--:B------:R-:W-:Y:S01]  /*5bd0*/  FMUL.FTZ R150, R144.reuse, R138.reuse ;  /* 0x0000008a90967220 */ /* 0x0c0fe20000410000 */
[----:B------:R-:W-:Y:S01]  /*5be0*/  LOP3.LUT R145, R145, 0xffff0000, RZ, 0xc0, !PT ;  /* 0xffff000091917812 */ /* 0x000fe200078ec0ff */
[-C--:B------:R-:W-:Y:S01]  /*5bf0*/  FMUL.FTZ R141, R144, R79.reuse ;  /* 0x0000004f908d7220 */ /* 0x080fe20000410000 */
[----:B------:R-:W-:Y:S01]  /*5c00*/  LOP3.LUT R140, R140, 0xffff0000, RZ, 0xc0, !PT ;  /* 0xffff00008c8c7812 */ /* 0x000fe200078ec0ff */
[C---:B------:R-:W-:Y:S01]  /*5c10*/  FFMA.FTZ R150, R139.reuse, R79, -R150 ;  /* 0x0000004f8b967223 */ /* 0x040fe20000010896 */
[----:B------:R-:W-:Y:S01]  /*5c20*/  PRMT R77, R114, 0x5432, R161 ;  /* 0x00005432724d7816 */ /* 0x000fe200000000a1 */
[----:B------:R-:W-:Y:S01]  /*5c30*/  FFMA.FTZ R141, R139, R138, R141 ;  /* 0x0000008a8b8d7223 */ /* 0x000fe2000001008d */
[----:B------:R-:W-:Y:S01]  /*5c40*/  SHF.R.U64 R46, R46, 0x10, R47 ;  /* 0x000000102e2e7819 */ /* 0x000fe2000000122f */
[C---:B------:R-:W-:Y:S01]  /*5c50*/  IMAD.U32 R47, R76.reuse, 0x10000, RZ ;  /* 0x000100004c2f7824 */ /* 0x040fe200078e00ff */
[----:B------:R-:W-:Y:S01]  /*5c60*/  LOP3.LUT R48, R15, 0xffff0000, RZ, 0xc0, !PT ;  /* 0xffff00000f307812 */ /* 0x000fe200078ec0ff */
[----:B------:R-:W-:Y:S01]  /*5c70*/  FFMA.FTZ R146, R137, R148, R146 ;  /* 0x0000009489927223 */ /* 0x000fe20000010092 */
[----:B------:R-:W-:Y:S01]  /*5c80*/  FMUL.FTZ R139, R51, R145 ;  /* 0x00000091338b7220 */ /* 0x000fe20000410000 */
[----:B------:R-:W-:Y:S01]  /*5c90*/  SHF.L.U32 R79, R77, 0x10, RZ ;  /* 0x000000104d4f7819 */ /* 0x000fe200000006ff */
[-C--:B------:R-:W-:Y:S01]  /*5ca0*/  FMUL.FTZ R147, R51, R140.reuse ;  /* 0x0000008c33937220 */ /* 0x080fe20000410000 */
[----:B------:R-:W-:Y:S01]  /*5cb0*/  LOP3.LUT R76, R76, 0xffff0000, RZ, 0xc0, !PT ;  /* 0xffff00004c4c7812 */ /* 0x000fe200078ec0ff */
[C---:B------:R-:W-:Y:S01]  /*5cc0*/  IMAD.U32 R137, R142.reuse, 0x10000, RZ ;  /* 0x000100008e897824 */ /* 0x040fe200078e00ff */
[----:B------:R-:W-:Y:S01]  /*5cd0*/  LOP3.LUT R51, R142, 0xffff0000, RZ, 0xc0, !PT ;  /* 0xffff00008e337812 */ /* 0x000fe200078ec0ff */
[----:B------:R-:W-:Y:S01]  /*5ce0*/  FFMA.FTZ R143, R48, R140, -R139 ;  /* 0x0000008c308f7223 */ /* 0x000fe2000001088b */
[----:B------:R-:W-:Y:S01]  /*5cf0*/  LOP3.LUT R12, R12, 0xffff0000, RZ, 0xc0, !PT ;  /* 0xffff00000c0c7812 */ /* 0x000fe200078ec0ff */
[----:B------:R-:W-:Y:S01]  /*5d00*/  FMUL.FTZ R139, R47, R137 ;  /* 0x000000892f8b7220 */ /* 0x000fe20000410000 */
[----:B------:R-:W-:Y:S01]  /*5d10*/  LOP3.LUT R77, R77, 0xffff0000, RZ, 0xc0, !PT ;  /* 0xffff00004d4d7812 */ /* 0x000fe200078ec0ff */
[----:B------:R-:W-:Y:S01]  /*5d20*/  FMUL.FTZ R138, R47, R79 ;  /* 0x0000004f2f8a7220 */ /* 0x000fe20000410000 */
[----:B------:R-:W-:Y:S01]  /*5d30*/  PRMT R50, R111, 0x5432, R50 ;  /* 0x000054326f327816 */ /* 0x000fe20000000032 */
[----:B------:R-:W-:Y:S01]  /*5d40*/  FMUL.FTZ R47, R76, R51 ;  /* 0x000000334c2f7220 */ /* 0x000fe20000410000 */
[----:B------:R-:W-:Y:S01]  /*5d50*/  PRMT R46, R113, 0x5432, R46 ;  /* 0x00005432712e7816 */ /* 0x000fe2000000002e */
[----:B------:R-:W-:Y:S01]  /*5d60*/  FFMA.FTZ R140, R48, R145, R147 ;  /* 0x00000091308c7223 */ /* 0x000fe20000010093 */
[----:B------:R-:W-:Y:S01]  /*5d70*/  FFMA.FTZ R139, R44, R79, -R139 ;  /* 0x0000004f2c8b7223 */ /* 0x000fe2000001088b */
[C---:B------:R-:W-:Y:S01]  /*5d80*/  IMAD.U32 R13, R14.reuse, 0x10000, RZ ;  /* 0x000100000e0d7824 */ /* 0x040fe200078e00ff */
[----:B------:R-:W-:Y:S01]  /*5d90*/  LOP3.LUT R15, R14, 0xffff0000, RZ, 0xc0, !PT ;  /* 0xffff00000e0f7812 */ /* 0x000fe200078ec0ff */
[-C--:B------:R-:W-:Y:S01]  /*5da0*/  FMUL.FTZ R79, R76, R77.reuse ;  /* 0x0000004d4c4f7220 */ /* 0x080fe20000410000 */
[----:B------:R-:W-:Y:S01]  /*5db0*/  FFMA.FTZ R48, R12, R77, -R47 ;  /* 0x0000004d0c307223 */ /* 0x000fe2000001082f */
[----:B------:R-:W-:-:S02]  /*5dc0*/  IMAD.U32 R14, R78, 0x10000, RZ ;  /* 0x000100004e0e7824 */ /* 0x000fc400078e00ff */
[----:B------:R-:W-:Y:S01]  /*5dd0*/  FFMA.FTZ R138, R44, R137, R138 ;  /* 0x000000892c8a7223 */ /* 0x000fe2000001008a */
[----:B------:R-:W-:Y:S01]  /*5de0*/  IMAD.U32 R47, R50, 0x10000, RZ ;  /* 0x00010000322f7824 */ /* 0x000fe200078e00ff */
[----:B------:R-:W-:Y:S01]  /*5df0*/  LOP3.LUT R78, R78, 0xffff0000, RZ, 0xc0, !PT ;  /* 0xffff00004e4e7812 */ /* 0x000fe200078ec0ff */
[----:B------:R-:W-:Y:S01]  /*5e00*/  IMAD.U32 R44, R46, 0x10000, RZ ;  /* 0x000100002e2c7824 */ /* 0x000fe200078e00ff */
[----:B------:R-:W-:Y:S01]  /*5e10*/  LOP3.LUT R50, R50, 0xffff0000, RZ, 0xc0, !PT ;  /* 0xffff000032327812 */ /* 0x000fe200078ec0ff */
[----:B------:R-:W-:Y:S01]  /*5e20*/  FFMA.FTZ R79, R12, R51, R79 ;  /* 0x000000330c4f7223 */ /* 0x000fe2000001004f */
[----:B------:R-:W-:Y:S01]  /*5e30*/  FMUL.FTZ R12, R14, R47 ;  /* 0x0000002f0e0c7220 */ /* 0x000fe20000410000 */
[----:B------:R-:W-:Y:S01]  /*5e40*/  LOP3.LUT R46, R46, 0xffff0000, RZ, 0xc0, !PT ;  /* 0xffff00002e2e7812 */ /* 0x000fe200078ec0ff */
[----:B------:R-:W-:Y:S01]  /*5e50*/  FMUL.FTZ R14, R14, R44 ;  /* 0x0000002c0e0e7220 */ /* 0x000fe20000410000 */
[----:B------:R-:W-:Y:S01]  /*5e60*/  FMUL.FTZ R76, R78, R50 ;  /* 0x000000324e4c7220 */ /* 0x000fe20000410000 */
[C---:B------:R-:W-:Y:S01]  /*5e70*/  FFMA.FTZ R12, R13.reuse, R44, -R12 ;  /* 0x0000002c0d0c7223 */ /* 0x040fe2000001080c */
[----:B------:R-:W-:Y:S01]  /*5e80*/  F2FP.BF16.F32.PACK_AB R45, R136, R45 ;  /* 0x0000002d882d723e */ /* 0x000fe200000010ff */
[----:B------:R-:W-:Y:S01]  /*5e90*/  FFMA.FTZ R14, R13, R47, R14 ;  /* 0x0000002f0d0e7223 */ /* 0x000fe2000001000e */
[-C--:B------:R-:W-:Y:S01]  /*5ea0*/  FMUL.FTZ R51, R78, R46.reuse ;  /* 0x0000002e4e337220 */ /* 0x080fe20000410000 */
[----:B------:R-:W-:Y:S01]  /*5eb0*/  FFMA.FTZ R13, R15, R46, -R76 ;  /* 0x0000002e0f0d7223 */ /* 0x000fe2000001084c */
[----:B------:R-:W-:-:S02]  /*5ec0*/  F2FP.BF16.F32.PACK_AB R140, R140, R141 ;  /* 0x0000008d8c8c723e */ /* 0x000fc400000010ff */
[----:B------:R-:W-:Y:S01]  /*5ed0*/  FFMA.FTZ R51, R15, R50, R51 ;  /* 0x000000320f337223 */ /* 0x000fe20000010033 */
[----:B------:R-:W-:Y:S02]  /*5ee0*/  F2FP.BF16.F32.PACK_AB R44, R48, R139 ;  /* 0x0000008b302c723e */ /* 0x000fe400000010ff */
[----:B------:R-:W-:Y:S01]  /*5ef0*/  F2FP.BF16.F32.PACK_AB R46, R13, R12 ;  /* 0x0000000c0d2e723e */ /* 0x000fe200000010ff */
[----:B------:R-:W-:Y:S01]  /*5f00*/  IMAD.MOV.U32 R13, RZ, RZ, R45 ;  /* 0x000000ffff0d7224 */ /* 0x000fe200078e002d */
[----:B------:R-:W-:Y:S01]  /*5f10*/  F2FP.BF16.F32.PACK_AB R76, R79, R138 ;  /* 0x0000008a4f4c723e */ /* 0x000fe200000010ff */
[----:B------:R-:W-:Y:S01]  /*5f20*/  IMAD.MOV.U32 R12, RZ, RZ, R44 ;  /* 0x000000ffff0c7224 */ /* 0x000fe200078e002c */
[----:B------:R-:W-:Y:S01]  /*5f30*/  F2FP.BF16.F32.PACK_AB R78, R51, R14 ;  /* 0x0000000e334e723e */ /* 0x000fe200000010ff */
[----:B------:R-:W-:Y:S01]  /*5f40*/  IMAD.MOV.U32 R14, RZ, RZ, R46 ;  /* 0x000000ffff0e7224 */ /* 0x000fe200078e002e */
[----:B------:R-:W-:Y:S01]  /*5f50*/  F2FP.BF16.F32.PACK_AB R15, R143, R150 ;  /* 0x000000968f0f723e */ /* 0x000fe200000010ff */
[----:B------:R-:W-:Y:S01]  /*5f60*/  IMAD.MOV.U32 R79, RZ, RZ, R140 ;  /* 0x000000ffff4f7224 */ /* 0x000fe200078e008c */
[----:B------:R-:W-:-:S07]  /*5f70*/  F2FP.BF16.F32.PACK_AB R77, R146, R49 ;  /* 0x00000031924d723e */ /* 0x000fce00000010ff */
.L_x_547:
[----:B------:R-:W-:Y:S05]  /*5f80*/  BSYNC B2 ;  /* 0x0000000000027941 */ /* 0x000fea0003800000 */
.L_x_546:
[----:B------:R-:W-:Y:S01]  /*5f90*/  ISETP.GE.AND P4, PT, R11, R110, PT ;  /* 0x0000006e0b00720c */ /* 0x000fe20003f86270 */
[----:B--2---:R4:W-:-:S12]  /*5fa0*/  ST.E.128 desc[UR38][R104.64], R12 ;  /* 0x0000000c68007985 */ /* 0x0049d8000c101d26 */
[----:B------:R-:W-:-:S05]  /*5fb0*/  @!P4 IMAD.WIDE R106, R11, 0x2, R106 ;  /* 0x000000020b6ac825 */ /* 0x000fca00078e026a */
[----:B---3--:R4:W-:Y:S02]  /*5fc0*/  @!P4 ST.E.128 desc[UR38][R106.64], R76 ;  /* 0x0000004c6a00c985 */ /* 0x0089e4000c101d26 */
.L_x_545:
[----:B------:R-:W-:Y:S05]  /*5fd0*/  BSYNC B1 ;  /* 0x0000000000017941 */ /* 0x000fea0003800000 */
.L_x_544:
[----:B------:R-:W-:-:S03]  /*5fe0*/  UMOV UR4, 0xffffffff ;  /* 0xffffffff00047882 */ /* 0x000fc60000000000 */
[----:B------:R-:W-:Y:S05]  /*5ff0*/  BRA.DIV UR4, `(.L_x_548) ;  /* 0x0000015204bc7947 */ /* 0x000fea000b800000 */
[----:B------:R0:W0:Y:S04]  /*6000*/  SHFL.IDX PT, R51, R108, 0x1, 0x181f ;  /* 0x00381f006c337f89 */ /* 0x00002800000e0000 */
[----:B------:R0:W0:Y:S02]  /*6010*/  SHFL.IDX PT, R50, R109, 0x1, 0x181f ;  /* 0x00381f006d327f89 */ /* 0x00002400000e0000 */
.L_x_822:
[----:B------:R-:W-:Y:S01]  /*6020*/  ISETP.GE.OR P4, PT, R220, R98, P1 ;  /* 0x00000062dc00720c */ /* 0x000fe20000f86670 */
[----:B------:R-:W-:-:S12]  /*6030*/  BSSY B1, `(.L_x_549) ;  /* 0x0000078000017945 */ /* 0x000fd80003800000 */
[----:B------:R-:W-:Y:S05]  /*6040*/  @P4 BRA `(.L_x_550) ;  /* 0x0000000400d84947 */ /* 0x000fea0003800000 */
[----:B------:R-:W-:Y:S01]  /*6050*/  SEL R11, R37, R112, !P0 ;  /* 0x00000070250b7207 */ /* 0x000fe20004000000 */
[----:B------:R-:W-:Y:S01]  /*6060*/  BSSY B2, `(.L_x_551) ;  /* 0x0000070000027945 */ /* 0x000fe20003800000 */
[----:B----4-:R-:W-:Y:S02]  /*6070*/  SHF.R.U32.HI R14, RZ, 0x3, R193 ;  /* 0x00000003ff0e7819 */ /* 0x010fe400000116c1 */
[----:B------:R-:W-:Y:S02]  /*6080*/  SHF.R.S32.HI R12, RZ, 0x1f, R11 ;  /* 0x0000001fff0c7819 */ /* 0x000fe4000001140b */
[C---:B0-----:R-:W-:Y:S02]  /*6090*/  LEA R48, P4, R43.reuse, R50, 0x1 ;  /* 0x000000322b307211 */ /* 0x041fe400078808ff */
[----:B------:R-:W-:Y:S02]  /*60a0*/  LEA.HI R12, R12, R11, RZ, 0x4 ;  /* 0x0000000b0c0c7211 */ /* 0x000fe400078f20ff */
[----:B------:R-:W-:-:S02]  /*60b0*/  LEA.HI.X R49, R43, R51, R83, 0x1, P4 ;  /* 0x000000332b317211 */ /* 0x000fc400020f0c53 */
[----:B------:R-:W-:-:S04]  /*60c0*/  LEA.HI.SX32 R12, R12, R81, 0x1c ;  /* 0x000000510c0c7211 */ /* 0x000fc800078fe2ff */
[----:B------:R-:W-:Y:S02]  /*60d0*/  SHF.R.S32.HI R13, RZ, 0x1f, R12 ;  /* 0x0000001fff0d7819 */ /* 0x000fe4000001140c */
[----:B------:R-:W-:Y:S02]  /*60e0*/  SHF.L.U32 R11, R12, 0x3, RZ ;  /* 0x000000030c0b7819 */ /* 0x000fe400000006ff */
[----:B------:R-:W-:Y:S02]  /*60f0*/  LEA.HI R13, R13, R12, RZ, 0x3 ;  /* 0x0000000c0d0d7211 */ /* 0x000fe400078f18ff */
[----:B------:R-:W-:-:S03]  /*6100*/  LOP3.LUT R12, R193, 0x38, R11, 0xf8, !PT ;  /* 0x00000038c10c7812 */ /* 0x000fc600078ef80b */
[----:B------:R-:W-:Y:S01]  /*6110*/  IMAD.SHL.U32 R13, R13, 0x400, RZ ;  /* 0x000004000d0d7824 */ /* 0x000fe200078e00ff */
[----:B------:R-:W-:-:S04]  /*6120*/  LOP3.LUT R12, R12, R14, RZ, 0x3c, !PT ;  /* 0x0000000e0c0c7212 */ /* 0x000fc800078e3cff */
[----:B------:R-:W-:-:S04]  /*6130*/  LOP3.LUT R13, R13, 0x7fffe000, RZ, 0xc0, !PT ;  /* 0x7fffe0000d0d7812 */ /* 0x000fc800078ec0ff */
[----:B------:R-:W-:Y:S01]  /*6140*/  IADD3 R12, R12, R13, R197 ;  /* 0x0000000d0c0c7210 */ /* 0x000fe20007ffe0c5 */
[----:B------:R-:W-:-:S04]  /*6150*/  IMAD R13, R155, 0x4000, R3 ;  /* 0x000040009b0d7824 */ /* 0x000fc800078e0203 */
[----:B------:R-:W-:Y:S02]  /*6160*/  IMAD R15, R155, 0x4000, R12 ;  /* 0x000040009b0f7824 */ /* 0x000fe400078e020c */
[--C-:B------:R-:W-:Y:S02]  /*6170*/  IMAD R13, R13, 0x2, R156.reuse ;  /* 0x000000020d0d7824 */ /* 0x100fe400078e029c */
[----:B------:R-:W-:-:S04]  /*6180*/  IMAD R44, R15, 0x2, R156 ;  /* 0x000000020f2c7824 */ /* 0x000fc800078e029c */
[----:B------:R-:W0:Y:S04]  /*6190*/  LDS.128 R12, [R13+0x18400] ;  /* 0x018400000d0c7984 */ /* 0x000e280000000c00 */
[----:B------:R-:W4:Y:S01]  /*61a0*/  LDS.128 R44, [R44+0x18400] ;  /* 0x018400002c2c7984 */ /* 0x000f220000000c00 */
[----:B------:R-:W-:Y:S05]  /*61b0*/  @P3 BRA `(.L_x_552) ;  /* 0x0000000400683947 */ /* 0x000fea0003800000 */
[----:B------:R-:W-:Y:S02]  /*61c0*/  SHF.R.U32.HI R76, RZ, 0x10, R57 ;  /* 0x00000010ff4c7819 */ /* 0x000fe40000011639 */
[----:B------:R-:W-:Y:S02]  /*61d0*/  SHF.R.U32.HI R78, RZ, 0x10, R53 ;  /* 0x00000010ff4e7819 */ /* 0x000fe40000011635 */
[----:B------:R-:W-:Y:S02]  /*61e0*/  PRMT R135, R135, 0x5410, R76 ;  /* 0x0000541087877816 */ /* 0x000fe4000000004c */
[----:B------:R-:W-:Y:S01]  /*61f0*/  SHF.R.U64 R79, R56, 0x10, R57 ;  /* 0x00000010384f7819 */ /* 0x000fe20000001239 */
[----:B----4-:R-:W-:Y:S01]  /*6200*/  IMAD.U32 R56, R44, 0x10000, RZ ;  /* 0x000100002c387824 */ /* 0x010fe200078e00ff */
[----:B------:R-:W-:Y:S01]  /*6210*/  PRMT R131, R131, 0x5410, R78 ;  /* 0x0000541083837816 */ /* 0x000fe2000000004e */
[----:B------:R-:W-:Y:S01]  /*6220*/  IMAD.U32 R78, R135, 0x10000, RZ ;  /* 0x00010000874e7824 */ /* 0x000fe200078e00ff */
[----:B------:R-:W-:-:S02]  /*6230*/  SHF.R.U32.HI R104, RZ, 0x10, R55 ;  /* 0x00000010ff687819 */ /* 0x000fc40000011637 */
[----:B------:R-:W-:Y:S01]  /*6240*/  SHF.L.U32 R57, R45, 0x10, RZ ;  /* 0x000000102d397819 */ /* 0x000fe200000006ff */
[----:B------:R-:W-:Y:S01]  /*6250*/  IMAD.U32 R76, R131, 0x10000, RZ ;  /* 0x00010000834c7824 */ /* 0x000fe200078e00ff */
[----:B---3--:R-:W-:Y:S02]  /*6260*/  SHF.R.U32.HI R106, RZ, 0x10, R59 ;  /* 0x00000010ff6a7819 */ /* 0x008fe4000001163b */
[----:B--2---:R-:W-:Y:S01]  /*6270*/  SHF.R.U64 R107, R52, 0x10, R53 ;  /* 0x00000010346b7819 */ /* 0x004fe20000001235 */
[----:B0-----:R-:W-:Y:S01]  /*6280*/  IMAD.U32 R53, R13, 0x10000, RZ ;  /* 0x000100000d357824 */ /* 0x001fe200078e00ff */
[----:B------:R-:W-:Y:S01]  /*6290*/  PRMT R129, R129, 0x5410, R104 ;  /* 0x0000541081817816 */ /* 0x000fe20000000068 */
[----:B------:R-:W-:Y:S01]  /*62a0*/  FMUL.FTZ R104, R57, R78 ;  /* 0x0000004e39687220 */ /* 0x000fe20000410000 */
[----:B------:R-:W-:Y:S01]  /*62b0*/  PRMT R133, R133, 0x5410, R106 ;  /* 0x0000541085857816 */ /* 0x000fe2000000006a */
[-C--:B------:R-:W-:Y:S01]  /*62c0*/  FMUL.FTZ R106, R57, R76.reuse ;  /* 0x0000004c396a7220 */ /* 0x080fe20000410000 */
[----:B------:R-:W-:Y:S01]  /*62d0*/  SHF.R.U64 R77, R58, 0x10, R59 ;  /* 0x000000103a4d7819 */ /* 0x000fe2000000123b */
[----:B------:R-:W-:Y:S01]  /*62e0*/  FFMA.FTZ R57, R53, R76, -R104 ;  /* 0x0000004c35397223 */ /* 0x000fe20000010868 */
[----:B------:R-:W-:Y:S01]  /*62f0*/  LOP3.LUT R58, R45, 0xffff0000, RZ, 0xc0, !PT ;  /* 0xffff00002d3a7812 */ /* 0x000fe200078ec0ff */
[----:B------:R-:W-:Y:S01]  /*6300*/  IMAD.U32 R59, R47, 0x10000, RZ ;  /* 0x000100002f3b7824 */ /* 0x000fe200078e00ff */
[----:B------:R-:W-:Y:S01]  /*6310*/  LOP3.LUT R135, R135, 0xffff0000, RZ, 0xc0, !PT ;  /* 0xffff000087877812 */ /* 0x000fe200078ec0ff */
[----:B------:R-:W-:Y:S01]  /*6320*/  FFMA.FTZ R106, R53, R78, R106 ;  /* 0x0000004e356a7223 */ /* 0x000fe2000001006a */
[----:B------:R-:W-:Y:S01]  /*6330*/  LOP3.LUT R131, R131, 0xffff0000, RZ, 0xc0, !PT ;  /* 0xffff000083837812 */ /* 0x000fe200078ec0ff */
[----:B------:R-:W-:Y:S01]  /*6340*/  IMAD.U32 R76, R129, 0x10000, RZ ;  /* 0x00010000814c7824 */ /* 0x000fe200078e00ff */
[----:B------:R-:W-:Y:S01]  /*6350*/  SHF.L.U32 R104, R133, 0x10, RZ ;  /* 0x0000001085687819 */ /* 0x000fe200000006ff */
[----:B------:R-:W-:Y:S01]  /*6360*/  IMAD.U32 R45, R15, 0x10000, RZ ;  /* 0x000100000f2d7824 */ /* 0x000fe200078e00ff */
[----:B------:R-:W-:Y:S01]  /*6370*/  SHF.R.U64 R105, R54, 0x10, R55 ;  /* 0x0000001036697819 */ /* 0x000fe20000001237 */
[----:B------:R-:W-:Y:S01]  /*6380*/  FMUL.FTZ R53, R58, R131 ;  /* 0x000000833a357220 */ /* 0x000fe20000410000 */
[----:B------:R-:W-:Y:S01]  /*6390*/  LOP3.LUT R54, R13, 0xffff0000, RZ, 0xc0, !PT ;  /* 0xffff00000d367812 */ /* 0x000fe200078ec0ff */
[C---:B------:R-:W-:Y:S01]  /*63a0*/  FMUL.FTZ R136, R59.reuse, R104 ;  /* 0x000000683b887220 */ /* 0x040fe20000410000 */
[----:B------:R-:W-:Y:S01]  /*63b0*/  PRMT R132, R132, 0x5410, R77 ;  /* 0x0000541084847816 */ /* 0x000fe2000000004d */
[----:B------:R-:W-:Y:S01]  /*63c0*/  FMUL.FTZ R77, R58, R135 ;  /* 0x000000873a4d7220 */ /* 0x000fe20000410000 */
[----:B------:R-:W-:Y:S01]  /*63d0*/  PRMT R134, R134, 0x5410, R79 ;  /* 0x0000541086867816 */ /* 0x000fe2000000004f */
[-C--:B------:R-:W-:Y:S01]  /*63e0*/  FMUL.FTZ R59, R59, R76.reuse ;  /* 0x0000004c3b3b7220 */ /* 0x080fe20000410000 */
[----:B------:R-:W-:Y:S01]  /*63f0*/  PRMT R130, R130, 0x5410, R107 ;  /* 0x0000541082827816 */ /* 0x000fe2000000006b */
[C---:B------:R-:W-:Y:S01]  /*6400*/  FFMA.FTZ R78, R54.reuse, R131, -R77 ;  /* 0x00000083364e7223 */ /* 0x040fe2000001084d */
[----:B------:R-:W-:Y:S01]  /*6410*/  FFMA.FTZ R135, R54, R135, R53 ;  /* 0x0000008736877223 */ /* 0x000fe20000010035 */
[----:B------:R-:W-:Y:S01]  /*6420*/  LOP3.LUT R47, R47, 0xffff0000, RZ, 0xc0, !PT ;  /* 0xffff00002f2f7812 */ /* 0x000fe200078ec0ff */
[----:B------:R-:W-:Y:S01]  /*6430*/  FFMA.FTZ R136, R45, R76, -R136 ;  /* 0x0000004c2d887223 */ /* 0x000fe20000010888 */
[----:B------:R-:W-:Y:S01]  /*6440*/  LOP3.LUT R58, R133, 0xffff0000, RZ, 0xc0, !PT ;  /* 0xffff0000853a7812 */ /* 0x000fe200078ec0ff */
[----:B------:R-:W-:Y:S01]  /*6450*/  FFMA.FTZ R104, R45, R104, R59 ;  /* 0x000000682d687223 */ /* 0x000fe2000001003b */
[----:B------:R-:W-:Y:S01]  /*6460*/  LOP3.LUT R54, R129, 0xffff0000, RZ, 0xc0, !PT ;  /* 0xffff000081367812 */ /* 0x000fe200078ec0ff */
[----:B------:R-:W-:Y:S01]  /*6470*/  IMAD.U32 R53, R134, 0x10000, RZ ;  /* 0x0001000086357824 */ /* 0x000fe200078e00ff */
[----:B------:R-:W-:Y:S01]  /*6480*/  LOP3.LUT R55, R15, 0xffff0000, RZ, 0xc0, !PT ;  /* 0xffff00000f377812 */ /* 0x000fe200078ec0ff */
[----:B------:R-:W-:-:S02]  /*6490*/  IMAD.U32 R45, R130, 0x10000, RZ ;  /* 0x00010000822d7824 */ /* 0x000fc400078e00ff */
[C---:B------:R-:W-:Y:S01]  /*64a0*/  FMUL.FTZ R76, R47.reuse, R58 ;  /* 0x0000003a2f4c7220 */ /* 0x040fe20000410000 */
[-C--:B------:R-:W-:Y:S01]  /*64b0*/  FMUL.FTZ R138, R47, R54.reuse ;  /* 0x000000362f8a7220 */ /* 0x080fe20000410000 */
[----:B------:R-:W-:Y:S01]  /*64c0*/  LOP3.LUT R44, R44, 0xffff0000, RZ, 0xc0, !PT ;  /* 0xffff00002c2c7812 */ /* 0x000fe200078ec0ff */
[----:B------:R-:W-:Y:S01]  /*64d0*/  FMUL.FTZ R47, R56, R53 ;  /* 0x00000035382f7220 */ /* 0x000fe20000410000 */
[----:B------:R-:W-:Y:S01]  /*64e0*/  LOP3.LUT R134, R134, 0xffff0000, RZ, 0xc0, !PT ;  /* 0xffff000086867812 */ /* 0x000fe200078ec0ff */
[----:B------:R-:W-:Y:S01]  /*64f0*/  IMAD.U32 R52, R12, 0x10000, RZ ;  /* 0x000100000c347824 */ /* 0x000fe200078e00ff */
[----:B------:R-:W-:Y:S01]  /*6500*/  LOP3.LUT R130, R130, 0xffff0000, RZ, 0xc0, !PT ;  /* 0xffff000082827812 */ /* 0x000fe200078ec0ff */
[-C--:B------:R-:W-:Y:S01]  /*6510*/  FMUL.FTZ R56, R56, R45.reuse ;  /* 0x0000002d38387220 */ /* 0x080fe20000410000 */
[----:B------:R-:W-:Y:S01]  /*6520*/  PRMT R128, R128, 0x5410, R105 ;  /* 0x0000541080807816 */ /* 0x000fe20000000069 */
[C---:B------:R-:W-:Y:S01]  /*6530*/  FFMA.FTZ R77, R55.reuse, R54, -R76 ;  /* 0x00000036374d7223 */ /* 0x040fe2000001084c */
[----:B------:R-:W-:Y:S01]  /*6540*/  LOP3.LUT R13, R12, 0xffff0000, RZ, 0xc0, !PT ;  /* 0xffff00000c0d7812 */ /* 0x000fe200078ec0ff */
[----:B------:R-:W-:Y:S01]  /*6550*/  FFMA.FTZ R79, R55, R58, R138 ;  /* 0x0000003a374f7223 */ /* 0x000fe2000001008a */
[----:B------:R-:W-:Y:S01]  /*6560*/  FMUL.FTZ R58, R44, R134 ;  /* 0x000000862c3a7220 */ /* 0x000fe20000410000 */
[C---:B------:R-:W-:Y:S01]  /*6570*/  FFMA.FTZ R54, R52.reuse, R45, -R47 ;  /* 0x0000002d34367223 */ /* 0x040fe2000001082f */
[----:B------:R-:W-:Y:S01]  /*6580*/  FFMA.FTZ R56, R52, R53, R56 ;  /* 0x0000003534387223 */ /* 0x000fe20000010038 */
[----:B------:R-:W-:-:S02]  /*6590*/  IMAD.U32 R15, R46, 0x10000, RZ ;  /* 0x000100002e0f7824 */ /* 0x000fc400078e00ff */
[-C--:B------:R-:W-:Y:S01]  /*65a0*/  FMUL.FTZ R52, R44, R130.reuse ;  /* 0x000000822c347220 */ /* 0x080fe20000410000 */
[----:B------:R-:W-:Y:S01]  /*65b0*/  LOP3.LUT R46, R46, 0xffff0000, RZ, 0xc0, !PT ;  /* 0xffff00002e2e7812 */ /* 0x000fe200078ec0ff */
[C---:B------:R-:W-:Y:S01]  /*65c0*/  IMAD.U32 R47, R132.reuse, 0x10000, RZ ;  /* 0x00010000842f7824 */ /* 0x040fe200078e00ff */
[----:B------:R-:W-:Y:S01]  /*65d0*/  LOP3.LUT R53, R132, 0xffff0000, RZ, 0xc0, !PT ;  /* 0xffff000084357812 */ /* 0x000fe200078ec0ff */
[C---:B------:R-:W-:Y:S01]  /*65e0*/  IMAD.U32 R44, R128.reuse, 0x10000, RZ ;  /* 0x00010000802c7824 */ /* 0x040fe200078e00ff */
[----:B------:R-:W-:Y:S01]  /*65f0*/  LOP3.LUT R45, R128, 0xffff0000, RZ, 0xc0, !PT ;  /* 0xffff0000802d7812 */ /* 0x000fe200078ec0ff */
[C---:B------:R-:W-:Y:S01]  /*6600*/  FFMA.FTZ R55, R13.reuse, R130, -R58 ;  /* 0x000000820d377223 */ /* 0x040fe2000001083a */
[C---:B------:R-:W-:Y:S02]  /*6610*/  IMAD.U32 R12, R14.reuse, 0x10000, RZ ;  /* 0x000100000e0c7824 */ /* 0x040fe400078e00ff */
[----:B------:R-:W-:Y:S01]  /*6620*/  FFMA.FTZ R13, R13, R134, R52 ;  /* 0x000000860d0d7223 */ /* 0x000fe20000010034 */
[----:B------:R-:W-:Y:S01]  /*6630*/  LOP3.LUT R14, R14, 0xffff0000, RZ, 0xc0, !PT ;  /* 0xffff00000e0e7812 */ /* 0x000fe200078ec0ff */
[C---:B------:R-:W-:Y:S01]  /*6640*/  FMUL.FTZ R59, R15.reuse, R47 ;  /* 0x0000002f0f3b7220 */ /* 0x040fe20000410000 */
[-C--:B------:R-:W-:Y:S01]  /*6650*/  FMUL.FTZ R52, R15, R44.reuse ;  /* 0x0000002c0f347220 */ /* 0x080fe20000410000 */
[C---:B------:R-:W-:Y:S01]  /*6660*/  FMUL.FTZ R15, R46.reuse, R53 ;  /* 0x000000352e0f7220 */ /* 0x040fe20000410000 */
[----:B------:R-:W-:Y:S01]  /*6670*/  FMUL.FTZ R46, R46, R45 ;  /* 0x0000002d2e2e7220 */ /* 0x000fe20000410000 */
[C---:B------:R-:W-:Y:S01]  /*6680*/  FFMA.FTZ R59, R12.reuse, R44, -R59 ;  /* 0x0000002c0c3b7223 */ /* 0x040fe2000001083b */
[----:B------:R-:W-:Y:S01]  /*6690*/  FFMA.FTZ R52, R12, R47, R52 ;  /* 0x0000002f0c347223 */ /* 0x000fe20000010034 */
[C---:B------:R-:W-:Y:S01]  /*66a0*/  FFMA.FTZ R12, R14.reuse, R45, -R15 ;  /* 0x0000002d0e0c7223 */ /* 0x040fe2000001080f */
[----:B------:R-:W-:Y:S01]  /*66b0*/  FFMA.FTZ R53, R14, R53, R46 ;  /* 0x000000350e357223 */ /* 0x000fe2000001002e */
[----:B------:R-:W-:-:S02]  /*66c0*/  F2FP.BF16.F32.PACK_AB R57, R78, R57 ;  /* 0x000000394e39723e */ /* 0x000fc400000010ff */
[----:B------:R-:W-:Y:S02]  /*66d0*/  F2FP.BF16.F32.PACK_AB R54, R55, R54 ;  /* 0x000000363736723e */ /* 0x000fe400000010ff */
[----:B------:R-:W-:Y:S01]  /*66e0*/  F2FP.BF16.F32.PACK_AB R44, R13, R56 ;  /* 0x000000380d2c723e */ /* 0x000fe200000010ff */
[----:B------:R-:W-:Y:S01]  /*66f0*/  IMAD.MOV.U32 R13, RZ, RZ, R57 ;  /* 0x000000ffff0d7224 */ /* 0x000fe200078e0039 */
[----:B------:R-:W-:Y:S01]  /*6700*/  F2FP.BF16.F32.PACK_AB R14, R12, R59 ;  /* 0x0000003b0c0e723e */ /* 0x000fe200000010ff */
[----:B------:R-:W-:Y:S01]  /*6710*/  IMAD.MOV.U32 R12, RZ, RZ, R54 ;  /* 0x000000ffff0c7224 */ /* 0x000fe200078e0036 */
[----:B------:R-:W-:Y:S02]  /*6720*/  F2FP.BF16.F32.PACK_AB R15, R77, R136 ;  /* 0x000000884d0f723e */ /* 0x000fe400000010ff */
[----:B------:R-:W-:Y:S02]  /*6730*/  F2FP.BF16.F32.PACK_AB R45, R135, R106 ;  /* 0x0000006a872d723e */ /* 0x000fe400000010ff */
[----:B------:R-:W-:-:S02]  /*6740*/  F2FP.BF16.F32.PACK_AB R47, R79, R104 ;  /* 0x000000684f2f723e */ /* 0x000fc400000010ff */
[----:B------:R-:W-:-:S07]  /*6750*/  F2FP.BF16.F32.PACK_AB R46, R53, R52 ;  /* 0x00000034352e723e */ /* 0x000fce00000010ff */
.L_x_552:
[----:B------:R-:W-:Y:S05]  /*6760*/  BSYNC B2 ;  /* 0x0000000000027941 */ /* 0x000fea0003800000 */
.L_x_551:
[----:B------:R-:W-:Y:S01]  /*6770*/  ISETP.GE.AND P4, PT, R11, R110, PT ;  /* 0x0000006e0b00720c */ /* 0x000fe20003f86270 */
[----:B0-----:R0:W-:-:S12]  /*6780*/  ST.E.128 desc[UR38][R48.64], R12 ;  /* 0x0000000c30007985 */ /* 0x0011d8000c101d26 */
[----:B------:R-:W-:-:S05]  /*6790*/  @!P4 IMAD.WIDE R50, R11, 0x2, R50 ;  /* 0x000000020b32c825 */ /* 0x000fca00078e0232 */
[----:B----4-:R0:W-:Y:S02]  /*67a0*/  @!P4 ST.E.128 desc[UR38][R50.64], R44 ;  /* 0x0000002c3200c985 */ /* 0x0101e4000c101d26 */
.L_x_550:
[----:B------:R-:W-:Y:S05]  /*67b0*/  BSYNC B1 ;  /* 0x0000000000017941 */ /* 0x000fea0003800000 */
.L_x_549:
[----:B------:R-:W-:-:S03]  /*67c0*/  UMOV UR4, 0xffffffff ;  /* 0xffffffff00047882 */ /* 0x000fc60000000000 */
[----:B------:R-:W-:Y:S05]  /*67d0*/  BRA.DIV UR4, `(.L_x_553) ;  /* 0x0000014e04107947 */ /* 0x000fea000b800000 */
[----:B0-----:R0:W0:Y:S04]  /*67e0*/  SHFL.IDX PT, R51, R108, 0x2, 0x181f ;  /* 0x00581f006c337f89 */ /* 0x00102800000e0000 */
[----:B------:R0:W0:Y:S02]  /*67f0*/  SHFL.IDX PT, R50, R109, 0x2, 0x181f ;  /* 0x00581f006d327f89 */ /* 0x00002400000e0000 */
.L_x_826:
        /* <DEDUP_REMOVED lines=26> */
[--C-:B------:R-:W-:Y:S01]  /*69a0*/  SHF.R.U64 R79, R60, 0x10, R61.reuse ;  /* 0x000000103c4f7819 */ /* 0x100fe2000000123d */
[----:B0-----:R-:W-:Y:S01]  /*69b0*/  IMAD.U32 R52, R13, 0x10000, RZ ;  /* 0x000100000d347824 */ /* 0x001fe200078e00ff */
[----:B------:R-:W-:Y:S01]  /*69c0*/  SHF.R.U32.HI R60, RZ, 0x10, R61 ;  /* 0x00000010ff3c7819 */ /* 0x000fe2000001163d */
[----:B----4-:R-:W-:Y:S01]  /*69d0*/  IMAD.U32 R58, R47, 0x10000, RZ ;  /* 0x000100002f3a7824 */ /* 0x010fe200078e00ff */
[--C-:B------:R-:W-:Y:S01]  /*69e0*/  SHF.R.U64 R61, R64, 0x10, R65.reuse ;  /* 0x00000010403d7819 */ /* 0x100fe20000001241 */
[----:B------:R-:W-:Y:S01]  /*69f0*/  IMAD.U32 R54, R44, 0x10000, RZ ;  /* 0x000100002c367824 */ /* 0x000fe200078e00ff */
[----:B------:R-:W-:Y:S02]  /*6a00*/  SHF.R.U32.HI R64, RZ, 0x10, R65 ;  /* 0x00000010ff407819 */ /* 0x000fe40000011641 */
[----:B------:R-:W-:Y:S02]  /*6a10*/  PRMT R123, R123, 0x5410, R60 ;  /* 0x000054107b7b7816 */ /* 0x000fe4000000003c */
[----:B------:R-:W-:-:S02]  /*6a20*/  PRMT R127, R127, 0x5410, R64 ;  /* 0x000054107f7f7816 */ /* 0x000fc40000000040 */
[--C-:B------:R-:W-:Y:S02]  /*6a30*/  SHF.R.U64 R77, R62, 0x10, R63.reuse ;  /* 0x000000103e4d7819 */ /* 0x100fe4000000123f */
[----:B------:R-:W-:Y:S01]  /*6a40*/  SHF.R.U32.HI R62, RZ, 0x10, R63 ;  /* 0x00000010ff3e7819 */ /* 0x000fe2000001163f */
[----:B------:R-:W-:Y:S01]  /*6a50*/  IMAD.U32 R63, R127, 0x10000, RZ ;  /* 0x000100007f3f7824 */ /* 0x000fe200078e00ff */
[----:B------:R-:W-:Y:S02]  /*6a60*/  SHF.R.U64 R65, R66, 0x10, R67 ;  /* 0x0000001042417819 */ /* 0x000fe40000001243 */
[----:B------:R-:W-:Y:S02]  /*6a70*/  SHF.L.U32 R56, R45, 0x10, RZ ;  /* 0x000000102d387819 */ /* 0x000fe400000006ff */
[----:B------:R-:W-:Y:S01]  /*6a80*/  PRMT R126, R126, 0x5410, R61 ;  /* 0x000054107e7e7816 */ /* 0x000fe2000000003d */
[----:B------:R-:W-:Y:S01]  /*6a90*/  IMAD.U32 R61, R123, 0x10000, RZ ;  /* 0x000100007b3d7824 */ /* 0x000fe200078e00ff */
[----:B------:R-:W-:-:S02]  /*6aa0*/  SHF.R.U32.HI R66, RZ, 0x10, R67 ;  /* 0x00000010ff427819 */ /* 0x000fc40000011643 */
[----:B------:R-:W-:Y:S01]  /*6ab0*/  PRMT R124, R124, 0x5410, R65 ;  /* 0x000054107c7c7816 */ /* 0x000fe20000000041 */
[C---:B------:R-:W-:Y:S01]  /*6ac0*/  FMUL.FTZ R65, R56.reuse, R63 ;  /* 0x0000003f38417220 */ /* 0x040fe20000410000 */
[----:B------:R-:W-:Y:S01]  /*6ad0*/  LOP3.LUT R57, R45, 0xffff0000, RZ, 0xc0, !PT ;  /* 0xffff00002d397812 */ /* 0x000fe200078ec0ff */
[----:B------:R-:W-:Y:S01]  /*6ae0*/  FMUL.FTZ R67, R56, R61 ;  /* 0x0000003d38437220 */ /* 0x000fe20000410000 */
[----:B------:R-:W-:Y:S02]  /*6af0*/  PRMT R125, R125, 0x5410, R66 ;  /* 0x000054107d7d7816 */ /* 0x000fe40000000042 */
[----:B------:R-:W-:Y:S01]  /*6b00*/  LOP3.LUT R60, R127, 0xffff0000, RZ, 0xc0, !PT ;  /* 0xffff00007f3c7812 */ /* 0x000fe200078ec0ff */
[C---:B------:R-:W-:Y:S01]  /*6b10*/  FFMA.FTZ R67, R52.reuse, R63, R67 ;  /* 0x0000003f34437223 */ /* 0x040fe20000010043 */
[----:B------:R-:W-:Y:S01]  /*6b20*/  PRMT R121, R121, 0x5410, R62 ;  /* 0x0000541079797816 */ /* 0x000fe2000000003e */
[----:B------:R-:W-:Y:S01]  /*6b30*/  FFMA.FTZ R62, R52, R61, -R65 ;  /* 0x0000003d343e7223 */ /* 0x000fe20000010841 */
[----:B------:R-:W-:Y:S01]  /*6b40*/  LOP3.LUT R56, R123, 0xffff0000, RZ, 0xc0, !PT ;  /* 0xffff00007b387812 */ /* 0x000fe200078ec0ff */
[----:B------:R-:W-:Y:S01]  /*6b50*/  FMUL.FTZ R64, R57, R60 ;  /* 0x0000003c39407220 */ /* 0x000fe20000410000 */
[----:B------:R-:W-:Y:S01]  /*6b60*/  LOP3.LUT R53, R13, 0xffff0000, RZ, 0xc0, !PT ;  /* 0xffff00000d357812 */ /* 0x000fe200078ec0ff */
[----:B------:R-:W-:Y:S01]  /*6b70*/  IMAD.U32 R61, R121, 0x10000, RZ ;  /* 0x00010000793d7824 */ /* 0x000fe200078e00ff */
[----:B------:R-:W-:Y:S01]  /*6b80*/  SHF.L.U32 R65, R125, 0x10, RZ ;  /* 0x000000107d417819 */ /* 0x000fe200000006ff */
[-C--:B------:R-:W-:Y:S01]  /*6b90*/  FMUL.FTZ R52, R57, R56.reuse ;  /* 0x0000003839347220 */ /* 0x080fe20000410000 */
[----:B------:R-:W-:Y:S01]  /*6ba0*/  LOP3.LUT R55, R44, 0xffff0000, RZ, 0xc0, !PT ;  /* 0xffff00002c377812 */ /* 0x000fe200078ec0ff */
[----:B------:R-:W-:Y:S01]  /*6bb0*/  FFMA.FTZ R57, R53, R56, -R64 ;  /* 0x0000003835397223 */ /* 0x000fe20000010840 */
[----:B------:R-:W-:-:S02]  /*6bc0*/  IMAD.U32 R44, R15, 0x10000, RZ ;  /* 0x000100000f2c7824 */ /* 0x000fc400078e00ff */
[C---:B------:R-:W-:Y:S01]  /*6bd0*/  FMUL.FTZ R63, R58.reuse, R65 ;  /* 0x000000413a3f7220 */ /* 0x040fe20000410000 */
[----:B------:R-:W-:Y:S01]  /*6be0*/  LOP3.LUT R59, R47, 0xffff0000, RZ, 0xc0, !PT ;  /* 0xffff00002f3b7812 */ /* 0x000fe200078ec0ff */
[----:B------:R-:W-:Y:S01]  /*6bf0*/  FMUL.FTZ R58, R58, R61 ;  /* 0x0000003d3a3a7220 */ /* 0x000fe20000410000 */
[----:B------:R-:W-:Y:S01]  /*6c00*/  LOP3.LUT R56, R125, 0xffff0000, RZ, 0xc0, !PT ;  /* 0xffff00007d387812 */ /* 0x000fe200078ec0ff */
[----:B------:R-:W-:Y:S01]  /*6c10*/  FFMA.FTZ R60, R53, R60, R52 ;  /* 0x0000003c353c7223 */ /* 0x000fe20000010034 */
[----:B------:R-:W-:Y:S01]  /*6c20*/  PRMT R122, R122, 0x5410, R79 ;  /* 0x000054107a7a7816 */ /* 0x000fe2000000004f */
[C---:B------:R-:W-:Y:S01]  /*6c30*/  FFMA.FTZ R65, R44.reuse, R65, R58 ;  /* 0x000000412c417223 */ /* 0x040fe2000001003a */
[----:B------:R-:W-:Y:S01]  /*6c40*/  LOP3.LUT R52, R121, 0xffff0000, RZ, 0xc0, !PT ;  /* 0xffff000079347812 */ /* 0x000fe200078ec0ff */
[----:B------:R-:W-:Y:S01]  /*6c50*/  FFMA.FTZ R63, R44, R61, -R63 ;  /* 0x0000003d2c3f7223 */ /* 0x000fe2000001083f */
[----:B------:R-:W-:Y:S01]  /*6c60*/  LOP3.LUT R45, R15, 0xffff0000, RZ, 0xc0, !PT ;  /* 0xffff00000f2d7812 */ /* 0x000fe200078ec0ff */
[----:B------:R-:W-:Y:S01]  /*6c70*/  FMUL.FTZ R58, R59, R56 ;  /* 0x000000383b3a7220 */ /* 0x000fe20000410000 */
[----:B------:R-:W-:-:S02]  /*6c80*/  IMAD.U32 R53, R126, 0x10000, RZ ;  /* 0x000100007e357824 */ /* 0x000fc400078e00ff */
[-C--:B------:R-:W-:Y:S01]  /*6c90*/  FMUL.FTZ R66, R59, R52.reuse ;  /* 0x000000343b427220 */ /* 0x080fe20000410000 */
[----:B------:R-:W-:Y:S01]  /*6ca0*/  IMAD.U32 R44, R122, 0x10000, RZ ;  /* 0x000100007a2c7824 */ /* 0x000fe200078e00ff */
[----:B------:R-:W-:Y:S01]  /*6cb0*/  LOP3.LUT R126, R126, 0xffff0000, RZ, 0xc0, !PT ;  /* 0xffff00007e7e7812 */ /* 0x000fe200078ec0ff */
[C---:B------:R-:W-:Y:S02]  /*6cc0*/  IMAD.U32 R13, R12.reuse, 0x10000, RZ ;  /* 0x000100000c0d7824 */ /* 0x040fe400078e00ff */
[C---:B------:R-:W-:Y:S01]  /*6cd0*/  FFMA.FTZ R64, R45.reuse, R52, -R58 ;  /* 0x000000342d407223 */ /* 0x040fe2000001083a */
[----:B------:R-:W-:Y:S01]  /*6ce0*/  LOP3.LUT R12, R12, 0xffff0000, RZ, 0xc0, !PT ;  /* 0xffff00000c0c7812 */ /* 0x000fe200078ec0ff */
[----:B------:R-:W-:Y:S01]  /*6cf0*/  FMUL.FTZ R58, R54, R44 ;  /* 0x0000002c363a7220 */ /* 0x000fe20000410000 */
[----:B------:R-:W-:Y:S01]  /*6d00*/  LOP3.LUT R122, R122, 0xffff0000, RZ, 0xc0, !PT ;  /* 0xffff00007a7a7812 */ /* 0x000fe200078ec0ff */
[----:B------:R-:W-:Y:S01]  /*6d10*/  FFMA.FTZ R66, R45, R56, R66 ;  /* 0x000000382d427223 */ /* 0x000fe20000010042 */
[----:B------:R-:W-:Y:S01]  /*6d20*/  FMUL.FTZ R45, R55, R126 ;  /* 0x0000007e372d7220 */ /* 0x000fe20000410000 */
[-C--:B------:R-:W-:Y:S01]  /*6d30*/  FMUL.FTZ R52, R54, R53.reuse ;  /* 0x0000003536347220 */ /* 0x080fe20000410000 */
[----:B------:R-:W-:Y:S01]  /*6d40*/  PRMT R120, R120, 0x5410, R77 ;  /* 0x0000541078787816 */ /* 0x000fe2000000004d */
[----:B------:R-:W-:Y:S01]  /*6d50*/  FFMA.FTZ R58, R13, R53, R58 ;  /* 0x000000350d3a7223 */ /* 0x000fe2000001003a */
[----:B------:R-:W-:-:S02]  /*6d60*/  IMAD.U32 R47, R46, 0x10000, RZ ;  /* 0x000100002e2f7824 */ /* 0x000fc400078e00ff */
[----:B------:R-:W-:Y:S01]  /*6d70*/  FFMA.FTZ R53, R12, R122, -R45 ;  /* 0x0000007a0c357223 */ /* 0x000fe2000001082d */
[----:B------:R-:W-:Y:S01]  /*6d80*/  LOP3.LUT R46, R46, 0xffff0000, RZ, 0xc0, !PT ;  /* 0xffff00002e2e7812 */ /* 0x000fe200078ec0ff */
[----:B------:R-:W-:Y:S01]  /*6d90*/  FFMA.FTZ R54, R13, R44, -R52 ;  /* 0x0000002c0d367223 */ /* 0x000fe20000010834 */
[----:B------:R-:W-:Y:S01]  /*6da0*/  FMUL.FTZ R55, R55, R122 ;  /* 0x0000007a37377220 */ /* 0x000fe20000410000 */
[C---:B------:R-:W-:Y:S01]  /*6db0*/  LOP3.LUT R45, R124.reuse, 0xffff0000, RZ, 0xc0, !PT ;  /* 0xffff00007c2d7812 */ /* 0x040fe200078ec0ff */
[----:B------:R-:W-:Y:S01]  /*6dc0*/  IMAD.U32 R52, R124, 0x10000, RZ ;  /* 0x000100007c347824 */ /* 0x000fe200078e00ff */
[C---:B------:R-:W-:Y:S01]  /*6dd0*/  LOP3.LUT R13, R120.reuse, 0xffff0000, RZ, 0xc0, !PT ;  /* 0xffff0000780d7812 */ /* 0x040fe200078ec0ff */
[----:B------:R-:W-:Y:S02]  /*6de0*/  IMAD.U32 R44, R120, 0x10000, RZ ;  /* 0x00010000782c7824 */ /* 0x000fe400078e00ff */
[----:B------:R-:W-:Y:S01]  /*6df0*/  FFMA.FTZ R55, R12, R126, R55 ;  /* 0x0000007e0c377223 */ /* 0x000fe20000010037 */
[C---:B------:R-:W-:Y:S01]  /*6e00*/  IMAD.U32 R15, R14.reuse, 0x10000, RZ ;  /* 0x000100000e0f7824 */ /* 0x040fe200078e00ff */
[----:B------:R-:W-:Y:S01]  /*6e10*/  LOP3.LUT R14, R14, 0xffff0000, RZ, 0xc0, !PT ;  /* 0xffff00000e0e7812 */ /* 0x000fe200078ec0ff */
[C---:B------:R-:W-:Y:S01]  /*6e20*/  FMUL.FTZ R12, R47.reuse, R52 ;  /* 0x000000342f0c7220 */ /* 0x040fe20000410000 */
[C---:B------:R-:W-:Y:S01]  /*6e30*/  FMUL.FTZ R59, R46.reuse, R45 ;  /* 0x0000002d2e3b7220 */ /* 0x040fe20000410000 */
[-C--:B------:R-:W-:Y:S01]  /*6e40*/  FMUL.FTZ R47, R47, R44.reuse ;  /* 0x0000002c2f2f7220 */ /* 0x080fe20000410000 */
[-C--:B------:R-:W-:Y:S01]  /*6e50*/  FMUL.FTZ R46, R46, R13.reuse ;  /* 0x0000000d2e2e7220 */ /* 0x080fe20000410000 */
[C---:B------:R-:W-:Y:S01]  /*6e60*/  FFMA.FTZ R12, R15.reuse, R44, -R12 ;  /* 0x0000002c0f0c7223 */ /* 0x040fe2000001080c */
[C---:B------:R-:W-:Y:S01]  /*6e70*/  FFMA.FTZ R59, R14.reuse, R13, -R59 ;  /* 0x0000000d0e3b7223 */ /* 0x040fe2000001083b */
[----:B------:R-:W-:Y:S01]  /*6e80*/  FFMA.FTZ R47, R15, R52, R47 ;  /* 0x000000340f2f7223 */ /* 0x000fe2000001002f */
[----:B------:R-:W-:Y:S01]  /*6e90*/  FFMA.FTZ R46, R14, R45, R46 ;  /* 0x0000002d0e2e7223 */ /* 0x000fe2000001002e */
[----:B------:R-:W-:-:S02]  /*6ea0*/  F2FP.BF16.F32.PACK_AB R65, R66, R65 ;  /* 0x000000414241723e */ /* 0x000fc400000010ff */
[----:B------:R-:W-:Y:S02]  /*6eb0*/  F2FP.BF16.F32.PACK_AB R54, R53, R54 ;  /* 0x000000363536723e */ /* 0x000fe400000010ff */
[----:B------:R-:W-:Y:S02]  /*6ec0*/  F2FP.BF16.F32.PACK_AB R14, R59, R12 ;  /* 0x0000000c3b0e723e */ /* 0x000fe400000010ff */
[----:B------:R-:W-:Y:S01]  /*6ed0*/  F2FP.BF16.F32.PACK_AB R46, R46, R47 ;  /* 0x0000002f2e2e723e */ /* 0x000fe200000010ff */
[----:B------:R-:W-:Y:S01]  /*6ee0*/  IMAD.MOV.U32 R12, RZ, RZ, R54 ;  /* 0x000000ffff0c7224 */ /* 0x000fe200078e0036 */
[----:B------:R-:W-:Y:S01]  /*6ef0*/  F2FP.BF16.F32.PACK_AB R13, R57, R62 ;  /* 0x0000003e390d723e */ /* 0x000fe200000010ff */
[----:B------:R-:W-:Y:S01]  /*6f00*/  IMAD.MOV.U32 R47, RZ, RZ, R65 ;  /* 0x000000ffff2f7224 */ /* 0x000fe200078e0041 */
[----:B------:R-:W-:Y:S02]  /*6f10*/  F2FP.BF16.F32.PACK_AB R15, R64, R63 ;  /* 0x0000003f400f723e */ /* 0x000fe400000010ff */
[----:B------:R-:W-:-:S02]  /*6f20*/  F2FP.BF16.F32.PACK_AB R45, R60, R67 ;  /* 0x000000433c2d723e */ /* 0x000fc400000010ff */
[----:B------:R-:W-:-:S07]  /*6f30*/  F2FP.BF16.F32.PACK_AB R44, R55, R58 ;  /* 0x0000003a372c723e */ /* 0x000fce00000010ff */
.L_x_557:
[----:B------:R-:W-:Y:S05]  /*6f40*/  BSYNC B2 ;  /* 0x0000000000027941 */ /* 0x000fea0003800000 */
.L_x_556:
[----:B------:R-:W-:Y:S01]  /*6f50*/  ISETP.GE.AND P4, PT, R11, R110, PT ;  /* 0x0000006e0b00720c */ /* 0x000fe20003f86270 */
[----:B0-----:R0:W-:-:S12]  /*6f60*/  ST.E.128 desc[UR38][R48.64], R12 ;  /* 0x0000000c30007985 */ /* 0x0011d8000c101d26 */
[----:B------:R-:W-:-:S05]  /*6f70*/  @!P4 IMAD.WIDE R50, R11, 0x2, R50 ;  /* 0x000000020b32c825 */ /* 0x000fca00078e0232 */
[----:B----4-:R0:W-:Y:S02]  /*6f80*/  @!P4 ST.E.128 desc[UR38][R50.64], R44 ;  /* 0x0000002c3200c985 */ /* 0x0101e4000c101d26 */
.L_x_555:
[----:B------:R-:W-:Y:S05]  /*6f90*/  BSYNC B1 ;  /* 0x0000000000017941 */ /* 0x000fea0003800000 */
.L_x_554:
[----:B------:R-:W-:-:S03]  /*6fa0*/  UMOV UR4, 0xffffffff ;  /* 0xffffffff00047882 */ /* 0x000fc60000000000 */
[----:B------:R-:W-:Y:S05]  /*6fb0*/  BRA.DIV UR4, `(.L_x_558) ;  /* 0x0000014604647947 */ /* 0x000fea000b800000 */
[----:B0-----:R-:W0:Y:S04]  /*6fc0*/  SHFL.IDX PT, R108, R108, 0x3, 0x181f ;  /* 0x00781f006c6c7f89 */ /* 0x001e2800000e0000 */
[----:B------:R0:W0:Y:S02]  /*6fd0*/  SHFL.IDX PT, R50, R109, 0x3, 0x181f ;  /* 0x00781f006d327f89 */ /* 0x00002400000e0000 */
.L_x_830:
[----:B------:R-:W-:-:S13]  /*6fe0*/  ISETP.GE.OR P4, PT, R218, R98, P1 ;  /* 0x00000062da00720c */ /* 0x000fda0000f86670 */
[----:B------:R-:W-:Y:S05]  /*6ff0*/  @P4 BRA `(.L_x_531) ;  /* 0x0000000c008c4947 */ /* 0x000fea0003800000 */
[----:B------:R-:W-:Y:S01]  /*7000*/  SEL R112, R37, R112, !P0 ;  /* 0x0000007025707207 */ /* 0x000fe20004000000 */
[----:B------:R-:W-:Y:S01]  /*7010*/  BSSY B1, `(.L_x_559) ;  /* 0x0000070000017945 */ /* 0x000fe20003800000 */
[C---:B0-----:R-:W-:Y:S02]  /*7020*/  LEA R48, P4, R43.reuse, R50, 0x1 ;  /* 0x000000322b307211 */ /* 0x041fe400078808ff */
[----:B------:R-:W-:Y:S02]  /*7030*/  SHF.R.S32.HI R11, RZ, 0x1f, R112 ;  /* 0x0000001fff0b7819 */ /* 0x000fe40000011470 */
[----:B------:R-:W-:Y:S02]  /*7040*/  LEA.HI.X R49, R43, R108, R83, 0x1, P4 ;  /* 0x0000006c2b317211 */ /* 0x000fe400020f0c53 */
[----:B------:R-:W-:-:S04]  /*7050*/  LEA.HI R112, R11, R112, RZ, 0x4 ;  /* 0x000000700b707211 */ /* 0x000fc800078f20ff */
[----:B------:R-:W-:-:S04]  /*7060*/  LEA.HI.SX32 R112, R112, R81, 0x1c ;  /* 0x0000005170707211 */ /* 0x000fc800078fe2ff */
[----:B----4-:R-:W-:Y:S02]  /*7070*/  SHF.R.S32.HI R13, RZ, 0x1f, R112 ;  /* 0x0000001fff0d7819 */ /* 0x010fe40000011470 */
        /* <DEDUP_REMOVED lines=14> */
[----:B------:R-:W-:Y:S01]  /*7160*/  SHF.R.U64 R63, R68, 0x10, R69 ;  /* 0x00000010443f7819 */ /* 0x000fe20000001245 */
[----:B0-----:R-:W-:Y:S01]  /*7170*/  IMAD.U32 R51, R13, 0x10000, RZ ;  /* 0x000100000d337824 */ /* 0x001fe200078e00ff */
[----:B------:R-:W-:Y:S01]  /*7180*/  SHF.R.U64 R61, R72, 0x10, R73 ;  /* 0x00000010483d7819 */ /* 0x000fe20000001249 */
[----:B----4-:R-:W-:Y:S01]  /*7190*/  IMAD.U32 R57, R47, 0x10000, RZ ;  /* 0x000100002f397824 */ /* 0x010fe200078e00ff */
[----:B------:R-:W-:Y:S01]  /*71a0*/  SHF.R.U32.HI R68, RZ, 0x10, R69 ;  /* 0x00000010ff447819 */ /* 0x000fe20000011645 */
[----:B------:R-:W-:Y:S01]  /*71b0*/  IMAD.U32 R53, R44, 0x10000, RZ ;  /* 0x000100002c357824 */ /* 0x000fe200078e00ff */
[----:B------:R-:W-:Y:S02]  /*71c0*/  SHF.R.U32.HI R72, RZ, 0x10, R73 ;  /* 0x00000010ff487819 */ /* 0x000fe40000011649 */
[----:B------:R-:W-:Y:S02]  /*71d0*/  SHF.R.U64 R60, R70, 0x10, R71 ;  /* 0x00000010463c7819 */ /* 0x000fe40000001247 */
[----:B------:R-:W-:-:S02]  /*71e0*/  PRMT R115, R115, 0x5410, R68 ;  /* 0x0000541073737816 */ /* 0x000fc40000000044 */
[----:B------:R-:W-:Y:S02]  /*71f0*/  PRMT R119, R119, 0x5410, R72 ;  /* 0x0000541077777816 */ /* 0x000fe40000000048 */
[----:B------:R-:W-:Y:S02]  /*7200*/  SHF.L.U32 R55, R45, 0x10, RZ ;  /* 0x000000102d377819 */ /* 0x000fe400000006ff */
[----:B------:R-:W-:Y:S01]  /*7210*/  PRMT R111, R111, 0x5410, R60 ;  /* 0x000054106f6f7816 */ /* 0x000fe2000000003c */
[----:B------:R-:W-:Y:S01]  /*7220*/  IMAD.U32 R62, R119, 0x10000, RZ ;  /* 0x00010000773e7824 */ /* 0x000fe200078e00ff */
[----:B------:R-:W-:Y:S01]  /*7230*/  SHF.R.U32.HI R70, RZ, 0x10, R71 ;  /* 0x00000010ff467819 */ /* 0x000fe20000011647 */
[----:B------:R-:W-:Y:S01]  /*7240*/  IMAD.U32 R60, R115, 0x10000, RZ ;  /* 0x00010000733c7824 */ /* 0x000fe200078e00ff */
[--C-:B------:R-:W-:Y:S01]  /*7250*/  SHF.R.U64 R59, R74, 0x10, R75.reuse ;  /* 0x000000104a3b7819 */ /* 0x100fe2000000124b */
[C---:B------:R-:W-:Y:S01]  /*7260*/  FMUL.FTZ R64, R55.reuse, R62 ;  /* 0x0000003e37407220 */ /* 0x040fe20000410000 */
[----:B------:R-:W-:Y:S01]  /*7270*/  SHF.R.U32.HI R74, RZ, 0x10, R75 ;  /* 0x00000010ff4a7819 */ /* 0x000fe2000001164b */
[-C--:B------:R-:W-:Y:S01]  /*7280*/  FMUL.FTZ R66, R55, R60.reuse ;  /* 0x0000003c37427220 */ /* 0x080fe20000410000 */
[----:B------:R-:W-:Y:S01]  /*7290*/  PRMT R113, R113, 0x5410, R70 ;  /* 0x0000541071717816 */ /* 0x000fe20000000046 */
[----:B------:R-:W-:Y:S01]  /*72a0*/  FFMA.FTZ R64, R51, R60, -R64 ;  /* 0x0000003c33407223 */ /* 0x000fe20000010840 */
[----:B------:R-:W-:Y:S01]  /*72b0*/  PRMT R117, R117, 0x5410, R74 ;  /* 0x0000541075757816 */ /* 0x000fe2000000004a */
[----:B------:R-:W-:Y:S01]  /*72c0*/  FFMA.FTZ R66, R51, R62, R66 ;  /* 0x0000003e33427223 */ /* 0x000fe20000010042 */
[----:B------:R-:W-:Y:S01]  /*72d0*/  LOP3.LUT R56, R45, 0xffff0000, RZ, 0xc0, !PT ;  /* 0xffff00002d387812 */ /* 0x000fe200078ec0ff */
[----:B------:R-:W-:Y:S01]  /*72e0*/  IMAD.U32 R51, R113, 0x10000, RZ ;  /* 0x0001000071337824 */ /* 0x000fe200078e00ff */
[----:B------:R-:W-:-:S02]  /*72f0*/  LOP3.LUT R119, R119, 0xffff0000, RZ, 0xc0, !PT ;  /* 0xffff000077777812 */ /* 0x000fc400078ec0ff */
[----:B------:R-:W-:Y:S02]  /*7300*/  LOP3.LUT R115, R115, 0xffff0000, RZ, 0xc0, !PT ;  /* 0xffff000073737812 */ /* 0x000fe400078ec0ff */
[----:B------:R-:W-:Y:S02]  /*7310*/  SHF.L.U32 R55, R117, 0x10, RZ ;  /* 0x0000001075377819 */ /* 0x000fe400000006ff */
[----:B------:R-:W-:Y:S01]  /*7320*/  PRMT R118, R118, 0x5410, R61 ;  /* 0x0000541076767816 */ /* 0x000fe2000000003d */
[----:B------:R-:W-:Y:S01]  /*7330*/  FMUL.FTZ R61, R56, R115 ;  /* 0x00000073383d7220 */ /* 0x000fe20000410000 */
[----:B------:R-:W-:Y:S01]  /*7340*/  PRMT R116, R116, 0x5410, R59 ;  /* 0x0000541074747816 */ /* 0x000fe2000000003b */
[----:B------:R-:W-:Y:S01]  /*7350*/  FMUL.FTZ R59, R56, R119 ;  /* 0x00000077383b7220 */ /* 0x000fe20000410000 */
[----:B------:R-:W-:Y:S01]  /*7360*/  LOP3.LUT R54, R44, 0xffff0000, RZ, 0xc0, !PT ;  /* 0xffff00002c367812 */ /* 0x000fe200078ec0ff */
[----:B------:R-:W-:Y:S01]  /*7370*/  IMAD.U32 R44, R15, 0x10000, RZ ;  /* 0x000100000f2c7824 */ /* 0x000fe200078e00ff */
[----:B------:R-:W-:Y:S01]  /*7380*/  LOP3.LUT R52, R13, 0xffff0000, RZ, 0xc0, !PT ;  /* 0xffff00000d347812 */ /* 0x000fe200078ec0ff */
[----:B------:R-:W-:Y:S01]  /*7390*/  FMUL.FTZ R56, R57, R51 ;  /* 0x0000003339387220 */ /* 0x000fe20000410000 */
[----:B------:R-:W-:Y:S01]  /*73a0*/  LOP3.LUT R58, R47, 0xffff0000, RZ, 0xc0, !PT ;  /* 0xffff00002f3a7812 */ /* 0x000fe200078ec0ff */
[----:B------:R-:W-:Y:S01]  /*73b0*/  IMAD.U32 R13, R12, 0x10000, RZ ;  /* 0x000100000c0d7824 */ /* 0x000fe200078e00ff */
[----:B------:R-:W-:Y:S01]  /*73c0*/  LOP3.LUT R117, R117, 0xffff0000, RZ, 0xc0, !PT ;  /* 0xffff000075757812 */ /* 0x000fe200078ec0ff */
[-C--:B------:R-:W-:Y:S01]  /*73d0*/  FFMA.FTZ R60, R44, R55.reuse, R56 ;  /* 0x000000372c3c7223 */ /* 0x080fe20000010038 */
[----:B------:R-:W-:Y:S01]  /*73e0*/  PRMT R114, R114, 0x5410, R63 ;  /* 0x0000541072727816 */ /* 0x000fe2000000003f */
[----:B------:R-:W-:Y:S01]  /*73f0*/  FMUL.FTZ R63, R57, R55 ;  /* 0x00000037393f7220 */ /* 0x000fe20000410000 */
[----:B------:R-:W-:Y:S01]  /*7400*/  LOP3.LUT R113, R113, 0xffff0000, RZ, 0xc0, !PT ;  /* 0xffff000071717812 */ /* 0x000fe200078ec0ff */
[C---:B------:R-:W-:Y:S01]  /*7410*/  FFMA.FTZ R59, R52.reuse, R115, -R59 ;  /* 0x00000073343b7223 */ /* 0x040fe2000001083b */
[----:B------:R-:W-:Y:S01]  /*7420*/  LOP3.LUT R45, R15, 0xffff0000, RZ, 0xc0, !PT ;  /* 0xffff00000f2d7812 */ /* 0x000fe200078ec0ff */
[----:B------:R-:W-:Y:S01]  /*7430*/  FFMA.FTZ R61, R52, R119, R61 ;  /* 0x00000077343d7223 */ /* 0x000fe2000001003d */
[----:B------:R-:W-:Y:S01]  /*7440*/  FMUL.FTZ R56, R58, R117 ;  /* 0x000000753a387220 */ /* 0x000fe20000410000 */
[----:B------:R-:W-:Y:S01]  /*7450*/  FFMA.FTZ R63, R44, R51, -R63 ;  /* 0x000000332c3f7223 */ /* 0x000fe2000001083f */
[----:B------:R-:W-:-:S02]  /*7460*/  IMAD.U32 R52, R118, 0x10000, RZ ;  /* 0x0001000076347824 */ /* 0x000fc400078e00ff */
[-C--:B------:R-:W-:Y:S01]  /*7470*/  FMUL.FTZ R62, R58, R113.reuse ;  /* 0x000000713a3e7220 */ /* 0x080fe20000410000 */
[----:B------:R-:W-:Y:S02]  /*7480*/  IMAD.U32 R44, R114, 0x10000, RZ ;  /* 0x00010000722c7824 */ /* 0x000fe400078e00ff */
[----:B------:R-:W-:Y:S01]  /*7490*/  FFMA.FTZ R58, R45, R113, -R56 ;  /* 0x000000712d3a7223 */ /* 0x000fe20000010838 */
[C---:B------:R-:W-:Y:S01]  /*74a0*/  FMUL.FTZ R56, R53.reuse, R52 ;  /* 0x0000003435387220 */ /* 0x040fe20000410000 */
[----:B------:R-:W-:Y:S01]  /*74b0*/  LOP3.LUT R55, R118, 0xffff0000, RZ, 0xc0, !PT ;  /* 0xffff000076377812 */ /* 0x000fe200078ec0ff */
[-C--:B------:R-:W-:Y:S01]  /*74c0*/  FMUL.FTZ R53, R53, R44.reuse ;  /* 0x0000002c35357220 */ /* 0x080fe20000410000 */
[----:B------:R-:W-:Y:S01]  /*74d0*/  LOP3.LUT R12, R12, 0xffff0000, RZ, 0xc0, !PT ;  /* 0xffff00000c0c7812 */ /* 0x000fe200078ec0ff */
[----:B------:R-:W-:Y:S01]  /*74e0*/  IMAD.U32 R47, R46, 0x10000, RZ ;  /* 0x000100002e2f7824 */ /* 0x000fe200078e00ff */
[----:B------:R-:W-:Y:S01]  /*74f0*/  LOP3.LUT R51, R114, 0xffff0000, RZ, 0xc0, !PT ;  /* 0xffff000072337812 */ /* 0x000fe200078ec0ff */
[----:B------:R-:W-:Y:S01]  /*7500*/  FFMA.FTZ R117, R45, R117, R62 ;  /* 0x000000752d757223 */ /* 0x000fe2000001003e */
[C---:B------:R-:W-:Y:S01]  /*7510*/  FFMA.FTZ R56, R13.reuse, R44, -R56 ;  /* 0x0000002c0d387223 */ /* 0x040fe20000010838 */
[----:B------:R-:W-:Y:S01]  /*7520*/  FFMA.FTZ R53, R13, R52, R53 ;  /* 0x000000340d357223 */ /* 0x000fe20000010035 */
[----:B------:R-:W-:Y:S01]  /*7530*/  LOP3.LUT R46, R46, 0xffff0000, RZ, 0xc0, !PT ;  /* 0xffff00002e2e7812 */ /* 0x000fe200078ec0ff */
[----:B------:R-:W-:Y:S01]  /*7540*/  FMUL.FTZ R45, R54, R55 ;  /* 0x00000037362d7220 */ /* 0x000fe20000410000 */
[C---:B------:R-:W-:Y:S01]  /*7550*/  IMAD.U32 R44, R111.reuse, 0x10000, RZ ;  /* 0x000100006f2c7824 */ /* 0x040fe200078e00ff */
[C---:B------:R-:W-:Y:S01]  /*7560*/  LOP3.LUT R13, R116.reuse, 0xffff0000, RZ, 0xc0, !PT ;  /* 0xffff0000740d7812 */ /* 0x040fe200078ec0ff */
[----:B------:R-:W-:Y:S01]  /*7570*/  IMAD.U32 R52, R116, 0x10000, RZ ;  /* 0x0001000074347824 */ /* 0x000fe200078e00ff */
[----:B------:R-:W-:Y:S01]  /*7580*/  LOP3.LUT R111, R111, 0xffff0000, RZ, 0xc0, !PT ;  /* 0xffff00006f6f7812 */ /* 0x000fe200078ec0ff */
[----:B------:R-:W-:-:S02]  /*7590*/  IMAD.U32 R15, R14, 0x10000, RZ ;  /* 0x000100000e0f7824 */ /* 0x000fc400078e00ff */
[-C--:B------:R-:W-:Y:S01]  /*75a0*/  FMUL.FTZ R57, R54, R51.reuse ;  /* 0x0000003336397220 */ /* 0x080fe20000410000 */
[----:B------:R-:W-:Y:S01]  /*75b0*/  FFMA.FTZ R45, R12, R51, -R45 ;  /* 0x000000330c2d7223 */ /* 0x000fe2000001082d */
[----:B------:R-:W-:Y:S01]  /*75c0*/  LOP3.LUT R14, R14, 0xffff0000, RZ, 0xc0, !PT ;  /* 0xffff00000e0e7812 */ /* 0x000fe200078ec0ff */
[C---:B------:R-:W-:Y:S01]  /*75d0*/  FMUL.FTZ R54, R47.reuse, R52 ;  /* 0x000000342f367220 */ /* 0x040fe20000410000 */
[C---:B------:R-:W-:Y:S01]  /*75e0*/  FMUL.FTZ R51, R46.reuse, R13 ;  /* 0x0000000d2e337220 */ /* 0x040fe20000410000 */
[-C--:B------:R-:W-:Y:S01]  /*75f0*/  FMUL.FTZ R47, R47, R44.reuse ;  /* 0x0000002c2f2f7220 */ /* 0x080fe20000410000 */
[----:B------:R-:W-:Y:S01]  /*7600*/  FMUL.FTZ R46, R46, R111 ;  /* 0x0000006f2e2e7220 */ /* 0x000fe20000410000 */
[----:B------:R-:W-:Y:S01]  /*7610*/  FFMA.FTZ R12, R12, R55, R57 ;  /* 0x000000370c0c7223 */ /* 0x000fe20000010039 */
[C---:B------:R-:W-:Y:S01]  /*7620*/  FFMA.FTZ R54, R15.reuse, R44, -R54 ;  /* 0x0000002c0f367223 */ /* 0x040fe20000010836 */
[----:B------:R-:W-:Y:S01]  /*7630*/  FFMA.FTZ R47, R15, R52, R47 ;  /* 0x000000340f2f7223 */ /* 0x000fe2000001002f */
[C---:B------:R-:W-:Y:S01]  /*7640*/  FFMA.FTZ R46, R14.reuse, R13, R46 ;  /* 0x0000000d0e2e7223 */ /* 0x040fe2000001002e */
[----:B------:R-:W-:Y:S01]  /*7650*/  FFMA.FTZ R51, R14, R111, -R51 ;  /* 0x0000006f0e337223 */ /* 0x000fe20000010833 */
        /* <DEDUP_REMOVED lines=9> */
[----:B------:R-:W-:Y:S02]  /*76f0*/  F2FP.BF16.F32.PACK_AB R14, R51, R54 ;  /* 0x00000036330e723e */ /* 0x000fe400000010ff */
[----:B------:R-:W-:-:S07]  /*7700*/  MOV R47, R60 ;  /* 0x0000003c002f7202 */ /* 0x000fce0000000f00 */
.L_x_560:
[----:B------:R-:W-:Y:S05]  /*7710*/  BSYNC B1 ;  /* 0x0000000000017941 */ /* 0x000fea0003800000 */
.L_x_559:
[----:B0-----:R0:W-:Y:S01]  /*7720*/  ST.E.128 desc[UR38][R48.64], R12 ;  /* 0x0000000c30007985 */ /* 0x0011e2000c101d26 */
[----:B------:R-:W-:Y:S01]  /*7730*/  ISETP.GE.AND P3, PT, R11, R110, PT ;  /* 0x0000006e0b00720c */ /* 0x000fe20003f66270 */
[----:B------:R-:W-:-:S12]  /*7740*/  IMAD.MOV.U32 R51, RZ, RZ, R108 ;  /* 0x000000ffff337224 */ /* 0x000fd800078e006c */
[----:B------:R-:W-:Y:S05]  /*7750*/  @P3 BRA `(.L_x_531) ;  /* 0x0000000400b43947 */ /* 0x000fea0003800000 */
[----:B0-----:R-:W-:-:S05]  /*7760*/  IMAD.WIDE R12, R11, 0x2, R50 ;  /* 0x000000020b0c7825 */ /* 0x001fca00078e0232 */
[----:B----4-:R0:W-:Y:S01]  /*7770*/  ST.E.128 desc[UR38][R12.64], R44 ;  /* 0x0000002c0c007985 */ /* 0x0101e2000c101d26 */
[----:B------:R-:W-:Y:S05]  /*7780*/  BRA `(.L_x_531) ;  /* 0x0000000400a87947 */ /* 0x000fea0003800000 */
.L_x_490:
[----:B------:R-:W-:-:S13]  /*7790*/  ISETP.NE.AND P5, PT, R157, 0x3, PT ;  /* 0x000000039d00780c */ /* 0x000fda0003fa5270 */
[----:B------:R-:W-:Y:S05]  /*77a0*/  @!P5 BRA `(.L_x_561) ;  /* 0x000000000004d947 */ /* 0x000fea0003800000 */
[----:B------:R-:W-:Y:S01]  /*77b0*/  BPT.TRAP 0x1 ;  /* 0x000000040000795c */ /* 0x000fe20000300000 */
.L_x_561:
[----:B------:R-:W-:Y:S01]  /*77c0*/  IMAD R92, R155, 0x8, R156 ;  /* 0x000000089b5c7824 */ /* 0x000fe200078e029c */
[----:B------:R-:W-:Y:S01]  /*77d0*/  SHF.L.U32 R103, R154, 0x1f, RZ ;  /* 0x0000001f9a677819 */ /* 0x000fe200000006ff */
[----:B------:R-:W-:Y:S01]  /*77e0*/  BSSY B1, `(.L_x_562) ;  /* 0x0000004000017945 */ /* 0x000fe20003800000 */
[----:B------:R-:W-:Y:S02]  /*77f0*/  SHF.R.S32.HI R100, RZ, 0x1f, R101 ;  /* 0x0000001fff647819 */ /* 0x000fe40000011465 */
[----:B------:R-:W0:Y:S02]  /*7800*/  SYNCS.PHASECHK.TRANS64.TRYWAIT P3, [R92+URZ+0x28890], R103 ;  /* 0x028890675c0075a7 */ /* 0x000e24000806017f */
[----:B0-----:R-:W-:Y:S05]  /*7810*/  @!P3 BRA `(.L_x_563) ;  /* 0x0000013c0098b947 */ /* 0x001fea0003800000 */
.L_x_831:
[----:B------:R-:W-:Y:S05]  /*7820*/  BSYNC B1 ;  /* 0x0000000000017941 */ /* 0x000fea0003800000 */
.L_x_562:
[----:B------:R-:W-:Y:S01]  /*7830*/  ULDC.64 UR4, c[0x0][0x300] ;  /* 0x0000c00000047ab9 */ /* 0x000fe20000000a00 */
[----:B-----5:R-:W-:Y:S01]  /*7840*/  SHF.R.S32.HI R99, RZ, 0x1f, R102 ;  /* 0x0000001fff637819 */ /* 0x020fe20000011466 */
[----:B------:R-:W-:Y:S02]  /*7850*/  IMAD R14, R100, UR4, RZ ;  /* 0x00000004640e7c24 */ /* 0x000fe4000f8e02ff */
[----:B------:R-:W-:-:S04]  /*7860*/  IMAD.WIDE.U32 R12, R101, UR4, RZ ;  /* 0x00000004650c7c25 */ /* 0x000fc8000f8e00ff */
[----:B------:R-:W-:Y:S01]  /*7870*/  IMAD R11, R101, UR5, R14 ;  /* 0x00000005650b7c24 */ /* 0x000fe2000f8e020e */
[----:B------:R-:W-:Y:S01]  /*7880*/  ULDC.64 UR4, c[0x0][0x310] ;  /* 0x0000c40000047ab9 */ /* 0x000fe20000000a00 */
[----:B------:R-:W-:Y:S02]  /*7890*/  IMAD R98, R28, -0x80, R25 ;  /* 0xffffff801c627824 */ /* 0x000fe400078e0219 */
[----:B------:R-:W-:Y:S02]  /*78a0*/  IMAD R15, R99, UR4, RZ ;  /* 0x00000004630f7c24 */ /* 0x000fe4000f8e02ff */
[----:B------:R-:W-:Y:S01]  /*78b0*/  IMAD.IADD R13, R13, 0x1, R11 ;  /* 0x000000010d0d7824 */ /* 0x000fe200078e020b */
[----:B------:R-:W-:Y:S01]  /*78c0*/  VIMNMX R98, R98, 0x80, PT ;  /* 0x0000008062627848 */ /* 0x000fe20003fe0100 */
[C---:B------:R-:W-:Y:S02]  /*78d0*/  IMAD R15, R102.reuse, UR5, R15 ;  /* 0x00000005660f7c24 */ /* 0x040fe4000f8e020f */
[----:B------:R-:W-:Y:S01]  /*78e0*/  IMAD.WIDE.U32 R12, R102, UR4, R12 ;  /* 0x00000004660c7c25 */ /* 0x000fe2000f8e000c */
[----:B------:R-:W-:-:S03]  /*78f0*/  ULDC.64 UR4, c[0x0][0x308] ;  /* 0x0000c20000047ab9 */ /* 0x000fc60000000a00 */
[----:B------:R-:W-:Y:S02]  /*7900*/  IMAD R11, R35, UR4, RZ ;  /* 0x00000004230b7c24 */ /* 0x000fe4000f8e02ff */
[----:B------:R-:W-:Y:S02]  /*7910*/  IMAD.IADD R13, R13, 0x1, R15 ;  /* 0x000000010d0d7824 */ /* 0x000fe400078e020f */
[C---:B------:R-:W-:Y:S02]  /*7920*/  IMAD R11, R42.reuse, UR5, R11 ;  /* 0x000000052a0b7c24 */ /* 0x040fe4000f8e020b */
[----:B------:R-:W-:Y:S01]  /*7930*/  IMAD.WIDE.U32 R12, R42, UR4, R12 ;  /* 0x000000042a0c7c25 */ /* 0x000fe2000f8e000c */
[----:B------:R-:W-:-:S03]  /*7940*/  ULDC.64 UR4, c[0x0][0x2e8] ;  /* 0x0000ba0000047ab9 */ /* 0x000fc60000000a00 */
[----:B------:R-:W-:Y:S01]  /*7950*/  IMAD.IADD R11, R13, 0x1, R11 ;  /* 0x000000010d0b7824 */ /* 0x000fe200078e020b */
[----:B------:R-:W-:Y:S01]  /*7960*/  LEA R44, P3, R12, UR4, 0x1 ;  /* 0x000000040c2c7c11 */ /* 0x000fe2000f8608ff */
[----:B------:R-:W-:Y:S01]  /*7970*/  IMAD.IADD R47, R98, 0x1, -R153 ;  /* 0x00000001622f7824 */ /* 0x000fe200078e0a99 */
[----:B------:R-:W-:Y:S02]  /*7980*/  UMOV UR4, 0xffffffff ;  /* 0xffffffff00047882 */ /* 0x000fe40000000000 */
[----:B------:R-:W-:Y:S02]  /*7990*/  LEA.HI.X R46, R12, UR5, R11, 0x1, P3 ;  /* 0x000000050c2e7c11 */ /* 0x000fe400098f0c0b */
[----:B------:R-:W-:Y:S01]  /*79a0*/  ISETP.GE.AND P3, PT, R47, 0x1, PT ;  /* 0x000000012f00780c */ /* 0x000fe20003f66270 */
[----:B------:R-:W-:-:S12]  /*79b0*/  BRA.DIV UR4, `(.L_x_564) ;  /* 0x0000013e04447947 */ /* 0x000fd8000b800000 */
[----:B------:R1:W2:Y:S04]  /*79c0*/  SHFL.IDX PT, R45, R46, RZ, 0x181f ;  /* 0x00181fff2e2d7589 */ /* 0x0002a800000e0000 */
[----:B------:R1:W3:Y:S02]  /*79d0*/  SHFL.IDX PT, R14, R44, RZ, 0x181f ;  /* 0x00181fff2c0e7589 */ /* 0x0002e400000e0000 */
.L_x_835:
[----:B------:R-:W-:Y:S04]  /*79e0*/  BSSY B1, `(.L_x_565) ;  /* 0x000000d000017945 */ /* 0x000fe80003800000 */
[----:B------:R-:W-:Y:S05]  /*79f0*/  @!P3 BRA `(.L_x_566) ;  /* 0x00000000002cb947 */ /* 0x000fea0003800000 */
[----:B------:R-:W-:Y:S02]  /*7a00*/  ULDC UR4, c[0x0][0x2f4] ;  /* 0x0000bd0000047ab9 */ /* 0x000fe40000000800 */
[----:B------:R-:W-:-:S13]  /*7a10*/  ISETP.GE.AND P3, PT, R16, UR4, PT ;  /* 0x0000000410007c0c */ /* 0x000fda000bf66270 */
[----:B---3--:R-:W-:-:S04]  /*7a20*/  @!P3 LEA R50, P4, R16, R14, 0x1 ;  /* 0x0000000e1032b211 */ /* 0x008fc800078808ff */
[----:B--2---:R-:W-:Y:S02]  /*7a30*/  @!P3 LEA.HI.X R51, R16, R45, R17, 0x1, P4 ;  /* 0x0000002d1033b211 */ /* 0x004fe400020f0c11 */
[----:B------:R-:W-:-:S13]  /*7a40*/  ISETP.GE.AND P4, PT, R22, UR4, PT ;  /* 0x0000000416007c0c */ /* 0x000fda000bf86270 */
[C---:B------:R-:W-:Y:S02]  /*7a50*/  @!P4 LEA R48, P6, R22.reuse, R14, 0x1 ;  /* 0x0000000e1630c211 */ /* 0x040fe400078c08ff */
[----:B------:R-:W2:Y:S02]  /*7a60*/  @!P3 LDS.128 R12, [R94+0x18400] ;  /* 0x018400005e0cb984 */ /* 0x000ea40000000c00 */
[----:B------:R-:W-:Y:S02]  /*7a70*/  @!P4 LEA.HI.X R49, R22, R45, R2, 0x1, P6 ;  /* 0x0000002d1631c211 */ /* 0x000fe400030f0c02 */
[----:B--2---:R-:W-:Y:S04]  /*7a80*/  @!P3 ST.E.128 desc[UR38][R50.64], R12 ;  /* 0x0000000c3200b985 */ /* 0x004fe8000c101d26 */
[----:B------:R-:W2:Y:S04]  /*7a90*/  @!P4 LDS.128 R12, [R94+0x1c400] ;  /* 0x01c400005e0cc984 */ /* 0x000ea80000000c00 */
[----:B--2---:R4:W-:Y:S02]  /*7aa0*/  @!P4 ST.E.128 desc[UR38][R48.64], R12 ;  /* 0x0000000c3000c985 */ /* 0x0049e4000c101d26 */
.L_x_566:
[----:B------:R-:W-:Y:S05]  /*7ab0*/  BSYNC B1 ;  /* 0x0000000000017941 */ /* 0x000fea0003800000 */
.L_x_565:
[----:B------:R-:W-:-:S03]  /*7ac0*/  UMOV UR4, 0xffffffff ;  /* 0xffffffff00047882 */ /* 0x000fc60000000000 */
[----:B------:R-:W-:Y:S05]  /*7ad0*/  BRA.DIV UR4, `(.L_x_567) ;  /* 0x0000013e04447947 */ /* 0x000fea000b800000 */
[----:B--2---:R2:W0:Y:S04]  /*7ae0*/  SHFL.IDX PT, R45, R46, 0x1, 0x181f ;  /* 0x00381f002e2d7f89 */ /* 0x00442800000e0000 */
[----:B---34-:R2:W3:Y:S02]  /*7af0*/  SHFL.IDX PT, R14, R44, 0x1, 0x181f ;  /* 0x00381f002c0e7f89 */ /* 0x0184e400000e0000 */
.L_x_839:
[----:B------:R-:W-:Y:S01]  /*7b00*/  ISETP.GE.AND P3, PT, R47, 0x21, PT ;  /* 0x000000212f00780c */ /* 0x000fe20003f66270 */
[----:B------:R-:W-:-:S12]  /*7b10*/  BSSY B1, `(.L_x_568) ;  /* 0x000000d000017945 */ /* 0x000fd80003800000 */
[----:B------:R-:W-:Y:S05]  /*7b20*/  @!P3 BRA `(.L_x_569) ;  /* 0x00000000002cb947 */ /* 0x000fea0003800000 */
[----:B------:R-:W-:Y:S02]  /*7b30*/  ULDC UR4, c[0x0][0x2f4] ;  /* 0x0000bd0000047ab9 */ /* 0x000fe40000000800 */
[----:B------:R-:W-:-:S13]  /*7b40*/  ISETP.GE.AND P3, PT, R16, UR4, PT ;  /* 0x0000000410007c0c */ /* 0x000fda000bf66270 */
[----:B---3--:R-:W-:-:S04]  /*7b50*/  @!P3 LEA R50, P4, R16, R14, 0x1 ;  /* 0x0000000e1032b211 */ /* 0x008fc800078808ff */
[----:B0-----:R-:W-:Y:S02]  /*7b60*/  @!P3 LEA.HI.X R51, R16, R45, R17, 0x1, P4 ;  /* 0x0000002d1033b211 */ /* 0x001fe400020f0c11 */
[----:B------:R-:W-:-:S13]  /*7b70*/  ISETP.GE.AND P4, PT, R22, UR4, PT ;  /* 0x0000000416007c0c */ /* 0x000fda000bf86270 */
[C---:B------:R-:W-:Y:S02]  /*7b80*/  @!P4 LEA R48, P6, R22.reuse, R14, 0x1 ;  /* 0x0000000e1630c211 */ /* 0x040fe400078c08ff */
[----:B------:R-:W0:Y:S02]  /*7b90*/  @!P3 LDS.128 R12, [R94+0x19400] ;  /* 0x019400005e0cb984 */ /* 0x000e240000000c00 */
[----:B------:R-:W-:Y:S02]  /*7ba0*/  @!P4 LEA.HI.X R49, R22, R45, R2, 0x1, P6 ;  /* 0x0000002d1631c211 */ /* 0x000fe400030f0c02 */
[----:B0-----:R-:W-:Y:S04]  /*7bb0*/  @!P3 ST.E.128 desc[UR38][R50.64], R12 ;  /* 0x0000000c3200b985 */ /* 0x001fe8000c101d26 */
[----:B------:R-:W0:Y:S04]  /*7bc0*/  @!P4 LDS.128 R12, [R94+0x1d400] ;  /* 0x01d400005e0cc984 */ /* 0x000e280000000c00 */
[----:B0-----:R4:W-:Y:S02]  /*7bd0*/  @!P4 ST.E.128 desc[UR38][R48.64], R12 ;  /* 0x0000000c3000c985 */ /* 0x0019e4000c101d26 */
.L_x_569:
[----:B------:R-:W-:Y:S05]  /*7be0*/  BSYNC B1 ;  /* 0x0000000000017941 */ /* 0x000fea0003800000 */
.L_x_568:
[----:B------:R-:W-:-:S03]  /*7bf0*/  UMOV UR4, 0xffffffff ;  /* 0xffffffff00047882 */ /* 0x000fc60000000000 */
[----:B------:R-:W-:Y:S05]  /*7c00*/  BRA.DIV UR4, `(.L_x_570) ;  /* 0x0000013e04407947 */ /* 0x000fea000b800000 */
[----:B0-----:R0:W0:Y:S04]  /*7c10*/  SHFL.IDX PT, R45, R46, 0x2, 0x181f ;  /* 0x00581f002e2d7f89 */ /* 0x00102800000e0000 */
[----:B---34-:R3:W4:Y:S02]  /*7c20*/  SHFL.IDX PT, R14, R44, 0x2, 0x181f ;  /* 0x00581f002c0e7f89 */ /* 0x01872400000e0000 */
.L_x_843:
[----:B------:R-:W-:Y:S01]  /*7c30*/  ISETP.GE.AND P3, PT, R47, 0x41, PT ;  /* 0x000000412f00780c */ /* 0x000fe20003f66270 */
[----:B------:R-:W-:-:S12]  /*7c40*/  BSSY B1, `(.L_x_571) ;  /* 0x000000d000017945 */ /* 0x000fd80003800000 */
[----:B------:R-:W-:Y:S05]  /*7c50*/  @!P3 BRA `(.L_x_572) ;  /* 0x00000000002cb947 */ /* 0x000fea0003800000 */
[----:B------:R-:W-:Y:S02]  /*7c60*/  ULDC UR4, c[0x0][0x2f4] ;  /* 0x0000bd0000047ab9 */ /* 0x000fe40000000800 */
[----:B------:R-:W-:-:S13]  /*7c70*/  ISETP.GE.AND P3, PT, R16, UR4, PT ;  /* 0x0000000410007c0c */ /* 0x000fda000bf66270 */
[----:B----4-:R-:W-:-:S04]  /*7c80*/  @!P3 LEA R50, P4, R16, R14, 0x1 ;  /* 0x0000000e1032b211 */ /* 0x010fc800078808ff */
        /* <DEDUP_REMOVED lines=8> */
.L_x_572:
[----:B------:R-:W-:Y:S05]  /*7d10*/  BSYNC B1 ;  /* 0x0000000000017941 */ /* 0x000fea0003800000 */
.L_x_571:
[----:B------:R-:W-:-:S03]  /*7d20*/  UMOV UR4, 0xffffffff ;  /* 0xffffffff00047882 */ /* 0x000fc60000000000 */
[----:B------:R-:W-:Y:S05]  /*7d30*/  BRA.DIV UR4, `(.L_x_573) ;  /* 0x0000013e043c7947 */ /* 0x000fea000b800000 */
[----:B0-----:R0:W0:Y:S04]  /*7d40*/  SHFL.IDX PT, R45, R46, 0x3, 0x181f ;  /* 0x00781f002e2d7f89 */ /* 0x00102800000e0000 */
[----:B----4-:R4:W0:Y:S02]  /*7d50*/  SHFL.IDX PT, R14, R44, 0x3, 0x181f ;  /* 0x00781f002c0e7f89 */ /* 0x01082400000e0000 */
.L_x_847:
[----:B------:R-:W-:-:S13]  /*7d60*/  ISETP.GE.AND P3, PT, R47, 0x61, PT ;  /* 0x000000612f00780c */ /* 0x000fda0003f66270 */
[----:B------:R-:W-:Y:S05]  /*7d70*/  @!P3 BRA `(.L_x_531) ;  /* 0x00000000002cb947 */ /* 0x000fea0003800000 */
[----:B------:R-:W-:Y:S02]  /*7d80*/  ULDC UR4, c[0x0][0x2f4] ;  /* 0x0000bd0000047ab9 */ /* 0x000fe40000000800 */
[----:B------:R-:W-:-:S13]  /*7d90*/  ISETP.GE.AND P3, PT, R16, UR4, PT ;  /* 0x0000000410007c0c */ /* 0x000fda000bf66270 */
[----:B012---:R-:W-:-:S04]  /*7da0*/  @!P3 LEA R46, P4, R16, R14, 0x1 ;  /* 0x0000000e102eb211 */ /* 0x007fc800078808ff */
[----:B------:R-:W-:Y:S02]  /*7db0*/  @!P3 LEA.HI.X R47, R16, R45, R17, 0x1, P4 ;  /* 0x0000002d102fb211 */ /* 0x000fe400020f0c11 */
[----:B------:R-:W-:-:S13]  /*7dc0*/  ISETP.GE.AND P4, PT, R22, UR4, PT ;  /* 0x0000000416007c0c */ /* 0x000fda000bf86270 */
[C---:B---34-:R-:W-:Y:S02]  /*7dd0*/  @!P4 LEA R44, P6, R22.reuse, R14, 0x1 ;  /* 0x0000000e162cc211 */ /* 0x058fe400078c08ff */
[----:B------:R-:W0:Y:S02]  /*7de0*/  @!P3 LDS.128 R12, [R94+0x1b400] ;  /* 0x01b400005e0cb984 */ /* 0x000e240000000c00 */
[----:B------:R-:W-:Y:S02]  /*7df0*/  @!P4 LEA.HI.X R45, R22, R45, R2, 0x1, P6 ;  /* 0x0000002d162dc211 */ /* 0x000fe400030f0c02 */
[----:B0-----:R-:W-:Y:S04]  /*7e00*/  @!P3 ST.E.128 desc[UR38][R46.64], R12 ;  /* 0x0000000c2e00b985 */ /* 0x001fe8000c101d26 */
[----:B------:R-:W0:Y:S04]  /*7e10*/  @!P4 LDS.128 R12, [R94+0x1f400] ;  /* 0x01f400005e0cc984 */ /* 0x000e280000000c00 */
[----:B0-----:R0:W-:Y:S02]  /*7e20*/  @!P4 ST.E.128 desc[UR38][R44.64], R12 ;  /* 0x0000000c2c00c985 */ /* 0x0011e4000c101d26 */
.L_x_531:
[----:B------:R-:W-:Y:S05]  /*7e30*/  BSYNC B0 ;  /* 0x0000000000007941 */ /* 0x000fea0003800000 */
.L_x_489:
[----:B------:R-:W5:Y:S01]  /*7e40*/  S2R R11, SR_TID.X ;  /* 0x00000000000b7919 */ /* 0x000f620000002100 */
[----:B------:R-:W-:Y:S01]  /*7e50*/  @!PT LDS RZ, [RZ] ;  /* 0x00000000fffff984 */ /* 0x000fe20000000800 */
[----:B------:R-:W-:Y:S01]  /*7e60*/  @!PT LDS RZ, [RZ] ;  /* 0x00000000fffff984 */ /* 0x000fe20000000800 */
[----:B------:R-:W-:Y:S01]  /*7e70*/  @!PT LDS RZ, [RZ] ;  /* 0x00000000fffff984 */ /* 0x000fe20000000800 */
[----:B------:R-:W-:Y:S01]  /*7e80*/  @!PT LDS RZ, [RZ] ;  /* 0x00000000fffff984 */ /* 0x000fe20000000800 */
[----:B------:R3:W-:Y:S06]  /*7e90*/  MEMBAR.ALL.CTA ;  /* 0x0000000000007992 */ /* 0x0007ec0000008000 */
[----:B---3--:R-:W3:Y:S01]  /*7ea0*/  FENCE.VIEW.ASYNC.S ;  /* 0x00000000000073c6 */ /* 0x008ee20000000000 */
[----:B------:R-:W-:Y:S05]  /*7eb0*/  WARPSYNC.ALL ;  /* 0x0000000000007948 */ /* 0x000fea0003800000 */
[----:B------:R-:W-:Y:S01]  /*7ec0*/  BSSY B0, `(.L_x_574) ;  /* 0x0000009000007945 */ /* 0x000fe20003800000 */
[----:B-----5:R-:W-:Y:S01]  /*7ed0*/  LOP3.LUT R11, R11, 0x7f, RZ, 0xc0, !PT ;  /* 0x0000007f0b0b7812 */ /* 0x020fe200078ec0ff */
[----:B---3--:R3:W-:Y:S03]  /*7ee0*/  BAR.SYNC.DEFER_BLOCKING R97, 0x80 ;  /* 0x000200610000751d */ /* 0x0087e60000010000 */
[----:B------:R-:W-:-:S13]  /*7ef0*/  ISETP.NE.AND P3, PT, R11, RZ, PT ;  /* 0x000000ff0b00720c */ /* 0x000fda0003f65270 */
[----:B------:R-:W-:-:S05]  /*7f00*/  @!P3 VIADD R11, R92, 0x288a0 ;  /* 0x000288a05c0bb836 */ /* 0x000fca0000000000 */
[----:B------:R-:W-:-:S04]  /*7f10*/  @!P3 PRMT R11, RZ, 0x654, R11 ;  /* 0x00000654ff0bb816 */ /* 0x000fc8000000000b */
[----:B------:R3:W-:Y:S01]  /*7f20*/  @!P3 SYNCS.ARRIVE.TRANS64.RED.A1T0 RZ, [R11+URZ], RZ ;  /* 0x000000ff0bffb9a7 */ /* 0x0007e2000810043f */
[----:B------:R-:W-:Y:S05]  /*7f30*/  @!P5 BRA `(.L_x_575) ;  /* 0x000000000004d947 */ /* 0x000fea0003800000 */
[----:B------:R-:W-:Y:S01]  /*7f40*/  BPT.TRAP 0x1 ;  /* 0x000000040000795c */ /* 0x000fe20000300000 */
.L_x_575:
[----:B------:R-:W-:Y:S05]  /*7f50*/  BSYNC B0 ;  /* 0x0000000000007941 */ /* 0x000fea0003800000 */
.L_x_574:
[----:B------:R-:W5:Y:S01]  /*7f60*/  SYNCS.PHASECHK.TRANS64.TRYWAIT P4, [R92+URZ+0x288b0], R103 ;  /* 0x0288b0675c0075a7 */ /* 0x000f62000808017f */
[----:B------:R-:W-:Y:S01]  /*7f70*/  ULDC UR36, c[0x0][0x2f4] ;  /* 0x0000bd0000247ab9 */ /* 0x000fe20000000800 */
[----:B------:R-:W-:Y:S04]  /*7f80*/  BSSY B0, `(.L_x_576) ;  /* 0x0000002000007945 */ /* 0x000fe80003800000 */
[----:B-----5:R-:W-:Y:S05]  /*7f90*/  @!P4 BRA `(.L_x_577) ;  /* 0x0000013800ecc947 */ /* 0x020fea0003800000 */
.L_x_848:
[----:B------:R-:W-:Y:S05]  /*7fa0*/  BSYNC B0 ;  /* 0x0000000000007941 */ /* 0x000fea0003800000 */
.L_x_576:
[----:B------:R-:W-:Y:S01]  /*7fb0*/  ULDC.64 UR4, c[0x0][0x328] ;  /* 0x0000ca0000047ab9 */ /* 0x000fe20000000a00 */
[----:B------:R-:W-:Y:S01]  /*7fc0*/  IMAD.IADD R98, R98, 0x1, -R153 ;  /* 0x0000000162627824 */ /* 0x000fe200078e0a99 */
[----:B------:R-:W-:Y:S01]  /*7fd0*/  BSSY B0, `(.L_x_578) ;  /* 0x0000020000007945 */ /* 0x000fe20003800000 */
[----:B------:R-:W-:Y:S02]  /*7fe0*/  IMAD R100, R100, UR4, RZ ;  /* 0x0000000464647c24 */ /* 0x000fe4000f8e02ff */
[----:B01--4-:R-:W-:-:S04]  /*7ff0*/  IMAD.WIDE.U32 R12, R101, UR4, RZ ;  /* 0x00000004650c7c25 */ /* 0x013fc8000f8e00ff */
[----:B------:R-:W-:Y:S01]  /*8000*/  IMAD R101, R101, UR5, R100 ;  /* 0x0000000565657c24 */ /* 0x000fe2000f8e0264 */
[----:B------:R-:W-:Y:S02]  /*8010*/  ULDC.64 UR4, c[0x0][0x338] ;  /* 0x0000ce0000047ab9 */ /* 0x000fe40000000a00 */
[----:B------:R-:W-:Y:S02]  /*8020*/  IMAD R99, R99, UR4, RZ ;  /* 0x0000000463637c24 */ /* 0x000fe4000f8e02ff */
[----:B------:R-:W-:Y:S02]  /*8030*/  IADD3 R13, R13, R101, RZ ;  /* 0x000000650d0d7210 */ /* 0x000fe40007ffe0ff */
[C---:B------:R-:W-:Y:S02]  /*8040*/  IMAD R99, R102.reuse, UR5, R99 ;  /* 0x0000000566637c24 */ /* 0x040fe4000f8e0263 */
[----:B------:R-:W-:Y:S01]  /*8050*/  IMAD.WIDE.U32 R102, R102, UR4, R12 ;  /* 0x0000000466667c25 */ /* 0x000fe2000f8e000c */
[----:B------:R-:W-:-:S03]  /*8060*/  ULDC.64 UR4, c[0x0][0x330] ;  /* 0x0000cc0000047ab9 */ /* 0x000fc60000000a00 */
[----:B---3--:R-:W-:Y:S02]  /*8070*/  IMAD R11, R35, UR4, RZ ;  /* 0x00000004230b7c24 */ /* 0x008fe4000f8e02ff */
[----:B------:R-:W-:Y:S02]  /*8080*/  IMAD.IADD R103, R103, 0x1, R99 ;  /* 0x0000000167677824 */ /* 0x000fe400078e0263 */
[C---:B------:R-:W-:Y:S02]  /*8090*/  IMAD R11, R42.reuse, UR5, R11 ;  /* 0x000000052a0b7c24 */ /* 0x040fe4000f8e020b */
[----:B------:R-:W-:Y:S01]  /*80a0*/  IMAD.WIDE.U32 R12, R42, UR4, R102 ;  /* 0x000000042a0c7c25 */ /* 0x000fe2000f8e0066 */
[----:B------:R-:W-:-:S03]  /*80b0*/  ULDC.64 UR4, c[0x0][0x318] ;  /* 0x0000c60000047ab9 */ /* 0x000fc60000000a00 */
[----:B------:R-:W-:Y:S01]  /*80c0*/  IMAD.IADD R11, R13, 0x1, R11 ;  /* 0x000000010d0b7824 */ /* 0x000fe200078e020b */
[----:B------:R-:W-:-:S04]  /*80d0*/  LEA R48, P4, R12, UR4, 0x1 ;  /* 0x000000040c307c11 */ /* 0x000fc8000f8808ff */
[----:B------:R-:W-:Y:S01]  /*80e0*/  LEA.HI.X R11, R12, UR5, R11, 0x1, P4 ;  /* 0x000000050c0b7c11 */ /* 0x000fe2000a0f0c0b */
[----:B------:R0:W1:Y:S01]  /*80f0*/  SHFL.IDX PT, R47, R48, RZ, 0x181f ;  /* 0x00181fff302f7589 */ /* 0x00006200000e0000 */
[----:B------:R-:W-:-:S03]  /*8100*/  ISETP.GE.AND P4, PT, R98, 0x1, PT ;  /* 0x000000016200780c */ /* 0x000fc60003f86270 */
[----:B------:R0:W3:Y:S10]  /*8110*/  SHFL.IDX PT, R13, R11, RZ, 0x181f ;  /* 0x00181fff0b0d7589 */ /* 0x0000f400000e0000 */
[----:B0-----:R-:W-:Y:S05]  /*8120*/  @!P4 BRA `(.L_x_579) ;  /* 0x000000000028c947 */ /* 0x001fea0003800000 */
[----:B------:R-:W-:-:S13]  /*8130*/  ISETP.GE.AND P4, PT, R16, UR36, PT ;  /* 0x0000002410007c0c */ /* 0x000fda000bf86270 */
[----:B-12---:R-:W-:-:S04]  /*8140*/  @!P4 LEA R44, P5, R16, R47, 0x1 ;  /* 0x0000002f102cc211 */ /* 0x006fc800078a08ff */
[----:B---3--:R-:W-:Y:S02]  /*8150*/  @!P4 LEA.HI.X R45, R16, R13, R17, 0x1, P5 ;  /* 0x0000000d102dc211 */ /* 0x008fe400028f0c11 */
[----:B------:R-:W-:-:S13]  /*8160*/  ISETP.GE.AND P5, PT, R22, UR36, PT ;  /* 0x0000002416007c0c */ /* 0x000fda000bfa6270 */
[----:B------:R-:W-:-:S04]  /*8170*/  @!P5 LEA R46, P6, R22, R47, 0x1 ;  /* 0x0000002f162ed211 */ /* 0x000fc800078c08ff */
[----:B------:R-:W-:Y:S02]  /*8180*/  @!P5 LEA.HI.X R47, R22, R13, R2, 0x1, P6 ;  /* 0x0000000d162fd211 */ /* 0x000fe400030f0c02 */
[----:B------:R-:W0:Y:S04]  /*8190*/  @!P4 LDS.128 R12, [R94+0x400] ;  /* 0x000400005e0cc984 */ /* 0x000e280000000c00 */
[----:B0-----:R-:W-:Y:S04]  /*81a0*/  @!P4 ST.E.128 desc[UR38][R44.64], R12 ;  /* 0x0000000c2c00c985 */ /* 0x001fe8000c101d26 */
[----:B------:R-:W0:Y:S04]  /*81b0*/  @!P5 LDS.128 R12, [R94+0x4400] ;  /* 0x004400005e0cd984 */ /* 0x000e280000000c00 */
[----:B0-----:R0:W-:Y:S02]  /*81c0*/  @!P5 ST.E.128 desc[UR38][R46.64], R12 ;  /* 0x0000000c2e00d985 */ /* 0x0011e4000c101d26 */
.L_x_579:
[----:B------:R-:W-:Y:S05]  /*81d0*/  BSYNC B0 ;  /* 0x0000000000007941 */ /* 0x000fea0003800000 */
.L_x_578:
[----:B------:R-:W-:Y:S01]  /*81e0*/  ISETP.GE.AND P4, PT, R98, 0x21, PT ;  /* 0x000000216200780c */ /* 0x000fe20003f86270 */
[----:B0--3--:R0:W3:Y:S01]  /*81f0*/  SHFL.IDX PT, R13, R11, 0x1, 0x181f ;  /* 0x00381f000b0d7f89 */ /* 0x0090e200000e0000 */
[----:B------:R-:W-:Y:S03]  /*8200*/  BSSY B0, `(.L_x_580) ;  /* 0x000000d000007945 */ /* 0x000fe60003800000 */
[----:B-1----:R0:W1:Y:S08]  /*8210*/  SHFL.IDX PT, R47, R48, 0x1, 0x181f ;  /* 0x00381f00302f7f89 */ /* 0x00207000000e0000 */
        /* <DEDUP_REMOVED lines=11> */
.L_x_581:
[----:B------:R-:W-:Y:S05]  /*82d0*/  BSYNC B0 ;  /* 0x0000000000007941 */ /* 0x000fea0003800000 */
.L_x_580:
        /* <DEDUP_REMOVED lines=15> */
.L_x_583:
[----:B------:R-:W-:Y:S05]  /*83d0*/  BSYNC B0 ;  /* 0x0000000000007941 */ /* 0x000fea0003800000 */
.L_x_582:
[----:B------:R-:W-:Y:S01]  /*83e0*/  ISETP.GE.AND P4, PT, R98, 0x61, PT ;  /* 0x000000616200780c */ /* 0x000fe20003f86270 */
[----:B------:R-:W4:Y:S01]  /*83f0*/  SHFL.IDX PT, R11, R11, 0x3, 0x181f ;  /* 0x00781f000b0b7f89 */ /* 0x000f2200000e0000 */
[----:B------:R-:W-:Y:S03]  /*8400*/  BSSY B0, `(.L_x_584) ;  /* 0x000000d000007945 */ /* 0x000fe60003800000 */
[----:B01----:R0:W1:Y:S08]  /*8410*/  SHFL.IDX PT, R47, R48, 0x3, 0x181f ;  /* 0x00781f00302f7f89 */ /* 0x00307000000e0000 */
[----:B0-----:R-:W-:Y:S05]  /*8420*/  @!P4 BRA `(.L_x_585) ;  /* 0x000000000028c947 */ /* 0x001fea0003800000 */
[----:B------:R-:W-:-:S13]  /*8430*/  ISETP.GE.AND P4, PT, R16, UR36, PT ;  /* 0x0000002410007c0c */ /* 0x000fda000bf86270 */
[----:B---3--:R-:W0:Y:S01]  /*8440*/  @!P4 LDS.128 R12, [R94+0x3400] ;  /* 0x003400005e0cc984 */ /* 0x008e220000000c00 */
[----:B-12---:R-:W-:-:S04]  /*8450*/  @!P4 LEA R44, P5, R16, R47, 0x1 ;  /* 0x0000002f102cc211 */ /* 0x006fc800078a08ff */
[----:B----4-:R-:W-:Y:S02]  /*8460*/  @!P4 LEA.HI.X R45, R16, R11, R17, 0x1, P5 ;  /* 0x0000000b102dc211 */ /* 0x010fe400028f0c11 */
[----:B------:R-:W-:-:S13]  /*8470*/  ISETP.GE.AND P5, PT, R22, UR36, PT ;  /* 0x0000002416007c0c */ /* 0x000fda000bfa6270 */
[----:B------:R-:W-:-:S04]  /*8480*/  @!P5 LEA R46, P6, R22, R47, 0x1 ;  /* 0x0000002f162ed211 */ /* 0x000fc800078c08ff */
[----:B------:R-:W-:Y:S01]  /*8490*/  @!P5 LEA.HI.X R47, R22, R11, R2, 0x1, P6 ;  /* 0x0000000b162fd211 */ /* 0x000fe200030f0c02 */
[----:B0-----:R-:W-:Y:S04]  /*84a0*/  @!P4 ST.E.128 desc[UR38][R44.64], R12 ;  /* 0x0000000c2c00c985 */ /* 0x001fe8000c101d26 */
[----:B------:R-:W0:Y:S04]  /*84b0*/  @!P5 LDS.128 R12, [R94+0x7400] ;  /* 0x007400005e0cd984 */ /* 0x000e280000000c00 */
[----:B0-----:R0:W-:Y:S02]  /*84c0*/  @!P5 ST.E.128 desc[UR38][R46.64], R12 ;  /* 0x0000000c2e00d985 */ /* 0x0011e4000c101d26 */
.L_x_585:
[----:B------:R-:W-:Y:S05]  /*84d0*/  BSYNC B0 ;  /* 0x0000000000007941 */ /* 0x000fea0003800000 */
.L_x_584:
[----:B------:R-:W-:Y:S01]  /*84e0*/  @!PT LDS RZ, [RZ] ;  /* 0x00000000fffff984 */ /* 0x000fe20000000800 */
[----:B------:R-:W-:Y:S01]  /*84f0*/  @!PT LDS RZ, [RZ] ;  /* 0x00000000fffff984 */ /* 0x000fe20000000800 */
[----:B------:R-:W-:Y:S01]  /*8500*/  @!PT LDS RZ, [RZ] ;  /* 0x00000000fffff984 */ /* 0x000fe20000000800 */
[----:B------:R-:W-:Y:S01]  /*8510*/  @!PT LDS RZ, [RZ] ;  /* 0x00000000fffff984 */ /* 0x000fe20000000800 */
[----:B------:R5:W-:Y:S06]  /*8520*/  MEMBAR.ALL.CTA ;  /* 0x0000000000007992 */ /* 0x000bec0000008000 */
[----:B-----5:R-:W5:Y:S01]  /*8530*/  FENCE.VIEW.ASYNC.S ;  /* 0x00000000000073c6 */ /* 0x020f620000000000 */
[----:B------:R-:W-:Y:S01]  /*8540*/  @!P3 VIADD R92, R92, 0x288c0 ;  /* 0x000288c05c5cb836 */ /* 0x000fe20000000000 */
[----:B-----5:R0:W-:Y:S01]  /*8550*/  BAR.SYNC.DEFER_BLOCKING R97, 0x80 ;  /* 0x000200610000751d */ /* 0x0201e20000010000 */
[----:B------:R-:W-:Y:S01]  /*8560*/  ISETP.NE.AND P4, PT, R93, RZ, PT ;  /* 0x000000ff5d00720c */ /* 0x000fe20003f85270 */
[----:B------:R-:W-:-:S02]  /*8570*/  VIADD R155, R155, 0x1 ;  /* 0x000000019b9b7836 */ /* 0x000fc40000000000 */
[----:B------:R-:W-:-:S04]  /*8580*/  @!P3 PRMT R92, RZ, 0x654, R92 ;  /* 0x00000654ff5cb816 */ /* 0x000fc8000000005c */
[----:B------:R0:W-:Y:S01]  /*8590*/  @!P3 SYNCS.ARRIVE.TRANS64.RED.A1T0 RZ, [R92+URZ], RZ ;  /* 0x000000ff5cffb9a7 */ /* 0x0001e2000810043f */
[----:B------:R-:W-:-:S04]  /*85a0*/  ISETP.NE.AND P3, PT, R155, 0x2, PT ;  /* 0x000000029b00780c */ /* 0x000fc80003f65270 */
[----:B----4-:R-:W-:Y:S02]  /*85b0*/  SEL R11, RZ, 0x1, P3 ;  /* 0x00000001ff0b7807 */ /* 0x010fe40001800000 */
[----:B------:R-:W-:Y:S02]  /*85c0*/  SEL R155, R155, RZ, P3 ;  /* 0x000000ff9b9b7207 */ /* 0x000fe40001800000 */
[----:B------:R-:W-:Y:S01]  /*85d0*/  LOP3.LUT R154, R154, R11, RZ, 0x3c, !PT ;  /* 0x0000000b9a9a7212 */ /* 0x000fe200078e3cff */
[----:B0-----:R-:W-:Y:S06]  /*85e0*/  @P4 BRA `(.L_x_586) ;  /* 0xffffff98006c4947 */ /* 0x001fec000383ffff */
[----:B------:R-:W0:Y:S01]  /*85f0*/  S2R R12, SR_TID.X ;  /* 0x00000000000c7919 */ /* 0x000e220000002100 */
[----:B------:R-:W-:Y:S02]  /*8600*/  PLOP3.LUT P0, PT, PT, PT, PT, 0x8, 0x0 ;  /* 0x000000000000781c */ /* 0x000fe40003f0e170 */
[----:B0-----:R-:W-:-:S04]  /*8610*/  SHF.R.U32.HI R12, RZ, 0x7, R12 ;  /* 0x00000007ff0c7819 */ /* 0x001fc8000001160c */
[----:B------:R-:W-:-:S13]  /*8620*/  ISETP.NE.AND P4, PT, R12, 0x1, PT ;  /* 0x000000010c00780c */ /* 0x000fda0003f85270 */
[----:B------:R-:W-:Y:S06]  /*8630*/  @!P4 BAR.ARV 0x9, 0x100 ;  /* 0x024400000000cb1d */ /* 0x000fec0000002000 */
.L_x_484:
[----:B------:R-:W-:Y:S01]  /*8640*/  ISETP.GE.AND P2, PT, R96, 0x1, PT ;  /* 0x000000016000780c */ /* 0x000fe20003f46270 */
[----:B------:R-:W-:Y:S01]  /*8650*/  IMAD.MOV.U32 R3, RZ, RZ, RZ ;  /* 0x000000ffff037224 */ /* 0x000fe200078e00ff */
[----:B------:R-:W-:Y:S01]  /*8660*/  PLOP3.LUT P1, PT, PT, PT, PT, 0x80, 0x0 ;  /* 0x000000000000781c */ /* 0x000fe20003f2f070 */
[----:B------:R-:W-:Y:S01]  /*8670*/  IMAD.MOV.U32 R0, RZ, RZ, RZ ;  /* 0x000000ffff007224 */ /* 0x000fe200078e00ff */
[----:B------:R-:W-:Y:S02]  /*8680*/  MOV R151, RZ ;  /* 0x000000ff00977202 */ /* 0x000fe40000000f00 */
[----:B------:R-:W-:Y:S02]  /*8690*/  CS2R R64, SRZ ;  /* 0x0000000000407805 */ /* 0x000fe4000001ff00 */
[----:B------:R-:W-:Y:S02]  /*86a0*/  CS2R R36, SRZ ;  /* 0x0000000000247805 */ /* 0x000fe4000001ff00 */
[----:B------:R-:W-:-:S02]  /*86b0*/  CS2R R66, SRZ ;  /* 0x0000000000427805 */ /* 0x000fc4000001ff00 */
[----:B------:R-:W-:Y:S02]  /*86c0*/  CS2R R38, SRZ ;  /* 0x0000000000267805 */ /* 0x000fe4000001ff00 */
[----:B------:R-:W-:Y:S02]  /*86d0*/  CS2R R68, SRZ ;  /* 0x0000000000447805 */ /* 0x000fe4000001ff00 */
[----:B------:R-:W-:Y:S02]  /*86e0*/  CS2R R34, SRZ ;  /* 0x0000000000227805 */ /* 0x000fe4000001ff00 */
[----:B------:R-:W-:Y:S02]  /*86f0*/  CS2R R70, SRZ ;  /* 0x0000000000467805 */ /* 0x000fe4000001ff00 */
[----:B--2---:R-:W-:Y:S02]  /*8700*/  CS2R R44, SRZ ;  /* 0x00000000002c7805 */ /* 0x004fe4000001ff00 */
[----:B------:R-:W-:-:S02]  /*8710*/  CS2R R32, SRZ ;  /* 0x0000000000207805 */ /* 0x000fc4000001ff00 */
[----:B------:R-:W-:Y:S02]  /*8720*/  CS2R R72, SRZ ;  /* 0x0000000000487805 */ /* 0x000fe4000001ff00 */
[----:B------:R-:W-:Y:S02]  /*8730*/  CS2R R30, SRZ ;  /* 0x00000000001e7805 */ /* 0x000fe4000001ff00 */
[----:B------:R-:W-:Y:S02]  /*8740*/  CS2R R74, SRZ ;  /* 0x00000000004a7805 */ /* 0x000fe4000001ff00 */
[----:B------:R-:W-:Y:S02]  /*8750*/  CS2R R76, SRZ ;  /* 0x00000000004c7805 */ /* 0x000fe4000001ff00 */
[----:B------:R-:W-:Y:S02]  /*8760*/  CS2R R54, SRZ ;  /* 0x0000000000367805 */ /* 0x000fe4000001ff00 */
[----:B-1----:R-:W-:-:S02]  /*8770*/  CS2R R46, SRZ ;  /* 0x00000000002e7805 */ /* 0x002fc4000001ff00 */
        /* <DEDUP_REMOVED lines=15> */
[----:B------:R-:W-:Y:S01]  /*8870*/  IMAD.MOV.U32 R100, RZ, RZ, RZ ;  /* 0x000000ffff647224 */ /* 0x000fe200078e00ff */
[----:B------:R-:W-:Y:S06]  /*8880*/  @P0 BRA `(.L_x_587) ;  /* 0x00000000000c0947 */ /* 0x000fec0003800000 */
[----:B------:R-:W0:Y:S01]  /*8890*/  FENCE.VIEW.ASYNC.G ;  /* 0x00000000000073c6 */ /* 0x000e220000000100 */
[----:B------:R-:W-:Y:S05]  /*88a0*/  WARPSYNC.ALL ;  /* 0x0000000000007948 */ /* 0x000fea0003800000 */
[----:B0-----:R-:W-:Y:S06]  /*88b0*/  BAR.ARV 0xc, 0x180 ;  /* 0x0306000000007b1d */ /* 0x001fec0000002000 */
.L_x_587:
[----:B------:R-:W-:Y:S01]  /*88c0*/  CS2R R10, SRZ ;  /* 0x00000000000a7805 */ /* 0x000fe2000001ff00 */
[----:B------:R-:W-:Y:S06]  /*88d0*/  @!P2 BRA `(.L_x_588) ;  /* 0x0000009c0034a947 */ /* 0x000fec0003800000 */
[----:B------:R-:W-:-:S03]  /*88e0*/  UMOV UR4, 0xffffffff ;  /* 0xffffffff00047882 */ /* 0x000fc60000000000 */
[----:B------:R-:W-:Y:S05]  /*88f0*/  BRA.DIV UR4, `(.L_x_589) ;  /* 0x0000013204a87947 */ /* 0x000fea000b800000 */
[----:B------:R0:W1:Y:S02]  /*8900*/  SHFL.IDX PT, R194, R221, RZ, 0x1f ;  /* 0x00001fffddc27589 */ /* 0x00006400000e0000 */
.L_x_851:
[----:B-1----:R-:W-:Y:S02]  /*8910*/  LEA.HI R0, R194, R194, RZ, 0x1 ;  /* 0x000000c2c2007211 */ /* 0x002fe400078f08ff */
[----:B------:R-:W-:Y:S02]  /*8920*/  LOP3.LUT P0, RZ, R211, 0x3ff, RZ, 0xc0, !PT ;  /* 0x000003ffd3ff7812 */ /* 0x000fe4000780c0ff */
[----:B------:R-:W-:Y:S02]  /*8930*/  LOP3.LUT R3, R0, 0x1e, RZ, 0xc0, !PT ;  /* 0x0000001e00037812 */ /* 0x000fe400078ec0ff */
[----:B------:R-:W-:-:S03]  /*8940*/  P2R R25, PR, RZ, 0x1 ;  /* 0x00000001ff197803 */ /* 0x000fc60000000000 */
[----:B------:R-:W-:-:S04]  /*8950*/  IMAD.IADD R0, R194, 0x1, -R3 ;  /* 0x00000001c2007824 */ /* 0x000fc800078e0a03 */
[----:B------:R-:W-:-:S05]  /*8960*/  IMAD R0, R0, 0x2000, R211 ;  /* 0x0000200000007824 */ /* 0x000fca00078e02d3 */
[----:B------:R-:W-:-:S04]  /*8970*/  SHF.R.U32.HI R0, RZ, 0x4, R0 ;  /* 0x00000004ff007819 */ /* 0x000fc80000011600 */
[----:B------:R-:W-:Y:S01]  /*8980*/  LOP3.LUT R26, R0, 0x3fff, RZ, 0xc0, !PT ;  /* 0x00003fff001a7812 */ /* 0x000fe200078ec0ff */
[----:B------:R-:W-:Y:S06]  /*8990*/  @!P0 BRA `(.L_x_590) ;  /* 0x0000000000408947 */ /* 0x000fec0003800000 */
[----:B------:R-:W-:Y:S01]  /*89a0*/  MOV R0, 0x0 ;  /* 0x0000000000007802 */ /* 0x000fe20000000f00 */
[----:B------:R-:W-:Y:S01]  /*89b0*/  ULDC.64 UR4, c[0x4][0x80] ;  /* 0x0100200000047ab9 */ /* 0x000fe20000000a00 */
[----:B------:R-:W-:Y:S01]  /*89c0*/  ULDC.64 UR6, c[0x4][0x88] ;  /* 0x0100220000067ab9 */ /* 0x000fe20000000a00 */
[----:B------:R-:W-:Y:S01]  /*89d0*/  IMAD.U32 R4, RZ, RZ, UR4 ;  /* 0x00000004ff047e24 */ /* 0x000fe2000f8e00ff */
[----:B------:R1:W2:Y:S01]  /*89e0*/  LDC.64 R14, c[0x4][R0] ;  /* 0x01000000000e7b82 */ /* 0x0002a20000000a00 */
        /* <DEDUP_REMOVED lines=8> */
[----:B-1-3--:R-:W-:-:S07]  /*8a70*/  IMAD.MOV.U32 R13, RZ, RZ, RZ ;  /* 0x000000ffff0d7224 */ /* 0x00afce00078e00ff */
[----:B------:R-:W-:-:S07]  /*8a80*/  LEPC R20, `(.L_x_590) ;  /* 0x000000001014794e */ /* 0x000fce0000000000 */
[----:B0-2--5:R-:W-:Y:S05]  /*8a90*/  CALL.ABS.NOINC R14 ;  /* 0x000000000e007343 */ /* 0x025fea0003c00000 */
.L_x_590:
[----:B------:R-:W-:Y:S02]  /*8aa0*/  ULDC UR4, c[0x0][0x3f4] ;  /* 0x0000fd0000047ab9 */ /* 0x000fe40000000800 */
[----:B------:R-:W-:-:S13]  /*8ab0*/  ISETP.LT.AND P0, PT, RZ, UR4, PT ;  /* 0x00000004ff007c0c */ /* 0x000fda000bf01270 */
[----:B------:R-:W-:Y:S05]  /*8ac0*/  @P0 BRA `(.L_x_591) ;  /* 0x00000000003c0947 */ /* 0x000fea0003800000 */
[----:B------:R-:W-:-:S04]  /*8ad0*/  LEA.HI R0, R207, R207, RZ, 0x1 ;  /* 0x000000cfcf007211 */ /* 0x000fc800078f08ff */
[----:B------:R-:W-:-:S05]  /*8ae0*/  LOP3.LUT R0, R0, 0xfffffffe, RZ, 0xc0, !PT ;  /* 0xfffffffe00007812 */ /* 0x000fca00078ec0ff */
[----:B------:R-:W-:-:S05]  /*8af0*/  IMAD.IADD R0, R207, 0x1, -R0 ;  /* 0x00000001cf007824 */ /* 0x000fca00078e0a00 */
[----:B------:R-:W-:-:S04]  /*8b00*/  SHF.L.U32 R3, R0, 0x1f, RZ ;  /* 0x0000001f00037819 */ /* 0x000fc800000006ff */
[----:B------:R1:W2:Y:S03]  /*8b10*/  SYNCS.PHASECHK.TRANS64.TRYWAIT P0, [R156+URZ+0x28800], R3 ;  /* 0x028800039c0075a7 */ /* 0x0002a6000800017f */
[----:B--2---:R-:W-:Y:S05]  /*8b20*/  @!P0 NANOSLEEP.SYNCS 0x989680 ;  /* 0x009896800000895d */ /* 0x004fea0003900000 */
[----:B------:R-:W2:Y:S01]  /*8b30*/  @!P0 SYNCS.PHASECHK.TRANS64 P0, [R156+URZ+0x28800], R3 ;  /* 0x028800039c0085a7 */ /* 0x000ea2000800007f */
[----:B------:R-:W-:Y:S04]  /*8b40*/  BSSY B0, `(.L_x_592) ;  /* 0x0000006000007945 */ /* 0x000fe80003800000 */
[----:B--2---:R-:W-:Y:S05]  /*8b50*/  @P0 BRA `(.L_x_593) ;  /* 0x0000000000100947 */ /* 0x004fea0003800000 */
.L_x_594:
[----:B--2---:R2:W4:Y:S02]  /*8b60*/  SYNCS.PHASECHK.TRANS64.TRYWAIT P0, [R156+URZ+0x28800], R3 ;  /* 0x028800039c0075a7 */ /* 0x004524000800017f */
[----:B----4-:R-:W-:Y:S05]  /*8b70*/  @!P0 NANOSLEEP.SYNCS 0x989680 ;  /* 0x009896800000895d */ /* 0x010fea0003900000 */
[----:B------:R-:W4:Y:S02]  /*8b80*/  @!P0 SYNCS.PHASECHK.TRANS64 P0, [R156+URZ+0x28800], R3 ;  /* 0x028800039c0085a7 */ /* 0x000f24000800007f */
[----:B----4-:R-:W-:Y:S05]  /*8b90*/  @!P0 BRA `(.L_x_594) ;  /* 0xfffffffc00f08947 */ /* 0x010fea000383ffff */
.L_x_593:
[----:B------:R-:W-:Y:S05]  /*8ba0*/  BSYNC B0 ;  /* 0x0000000000007941 */ /* 0x000fea0003800000 */
.L_x_592:
[----:B------:R-:W-:Y:S05]  /*8bb0*/  BRA `(.L_x_595) ;  /* 0x0000003400f07947 */ /* 0x000fea0003800000 */
.L_x_591:
[----:B-----5:R-:W-:Y:S01]  /*8bc0*/  SHF.R.S32.HI R0, RZ, 0x1f, R24 ;  /* 0x0000001fff007819 */ /* 0x020fe20000011418 */
[----:B------:R-:W-:Y:S01]  /*8bd0*/  ULDC.64 UR4, c[0x0][0x3f8] ;  /* 0x0000fe0000047ab9 */ /* 0x000fe20000000a00 */
[----:B------:R-:W-:Y:S01]  /*8be0*/  ULDC.64 UR6, c[0x0][0x408] ;  /* 0x0001020000067ab9 */ /* 0x000fe20000000a00 */
[----:B------:R-:W-:Y:S01]  /*8bf0*/  ISETP.NE.AND P2, PT, R25, RZ, PT ;  /* 0x000000ff1900720c */ /* 0x000fe20003f45270 */
[----:B------:R-:W-:-:S04]  /*8c00*/  IMAD.WIDE.U32 R4, R24, UR4, RZ ;  /* 0x0000000418047c25 */ /* 0x000fc8000f8e00ff */
[C---:B------:R-:W-:Y:S02]  /*8c10*/  IMAD R3, R0.reuse, UR4, RZ ;  /* 0x0000000400037c24 */ /* 0x040fe4000f8e02ff */
[----:B------:R-:W-:Y:S02]  /*8c20*/  IMAD R7, R0, UR6, RZ ;  /* 0x0000000600077c24 */ /* 0x000fe4000f8e02ff */
[C---:B------:R-:W-:Y:S01]  /*8c30*/  IMAD R3, R24.reuse, UR5, R3 ;  /* 0x0000000518037c24 */ /* 0x040fe2000f8e0203 */
[----:B------:R-:W-:Y:S01]  /*8c40*/  ULDC.64 UR4, c[0x0][0x3e8] ;  /* 0x0000fa0000047ab9 */ /* 0x000fe20000000a00 */
[----:B------:R-:W-:-:S04]  /*8c50*/  IMAD.WIDE.U32 R28, R24, UR6, RZ ;  /* 0x00000006181c7c25 */ /* 0x000fc8000f8e00ff */
[----:B------:R-:W-:Y:S01]  /*8c60*/  IMAD R7, R24, UR7, R7 ;  /* 0x0000000718077c24 */ /* 0x000fe2000f8e0207 */
[----:B------:R-:W-:Y:S01]  /*8c70*/  ULDC.64 UR6, c[0x0][0x400] ;  /* 0x0001000000067ab9 */ /* 0x000fe20000000a00 */
[----:B------:R-:W-:Y:S01]  /*8c80*/  IMAD.IADD R25, R3, 0x1, R5 ;  /* 0x0000000103197824 */ /* 0x000fe200078e0205 */
[----:B------:R-:W-:Y:S01]  /*8c90*/  LEA R24, P0, R4, UR4, 0x1 ;  /* 0x0000000404187c11 */ /* 0x000fe2000f8008ff */
[----:B------:R-:W-:Y:S01]  /*8ca0*/  IMAD.IADD R3, R7, 0x1, R29 ;  /* 0x0000000107037824 */ /* 0x000fe200078e021d */
[----:B------:R-:W-:Y:S02]  /*8cb0*/  LEA R27, P1, R28, UR6, 0x1 ;  /* 0x000000061c1b7c11 */ /* 0x000fe4000f8208ff */
[----:B------:R-:W-:Y:S02]  /*8cc0*/  LEA.HI.X R25, R4, UR5, R25, 0x1, P0 ;  /* 0x0000000504197c11 */ /* 0x000fe400080f0c19 */
[----:B------:R-:W-:Y:S01]  /*8cd0*/  LEA.HI.X R28, R28, UR7, R3, 0x1, P1 ;  /* 0x000000071c1c7c11 */ /* 0x000fe200088f0c03 */
[----:B------:R-:W-:Y:S08]  /*8ce0*/  @!P2 BRA `(.L_x_596) ;  /* 0x000000000040a947 */ /* 0x000ff00003800000 */
[----:B------:R-:W-:Y:S01]  /*8cf0*/  MOV R0, 0x0 ;  /* 0x0000000000007802 */ /* 0x000fe20000000f00 */
[----:B------:R-:W-:Y:S01]  /*8d00*/  ULDC.64 UR4, c[0x4][0x80] ;  /* 0x0100200000047ab9 */ /* 0x000fe20000000a00 */
[----:B------:R-:W-:Y:S01]  /*8d10*/  ULDC.64 UR6, c[0x4][0x20] ;  /* 0x0100080000067ab9 */ /* 0x000fe20000000a00 */
[----:B------:R-:W-:Y:S01]  /*8d20*/  MOV R4, UR4 ;  /* 0x0000000400047c02 */ /* 0x000fe20008000f00 */
[----:B------:R1:W2:Y:S01]  /*8d30*/  LDC.64 R14, c[0x4][R0] ;  /* 0x01000000000e7b82 */ /* 0x0002a20000000a00 */
[----:B------:R-:W-:Y:S01]  /*8d40*/  IMAD.U32 R5, RZ, RZ, UR5 ;  /* 0x00000005ff057e24 */ /* 0x000fe2000f8e00ff */
[----:B------:R-:W-:Y:S01]  /*8d50*/  ULDC.64 UR4, c[0x4][0x88] ;  /* 0x0100220000047ab9 */ /* 0x000fe20000000a00 */
[----:B------:R-:W-:Y:S01]  /*8d60*/  IMAD.U32 R10, RZ, RZ, UR6 ;  /* 0x00000006ff0a7e24 */ /* 0x000fe2000f8e00ff */
[----:B---3--:R-:W-:Y:S01]  /*8d70*/  MOV R13, RZ ;  /* 0x000000ff000d7202 */ /* 0x008fe20000000f00 */
[----:B------:R-:W-:Y:S02]  /*8d80*/  IMAD.U32 R6, RZ, RZ, UR4 ;  /* 0x00000004ff067e24 */ /* 0x000fe4000f8e00ff */
[----:B------:R-:W-:-:S02]  /*8d90*/  IMAD.U32 R7, RZ, RZ, UR5 ;  /* 0x00000005ff077e24 */ /* 0x000fc4000f8e00ff */
[----:B------:R-:W-:Y:S02]  /*8da0*/  IMAD.U32 R11, RZ, RZ, UR7 ;  /* 0x00000007ff0b7e24 */ /* 0x000fe4000f8e00ff */
[----:B------:R-:W-:Y:S02]  /*8db0*/  IMAD.MOV.U32 R8, RZ, RZ, 0x70 ;  /* 0x00000070ff087424 */ /* 0x000fe400078e00ff */
[----:B-1----:R-:W-:-:S07]  /*8dc0*/  IMAD.MOV.U32 R12, RZ, RZ, 0x1 ;  /* 0x00000001ff0c7424 */ /* 0x002fce00078e00ff */
[----:B------:R-:W-:-:S07]  /*8dd0*/  LEPC R20, `(.L_x_596) ;  /* 0x000000001014794e */ /* 0x000fce0000000000 */
[----:B0-2---:R-:W-:Y:S05]  /*8de0*/  CALL.ABS.NOINC R14 ;  /* 0x000000000e007343 */ /* 0x005fea0003c00000 */
.L_x_596:
[----:B------:R-:W-:Y:S01]  /*8df0*/  ULDC.U8 UR4, c[0x0][0x410] ;  /* 0x0001040000047ab9 */ /* 0x000fe20000000000 */
[----:B------:R-:W-:Y:S01]  /*8e00*/  BSSY B0, `(.L_x_597) ;  /* 0x000034f000007945 */ /* 0x000fe20003800000 */
[----:B------:R-:W-:Y:S01]  /*8e10*/  ISETP.NE.AND P0, PT, RZ, UR4, PT ;  /* 0x00000004ff007c0c */ /* 0x000fe2000bf05270 */
[----:B------:R-:W-:-:S12]  /*8e20*/  IMAD R5, R41, 0x80, R153 ;  /* 0x0000008029057824 */ /* 0x000fd800078e0299 */
[----:B------:R-:W-:Y:S05]  /*8e30*/  @!P0 BRA `(.L_x_598) ;  /* 0x0000001800888947 */ /* 0x000fea0003800000 */
[----:B------:R-:W-:-:S03]  /*8e40*/  UMOV UR4, 0xffffffff ;  /* 0xffffffff00047882 */ /* 0x000fc60000000000 */
[----:B------:R-:W-:Y:S05]  /*8e50*/  BRA.DIV UR4, `(.L_x_599) ;  /* 0x0000012e047c7947 */ /* 0x000fea000b800000 */
[----:B------:R1:W2:Y:S04]  /*8e60*/  SHFL.IDX PT, R0, R25, RZ, 0x181f ;  /* 0x00181fff19007589 */ /* 0x0002a800000e0000 */
[----:B------:R1:W4:Y:S04]  /*8e70*/  SHFL.IDX PT, R3, R24, RZ, 0x181f ;  /* 0x00181fff18037589 */ /* 0x00032800000e0000 */
[----:B------:R1:W0:Y:S04]  /*8e80*/  SHFL.IDX PT, R4, R28, RZ, 0x181f ;  /* 0x00181fff1c047589 */ /* 0x00022800000e0000 */
[----:B------:R1:W0:Y:S02]  /*8e90*/  SHFL.IDX PT, R14, R27, RZ, 0x181f ;  /* 0x00181fff1b0e7589 */ /* 0x00022400000e0000 */
.L_x_857:
[----:B------:R-:W-:Y:S01]  /*8ea0*/  ULDC UR4, c[0x0][0x448] ;  /* 0x0001120000047ab9 */ /* 0x000fe20000000800 */
[----:B------:R-:W-:Y:S01]  /*8eb0*/  LEA.HI R6, R207, R207, RZ, 0x1 ;  /* 0x000000cfcf067211 */ /* 0x000fe200078f08ff */
[----:B------:R-:W-:Y:S01]  /*8ec0*/  IMAD R30, R95, UR4, RZ ;  /* 0x000000045f1e7c24 */ /* 0x000fe2000f8e02ff */
[----:B------:R-:W-:Y:S01]  /*8ed0*/  BSSY B1, `(.L_x_600) ;  /* 0x000001f000017945 */ /* 0x000fe20003800000 */
[----:B------:R-:W-:Y:S02]  /*8ee0*/  CS2R R8, SRZ ;  /* 0x0000000000087805 */ /* 0x000fe4000001ff00 */
[----:B------:R-:W-:Y:S02]  /*8ef0*/  LOP3.LUT R6, R6, 0xfffffffe, RZ, 0xc0, !PT ;  /* 0xfffffffe06067812 */ /* 0x000fe400078ec0ff */
[----:B------:R-:W-:Y:S02]  /*8f00*/  CS2R R10, SRZ ;  /* 0x00000000000a7805 */ /* 0x000fe4000001ff00 */
[----:B------:R-:W-:-:S02]  /*8f10*/  ISETP.GE.AND P0, PT, R5, R30, PT ;  /* 0x0000001e0500720c */ /* 0x000fc40003f06270 */
[----:B---3--:R-:W-:Y:S01]  /*8f20*/  CS2R R12, SRZ ;  /* 0x00000000000c7805 */ /* 0x008fe2000001ff00 */
[----:B------:R-:W-:Y:S01]  /*8f30*/  IMAD.IADD R5, R207, 0x1, -R6 ;  /* 0x00000001cf057824 */ /* 0x000fe200078e0a06 */
[----:B------:R-:W-:-:S04]  /*8f40*/  CS2R R6, SRZ ;  /* 0x0000000000067805 */ /* 0x000fc8000001ff00 */
[----:B------:R-:W-:-:S05]  /*8f50*/  SHF.L.U32 R5, R5, 0x1f, RZ ;  /* 0x0000001f05057819 */ /* 0x000fca00000006ff */
[----:B------:R-:W-:Y:S05]  /*8f60*/  @P0 BRA `(.L_x_601) ;  /* 0x0000000000540947 */ /* 0x000fea0003800000 */
[----:B------:R-:W-:Y:S01]  /*8f70*/  ULDC UR4, c[0x0][0x3f4] ;  /* 0x0000fd0000047ab9 */ /* 0x000fe20000000800 */
[----:B------:R-:W-:Y:S02]  /*8f80*/  CS2R R12, SRZ ;  /* 0x00000000000c7805 */ /* 0x000fe4000001ff00 */
[----:B------:R-:W-:Y:S02]  /*8f90*/  ISETP.GE.AND P4, PT, R18, UR4, PT ;  /* 0x0000000412007c0c */ /* 0x000fe4000bf86270 */
[----:B------:R-:W-:Y:S02]  /*8fa0*/  CS2R R8, SRZ ;  /* 0x0000000000087805 */ /* 0x000fe4000001ff00 */
[----:B------:R-:W-:-:S09]  /*8fb0*/  ISETP.GE.AND P5, PT, R23, UR4, PT ;  /* 0x0000000417007c0c */ /* 0x000fd2000bfa6270 */
[C---:B-1----:R-:W-:Y:S01]  /*8fc0*/  @!P4 IMAD.SHL.U32 R24, R18.reuse, 0x2, RZ ;  /* 0x000000021218c824 */ /* 0x042fe200078e00ff */
[----:B------:R-:W-:-:S03]  /*8fd0*/  @!P4 SHF.L.U64.HI R7, R18, 0x1, R19 ;  /* 0x000000011207c819 */ /* 0x000fc60000010213 */
[C---:B----4-:R-:W-:Y:S02]  /*8fe0*/  @!P5 IADD3 R28, P2, R3.reuse, R214, RZ ;  /* 0x000000d6031cd210 */ /* 0x050fe40007f5e0ff */
[-C--:B------:R-:W-:Y:S02]  /*8ff0*/  @!P4 IADD3 R20, P0, R3, R24.reuse, RZ ;  /* 0x000000180314c210 */ /* 0x080fe40007f1e0ff */
[C---:B0-----:R-:W-:Y:S02]  /*9000*/  @!P4 IADD3 R24, P1, R14.reuse, R24, RZ ;  /* 0x000000180e18c210 */ /* 0x041fe40007f3e0ff */
[----:B------:R-:W-:Y:S02]  /*9010*/  CS2R R10, SRZ ;  /* 0x00000000000a7805 */ /* 0x000fe4000001ff00 */
[----:B------:R-:W-:Y:S01]  /*9020*/  @!P5 IADD3 R14, P3, R14, R214, RZ ;  /* 0x000000d60e0ed210 */ /* 0x000fe20007f7e0ff */
[--C-:B--2---:R-:W-:Y:S02]  /*9030*/  @!P4 IMAD.X R21, R0, 0x1, R7.reuse, P0 ;  /* 0x000000010015c824 */ /* 0x104fe400000e0607 */
[----:B------:R-:W-:Y:S01]  /*9040*/  @!P4 IMAD.X R25, R4, 0x1, R7, P1 ;  /* 0x000000010419c824 */ /* 0x000fe200008e0607 */
[----:B------:R-:W-:Y:S01]  /*9050*/  CS2R R6, SRZ ;  /* 0x0000000000067805 */ /* 0x000fe2000001ff00 */
[--C-:B------:R-:W-:Y:S01]  /*9060*/  @!P5 IMAD.X R29, R0, 0x1, R213.reuse, P2 ;  /* 0x00000001001dd824 */ /* 0x100fe200010e06d5 */
[----:B------:R3:W5:Y:S01]  /*9070*/  @!P4 LD.E.64 R10, desc[UR38][R20.64] ;  /* 0x00000026140ac980 */ /* 0x000762000c101b00 */
[----:B------:R-:W-:-:S03]  /*9080*/  @!P5 IMAD.X R15, R4, 0x1, R213, P3 ;  /* 0x00000001040fd824 */ /* 0x000fc600018e06d5 */
[----:B------:R3:W5:Y:S04]  /*9090*/  @!P5 LD.E.64 R12, desc[UR38][R28.64] ;  /* 0x000000261c0cd980 */ /* 0x000768000c101b00 */
[----:B------:R3:W5:Y:S04]  /*90a0*/  @!P5 LD.E.64 R8, desc[UR38][R14.64] ;  /* 0x000000260e08d980 */ /* 0x000768000c101b00 */
[----:B------:R3:W5:Y:S02]  /*90b0*/  @!P4 LD.E.64 R6, desc[UR38][R24.64] ;  /* 0x000000261806c980 */ /* 0x000764000c101b00 */
.L_x_601:
[----:B------:R-:W-:Y:S05]  /*90c0*/  BSYNC B1 ;  /* 0x0000000000017941 */ /* 0x000fea0003800000 */
.L_x_600:
[----:B------:R-:W0:Y:S01]  /*90d0*/  SYNCS.PHASECHK.TRANS64.TRYWAIT P0, [R156+URZ+0x28800], R5 ;  /* 0x028800059c0075a7 */ /* 0x000e22000800017f */
[----:B--2---:R-:W-:Y:S01]  /*90e0*/  IMAD R0, R41, -0x80, R30 ;  /* 0xffffff8029007824 */ /* 0x004fe200078e021e */
[----:B----45:R-:W-:Y:S01]  /*90f0*/  MOV R3, R10 ;  /* 0x0000000a00037202 */ /* 0x030fe20000000f00 */
[--C-:B---3--:R-:W-:Y:S01]  /*9100*/  IMAD.MOV.U32 R15, RZ, RZ, R11.reuse ;  /* 0x000000ffff0f7224 */ /* 0x108fe200078e000b */
[--C-:B------:R-:W-:Y:S01]  /*9110*/  SHF.R.U64 R32, R10, 0x10, R11.reuse ;  /* 0x000000100a207819 */ /* 0x100fe2000000120b */
[----:B------:R-:W-:Y:S01]  /*9120*/  IMAD.MOV.U32 R20, RZ, RZ, R12 ;  /* 0x000000ffff147224 */ /* 0x000fe200078e000c */
[----:B------:R-:W-:Y:S01]  /*9130*/  SHF.R.U32.HI R30, RZ, 0x10, R11 ;  /* 0x00000010ff1e7819 */ /* 0x000fe2000001160b */
[--C-:B------:R-:W-:Y:S01]  /*9140*/  IMAD.MOV.U32 R21, RZ, RZ, R13.reuse ;  /* 0x000000ffff157224 */ /* 0x100fe200078e000d */
[--C-:B-1----:R-:W-:Y:S01]  /*9150*/  SHF.R.U64 R27, R12, 0x10, R13.reuse ;  /* 0x000000100c1b7819 */ /* 0x102fe2000000120d */
[----:B------:R-:W-:Y:S01]  /*9160*/  BSSY B1, `(.L_x_602) ;  /* 0x0000011000017945 */ /* 0x000fe20003800000 */
[----:B------:R-:W-:Y:S01]  /*9170*/  SHF.R.U32.HI R28, RZ, 0x10, R13 ;  /* 0x00000010ff1c7819 */ /* 0x000fe2000001160d */
[----:B------:R-:W-:Y:S01]  /*9180*/  IMAD.MOV.U32 R13, RZ, RZ, R6 ;  /* 0x000000ffff0d7224 */ /* 0x000fe200078e0006 */
[----:B------:R-:W-:Y:S01]  /*9190*/  VIMNMX R10, R0, 0x80, PT ;  /* 0x00000080000a7848 */ /* 0x000fe20003fe0100 */
[--C-:B0-----:R-:W-:Y:S01]  /*91a0*/  IMAD.MOV.U32 R14, RZ, RZ, R7.reuse ;  /* 0x000000ffff0e7224 */ /* 0x101fe200078e0007 */
[----:B------:R-:W-:Y:S01]  /*91b0*/  SHF.R.U64 R24, R6, 0x10, R7 ;  /* 0x0000001006187819 */ /* 0x000fe20000001207 */
[----:B------:R-:W-:Y:S01]  /*91c0*/  IMAD.MOV.U32 R6, RZ, RZ, R9 ;  /* 0x000000ffff067224 */ /* 0x000fe200078e0009 */
[----:B------:R-:W-:Y:S01]  /*91d0*/  SHF.R.U32.HI R25, RZ, 0x10, R7 ;  /* 0x00000010ff197819 */ /* 0x000fe20000011607 */
[----:B------:R-:W-:Y:S01]  /*91e0*/  IMAD.MOV.U32 R4, RZ, RZ, R8 ;  /* 0x000000ffff047224 */ /* 0x000fe200078e0008 */
[----:B------:R-:W-:-:S02]  /*91f0*/  SHF.R.U64 R7, R8, 0x10, R9 ;  /* 0x0000001008077819 */ /* 0x000fc40000001209 */
[----:B------:R-:W-:Y:S02]  /*9200*/  PRMT R11, R3, 0x5410, R32 ;  /* 0x00005410030b7816 */ /* 0x000fe40000000020 */
[----:B------:R-:W-:Y:S02]  /*9210*/  ISETP.GE.AND P1, PT, R153, R10, PT ;  /* 0x0000000a9900720c */ /* 0x000fe40003f26270 */
[----:B------:R-:W-:Y:S02]  /*9220*/  SHF.R.U32.HI R9, RZ, 0x10, R9 ;  /* 0x00000010ff097819 */ /* 0x000fe40000011609 */
[----:B------:R-:W-:Y:S02]  /*9230*/  PRMT R12, R15, 0x5410, R30 ;  /* 0x000054100f0c7816 */ /* 0x000fe4000000001e */
[----:B------:R-:W-:Y:S02]  /*9240*/  PRMT R0, R20, 0x5410, R27 ;  /* 0x0000541014007816 */ /* 0x000fe4000000001b */
[----:B------:R-:W-:Y:S01]  /*9250*/  PRMT R3, R21, 0x5410, R28 ;  /* 0x0000541015037816 */ /* 0x000fe2000000001c */
[----:B------:R-:W-:Y:S06]  /*9260*/  @!P0 BRA `(.L_x_603) ;  /* 0x0000012800e88947 */ /* 0x000fec0003800000 */
.L_x_858:
[----:B------:R-:W-:Y:S05]  /*9270*/  BSYNC B1 ;  /* 0x0000000000017941 */ /* 0x000fea0003800000 */
.L_x_602:
[----:B------:R-:W-:Y:S01]  /*9280*/  BSSY B1, `(.L_x_604) ;  /* 0x0000059000017945 */ /* 0x000fe20003800000 */
[----:B------:R-:W-:Y:S02]  /*9290*/  PRMT R13, R13, 0x5410, R24 ;  /* 0x000054100d0d7816 */ /* 0x000fe40000000018 */
[----:B------:R-:W-:Y:S02]  /*92a0*/  PRMT R14, R14, 0x5410, R25 ;  /* 0x000054100e0e7816 */ /* 0x000fe40000000019 */
[----:B------:R-:W-:Y:S02]  /*92b0*/  PRMT R8, R4, 0x5410, R7 ;  /* 0x0000541004087816 */ /* 0x000fe40000000007 */
[----:B------:R-:W-:Y:S01]  /*92c0*/  PRMT R9, R6, 0x5410, R9 ;  /* 0x0000541006097816 */ /* 0x000fe20000000009 */
[----:B------:R-:W-:Y:S06]  /*92d0*/  @P1 BRA `(.L_x_605) ;  /* 0x00000004004c1947 */ /* 0x000fec0003800000 */
[----:B------:R-:W1:Y:S01]  /*92e0*/  LDC R4, c[0x0][0x3f4] ;  /* 0x0000fd00ff047b82 */ /* 0x000e620000000800 */
[----:B------:R-:W-:Y:S01]  /*92f0*/  BSSY B2, `(.L_x_606) ;  /* 0x000002a000027945 */ /* 0x000fe20003800000 */
[-C--:B-1----:R-:W-:Y:S02]  /*9300*/  ISETP.GE.AND P0, PT, R18, R4.reuse, PT ;  /* 0x000000041200720c */ /* 0x082fe40003f06270 */
[----:B------:R-:W-:-:S11]  /*9310*/  ISETP.GE.AND P1, PT, R23, R4, PT ;  /* 0x000000041700720c */ /* 0x000fd60003f26270 */
[----:B------:R-:W-:Y:S05]  /*9320*/  @P0 BRA `(.L_x_607) ;  /* 0x0000000000980947 */ /* 0x000fea0003800000 */
[----:B0-----:R-:W0:Y:S01]  /*9330*/  LDS.128 R4, [R200] ;  /* 0x00000000c8047984 */ /* 0x001e220000000c00 */
[----:B------:R-:W-:Y:S01]  /*9340*/  IMAD.U32 R28, R13, 0x10000, RZ ;  /* 0x000100000d1c7824 */ /* 0x000fe200078e00ff */
[C---:B------:R-:W-:Y:S01]  /*9350*/  LOP3.LUT R27, R11.reuse, 0xffff0000, RZ, 0xc0, !PT ;  /* 0xffff00000b1b7812 */ /* 0x040fe200078ec0ff */
[----:B------:R-:W-:Y:S01]  /*9360*/  IMAD.U32 R25, R11, 0x10000, RZ ;  /* 0x000100000b197824 */ /* 0x000fe200078e00ff */
[----:B------:R-:W-:Y:S02]  /*9370*/  LOP3.LUT R29, R13, 0xffff0000, RZ, 0xc0, !PT ;  /* 0xffff00000d1d7812 */ /* 0x000fe400078ec0ff */
[C---:B0-----:R-:W-:Y:S01]  /*9380*/  SHF.L.U32 R15, R4.reuse, 0x10, RZ ;  /* 0x00000010040f7819 */ /* 0x041fe200000006ff */
[C---:B------:R-:W-:Y:S01]  /*9390*/  IMAD.U32 R20, R5.reuse, 0x10000, RZ ;  /* 0x0001000005147824 */ /* 0x040fe200078e00ff */
[----:B------:R-:W-:Y:S01]  /*93a0*/  LOP3.LUT R4, R4, 0xffff0000, RZ, 0xc0, !PT ;  /* 0xffff000004047812 */ /* 0x000fe200078ec0ff */
[C---:B------:R-:W-:Y:S01]  /*93b0*/  IMAD.U32 R21, R6.reuse, 0x10000, RZ ;  /* 0x0001000006157824 */ /* 0x040fe200078e00ff */
[----:B------:R-:W-:Y:S01]  /*93c0*/  LOP3.LUT R5, R5, 0xffff0000, RZ, 0xc0, !PT ;  /* 0xffff000005057812 */ /* 0x000fe200078ec0ff */
[----:B------:R-:W-:Y:S01]  /*93d0*/  IMAD.U32 R24, R7, 0x10000, RZ ;  /* 0x0001000007187824 */ /* 0x000fe200078e00ff */
[----:B------:R-:W-:Y:S01]  /*93e0*/  LOP3.LUT R6, R6, 0xffff0000, RZ, 0xc0, !PT ;  /* 0xffff000006067812 */ /* 0x000fe200078ec0ff */
[CC--:B------:R-:W-:Y:S01]  /*93f0*/  FMUL.FTZ R30, R4.reuse, R28.reuse ;  /* 0x0000001c041e7220 */ /* 0x0c0fe20000410000 */
[----:B------:R-:W-:Y:S01]  /*9400*/  FMUL.FTZ R31, R4, R25 ;  /* 0x00000019041f7220 */ /* 0x000fe20000410000 */
[C---:B------:R-:W-:Y:S01]  /*9410*/  FMUL.FTZ R33, R5.reuse, R29 ;  /* 0x0000001d05217220 */ /* 0x040fe20000410000 */
[----:B------:R-:W-:Y:S01]  /*9420*/  FMUL.FTZ R35, R5, R27 ;  /* 0x0000001b05237220 */ /* 0x000fe20000410000 */
[----:B------:R-:W-:Y:S01]  /*9430*/  FFMA.FTZ R30, R15, R25, -R30 ;  /* 0x000000190f1e7223 */ /* 0x000fe2000001081e */
[----:B------:R-:W-:Y:S01]  /*9440*/  LOP3.LUT R7, R7, 0xffff0000, RZ, 0xc0, !PT ;  /* 0xffff000007077812 */ /* 0x000fe200078ec0ff */
[----:B------:R-:W-:Y:S01]  /*9450*/  FFMA.FTZ R31, R15, R28, R31 ;  /* 0x0000001c0f1f7223 */ /* 0x000fe2000001001f */
[C---:B------:R-:W-:Y:S01]  /*9460*/  LOP3.LUT R25, R14.reuse, 0xffff0000, RZ, 0xc0, !PT ;  /* 0xffff00000e197812 */ /* 0x040fe200078ec0ff */
[----:B------:R-:W-:Y:S01]  /*9470*/  IMAD.U32 R15, R14, 0x10000, RZ ;  /* 0x000100000e0f7824 */ /* 0x000fe200078e00ff */
[C---:B------:R-:W-:Y:S01]  /*9480*/  LOP3.LUT R5, R12.reuse, 0xffff0000, RZ, 0xc0, !PT ;  /* 0xffff00000c057812 */ /* 0x040fe200078ec0ff */
[----:B------:R-:W-:-:S02]  /*9490*/  IMAD.U32 R4, R12, 0x10000, RZ ;  /* 0x000100000c047824 */ /* 0x000fc400078e00ff */
[----:B------:R-:W-:Y:S01]  /*94a0*/  FFMA.FTZ R33, R20, R27, -R33 ;  /* 0x0000001b14217223 */ /* 0x000fe20000010821 */
[C---:B------:R-:W-:Y:S01]  /*94b0*/  FMUL.FTZ R28, R6.reuse, R15 ;  /* 0x0000000f061c7220 */ /* 0x040fe20000410000 */
[C---:B------:R-:W-:Y:S01]  /*94c0*/  FMUL.FTZ R27, R7.reuse, R25 ;  /* 0x00000019071b7220 */ /* 0x040fe20000410000 */
[-C--:B------:R-:W-:Y:S01]  /*94d0*/  FMUL.FTZ R32, R6, R4.reuse ;  /* 0x0000000406207220 */ /* 0x080fe20000410000 */
[----:B------:R-:W-:Y:S01]  /*94e0*/  FMUL.FTZ R34, R7, R5 ;  /* 0x0000000507227220 */ /* 0x000fe20000410000 */
[----:B------:R-:W-:Y:S01]  /*94f0*/  FFMA.FTZ R20, R20, R29, R35 ;  /* 0x0000001d14147223 */ /* 0x000fe20000010023 */
[C---:B------:R-:W-:Y:S01]  /*9500*/  FFMA.FTZ R6, R21.reuse, R4, -R28 ;  /* 0x0000000415067223 */ /* 0x040fe2000001081c */
[----:B------:R-:W-:Y:S01]  /*9510*/  FFMA.FTZ R15, R21, R15, R32 ;  /* 0x0000000f150f7223 */ /* 0x000fe20000010020 */
[C---:B------:R-:W-:Y:S01]  /*9520*/  FFMA.FTZ R7, R24.reuse, R5, -R27 ;  /* 0x0000000518077223 */ /* 0x040fe2000001081b */
[----:B------:R-:W-:Y:S01]  /*9530*/  FFMA.FTZ R34, R24, R25, R34 ;  /* 0x0000001918227223 */ /* 0x000fe20000010022 */
[----:B------:R-:W-:-:S02]  /*9540*/  F2FP.BF16.F32.PACK_AB R4, R31, R30 ;  /* 0x0000001e1f04723e */ /* 0x000fc400000010ff */
[----:B------:R-:W-:Y:S02]  /*9550*/  F2FP.BF16.F32.PACK_AB R5, R20, R33 ;  /* 0x000000211405723e */ /* 0x000fe400000010ff */
[----:B------:R-:W-:Y:S02]  /*9560*/  F2FP.BF16.F32.PACK_AB R6, R15, R6 ;  /* 0x000000060f06723e */ /* 0x000fe400000010ff */
[----:B------:R-:W-:-:S05]  /*9570*/  F2FP.BF16.F32.PACK_AB R7, R34, R7 ;  /* 0x000000072207723e */ /* 0x000fca00000010ff */
[----:B------:R1:W-:Y:S02]  /*9580*/  STS.128 [R200], R4 ;  /* 0x00000004c8007388 */ /* 0x0003e40000000c00 */
.L_x_607:
[----:B------:R-:W-:Y:S05]  /*9590*/  BSYNC B2 ;  /* 0x0000000000027941 */ /* 0x000fea0003800000 */
.L_x_606:
[----:B------:R-:W-:Y:S05]  /*95a0*/  @P1 BRA `(.L_x_605) ;  /* 0x0000000000981947 */ /* 0x000fea0003800000 */
[----:B01----:R-:W0:Y:S01]  /*95b0*/  LDS.128 R4, [R200+0x4000] ;  /* 0x00400000c8047984 */ /* 0x003e220000000c00 */
        /* <DEDUP_REMOVED lines=36> */
[----:B------:R2:W-:Y:S02]  /*9800*/  STS.128 [R200+0x4000], R4 ;  /* 0x00400004c8007388 */ /* 0x0005e40000000c00 */
.L_x_605:
[----:B------:R-:W-:Y:S05]  /*9810*/  BSYNC B1 ;  /* 0x0000000000017941 */ /* 0x000fea0003800000 */
.L_x_604:
[----:B------:R-:W-:Y:S01]  /*9820*/  ISETP.GE.AND P0, PT, R220, R10, PT ;  /* 0x0000000adc00720c */ /* 0x000fe20003f06270 */
[----:B------:R-:W-:-:S12]  /*9830*/  BSSY B1, `(.L_x_608) ;  /* 0x0000055000017945 */ /* 0x000fd80003800000 */
[----:B------:R-:W-:Y:S05]  /*9840*/  @P0 BRA `(.L_x_609) ;  /* 0x00000004004c0947 */ /* 0x000fea0003800000 */
[----:B-12---:R-:W1:Y:S01]  /*9850*/  LDC R4, c[0x0][0x3f4] ;  /* 0x0000fd00ff047b82 */ /* 0x006e620000000800 */
[----:B------:R-:W-:Y:S01]  /*9860*/  BSSY B2, `(.L_x_610) ;  /* 0x000002a000027945 */ /* 0x000fe20003800000 */
[-C--:B-1----:R-:W-:Y:S02]  /*9870*/  ISETP.GE.AND P0, PT, R18, R4.reuse, PT ;  /* 0x000000041200720c */ /* 0x082fe40003f06270 */
[----:B------:R-:W-:-:S11]  /*9880*/  ISETP.GE.AND P1, PT, R23, R4, PT ;  /* 0x000000041700720c */ /* 0x000fd60003f26270 */
[----:B------:R-:W-:Y:S05]  /*9890*/  @P0 BRA `(.L_x_611) ;  /* 0x0000000000980947 */ /* 0x000fea0003800000 */
[----:B0-----:R-:W0:Y:S01]  /*98a0*/  LDS.128 R4, [R200+0x1000] ;  /* 0x00100000c8047984 */ /* 0x001e220000000c00 */
[C---:B------:R-:W-:Y:S01]  /*98b0*/  IMAD.U32 R29, R13.reuse, 0x10000, RZ ;  /* 0x000100000d1d7824 */ /* 0x040fe200078e00ff */
[----:B------:R-:W-:Y:S01]  /*98c0*/  LOP3.LUT R34, R13, 0xffff0000, RZ, 0xc0, !PT ;  /* 0xffff00000d227812 */ /* 0x000fe200078ec0ff */
[C---:B------:R-:W-:Y:S01]  /*98d0*/  IMAD.U32 R27, R11.reuse, 0x10000, RZ ;  /* 0x000100000b1b7824 */ /* 0x040fe200078e00ff */
[----:B------:R-:W-:Y:S01]  /*98e0*/  LOP3.LUT R32, R11, 0xffff0000, RZ, 0xc0, !PT ;  /* 0xffff00000b207812 */ /* 0x000fe200078ec0ff */
[C---:B------:R-:W-:Y:S01]  /*98f0*/  IMAD.U32 R31, R14.reuse, 0x10000, RZ ;  /* 0x000100000e1f7824 */ /* 0x040fe200078e00ff */
        /* <DEDUP_REMOVED lines=8> */
[-C--:B------:R-:W-:Y:S01]  /*9980*/  FMUL.FTZ R28, R29, R4.reuse ;  /* 0x000000041d1c7220 */ /* 0x080fe20000410000 */
[----:B------:R-:W-:Y:S01]  /*9990*/  FMUL.FTZ R30, R27, R4 ;  /* 0x000000041b1e7220 */ /* 0x000fe20000410000 */
[----:B------:R-:W-:Y:S01]  /*99a0*/  FMUL.FTZ R25, R34, R5 ;  /* 0x0000000522197220 */ /* 0x000fe20000410000 */
[----:B------:R-:W-:Y:S01]  /*99b0*/  LOP3.LUT R7, R7, 0xffff0000, RZ, 0xc0, !PT ;  /* 0xffff000007077812 */ /* 0x000fe200078ec0ff */
[----:B------:R-:W-:Y:S01]  /*99c0*/  FFMA.FTZ R4, R27, R15, -R28 ;  /* 0x0000000f1b047223 */ /* 0x000fe2000001081c */
[C---:B------:R-:W-:Y:S01]  /*99d0*/  FMUL.FTZ R27, R32.reuse, R5 ;  /* 0x00000005201b7220 */ /* 0x040fe20000410000 */
[----:B------:R-:W-:Y:S01]  /*99e0*/  FFMA.FTZ R5, R32, R20, -R25 ;  /* 0x0000001420057223 */ /* 0x000fe20000010819 */
[----:B------:R-:W-:Y:S01]  /*99f0*/  FFMA.FTZ R15, R29, R15, R30 ;  /* 0x0000000f1d0f7223 */ /* 0x000fe2000001001e */
[C---:B------:R-:W-:Y:S01]  /*9a00*/  LOP3.LUT R32, R12.reuse, 0xffff0000, RZ, 0xc0, !PT ;  /* 0xffff00000c207812 */ /* 0x040fe200078ec0ff */
[----:B------:R-:W-:-:S02]  /*9a10*/  IMAD.U32 R29, R12, 0x10000, RZ ;  /* 0x000100000c1d7824 */ /* 0x000fc400078e00ff */
[----:B------:R-:W-:Y:S01]  /*9a20*/  FFMA.FTZ R20, R34, R20, R27 ;  /* 0x0000001422147223 */ /* 0x000fe2000001001b */
[-C--:B------:R-:W-:Y:S01]  /*9a30*/  FMUL.FTZ R28, R31, R6.reuse ;  /* 0x000000061f1c7220 */ /* 0x080fe20000410000 */
[-C--:B------:R-:W-:Y:S01]  /*9a40*/  FMUL.FTZ R25, R36, R7.reuse ;  /* 0x0000000724197220 */ /* 0x080fe20000410000 */
[C---:B------:R-:W-:Y:S01]  /*9a50*/  FMUL.FTZ R30, R29.reuse, R6 ;  /* 0x000000061d1e7220 */ /* 0x040fe20000410000 */
[C---:B------:R-:W-:Y:S01]  /*9a60*/  FMUL.FTZ R27, R32.reuse, R7 ;  /* 0x00000007201b7220 */ /* 0x040fe20000410000 */
[-C--:B------:R-:W-:Y:S01]  /*9a70*/  FFMA.FTZ R6, R29, R21.reuse, -R28 ;  /* 0x000000151d067223 */ /* 0x080fe2000001081c */
[-C--:B------:R-:W-:Y:S01]  /*9a80*/  FFMA.FTZ R7, R32, R24.reuse, -R25 ;  /* 0x0000001820077223 */ /* 0x080fe20000010819 */
[----:B------:R-:W-:Y:S01]  /*9a90*/  FFMA.FTZ R21, R31, R21, R30 ;  /* 0x000000151f157223 */ /* 0x000fe2000001001e */
[----:B------:R-:W-:Y:S01]  /*9aa0*/  FFMA.FTZ R24, R36, R24, R27 ;  /* 0x0000001824187223 */ /* 0x000fe2000001001b */
[----:B------:R-:W-:Y:S02]  /*9ab0*/  F2FP.BF16.F32.PACK_AB R4, R15, R4 ;  /* 0x000000040f04723e */ /* 0x000fe400000010ff */
[----:B------:R-:W-:-:S02]  /*9ac0*/  F2FP.BF16.F32.PACK_AB R5, R20, R5 ;  /* 0x000000051405723e */ /* 0x000fc400000010ff */
[----:B------:R-:W-:Y:S02]  /*9ad0*/  F2FP.BF16.F32.PACK_AB R6, R21, R6 ;  /* 0x000000061506723e */ /* 0x000fe400000010ff */
[----:B------:R-:W-:-:S05]  /*9ae0*/  F2FP.BF16.F32.PACK_AB R7, R24, R7 ;  /* 0x000000071807723e */ /* 0x000fca00000010ff */
[----:B------:R1:W-:Y:S02]  /*9af0*/  STS.128 [R200+0x1000], R4 ;  /* 0x00100004c8007388 */ /* 0x0003e40000000c00 */
.L_x_611:
[----:B------:R-:W-:Y:S05]  /*9b00*/  BSYNC B2 ;  /* 0x0000000000027941 */ /* 0x000fea0003800000 */
.L_x_610:
[----:B------:R-:W-:Y:S05]  /*9b10*/  @P1 BRA `(.L_x_609) ;  /* 0x0000000000981947 */ /* 0x000fea0003800000 */
[----:B01----:R-:W0:Y:S01]  /*9b20*/  LDS.128 R4, [R200+0x5000] ;  /* 0x00500000c8047984 */ /* 0x003e220000000c00 */
        /* <DEDUP_REMOVED lines=37> */
.L_x_609:
[----:B------:R-:W-:Y:S05]  /*9d80*/  BSYNC B1 ;  /* 0x0000000000017941 */ /* 0x000fea0003800000 */
.L_x_608:
[----:B------:R-:W-:Y:S01]  /*9d90*/  ISETP.GE.AND P0, PT, R219, R10, PT ;  /* 0x0000000adb00720c */ /* 0x000fe20003f06270 */
[----:B------:R-:W-:-:S12]  /*9da0*/  BSSY B1, `(.L_x_612) ;  /* 0x0000055000017945 */ /* 0x000fd80003800000 */
[----:B------:R-:W-:Y:S05]  /*9db0*/  @P0 BRA `(.L_x_613) ;  /* 0x00000004004c0947 */ /* 0x000fea0003800000 */
[----:B-123--:R-:W1:Y:S01]  /*9dc0*/  LDC R4, c[0x0][0x3f4] ;  /* 0x0000fd00ff047b82 */ /* 0x00ee620000000800 */
        /* <DEDUP_REMOVED lines=42> */
.L_x_615:
[----:B------:R-:W-:Y:S05]  /*a070*/  BSYNC B2 ;  /* 0x0000000000027941 */ /* 0x000fea0003800000 */
.L_x_614:
        /* <DEDUP_REMOVED lines=39> */
.L_x_613:
[----:B------:R-:W-:Y:S05]  /*a2f0*/  BSYNC B1 ;  /* 0x0000000000017941 */ /* 0x000fea0003800000 */
.L_x_612:
[----:B------:R-:W-:-:S13]  /*a300*/  ISETP.GE.AND P0, PT, R218, R10, PT ;  /* 0x0000000ada00720c */ /* 0x000fda0003f06270 */
[----:B------:R-:W-:Y:S05]  /*a310*/  @P0 BRA `(.L_x_616) ;  /* 0x0000001c00f40947 */ /* 0x000fea0003800000 */
[----:B-1234-:R-:W1:Y:S01]  /*a320*/  LDC R4, c[0x0][0x3f4] ;  /* 0x0000fd00ff047b82 */ /* 0x01ee620000000800 */
[----:B------:R-:W-:Y:S01]  /*a330*/  BSSY B1, `(.L_x_617) ;  /* 0x000002a000017945 */ /* 0x000fe20003800000 */
[-C--:B-1----:R-:W-:Y:S02]  /*a340*/  ISETP.GE.AND P0, PT, R18, R4.reuse, PT ;  /* 0x000000041200720c */ /* 0x082fe40003f06270 */
[----:B------:R-:W-:-:S11]  /*a350*/  ISETP.GE.AND P1, PT, R23, R4, PT ;  /* 0x000000041700720c */ /* 0x000fd60003f26270 */
[----:B------:R-:W-:Y:S05]  /*a360*/  @P0 BRA `(.L_x_618) ;  /* 0x0000000000980947 */ /* 0x000fea0003800000 */
[----:B0-----:R-:W0:Y:S01]  /*a370*/  LDS.128 R4, [R200+0x3000] ;  /* 0x00300000c8047984 */ /* 0x001e220000000c00 */
[----:B------:R-:W-:Y:S01]  /*a380*/  IMAD.U32 R24, R11, 0x10000, RZ ;  /* 0x000100000b187824 */ /* 0x000fe200078e00ff */
[C---:B------:R-:W-:Y:S01]  /*a390*/  LOP3.LUT R29, R13.reuse, 0xffff0000, RZ, 0xc0, !PT ;  /* 0xffff00000d1d7812 */ /* 0x040fe200078ec0ff */
[----:B------:R-:W-:Y:S01]  /*a3a0*/  IMAD.U32 R28, R13, 0x10000, RZ ;  /* 0x000100000d1c7824 */ /* 0x000fe200078e00ff */
        /* <DEDUP_REMOVED lines=11> */
[C---:B------:R-:W-:Y:S01]  /*a460*/  FMUL.FTZ R25, R24.reuse, R4 ;  /* 0x0000000418197220 */ /* 0x040fe20000410000 */
[-C--:B------:R-:W-:Y:S01]  /*a470*/  FMUL.FTZ R20, R29, R5.reuse ;  /* 0x000000051d147220 */ /* 0x080fe20000410000 */
[----:B------:R-:W-:Y:S01]  /*a480*/  LOP3.LUT R7, R7, 0xffff0000, RZ, 0xc0, !PT ;  /* 0xffff000007077812 */ /* 0x000fe200078ec0ff */
[-C--:B------:R-:W-:Y:S01]  /*a490*/  FFMA.FTZ R4, R24, R10.reuse, -R21 ;  /* 0x0000000a18047223 */ /* 0x080fe20000010815 */
[----:B------:R-:W-:Y:S01]  /*a4a0*/  FFMA.FTZ R25, R28, R10, R25 ;  /* 0x0000000a1c197223 */ /* 0x000fe20000010019 */
[C---:B------:R-:W-:Y:S01]  /*a4b0*/  FMUL.FTZ R10, R27.reuse, R5 ;  /* 0x000000051b0a7220 */ /* 0x040fe20000410000 */
[----:B------:R-:W-:Y:S01]  /*a4c0*/  FFMA.FTZ R5, R27, R15, -R20 ;  /* 0x0000000f1b057223 */ /* 0x000fe20000010814 */
[C---:B------:R-:W-:Y:S01]  /*a4d0*/  LOP3.LUT R27, R12.reuse, 0xffff0000, RZ, 0xc0, !PT ;  /* 0xffff00000c1b7812 */ /* 0x040fe200078ec0ff */
[----:B------:R-:W-:-:S02]  /*a4e0*/  IMAD.U32 R21, R12, 0x10000, RZ ;  /* 0x000100000c157824 */ /* 0x000fc400078e00ff */
[-C--:B------:R-:W-:Y:S01]  /*a4f0*/  FMUL.FTZ R12, R31, R6.reuse ;  /* 0x000000061f0c7220 */ /* 0x080fe20000410000 */
[----:B------:R-:W-:Y:S01]  /*a500*/  FMUL.FTZ R20, R33, R7 ;  /* 0x0000000721147220 */ /* 0x000fe20000410000 */
[----:B------:R-:W-:Y:S01]  /*a510*/  FFMA.FTZ R10, R29, R15, R10 ;  /* 0x0000000f1d0a7223 */ /* 0x000fe2000001000a */
[----:B------:R-:W-:Y:S01]  /*a520*/  FMUL.FTZ R14, R21, R6 ;  /* 0x00000006150e7220 */ /* 0x000fe20000410000 */
[----:B------:R-:W-:Y:S01]  /*a530*/  FMUL.FTZ R24, R27, R7 ;  /* 0x000000071b187220 */ /* 0x000fe20000410000 */
[----:B------:R-:W-:Y:S01]  /*a540*/  FFMA.FTZ R6, R21, R11, -R12 ;  /* 0x0000000b15067223 */ /* 0x000fe2000001080c */
[----:B------:R-:W-:Y:S01]  /*a550*/  FFMA.FTZ R7, R27, R13, -R20 ;  /* 0x0000000d1b077223 */ /* 0x000fe20000010814 */
[----:B------:R-:W-:Y:S01]  /*a560*/  FFMA.FTZ R11, R31, R11, R14 ;  /* 0x0000000b1f0b7223 */ /* 0x000fe2000001000e */
[----:B------:R-:W-:Y:S01]  /*a570*/  FFMA.FTZ R24, R33, R13, R24 ;  /* 0x0000000d21187223 */ /* 0x000fe20000010018 */
[----:B------:R-:W-:Y:S02]  /*a580*/  F2FP.BF16.F32.PACK_AB R4, R25, R4 ;  /* 0x000000041904723e */ /* 0x000fe400000010ff */
[----:B------:R-:W-:-:S02]  /*a590*/  F2FP.BF16.F32.PACK_AB R5, R10, R5 ;  /* 0x000000050a05723e */ /* 0x000fc400000010ff */
[----:B------:R-:W-:Y:S02]  /*a5a0*/  F2FP.BF16.F32.PACK_AB R6, R11, R6 ;  /* 0x000000060b06723e */ /* 0x000fe400000010ff */
[----:B------:R-:W-:-:S05]  /*a5b0*/  F2FP.BF16.F32.PACK_AB R7, R24, R7 ;  /* 0x000000071807723e */ /* 0x000fca00000010ff */
[----:B------:R1:W-:Y:S02]  /*a5c0*/  STS.128 [R200+0x3000], R4 ;  /* 0x00300004c8007388 */ /* 0x0003e40000000c00 */
.L_x_618:
[----:B------:R-:W-:Y:S05]  /*a5d0*/  BSYNC B1 ;  /* 0x0000000000017941 */ /* 0x000fea0003800000 */
.L_x_617:
[----:B------:R-:W-:Y:S05]  /*a5e0*/  @P1 BRA `(.L_x_616) ;  /* 0x0000001c00401947 */ /* 0x000fea0003800000 */
[----:B01----:R-:W0:Y:S01]  /*a5f0*/  LDS.128 R4, [R200+0x7000] ;  /* 0x00700000c8047984 */ /* 0x003e220000000c00 */
[----:B------:R-:W-:Y:S01]  /*a600*/  IMAD.U32 R14, R0, 0x10000, RZ ;  /* 0x00010000000e7824 */ /* 0x000fe200078e00ff */
[C---:B------:R-:W-:Y:S01]  /*a610*/  LOP3.LUT R25, R8.reuse, 0xffff0000, RZ, 0xc0, !PT ;  /* 0xffff000008197812 */ /* 0x040fe200078ec0ff */
[----:B------:R-:W-:Y:S01]  /*a620*/  IMAD.U32 R20, R8, 0x10000, RZ ;  /* 0x0001000008147824 */ /* 0x000fe200078e00ff */
[----:B------:R-:W-:Y:S02]  /*a630*/  LOP3.LUT R21, R0, 0xffff0000, RZ, 0xc0, !PT ;  /* 0xffff000000157812 */ /* 0x000fe400078ec0ff */
[----:B------:R-:W-:Y:S02]  /*a640*/  LOP3.LUT R24, R9, 0xffff0000, RZ, 0xc0, !PT ;  /* 0xffff000009187812 */ /* 0x000fe400078ec0ff */
[C---:B0-----:R-:W-:Y:S01]  /*a650*/  SHF.L.U32 R10, R4.reuse, 0x10, RZ ;  /* 0x00000010040a7819 */ /* 0x041fe200000006ff */
[----:B------:R-:W-:Y:S01]  /*a660*/  IMAD.U32 R11, R5, 0x10000, RZ ;  /* 0x00010000050b7824 */ /* 0x000fe200078e00ff */
[----:B------:R-:W-:Y:S01]  /*a670*/  LOP3.LUT R4, R4, 0xffff0000, RZ, 0xc0, !PT ;  /* 0xffff000004047812 */ /* 0x000fe200078ec0ff */
[----:B------:R-:W-:Y:S01]  /*a680*/  IMAD.U32 R8, R7, 0x10000, RZ ;  /* 0x0001000007087824 */ /* 0x000fe200078e00ff */
[----:B------:R-:W-:Y:S01]  /*a690*/  LOP3.LUT R5, R5, 0xffff0000, RZ, 0xc0, !PT ;  /* 0xffff000005057812 */ /* 0x000fe200078ec0ff */
[----:B------:R-:W-:Y:S01]  /*a6a0*/  IMAD.U32 R0, R6, 0x10000, RZ ;  /* 0x0001000006007824 */ /* 0x000fe200078e00ff */
[----:B------:R-:W-:Y:S01]  /*a6b0*/  LOP3.LUT R7, R7, 0xffff0000, RZ, 0xc0, !PT ;  /* 0xffff000007077812 */ /* 0x000fe200078ec0ff */
[-C--:B------:R-:W-:Y:S01]  /*a6c0*/  FMUL.FTZ R13, R20, R4.reuse ;  /* 0x00000004140d7220 */ /* 0x080fe20000410000 */
[----:B------:R-:W-:Y:S01]  /*a6d0*/  FMUL.FTZ R15, R14, R4 ;  /* 0x000000040e0f7220 */ /* 0x000fe20000410000 */
[-C--:B------:R-:W-:Y:S01]  /*a6e0*/  FMUL.FTZ R12, R25, R5.reuse ;  /* 0x00000005190c7220 */ /* 0x080fe20000410000 */
[----:B------:R-:W-:Y:S01]  /*a6f0*/  LOP3.LUT R6, R6, 0xffff0000, RZ, 0xc0, !PT ;  /* 0xffff000006067812 */ /* 0x000fe200078ec0ff */
[-C--:B------:R-:W-:Y:S01]  /*a700*/  FFMA.FTZ R4, R14, R10.reuse, -R13 ;  /* 0x0000000a0e047223 */ /* 0x080fe2000001080d */
[----:B------:R-:W-:Y:S01]  /*a710*/  FFMA.FTZ R15, R20, R10, R15 ;  /* 0x0000000a140f7223 */ /* 0x000fe2000001000f */
[C---:B------:R-:W-:Y:S01]  /*a720*/  FMUL.FTZ R10, R21.reuse, R5 ;  /* 0x00000005150a7220 */ /* 0x040fe20000410000 */
[----:B------:R-:W-:Y:S01]  /*a730*/  FFMA.FTZ R5, R21, R11, -R12 ;  /* 0x0000000b15057223 */ /* 0x000fe2000001080c */
[----:B------:R-:W-:Y:S01]  /*a740*/  LOP3.LUT R14, R3, 0xffff0000, RZ, 0xc0, !PT ;  /* 0xffff0000030e7812 */ /* 0x000fe200078ec0ff */
[----:B------:R-:W-:-:S02]  /*a750*/  IMAD.U32 R20, R9, 0x10000, RZ ;  /* 0x0001000009147824 */ /* 0x000fc400078e00ff */
[----:B------:R-:W-:Y:S01]  /*a760*/  FFMA.FTZ R10, R25, R11, R10 ;  /* 0x0000000b190a7223 */ /* 0x000fe2000001000a */
[----:B------:R-:W-:Y:S02]  /*a770*/  IMAD.U32 R12, R3, 0x10000, RZ ;  /* 0x00010000030c7824 */ /* 0x000fe400078e00ff */
[-C--:B------:R-:W-:Y:S01]  /*a780*/  FMUL.FTZ R11, R24, R7.reuse ;  /* 0x00000007180b7220 */ /* 0x080fe20000410000 */
[-C--:B------:R-:W-:Y:S01]  /*a790*/  FMUL.FTZ R3, R20, R6.reuse ;  /* 0x0000000614037220 */ /* 0x080fe20000410000 */
[----:B------:R-:W-:Y:S01]  /*a7a0*/  FMUL.FTZ R13, R14, R7 ;  /* 0x000000070e0d7220 */ /* 0x000fe20000410000 */
[----:B------:R-:W-:Y:S01]  /*a7b0*/  FMUL.FTZ R9, R12, R6 ;  /* 0x000000060c097220 */ /* 0x000fe20000410000 */
[----:B------:R-:W-:Y:S01]  /*a7c0*/  FFMA.FTZ R7, R14, R8, -R11 ;  /* 0x000000080e077223 */ /* 0x000fe2000001080b */
[----:B------:R-:W-:Y:S01]  /*a7d0*/  FFMA.FTZ R3, R12, R0, -R3 ;  /* 0x000000000c037223 */ /* 0x000fe20000010803 */
[----:B------:R-:W-:Y:S01]  /*a7e0*/  FFMA.FTZ R8, R24, R8, R13 ;  /* 0x0000000818087223 */ /* 0x000fe2000001000d */
[----:B------:R-:W-:Y:S01]  /*a7f0*/  FFMA.FTZ R6, R20, R0, R9 ;  /* 0x0000000014067223 */ /* 0x000fe20000010009 */
[----:B------:R-:W-:-:S02]  /*a800*/  F2FP.BF16.F32.PACK_AB R4, R15, R4 ;  /* 0x000000040f04723e */ /* 0x000fc400000010ff */
[----:B------:R-:W-:Y:S02]  /*a810*/  F2FP.BF16.F32.PACK_AB R5, R10, R5 ;  /* 0x000000050a05723e */ /* 0x000fe400000010ff */
[----:B------:R-:W-:Y:S02]  /*a820*/  F2FP.BF16.F32.PACK_AB R6, R6, R3 ;  /* 0x000000030606723e */ /* 0x000fe400000010ff */
[----:B------:R-:W-:-:S05]  /*a830*/  F2FP.BF16.F32.PACK_AB R7, R8, R7 ;  /* 0x000000070807723e */ /* 0x000fca00000010ff */
[----:B------:R0:W-:Y:S01]  /*a840*/  STS.128 [R200+0x7000], R4 ;  /* 0x00700004c8007388 */ /* 0x0001e20000000c00 */
[----:B------:R-:W-:Y:S05]  /*a850*/  BRA `(.L_x_616) ;  /* 0x0000001800a47947 */ /* 0x000fea0003800000 */
.L_x_598:
[----:B------:R-:W-:-:S03]  /*a860*/  UMOV UR4, 0xffffffff ;  /* 0xffffffff00047882 */ /* 0x000fc60000000000 */
[----:B------:R-:W-:Y:S05]  /*a870*/  BRA.DIV UR4, `(.L_x_619) ;  /* 0x0000011604787947 */ /* 0x000fea000b800000 */
[----:B------:R1:W2:Y:S04]  /*a880*/  SHFL.IDX PT, R0, R25, RZ, 0x181f ;  /* 0x00181fff19007589 */ /* 0x0002a800000e0000 */
[----:B------:R1:W4:Y:S04]  /*a890*/  SHFL.IDX PT, R3, R24, RZ, 0x181f ;  /* 0x00181fff18037589 */ /* 0x00032800000e0000 */
[----:B------:R1:W0:Y:S04]  /*a8a0*/  SHFL.IDX PT, R20, R28, RZ, 0x181f ;  /* 0x00181fff1c147589 */ /* 0x00022800000e0000 */
[----:B------:R1:W0:Y:S02]  /*a8b0*/  SHFL.IDX PT, R14, R27, RZ, 0x181f ;  /* 0x00181fff1b0e7589 */ /* 0x00022400000e0000 */
.L_x_864:
[----:B------:R-:W-:Y:S01]  /*a8c0*/  ULDC UR4, c[0x0][0x448] ;  /* 0x0001120000047ab9 */ /* 0x000fe20000000800 */
[----:B---3--:R-:W3:Y:S01]  /*a8d0*/  LDC R13, c[0x0][0x3f4] ;  /* 0x0000fd00ff0d7b82 */ /* 0x008ee20000000800 */
[----:B------:R-:W-:Y:S01]  /*a8e0*/  IMAD R12, R95, UR4, RZ ;  /* 0x000000045f0c7c24 */ /* 0x000fe2000f8e02ff */
[----:B------:R-:W-:Y:S01]  /*a8f0*/  LEA.HI R4, R207, R207, RZ, 0x1 ;  /* 0x000000cfcf047211 */ /* 0x000fe200078f08ff */
[----:B------:R-:W-:Y:S01]  /*a900*/  BSSY B1, `(.L_x_620) ;  /* 0x0000016000017945 */ /* 0x000fe20003800000 */
[----:B------:R-:W-:Y:S02]  /*a910*/  CS2R R8, SRZ ;  /* 0x0000000000087805 */ /* 0x000fe4000001ff00 */
[----:B------:R-:W-:Y:S02]  /*a920*/  CS2R R6, SRZ ;  /* 0x0000000000067805 */ /* 0x000fe4000001ff00 */
[----:B------:R-:W-:Y:S02]  /*a930*/  ISETP.GE.AND P0, PT, R5, R12, PT ;  /* 0x0000000c0500720c */ /* 0x000fe40003f06270 */
[----:B------:R-:W-:-:S02]  /*a940*/  CS2R R10, SRZ ;  /* 0x00000000000a7805 */ /* 0x000fc4000001ff00 */
[----:B------:R-:W-:-:S04]  /*a950*/  LOP3.LUT R4, R4, 0xfffffffe, RZ, 0xc0, !PT ;  /* 0xfffffffe04047812 */ /* 0x000fc800078ec0ff */
[----:B-1----:R-:W-:Y:S02]  /*a960*/  IADD3 R27, R207, -R4, RZ ;  /* 0x80000004cf1b7210 */ /* 0x002fe40007ffe0ff */
[----:B------:R-:W-:Y:S02]  /*a970*/  CS2R R4, SRZ ;  /* 0x0000000000047805 */ /* 0x000fe4000001ff00 */
[----:B------:R-:W-:Y:S01]  /*a980*/  SHF.L.U32 R27, R27, 0x1f, RZ ;  /* 0x0000001f1b1b7819 */ /* 0x000fe200000006ff */
[----:B------:R-:W-:Y:S06]  /*a990*/  @P0 BRA `(.L_x_621) ;  /* 0x0000000000300947 */ /* 0x000fec0003800000 */
[----:B------:R-:W-:Y:S01]  /*a9a0*/  ULDC UR4, c[0x0][0x3f4] ;  /* 0x0000fd0000047ab9 */ /* 0x000fe20000000800 */
[C---:B------:R-:W-:Y:S01]  /*a9b0*/  IMAD.SHL.U32 R15, R16.reuse, 0x2, RZ ;  /* 0x00000002100f7824 */ /* 0x040fe200078e00ff */
[C---:B------:R-:W-:Y:S02]  /*a9c0*/  ISETP.GE.AND P2, PT, R16.reuse, UR4, PT ;  /* 0x0000000410007c0c */ /* 0x040fe4000bf46270 */
[----:B------:R-:W-:Y:S02]  /*a9d0*/  SHF.L.U64.HI R9, R16, 0x1, R17 ;  /* 0x0000000110097819 */ /* 0x000fe40000010211 */
[-C--:B----4-:R-:W-:Y:S02]  /*a9e0*/  IADD3 R24, P0, R3, R15.reuse, RZ ;  /* 0x0000000f03187210 */ /* 0x090fe40007f1e0ff */
[----:B0-----:R-:W-:-:S03]  /*a9f0*/  IADD3 R14, P1, R14, R15, RZ ;  /* 0x0000000f0e0e7210 */ /* 0x001fc60007f3e0ff */
[--C-:B--2---:R-:W-:Y:S02]  /*aa00*/  IMAD.X R25, R0, 0x1, R9.reuse, P0 ;  /* 0x0000000100197824 */ /* 0x104fe400000e0609 */
[----:B------:R-:W-:Y:S01]  /*aa10*/  IMAD.X R15, R20, 0x1, R9, P1 ;  /* 0x00000001140f7824 */ /* 0x000fe200008e0609 */
[----:B------:R-:W-:Y:S01]  /*aa20*/  CS2R R8, SRZ ;  /* 0x0000000000087805 */ /* 0x000fe2000001ff00 */
[----:B------:R-:W-:Y:S06]  /*aa30*/  @P2 BRA `(.L_x_621) ;  /* 0x0000000000082947 */ /* 0x000fec0003800000 */
[----:B------:R1:W5:Y:S04]  /*aa40*/  LD.E.128 R4, desc[UR38][R24.64] ;  /* 0x0000002618047980 */ /* 0x000368000c101d00 */
[----:B------:R1:W5:Y:S02]  /*aa50*/  LD.E.128 R8, desc[UR38][R14.64] ;  /* 0x000000260e087980 */ /* 0x000364000c101d00 */
.L_x_621:
[----:B------:R-:W-:Y:S05]  /*aa60*/  BSYNC B1 ;  /* 0x0000000000017941 */ /* 0x000fea0003800000 */
.L_x_620:
[----:B------:R-:W3:Y:S01]  /*aa70*/  SYNCS.PHASECHK.TRANS64.TRYWAIT P4, [R156+URZ+0x28800], R27 ;  /* 0x0288001b9c0075a7 */ /* 0x000ee2000808017f */
[----:B--2---:R-:W-:Y:S01]  /*aa80*/  IMAD R0, R41, -0x80, R12 ;  /* 0xffffff8029007824 */ /* 0x004fe200078e020c */
[----:B-----5:R-:W-:Y:S01]  /*aa90*/  SHF.R.U64 R29, R6, 0x10, R7 ;  /* 0x00000010061d7819 */ /* 0x020fe20000001207 */
[----:B----4-:R-:W-:Y:S01]  /*aaa0*/  IMAD.MOV.U32 R3, RZ, RZ, R4 ;  /* 0x000000ffff037224 */ /* 0x010fe200078e0004 */
[--C-:B------:R-:W-:Y:S01]  /*aab0*/  SHF.R.U64 R30, R4, 0x10, R5.reuse ;  /* 0x00000010041e7819 */ /* 0x100fe20000001205 */
[----:B------:R-:W-:Y:S01]  /*aac0*/  IMAD.MOV.U32 R12, RZ, RZ, R6 ;  /* 0x000000ffff0c7224 */ /* 0x000fe200078e0006 */
[----:B-1----:R-:W-:Y:S01]  /*aad0*/  MOV R15, R8 ;  /* 0x00000008000f7202 */ /* 0x002fe20000000f00 */
[----:B------:R-:W-:Y:S01]  /*aae0*/  IMAD.MOV.U32 R21, RZ, RZ, R5 ;  /* 0x000000ffff157224 */ /* 0x000fe200078e0005 */
[----:B------:R-:W-:Y:S01]  /*aaf0*/  SHF.R.U64 R6, R8, 0x10, R9 ;  /* 0x0000001008067819 */ /* 0x000fe20000001209 */
[----:B0-----:R-:W-:Y:S01]  /*ab00*/  IMAD.MOV.U32 R14, RZ, RZ, R7 ;  /* 0x000000ffff0e7224 */ /* 0x001fe200078e0007 */
[----:B------:R-:W-:Y:S01]  /*ab10*/  SHF.R.U32.HI R28, RZ, 0x10, R5 ;  /* 0x00000010ff1c7819 */ /* 0x000fe20000011605 */
[----:B------:R-:W-:Y:S01]  /*ab20*/  IMAD.MOV.U32 R20, RZ, RZ, R9 ;  /* 0x000000ffff147224 */ /* 0x000fe200078e0009 */
[----:B------:R-:W-:Y:S01]  /*ab30*/  SHF.R.U32.HI R25, RZ, 0x10, R7 ;  /* 0x00000010ff197819 */ /* 0x000fe20000011607 */
[----:B------:R-:W-:Y:S01]  /*ab40*/  IMAD.MOV.U32 R4, RZ, RZ, R10 ;  /* 0x000000ffff047224 */ /* 0x000fe200078e000a */
[----:B---3--:R-:W-:Y:S01]  /*ab50*/  ISETP.GE.AND P0, PT, R16, R13, PT ;  /* 0x0000000d1000720c */ /* 0x008fe20003f06270 */
[----:B------:R-:W-:Y:S01]  /*ab60*/  IMAD.MOV.U32 R24, RZ, RZ, R11 ;  /* 0x000000ffff187224 */ /* 0x000fe200078e000b */
[----:B------:R-:W-:Y:S01]  /*ab70*/  VIMNMX R8, R0, 0x80, PT ;  /* 0x0000008000087848 */ /* 0x000fe20003fe0100 */
[----:B------:R-:W-:Y:S01]  /*ab80*/  BSSY B1, `(.L_x_622) ;  /* 0x0000011000017945 */ /* 0x000fe20003800000 */
[----:B------:R-:W-:-:S02]  /*ab90*/  SHF.R.U32.HI R9, RZ, 0x10, R9 ;  /* 0x00000010ff097819 */ /* 0x000fc40000011609 */
[--C-:B------:R-:W-:Y:S02]  /*aba0*/  SHF.R.U64 R7, R10, 0x10, R11.reuse ;  /* 0x000000100a077819 */ /* 0x100fe4000000120b */
[----:B------:R-:W-:Y:S02]  /*abb0*/  SHF.R.U32.HI R5, RZ, 0x10, R11 ;  /* 0x00000010ff057819 */ /* 0x000fe4000001160b */
[----:B------:R-:W-:Y:S02]  /*abc0*/  PRMT R0, R3, 0x5410, R30 ;  /* 0x0000541003007816 */ /* 0x000fe4000000001e */
[-C--:B------:R-:W-:Y:S02]  /*abd0*/  ISETP.GE.OR P3, PT, R153, R8.reuse, P0 ;  /* 0x000000089900720c */ /* 0x080fe40000766670 */
[-C--:B------:R-:W-:Y:S02]  /*abe0*/  ISETP.GE.OR P2, PT, R220, R8.reuse, P0 ;  /* 0x00000008dc00720c */ /* 0x080fe40000746670 */
[----:B------:R-:W-:-:S02]  /*abf0*/  ISETP.GE.OR P1, PT, R219, R8, P0 ;  /* 0x00000008db00720c */ /* 0x000fc40000726670 */
[----:B------:R-:W-:Y:S02]  /*ac00*/  PRMT R3, R21, 0x5410, R28 ;  /* 0x0000541015037816 */ /* 0x000fe4000000001c */
[----:B------:R-:W-:Y:S02]  /*ac10*/  ISETP.GE.OR P0, PT, R218, R8, P0 ;  /* 0x00000008da00720c */ /* 0x000fe40000706670 */
[----:B------:R-:W-:Y:S02]  /*ac20*/  PRMT R12, R12, 0x5410, R29 ;  /* 0x000054100c0c7816 */ /* 0x000fe4000000001d */
[----:B------:R-:W-:Y:S02]  /*ac30*/  PRMT R14, R14, 0x5410, R25 ;  /* 0x000054100e0e7816 */ /* 0x000fe40000000019 */
[----:B------:R-:W-:Y:S02]  /*ac40*/  PRMT R15, R15, 0x5410, R6 ;  /* 0x000054100f0f7816 */ /* 0x000fe40000000006 */
[----:B------:R-:W-:-:S02]  /*ac50*/  PRMT R20, R20, 0x5410, R9 ;  /* 0x0000541014147816 */ /* 0x000fc40000000009 */
[----:B------:R-:W-:Y:S02]  /*ac60*/  PRMT R21, R4, 0x5410, R7 ;  /* 0x0000541004157816 */ /* 0x000fe40000000007 */
[----:B------:R-:W-:Y:S01]  /*ac70*/  PRMT R24, R24, 0x5410, R5 ;  /* 0x0000541018187816 */ /* 0x000fe20000000005 */
[----:B------:R-:W-:Y:S06]  /*ac80*/  @!P4 BRA `(.L_x_623) ;  /* 0x0000011000e4c947 */ /* 0x000fec0003800000 */
.L_x_865:
[----:B------:R-:W-:Y:S05]  /*ac90*/  BSYNC B1 ;  /* 0x0000000000017941 */ /* 0x000fea0003800000 */
.L_x_622:
[----:B------:R-:W-:Y:S04]  /*aca0*/  BSSY B1, `(.L_x_624) ;  /* 0x0000059000017945 */ /* 0x000fe80003800000 */
[----:B------:R-:W-:Y:S05]  /*acb0*/  @P3 BRA `(.L_x_625) ;  /* 0x00000004005c3947 */ /* 0x000fea0003800000 */
[----:B------:R-:W-:Y:S01]  /*acc0*/  LEA.HI R4, R13, R202, RZ, 0x1d ;  /* 0x000000ca0d047211 */ /* 0x000fe200078fe8ff */
[C---:B------:R-:W-:Y:S01]  /*acd0*/  IMAD.U32 R38, R15.reuse, 0x10000, RZ ;  /* 0x000100000f267824 */ /* 0x040fe200078e00ff */
[----:B------:R-:W-:Y:S01]  /*ace0*/  LOP3.LUT R35, R15, 0xffff0000, RZ, 0xc0, !PT ;  /* 0xffff00000f237812 */ /* 0x000fe200078ec0ff */
[----:B------:R-:W-:Y:S01]  /*acf0*/  IMAD.U32 R36, R0, 0x10000, RZ ;  /* 0x0001000000247824 */ /* 0x000fe200078e00ff */
[----:B------:R-:W-:Y:S01]  /*ad00*/  SHF.R.S32.HI R7, RZ, 0x1f, R4 ;  /* 0x0000001fff077819 */ /* 0x000fe20000011404 */
[----:B------:R-:W-:Y:S02]  /*ad10*/  IMAD.SHL.U32 R5, R4, 0x8, RZ ;  /* 0x0000000804057824 */ /* 0x000fe400078e00ff */
[----:B------:R-:W-:Y:S01]  /*ad20*/  IMAD.U32 R37, R20, 0x10000, RZ ;  /* 0x0001000014257824 */ /* 0x000fe200078e00ff */
[----:B------:R-:W-:Y:S02]  /*ad30*/  LEA.HI R7, R7, R4, RZ, 0x3 ;  /* 0x0000000407077211 */ /* 0x000fe400078f18ff */
[----:B------:R-:W-:-:S03]  /*ad40*/  LOP3.LUT R5, R5, 0x38, RZ, 0xc0, !PT ;  /* 0x0000003805057812 */ /* 0x000fc600078ec0ff */
[----:B------:R-:W-:Y:S01]  /*ad50*/  IMAD.SHL.U32 R7, R7, 0x400, RZ ;  /* 0x0000040007077824 */ /* 0x000fe200078e00ff */
[----:B------:R-:W-:-:S04]  /*ad60*/  LOP3.LUT R5, R5, 0x1c0, R228, 0xf8, !PT ;  /* 0x000001c005057812 */ /* 0x000fc800078ef8e4 */
[----:B------:R-:W-:Y:S02]  /*ad70*/  LOP3.LUT R5, R5, R198, RZ, 0x3c, !PT ;  /* 0x000000c605057212 */ /* 0x000fe400078e3cff */
[----:B------:R-:W-:-:S04]  /*ad80*/  LOP3.LUT R4, R7, 0x7fffe000, RZ, 0xc0, !PT ;  /* 0x7fffe00007047812 */ /* 0x000fc800078ec0ff */
[----:B------:R-:W-:Y:S02]  /*ad90*/  IADD3 R9, R5, R4, R199 ;  /* 0x0000000405097210 */ /* 0x000fe40007ffe0c7 */
[----:B------:R-:W0:Y:S03]  /*ada0*/  LDS.128 R4, [R200] ;  /* 0x00000000c8047984 */ /* 0x000e260000000c00 */
[----:B------:R-:W-:-:S05]  /*adb0*/  IMAD R25, R9, 0x2, R156 ;  /* 0x0000000209197824 */ /* 0x000fca00078e029c */
[----:B------:R-:W1:Y:S01]  /*adc0*/  LDS.128 R8, [R25+0x10400] ;  /* 0x0104000019087984 */ /* 0x000e620000000c00 */
[C---:B0-----:R-:W-:Y:S01]  /*add0*/  IMAD.U32 R27, R4.reuse, 0x10000, RZ ;  /* 0x00010000041b7824 */ /* 0x041fe200078e00ff */
[----:B------:R-:W-:Y:S01]  /*ade0*/  LOP3.LUT R4, R4, 0xffff0000, RZ, 0xc0, !PT ;  /* 0xffff000004047812 */ /* 0x000fe200078ec0ff */
[C---:B------:R-:W-:Y:S01]  /*adf0*/  IMAD.U32 R29, R6.reuse, 0x10000, RZ ;  /* 0x00010000061d7824 */ /* 0x040fe200078e00ff */
[----:B------:R-:W-:Y:S01]  /*ae00*/  SHF.L.U32 R28, R5, 0x10, RZ ;  /* 0x00000010051c7819 */ /* 0x000fe200000006ff */
[----:B------:R-:W-:Y:S01]  /*ae10*/  IMAD.U32 R30, R7, 0x10000, RZ ;  /* 0x00010000071e7824 */ /* 0x000fe200078e00ff */
[----:B------:R-:W-:Y:S02]  /*ae20*/  LOP3.LUT R6, R6, 0xffff0000, RZ, 0xc0, !PT ;  /* 0xffff000006067812 */ /* 0x000fe400078ec0ff */
[----:B------:R-:W-:Y:S01]  /*ae30*/  LOP3.LUT R5, R5, 0xffff0000, RZ, 0xc0, !PT ;  /* 0xffff000005057812 */ /* 0x000fe200078ec0ff */
[C---:B-1----:R-:W-:Y:S01]  /*ae40*/  IMAD.U32 R31, R8.reuse, 0x10000, RZ ;  /* 0x00010000081f7824 */ /* 0x042fe200078e00ff */
[----:B------:R-:W-:Y:S01]  /*ae50*/  LOP3.LUT R8, R8, 0xffff0000, RZ, 0xc0, !PT ;  /* 0xffff000008087812 */ /* 0x000fe200078ec0ff */
[----:B------:R-:W-:Y:S01]  /*ae60*/  IMAD.U32 R32, R9, 0x10000, RZ ;  /* 0x0001000009207824 */ /* 0x000fe200078e00ff */
[----:B------:R-:W-:Y:S01]  /*ae70*/  SHF.L.U32 R34, R11, 0x10, RZ ;  /* 0x000000100b227819 */ /* 0x000fe200000006ff */
[C---:B------:R-:W-:Y:S01]  /*ae80*/  FMUL.FTZ R40, R31.reuse, R38 ;  /* 0x000000261f287220 */ /* 0x040fe20000410000 */
[-C--:B------:R-:W-:Y:S01]  /*ae90*/  FMUL.FTZ R42, R31, R36.reuse ;  /* 0x000000241f2a7220 */ /* 0x080fe20000410000 */
[----:B------:R-:W-:Y:S01]  /*aea0*/  LOP3.LUT R31, R0, 0xffff0000, RZ, 0xc0, !PT ;  /* 0xffff0000001f7812 */ /* 0x000fe200078ec0ff */
[----:B------:R-:W-:Y:S01]  /*aeb0*/  FMUL.FTZ R39, R8, R35 ;  /* 0x0000002308277220 */ /* 0x000fe20000410000 */
[C---:B------:R-:W-:Y:S01]  /*aec0*/  FFMA.FTZ R40, R27.reuse, R36, -R40 ;  /* 0x000000241b287223 */ /* 0x040fe20000010828 */
[----:B------:R-:W-:Y:S01]  /*aed0*/  FFMA.FTZ R42, R27, R38, R42 ;  /* 0x000000261b2a7223 */ /* 0x000fe2000001002a */
[----:B------:R-:W-:-:S02]  /*aee0*/  IMAD.U32 R27, R3, 0x10000, RZ ;  /* 0x00010000031b7824 */ /* 0x000fc400078e00ff */
[-C--:B------:R-:W-:Y:S01]  /*aef0*/  FMUL.FTZ R41, R8, R31.reuse ;  /* 0x0000001f08297220 */ /* 0x080fe20000410000 */
[----:B------:R-:W-:Y:S01]  /*af00*/  FFMA.FTZ R39, R4, R31, -R39 ;  /* 0x0000001f04277223 */ /* 0x000fe20000010827 */
[----:B------:R-:W-:Y:S01]  /*af10*/  FMUL.FTZ R31, R32, R37 ;  /* 0x00000025201f7220 */ /* 0x000fe20000410000 */
[----:B------:R-:W-:Y:S02]  /*af20*/  IMAD.U32 R33, R10, 0x10000, RZ ;  /* 0x000100000a217824 */ /* 0x000fe400078e00ff */
[----:B------:R-:W-:Y:S01]  /*af30*/  FMUL.FTZ R36, R32, R27 ;  /* 0x0000001b20247220 */ /* 0x000fe20000410000 */
[----:B------:R-:W-:Y:S01]  /*af40*/  FFMA.FTZ R41, R4, R35, R41 ;  /* 0x0000002304297223 */ /* 0x000fe20000010029 */
[----:B------:R-:W-:Y:S01]  /*af50*/  LOP3.LUT R10, R10, 0xffff0000, RZ, 0xc0, !PT ;  /* 0xffff00000a0a7812 */ /* 0x000fe200078ec0ff */
[----:B------:R-:W-:Y:S01]  /*af60*/  FFMA.FTZ R32, R28, R27, -R31 ;  /* 0x0000001b1c207223 */ /* 0x000fe2000001081f */
[C---:B------:R-:W-:Y:S01]  /*af70*/  LOP3.LUT R35, R21.reuse, 0xffff0000, RZ, 0xc0, !PT ;  /* 0xffff000015237812 */ /* 0x040fe200078ec0ff */
[----:B------:R-:W-:Y:S01]  /*af80*/  IMAD.U32 R8, R21, 0x10000, RZ ;  /* 0x0001000015087824 */ /* 0x000fe200078e00ff */
[C---:B------:R-:W-:Y:S01]  /*af90*/  LOP3.LUT R27, R12.reuse, 0xffff0000, RZ, 0xc0, !PT ;  /* 0xffff00000c1b7812 */ /* 0x040fe200078ec0ff */
[----:B------:R-:W-:-:S02]  /*afa0*/  IMAD.U32 R4, R12, 0x10000, RZ ;  /* 0x000100000c047824 */ /* 0x000fc400078e00ff */
[----:B------:R-:W-:Y:S01]  /*afb0*/  FFMA.FTZ R36, R28, R37, R36 ;  /* 0x000000251c247223 */ /* 0x000fe20000010024 */
[C---:B------:R-:W-:Y:S01]  /*afc0*/  FMUL.FTZ R43, R10.reuse, R35 ;  /* 0x000000230a2b7220 */ /* 0x040fe20000410000 */
[C---:B------:R-:W-:Y:S01]  /*afd0*/  FMUL.FTZ R28, R33.reuse, R8 ;  /* 0x00000008211c7220 */ /* 0x040fe20000410000 */
[-C--:B------:R-:W-:Y:S01]  /*afe0*/  FMUL.FTZ R38, R33, R4.reuse ;  /* 0x0000000421267220 */ /* 0x080fe20000410000 */
[----:B------:R-:W-:Y:S01]  /*aff0*/  FMUL.FTZ R10, R10, R27 ;  /* 0x0000001b0a0a7220 */ /* 0x000fe20000410000 */
[----:B------:R-:W-:Y:S02]  /*b000*/  IMAD.U32 R33, R24, 0x10000, RZ ;  /* 0x0001000018217824 */ /* 0x000fe400078e00ff */
[C---:B------:R-:W-:Y:S01]  /*b010*/  FFMA.FTZ R37, R29.reuse, R4, -R28 ;  /* 0x000000041d257223 */ /* 0x040fe2000001081c */
[----:B------:R-:W-:Y:S02]  /*b020*/  IMAD.U32 R31, R14, 0x10000, RZ ;  /* 0x000100000e1f7824 */ /* 0x000fe400078e00ff */
[----:B------:R-:W-:Y:S01]  /*b030*/  FFMA.FTZ R38, R29, R8, R38 ;  /* 0x000000081d267223 */ /* 0x000fe20000010026 */
[----:B------:R-:W-:Y:S01]  /*b040*/  FFMA.FTZ R35, R6, R35, R10 ;  /* 0x0000002306237223 */ /* 0x000fe2000001000a */
[----:B------:R-:W-:Y:S01]  /*b050*/  LOP3.LUT R9, R9, 0xffff0000, RZ, 0xc0, !PT ;  /* 0xffff000009097812 */ /* 0x000fe200078ec0ff */
[----:B------:R-:W-:Y:S01]  /*b060*/  FMUL.FTZ R29, R34, R33 ;  /* 0x00000021221d7220 */ /* 0x000fe20000410000 */
[----:B------:R-:W-:Y:S01]  /*b070*/  LOP3.LUT R11, R11, 0xffff0000, RZ, 0xc0, !PT ;  /* 0xffff00000b0b7812 */ /* 0x000fe200078ec0ff */
[----:B------:R-:W-:Y:S01]  /*b080*/  FFMA.FTZ R44, R6, R27, -R43 ;  /* 0x0000001b062c7223 */ /* 0x000fe2000001082b */
[----:B------:R-:W-:Y:S01]  /*b090*/  LOP3.LUT R8, R20, 0xffff0000, RZ, 0xc0, !PT ;  /* 0xffff000014087812 */ /* 0x000fe200078ec0ff */
[-C--:B------:R-:W-:Y:S01]  /*b0a0*/  FMUL.FTZ R27, R34, R31.reuse ;  /* 0x0000001f221b7220 */ /* 0x080fe20000410000 */
[----:B------:R-:W-:Y:S01]  /*b0b0*/  LOP3.LUT R10, R24, 0xffff0000, RZ, 0xc0, !PT ;  /* 0xffff0000180a7812 */ /* 0x000fe200078ec0ff */
[C---:B------:R-:W-:Y:S01]  /*b0c0*/  FFMA.FTZ R29, R30.reuse, R31, -R29 ;  /* 0x0000001f1e1d7223 */ /* 0x040fe2000001081d */
[----:B------:R-:W-:Y:S01]  /*b0d0*/  LOP3.LUT R4, R3, 0xffff0000, RZ, 0xc0, !PT ;  /* 0xffff000003047812 */ /* 0x000fe200078ec0ff */
[----:B------:R-:W-:Y:S01]  /*b0e0*/  FFMA.FTZ R30, R30, R33, R27 ;  /* 0x000000211e1e7223 */ /* 0x000fe2000001001b */
[----:B------:R-:W-:Y:S01]  /*b0f0*/  LOP3.LUT R6, R14, 0xffff0000, RZ, 0xc0, !PT ;  /* 0xffff00000e067812 */ /* 0x000fe200078ec0ff */
[----:B------:R-:W-:Y:S01]  /*b100*/  FMUL.FTZ R28, R9, R8 ;  /* 0x00000008091c7220 */ /* 0x000fe20000410000 */
[----:B------:R-:W-:Y:S01]  /*b110*/  LOP3.LUT R7, R7, 0xffff0000, RZ, 0xc0, !PT ;  /* 0xffff000007077812 */ /* 0x000fe200078ec0ff */
[----:B------:R-:W-:Y:S01]  /*b120*/  FMUL.FTZ R34, R11, R10 ;  /* 0x0000000a0b227220 */ /* 0x000fe20000410000 */
        /* <DEDUP_REMOVED lines=9> */
[----:B------:R-:W-:Y:S02]  /*b1c0*/  F2FP.BF16.F32.PACK_AB R7, R34, R29 ;  /* 0x0000001d2207723e */ /* 0x000fe400000010ff */
[----:B------:R-:W-:Y:S02]  /*b1d0*/  F2FP.BF16.F32.PACK_AB R10, R35, R38 ;  /* 0x00000026230a723e */ /* 0x000fe400000010ff */
[----:B------:R-:W-:Y:S01]  /*b1e0*/  F2FP.BF16.F32.PACK_AB R8, R41, R42 ;  /* 0x0000002a2908723e */ /* 0x000fe200000010ff */
[----:B------:R1:W-:Y:S01]  /*b1f0*/  STS.128 [R200], R4 ;  /* 0x00000004c8007388 */ /* 0x0003e20000000c00 */
[----:B------:R-:W-:-:S02]  /*b200*/  F2FP.BF16.F32.PACK_AB R9, R27, R36 ;  /* 0x000000241b09723e */ /* 0x000fc400000010ff */
[----:B------:R-:W-:-:S05]  /*b210*/  F2FP.BF16.F32.PACK_AB R11, R11, R30 ;  /* 0x0000001e0b0b723e */ /* 0x000fca00000010ff */
[----:B------:R1:W-:Y:S02]  /*b220*/  STS.128 [R25+0x10400], R8 ;  /* 0x0104000819007388 */ /* 0x0003e40000000c00 */
.L_x_625:
[----:B------:R-:W-:Y:S05]  /*b230*/  BSYNC B1 ;  /* 0x0000000000017941 */ /* 0x000fea0003800000 */
.L_x_624:
[----:B------:R-:W-:Y:S04]  /*b240*/  BSSY B1, `(.L_x_626) ;  /* 0x0000059000017945 */ /* 0x000fe80003800000 */
[----:B------:R-:W-:Y:S05]  /*b250*/  @P2 BRA `(.L_x_627) ;  /* 0x00000004005c2947 */ /* 0x000fea0003800000 */
[----:B-1----:R-:W-:Y:S01]  /*b260*/  LEA.HI R4, R13, R202, RZ, 0x1d ;  /* 0x000000ca0d047211 */ /* 0x002fe200078fe8ff */
[----:B------:R-:W-:Y:S01]  /*b270*/  IMAD.U32 R35, R0, 0x10000, RZ ;  /* 0x0001000000237824 */ /* 0x000fe200078e00ff */
[----:B------:R-:W-:Y:S01]  /*b280*/  SHF.R.U32.HI R7, RZ, 0x3, R193 ;  /* 0x00000003ff077819 */ /* 0x000fe200000116c1 */
[----:B------:R-:W-:Y:S01]  /*b290*/  IMAD.U32 R46, R20, 0x10000, RZ ;  /* 0x00010000142e7824 */ /* 0x000fe200078e00ff */
[----:B------:R-:W-:Y:S01]  /*b2a0*/  SHF.R.S32.HI R5, RZ, 0x1f, R4 ;  /* 0x0000001fff057819 */ /* 0x000fe20000011404 */
[----:B------:R-:W-:Y:S01]  /*b2b0*/  IMAD.SHL.U32 R6, R4, 0x8, RZ ;  /* 0x0000000804067824 */ /* 0x000fe200078e00ff */
[----:B------:R-:W-:Y:S01]  /*b2c0*/  SHF.L.U32 R37, R15, 0x10, RZ ;  /* 0x000000100f257819 */ /* 0x000fe200000006ff */
[----:B------:R-:W-:Y:S01]  /*b2d0*/  IMAD.U32 R42, R3, 0x10000, RZ ;  /* 0x00010000032a7824 */ /* 0x000fe200078e00ff */
[----:B------:R-:W-:Y:S01]  /*b2e0*/  LEA.HI R5, R5, R4, RZ, 0x3 ;  /* 0x0000000405057211 */ /* 0x000fe200078f18ff */
[----:B------:R-:W-:Y:S01]  /*b2f0*/  IMAD.U32 R41, R21, 0x10000, RZ ;  /* 0x0001000015297824 */ /* 0x000fe200078e00ff */
[----:B------:R-:W-:Y:S01]  /*b300*/  LOP3.LUT R4, R193, 0x38, R6, 0xf8, !PT ;  /* 0x00000038c1047812 */ /* 0x000fe200078ef806 */
[----:B------:R-:W-:Y:S01]  /*b310*/  IMAD.U32 R39, R12, 0x10000, RZ ;  /* 0x000100000c277824 */ /* 0x000fe200078e00ff */
[----:B------:R-:W-:-:S02]  /*b320*/  SHF.L.U32 R5, R5, 0xa, RZ ;  /* 0x0000000a05057819 */ /* 0x000fc400000006ff */
[----:B------:R-:W-:Y:S02]  /*b330*/  LOP3.LUT R4, R4, R7, RZ, 0x3c, !PT ;  /* 0x0000000704047212 */ /* 0x000fe400078e3cff */
[----:B------:R-:W-:Y:S02]  /*b340*/  LOP3.LUT R5, R5, 0x7fffe000, RZ, 0xc0, !PT ;  /* 0x7fffe00005057812 */ /* 0x000fe400078ec0ff */
[----:B------:R-:W-:Y:S02]  /*b350*/  LOP3.LUT R44, R15, 0xffff0000, RZ, 0xc0, !PT ;  /* 0xffff00000f2c7812 */ /* 0x000fe400078ec0ff */
[----:B------:R-:W-:Y:S02]  /*b360*/  IADD3 R9, R4, R5, R197 ;  /* 0x0000000504097210 */ /* 0x000fe40007ffe0c5 */
[----:B------:R-:W0:Y:S01]  /*b370*/  LDS.128 R4, [R217] ;  /* 0x00000000d9047984 */ /* 0x000e220000000c00 */
[----:B------:R-:W-:Y:S02]  /*b380*/  LOP3.LUT R40, R0, 0xffff0000, RZ, 0xc0, !PT ;  /* 0xffff000000287812 */ /* 0x000fe400078ec0ff */
[----:B------:R-:W-:Y:S01]  /*b390*/  IMAD R25, R9, 0x2, R156 ;  /* 0x0000000209197824 */ /* 0x000fe200078e029c */
[----:B------:R-:W-:-:S02]  /*b3a0*/  LOP3.LUT R47, R20, 0xffff0000, RZ, 0xc0, !PT ;  /* 0xffff0000142f7812 */ /* 0x000fc400078ec0ff */
[----:B------:R-:W-:Y:S02]  /*b3b0*/  LOP3.LUT R49, R24, 0xffff0000, RZ, 0xc0, !PT ;  /* 0xffff000018317812 */ /* 0x000fe400078ec0ff */
[----:B------:R-:W1:Y:S01]  /*b3c0*/  LDS.128 R8, [R25+0x10400] ;  /* 0x0104000019087984 */ /* 0x000e620000000c00 */
[----:B------:R-:W-:Y:S02]  /*b3d0*/  LOP3.LUT R43, R3, 0xffff0000, RZ, 0xc0, !PT ;  /* 0xffff0000032b7812 */ /* 0x000fe400078ec0ff */
[----:B------:R-:W-:Y:S01]  /*b3e0*/  LOP3.LUT R45, R14, 0xffff0000, RZ, 0xc0, !PT ;  /* 0xffff00000e2d7812 */ /* 0x000fe200078ec0ff */
[C---:B0-----:R-:W-:Y:S01]  /*b3f0*/  IMAD.U32 R27, R4.reuse, 0x10000, RZ ;  /* 0x00010000041b7824 */ /* 0x041fe200078e00ff */
[----:B------:R-:W-:Y:S01]  /*b400*/  LOP3.LUT R4, R4, 0xffff0000, RZ, 0xc0, !PT ;  /* 0xffff000004047812 */ /* 0x000fe200078ec0ff */
[C---:B------:R-:W-:Y:S01]  /*b410*/  IMAD.U32 R28, R5.reuse, 0x10000, RZ ;  /* 0x00010000051c7824 */ /* 0x040fe200078e00ff */
[----:B------:R-:W-:Y:S01]  /*b420*/  LOP3.LUT R5, R5, 0xffff0000, RZ, 0xc0, !PT ;  /* 0xffff000005057812 */ /* 0x000fe200078ec0ff */
[C---:B------:R-:W-:Y:S01]  /*b430*/  IMAD.U32 R29, R6.reuse, 0x10000, RZ ;  /* 0x00010000061d7824 */ /* 0x040fe200078e00ff */
[----:B------:R-:W-:Y:S01]  /*b440*/  LOP3.LUT R6, R6, 0xffff0000, RZ, 0xc0, !PT ;  /* 0xffff000006067812 */ /* 0x000fe200078ec0ff */
[C---:B------:R-:W-:Y:S01]  /*b450*/  IMAD.U32 R30, R7.reuse, 0x10000, RZ ;  /* 0x00010000071e7824 */ /* 0x040fe200078e00ff */
[----:B------:R-:W-:Y:S01]  /*b460*/  LOP3.LUT R7, R7, 0xffff0000, RZ, 0xc0, !PT ;  /* 0xffff000007077812 */ /* 0x000fe200078ec0ff */
[C---:B-1----:R-:W-:Y:S01]  /*b470*/  IMAD.U32 R31, R8.reuse, 0x10000, RZ ;  /* 0x00010000081f7824 */ /* 0x042fe200078e00ff */
[----:B------:R-:W-:Y:S01]  /*b480*/  LOP3.LUT R8, R8, 0xffff0000, RZ, 0xc0, !PT ;  /* 0xffff000008087812 */ /* 0x000fe200078ec0ff */
[C---:B------:R-:W-:Y:S01]  /*b490*/  IMAD.U32 R32, R9.reuse, 0x10000, RZ ;  /* 0x0001000009207824 */ /* 0x040fe200078e00ff */
[----:B------:R-:W-:Y:S01]  /*b4a0*/  LOP3.LUT R9, R9, 0xffff0000, RZ, 0xc0, !PT ;  /* 0xffff000009097812 */ /* 0x000fe200078ec0ff */
[-C--:B------:R-:W-:Y:S01]  /*b4b0*/  FMUL.FTZ R36, R37, R31.reuse ;  /* 0x0000001f25247220 */ /* 0x080fe20000410000 */
[----:B------:R-:W-:Y:S01]  /*b4c0*/  FMUL.FTZ R38, R35, R31 ;  /* 0x0000001f23267220 */ /* 0x000fe20000410000 */
[----:B------:R-:W-:Y:S01]  /*b4d0*/  FMUL.FTZ R31, R44, R8 ;  /* 0x000000082c1f7220 */ /* 0x000fe20000410000 */
[----:B------:R-:W-:-:S02]  /*b4e0*/  IMAD.U32 R33, R10, 0x10000, RZ ;  /* 0x000100000a217824 */ /* 0x000fc400078e00ff */
[-C--:B------:R-:W-:Y:S01]  /*b4f0*/  FFMA.FTZ R36, R35, R27.reuse, -R36 ;  /* 0x0000001b23247223 */ /* 0x080fe20000010824 */
[----:B------:R-:W-:Y:S01]  /*b500*/  FFMA.FTZ R38, R37, R27, R38 ;  /* 0x0000001b25267223 */ /* 0x000fe20000010026 */
[----:B------:R-:W-:Y:S01]  /*b510*/  FMUL.FTZ R27, R40, R8 ;  /* 0x00000008281b7220 */ /* 0x000fe20000410000 */
[-C--:B------:R-:W-:Y:S01]  /*b520*/  FMUL.FTZ R35, R46, R32.reuse ;  /* 0x000000202e237220 */ /* 0x080fe20000410000 */
[----:B------:R-:W-:Y:S01]  /*b530*/  FMUL.FTZ R37, R42, R32 ;  /* 0x000000202a257220 */ /* 0x000fe20000410000 */
[-C--:B------:R-:W-:Y:S01]  /*b540*/  FFMA.FTZ R31, R40, R4.reuse, -R31 ;  /* 0x00000004281f7223 */ /* 0x080fe2000001081f */
[----:B------:R-:W-:Y:S01]  /*b550*/  FFMA.FTZ R27, R44, R4, R27 ;  /* 0x000000042c1b7223 */ /* 0x000fe2000001001b */
[----:B------:R-:W-:Y:S01]  /*b560*/  LOP3.LUT R10, R10, 0xffff0000, RZ, 0xc0, !PT ;  /* 0xffff00000a0a7812 */ /* 0x000fe200078ec0ff */
[-C--:B------:R-:W-:Y:S01]  /*b570*/  FMUL.FTZ R4, R41, R33.reuse ;  /* 0x0000002129047220 */ /* 0x080fe20000410000 */
[----:B------:R-:W-:Y:S01]  /*b580*/  LOP3.LUT R32, R12, 0xffff0000, RZ, 0xc0, !PT ;  /* 0xffff00000c207812 */ /* 0x000fe200078ec0ff */
[-C--:B------:R-:W-:Y:S01]  /*b590*/  FFMA.FTZ R35, R42, R28.reuse, -R35 ;  /* 0x0000001c2a237223 */ /* 0x080fe20000010823 */
[----:B------:R-:W-:Y:S01]  /*b5a0*/  LOP3.LUT R40, R21, 0xffff0000, RZ, 0xc0, !PT ;  /* 0xffff000015287812 */ /* 0x000fe200078ec0ff */
[----:B------:R-:W-:Y:S01]  /*b5b0*/  FFMA.FTZ R37, R46, R28, R37 ;  /* 0x0000001c2e257223 */ /* 0x000fe20000010025 */
[----:B------:R-:W-:Y:S01]  /*b5c0*/  FMUL.FTZ R28, R39, R33 ;  /* 0x00000021271c7220 */ /* 0x000fe20000410000 */
[----:B------:R-:W-:Y:S01]  /*b5d0*/  SHF.L.U32 R42, R24, 0x10, RZ ;  /* 0x00000010182a7819 */ /* 0x000fe200000006ff */
[----:B------:R-:W-:-:S02]  /*b5e0*/  IMAD.U32 R34, R11, 0x10000, RZ ;  /* 0x000100000b227824 */ /* 0x000fc400078e00ff */
[-C--:B------:R-:W-:Y:S01]  /*b5f0*/  FFMA.FTZ R8, R39, R29.reuse, -R4 ;  /* 0x0000001d27087223 */ /* 0x080fe20000010804 */
[-C--:B------:R-:W-:Y:S01]  /*b600*/  FMUL.FTZ R33, R40, R10.reuse ;  /* 0x0000000a28217220 */ /* 0x080fe20000410000 */
[----:B------:R-:W-:Y:S01]  /*b610*/  FMUL.FTZ R39, R32, R10 ;  /* 0x0000000a20277220 */ /* 0x000fe20000410000 */
[----:B------:R-:W-:Y:S01]  /*b620*/  FFMA.FTZ R10, R41, R29, R28 ;  /* 0x0000001d290a7223 */ /* 0x000fe2000001001c */
[----:B------:R-:W-:Y:S01]  /*b630*/  LOP3.LUT R11, R11, 0xffff0000, RZ, 0xc0, !PT ;  /* 0xffff00000b0b7812 */ /* 0x000fe200078ec0ff */
[----:B------:R-:W-:Y:S02]  /*b640*/  IMAD.U32 R4, R14, 0x10000, RZ ;  /* 0x000100000e047824 */ /* 0x000fe400078e00ff */
[----:B------:R-:W-:Y:S01]  /*b650*/  FMUL.FTZ R29, R42, R34 ;  /* 0x000000222a1d7220 */ /* 0x000fe20000410000 */
[-C--:B------:R-:W-:Y:S01]  /*b660*/  FFMA.FTZ R33, R32, R6.reuse, -R33 ;  /* 0x0000000620217223 */ /* 0x080fe20000010821 */
[----:B------:R-:W-:Y:S01]  /*b670*/  FFMA.FTZ R39, R40, R6, R39 ;  /* 0x0000000628277223 */ /* 0x000fe20000010027 */
[C---:B------:R-:W-:Y:S01]  /*b680*/  FMUL.FTZ R41, R4.reuse, R34 ;  /* 0x0000002204297220 */ /* 0x040fe20000410000 */
[-C--:B------:R-:W-:Y:S01]  /*b690*/  FFMA.FTZ R29, R4, R30.reuse, -R29 ;  /* 0x0000001e041d7223 */ /* 0x080fe2000001081d */
[----:B------:R-:W-:Y:S01]  /*b6a0*/  FMUL.FTZ R4, R47, R9 ;  /* 0x000000092f047220 */ /* 0x000fe20000410000 */
[----:B------:R-:W-:Y:S01]  /*b6b0*/  FMUL.FTZ R32, R49, R11 ;  /* 0x0000000b31207220 */ /* 0x000fe20000410000 */
[----:B------:R-:W-:Y:S01]  /*b6c0*/  FMUL.FTZ R6, R43, R9 ;  /* 0x000000092b067220 */ /* 0x000fe20000410000 */
[----:B------:R-:W-:Y:S01]  /*b6d0*/  FMUL.FTZ R34, R45, R11 ;  /* 0x0000000b2d227220 */ /* 0x000fe20000410000 */
[----:B------:R-:W-:Y:S01]  /*b6e0*/  FFMA.FTZ R41, R42, R30, R41 ;  /* 0x0000001e2a297223 */ /* 0x000fe20000010029 */
        /* <DEDUP_REMOVED lines=14> */
.L_x_627:
[----:B------:R-:W-:Y:S05]  /*b7d0*/  BSYNC B1 ;  /* 0x0000000000017941 */ /* 0x000fea0003800000 */
.L_x_626:
[----:B------:R-:W-:Y:S04]  /*b7e0*/  BSSY B1, `(.L_x_628) ;  /* 0x0000059000017945 */ /* 0x000fe80003800000 */
[----:B------:R-:W-:Y:S05]  /*b7f0*/  @P1 BRA `(.L_x_629) ;  /* 0x00000004005c1947 */ /* 0x000fea0003800000 */
[----:B-12---:R-:W-:Y:S01]  /*b800*/  LEA.HI R4, R13, R202, RZ, 0x1d ;  /* 0x000000ca0d047211 */ /* 0x006fe200078fe8ff */
[C---:B------:R-:W-:Y:S01]  /*b810*/  IMAD.U32 R37, R15.reuse, 0x10000, RZ ;  /* 0x000100000f257824 */ /* 0x040fe200078e00ff */
[----:B------:R-:W-:Y:S01]  /*b820*/  SHF.R.U32.HI R6, RZ, 0x3, R192 ;  /* 0x00000003ff067819 */ /* 0x000fe200000116c0 */
[----:B------:R-:W-:Y:S01]  /*b830*/  IMAD.U32 R35, R0, 0x10000, RZ ;  /* 0x0001000000237824 */ /* 0x000fe200078e00ff */
[----:B------:R-:W-:Y:S01]  /*b840*/  SHF.R.S32.HI R7, RZ, 0x1f, R4 ;  /* 0x0000001fff077819 */ /* 0x000fe20000011404 */
[----:B------:R-:W-:Y:S01]  /*b850*/  IMAD.SHL.U32 R5, R4, 0x8, RZ ;  /* 0x0000000804057824 */ /* 0x000fe200078e00ff */
[----:B------:R-:W-:Y:S01]  /*b860*/  LOP3.LUT R44, R15, 0xffff0000, RZ, 0xc0, !PT ;  /* 0xffff00000f2c7812 */ /* 0x000fe200078ec0ff */
[----:B------:R-:W-:Y:S01]  /*b870*/  IMAD.U32 R46, R20, 0x10000, RZ ;  /* 0x00010000142e7824 */ /* 0x000fe200078e00ff */
[----:B------:R-:W-:Y:S01]  /*b880*/  LEA.HI R7, R7, R4, RZ, 0x3 ;  /* 0x0000000407077211 */ /* 0x000fe200078f18ff */
[----:B------:R-:W-:Y:S01]  /*b890*/  IMAD.U32 R41, R21, 0x10000, RZ ;  /* 0x0001000015297824 */ /* 0x000fe200078e00ff */
[----:B------:R-:W-:Y:S01]  /*b8a0*/  LOP3.LUT R4, R192, 0x38, R5, 0xf8, !PT ;  /* 0x00000038c0047812 */ /* 0x000fe200078ef805 */
[----:B------:R-:W-:Y:S01]  /*b8b0*/  IMAD.U32 R39, R12, 0x10000, RZ ;  /* 0x000100000c277824 */ /* 0x000fe200078e00ff */
[----:B------:R-:W-:Y:S01]  /*b8c0*/  LOP3.LUT R40, R0, 0xffff0000, RZ, 0xc0, !PT ;  /* 0xffff000000287812 */ /* 0x000fe200078ec0ff */
[----:B------:R-:W-:Y:S01]  /*b8d0*/  IMAD.SHL.U32 R7, R7, 0x400, RZ ;  /* 0x0000040007077824 */ /* 0x000fe200078e00ff */
[----:B------:R-:W-:-:S02]  /*b8e0*/  LOP3.LUT R5, R4, R6, RZ, 0x3c, !PT ;  /* 0x0000000604057212 */ /* 0x000fc400078e3cff */
[----:B------:R-:W-:Y:S02]  /*b8f0*/  SHF.L.U32 R42, R3, 0x10, RZ ;  /* 0x00000010032a7819 */ /* 0x000fe400000006ff */
        /* <DEDUP_REMOVED lines=9> */
[C---:B0-----:R-:W-:Y:S01]  /*b990*/  IMAD.U32 R27, R4.reuse, 0x10000, RZ ;  /* 0x00010000041b7824 */ /* 0x041fe200078e00ff */
[----:B------:R-:W-:Y:S01]  /*b9a0*/  LOP3.LUT R4, R4, 0xffff0000, RZ, 0xc0, !PT ;  /* 0xffff000004047812 */ /* 0x000fe200078ec0ff */
[----:B------:R-:W-:Y:S01]  /*b9b0*/  IMAD.U32 R28, R5, 0x10000, RZ ;  /* 0x00010000051c7824 */ /* 0x000fe200078e00ff */
[----:B------:R-:W-:Y:S01]  /*b9c0*/  SHF.L.U32 R30, R7, 0x10, RZ ;  /* 0x00000010071e7819 */ /* 0x000fe200000006ff */
[C---:B------:R-:W-:Y:S01]  /*b9d0*/  IMAD.U32 R29, R6.reuse, 0x10000, RZ ;  /* 0x00010000061d7824 */ /* 0x040fe200078e00ff */
[----:B------:R-:W-:Y:S02]  /*b9e0*/  LOP3.LUT R6, R6, 0xffff0000, RZ, 0xc0, !PT ;  /* 0xffff000006067812 */ /* 0x000fe400078ec0ff */
        /* <DEDUP_REMOVED lines=23> */
[----:B------:R-:W-:-:S02]  /*bb60*/  IMAD.U32 R34, R11, 0x10000, RZ ;  /* 0x000100000b227824 */ /* 0x000fc400078e00ff */
[-C--:B------:R-:W-:Y:S01]  /*bb70*/  FFMA.FTZ R8, R39, R29.reuse, -R4 ;  /* 0x0000001d27087223 */ /* 0x080fe20000010804 */
[----:B------:R-:W-:Y:S02]  /*bb80*/  IMAD.U32 R42, R24, 0x10000, RZ ;  /* 0x00010000182a7824 */ /* 0x000fe400078e00ff */
[-C--:B------:R-:W-:Y:S01]  /*bb90*/  FMUL.FTZ R33, R40, R10.reuse ;  /* 0x0000000a28217220 */ /* 0x080fe20000410000 */
[----:B------:R-:W-:Y:S01]  /*bba0*/  FMUL.FTZ R39, R32, R10 ;  /* 0x0000000a20277220 */ /* 0x000fe20000410000 */
[----:B------:R-:W-:Y:S01]  /*bbb0*/  FFMA.FTZ R10, R41, R29, R28 ;  /* 0x0000001d290a7223 */ /* 0x000fe2000001001c */
[----:B------:R-:W-:Y:S01]  /*bbc0*/  LOP3.LUT R11, R11, 0xffff0000, RZ, 0xc0, !PT ;  /* 0xffff00000b0b7812 */ /* 0x000fe200078ec0ff */
[----:B------:R-:W-:Y:S02]  /*bbd0*/  IMAD.U32 R4, R14, 0x10000, RZ ;  /* 0x000100000e047824 */ /* 0x000fe400078e00ff */
[----:B------:R-:W-:Y:S01]  /*bbe0*/  FMUL.FTZ R29, R42, R34 ;  /* 0x000000222a1d7220 */ /* 0x000fe20000410000 */
[----:B------:R-:W-:Y:S01]  /*bbf0*/  LOP3.LUT R7, R7, 0xffff0000, RZ, 0xc0, !PT ;  /* 0xffff000007077812 */ /* 0x000fe200078ec0ff */
[----:B------:R-:W-:Y:S01]  /*bc00*/  FFMA.FTZ R33, R32, R6, -R33 ;  /* 0x0000000620217223 */ /* 0x000fe20000010821 */
[C---:B------:R-:W-:Y:S01]  /*bc10*/  FMUL.FTZ R41, R4.reuse, R34 ;  /* 0x0000002204297220 */ /* 0x040fe20000410000 */
[----:B------:R-:W-:Y:S01]  /*bc20*/  FFMA.FTZ R29, R4, R30, -R29 ;  /* 0x0000001e041d7223 */ /* 0x000fe2000001081d */
[----:B------:R-:W-:Y:S01]  /*bc30*/  FFMA.FTZ R39, R40, R6, R39 ;  /* 0x0000000628277223 */ /* 0x000fe20000010027 */
        /* <DEDUP_REMOVED lines=19> */
.L_x_629:
[----:B------:R-:W-:Y:S05]  /*bd70*/  BSYNC B1 ;  /* 0x0000000000017941 */ /* 0x000fea0003800000 */
.L_x_628:
[----:B------:R-:W-:Y:S05]  /*bd80*/  @P0 BRA `(.L_x_616) ;  /* 0x0000000400580947 */ /* 0x000fea0003800000 */
[----:B------:R-:W-:Y:S01]  /*bd90*/  LEA.HI R13, R13, R202, RZ, 0x1d ;  /* 0x000000ca0d0d7211 */ /* 0x000fe200078fe8ff */
[C---:B------:R-:W-:Y:S01]  /*bda0*/  IMAD.U32 R37, R15.reuse, 0x10000, RZ ;  /* 0x000100000f257824 */ /* 0x040fe200078e00ff */
[----:B------:R-:W-:Y:S01]  /*bdb0*/  LOP3.LUT R36, R15, 0xffff0000, RZ, 0xc0, !PT ;  /* 0xffff00000f247812 */ /* 0x000fe200078ec0ff */
[C---:B------:R-:W-:Y:S01]  /*bdc0*/  IMAD.U32 R35, R0.reuse, 0x10000, RZ ;  /* 0x0001000000237824 */ /* 0x040fe200078e00ff */
[----:B-123--:R-:W-:Y:S01]  /*bdd0*/  SHF.R.S32.HI R6, RZ, 0x1f, R13 ;  /* 0x0000001fff067819 */ /* 0x00efe2000001140d */
[----:B------:R-:W-:Y:S01]  /*bde0*/  IMAD.SHL.U32 R4, R13, 0x8, RZ ;  /* 0x000000080d047824 */ /* 0x000fe200078e00ff */
[----:B------:R-:W-:Y:S01]  /*bdf0*/  LOP3.LUT R0, R0, 0xffff0000, RZ, 0xc0, !PT ;  /* 0xffff000000007812 */ /* 0x000fe200078ec0ff */
[----:B------:R-:W-:Y:S01]  /*be00*/  IMAD.U32 R39, R20, 0x10000, RZ ;  /* 0x0001000014277824 */ /* 0x000fe200078e00ff */
[----:B------:R-:W-:Y:S01]  /*be10*/  LEA.HI R6, R6, R13, RZ, 0x3 ;  /* 0x0000000d06067211 */ /* 0x000fe200078f18ff */
[----:B------:R-:W-:Y:S01]  /*be20*/  IMAD.U32 R38, R21, 0x10000, RZ ;  /* 0x0001000015267824 */ /* 0x000fe200078e00ff */
[----:B------:R-:W-:Y:S01]  /*be30*/  LOP3.LUT R4, R159, 0x38, R4, 0xf8, !PT ;  /* 0x000000389f047812 */ /* 0x000fe200078ef804 */
[----:B------:R-:W-:-:S02]  /*be40*/  IMAD.U32 R41, R24, 0x10000, RZ ;  /* 0x0001000018297824 */ /* 0x000fc400078e00ff */
[----:B------:R-:W-:Y:S01]  /*be50*/  IMAD.SHL.U32 R6, R6, 0x400, RZ ;  /* 0x0000040006067824 */ /* 0x000fe200078e00ff */
[----:B------:R-:W-:-:S04]  /*be60*/  LOP3.LUT R4, R4, R229, RZ, 0x3c, !PT ;  /* 0x000000e504047212 */ /* 0x000fc800078e3cff */
[----:B------:R-:W-:-:S04]  /*be70*/  LOP3.LUT R6, R6, 0x7fffe000, RZ, 0xc0, !PT ;  /* 0x7fffe00006067812 */ /* 0x000fc800078ec0ff */
[----:B------:R-:W-:Y:S02]  /*be80*/  IADD3 R9, R4, R6, R195 ;  /* 0x0000000604097210 */ /* 0x000fe40007ffe0c3 */
[----:B------:R-:W1:Y:S03]  /*be90*/  LDS.128 R4, [R215] ;  /* 0x00000000d7047984 */ /* 0x000e660000000c00 */
[----:B------:R-:W-:-:S05]  /*bea0*/  IMAD R13, R9, 0x2, R156 ;  /* 0x00000002090d7824 */ /* 0x000fca00078e029c */
[----:B------:R-:W2:Y:S01]  /*beb0*/  LDS.128 R8, [R13+0x10400] ;  /* 0x010400000d087984 */ /* 0x000ea20000000c00 */
[C---:B-1----:R-:W-:Y:S01]  /*bec0*/  SHF.L.U32 R25, R4.reuse, 0x10, RZ ;  /* 0x0000001004197819 */ /* 0x042fe200000006ff */
[----:B0-----:R-:W-:Y:S01]  /*bed0*/  IMAD.U32 R27, R5, 0x10000, RZ ;  /* 0x00010000051b7824 */ /* 0x001fe200078e00ff */
[----:B------:R-:W-:Y:S01]  /*bee0*/  LOP3.LUT R4, R4, 0xffff0000, RZ, 0xc0, !PT ;  /* 0xffff000004047812 */ /* 0x000fe200078ec0ff */
[C---:B------:R-:W-:Y:S01]  /*bef0*/  IMAD.U32 R28, R6.reuse, 0x10000, RZ ;  /* 0x00010000061c7824 */ /* 0x040fe200078e00ff */
[----:B------:R-:W-:Y:S01]  /*bf00*/  LOP3.LUT R6, R6, 0xffff0000, RZ, 0xc0, !PT ;  /* 0xffff000006067812 */ /* 0x000fe200078ec0ff */
[----:B------:R-:W-:Y:S01]  /*bf10*/  IMAD.U32 R29, R7, 0x10000, RZ ;  /* 0x00010000071d7824 */ /* 0x000fe200078e00ff */
[----:B------:R-:W-:Y:S01]  /*bf20*/  LOP3.LUT R5, R5, 0xffff0000, RZ, 0xc0, !PT ;  /* 0xffff000005057812 */ /* 0x000fe200078ec0ff */
[C---:B--2---:R-:W-:Y:S01]  /*bf30*/  IMAD.U32 R30, R8.reuse, 0x10000, RZ ;  /* 0x00010000081e7824 */ /* 0x044fe200078e00ff */
[----:B------:R-:W-:Y:S01]  /*bf40*/  LOP3.LUT R8, R8, 0xffff0000, RZ, 0xc0, !PT ;  /* 0xffff000008087812 */ /* 0x000fe200078ec0ff */
[----:B------:R-:W-:Y:S01]  /*bf50*/  IMAD.U32 R31, R9, 0x10000, RZ ;  /* 0x00010000091f7824 */ /* 0x000fe200078e00ff */
[----:B------:R-:W-:Y:S01]  /*bf60*/  SHF.L.U32 R32, R10, 0x10, RZ ;  /* 0x000000100a207819 */ /* 0x000fe200000006ff */
[-C--:B------:R-:W-:Y:S01]  /*bf70*/  FMUL.FTZ R34, R37, R30.reuse ;  /* 0x0000001e25227220 */ /* 0x080fe20000410000 */
[C---:B------:R-:W-:Y:S01]  /*bf80*/  FMUL.FTZ R30, R35.reuse, R30 ;  /* 0x0000001e231e7220 */ /* 0x040fe20000410000 */
[----:B------:R-:W-:Y:S01]  /*bf90*/  FMUL.FTZ R15, R36, R8 ;  /* 0x00000008240f7220 */ /* 0x000fe20000410000 */
[----:B------:R-:W-:Y:S01]  /*bfa0*/  LOP3.LUT R10, R10, 0xffff0000, RZ, 0xc0, !PT ;  /* 0xffff00000a0a7812 */ /* 0x000fe200078ec0ff */
[----:B------:R-:W-:Y:S01]  /*bfb0*/  FFMA.FTZ R34, R35, R25, -R34 ;  /* 0x0000001923227223 */ /* 0x000fe20000010822 */
[----:B------:R-:W-:-:S02]  /*bfc0*/  IMAD.U32 R35, R3, 0x10000, RZ ;  /* 0x0001000003237824 */ /* 0x000fc400078e00ff */
[----:B------:R-:W-:Y:S01]  /*bfd0*/  FFMA.FTZ R30, R37, R25, R30 ;  /* 0x00000019251e7223 */ /* 0x000fe2000001001e */
[C---:B------:R-:W-:Y:S01]  /*bfe0*/  FMUL.FTZ R25, R0.reuse, R8 ;  /* 0x0000000800197220 */ /* 0x040fe20000410000 */
[-C--:B------:R-:W-:Y:S01]  /*bff0*/  FFMA.FTZ R15, R0, R4.reuse, -R15 ;  /* 0x00000004000f7223 */ /* 0x080fe2000001080f */
[-C--:B------:R-:W-:Y:S01]  /*c000*/  FMUL.FTZ R0, R39, R31.reuse ;  /* 0x0000001f27007220 */ /* 0x080fe20000410000 */
[C---:B------:R-:W-:Y:S01]  /*c010*/  FMUL.FTZ R8, R35.reuse, R31 ;  /* 0x0000001f23087220 */ /* 0x040fe20000410000 */
[----:B------:R-:W-:Y:S01]  /*c020*/  FFMA.FTZ R25, R36, R4, R25 ;  /* 0x0000000424197223 */ /* 0x000fe20000010019 */
[C---:B------:R-:W-:Y:S02]  /*c030*/  IMAD.U32 R4, R12.reuse, 0x10000, RZ ;  /* 0x000100000c047824 */ /* 0x040fe400078e00ff */
[-C--:B------:R-:W-:Y:S01]  /*c040*/  FFMA.FTZ R0, R35, R27.reuse, -R0 ;  /* 0x0000001b23007223 */ /* 0x080fe20000010800 */
[----:B------:R-:W-:Y:S01]  /*c050*/  FFMA.FTZ R27, R39, R27, R8 ;  /* 0x0000001b271b7223 */ /* 0x000fe20000010008 */
[----:B------:R-:W-:Y:S01]  /*c060*/  LOP3.LUT R8, R12, 0xffff0000, RZ, 0xc0, !PT ;  /* 0xffff00000c087812 */ /* 0x000fe200078ec0ff */
[----:B------:R-:W-:Y:S01]  /*c070*/  FMUL.FTZ R31, R38, R32 ;  /* 0x00000020261f7220 */ /* 0x000fe20000410000 */
[----:B------:R-:W-:Y:S01]  /*c080*/  LOP3.LUT R12, R21, 0xffff0000, RZ, 0xc0, !PT ;  /* 0xffff0000150c7812 */ /* 0x000fe200078ec0ff */
[----:B------:R-:W-:-:S02]  /*c090*/  IMAD.U32 R33, R11, 0x10000, RZ ;  /* 0x000100000b217824 */ /* 0x000fc400078e00ff */
[C---:B------:R-:W-:Y:S01]  /*c0a0*/  FMUL.FTZ R21, R4.reuse, R32 ;  /* 0x0000002004157220 */ /* 0x040fe20000410000 */
[----:B------:R-:W-:Y:S01]  /*c0b0*/  FFMA.FTZ R31, R4, R28, -R31 ;  /* 0x0000001c041f7223 */ /* 0x000fe2000001081f */
[-C--:B------:R-:W-:Y:S01]  /*c0c0*/  FMUL.FTZ R37, R8, R10.reuse ;  /* 0x0000000a08257220 */ /* 0x080fe20000410000 */
[----:B------:R-:W-:Y:S01]  /*c0d0*/  FMUL.FTZ R35, R12, R10 ;  /* 0x0000000a0c237220 */ /* 0x000fe20000410000 */
[----:B------:R-:W-:Y:S02]  /*c0e0*/  IMAD.U32 R39, R14, 0x10000, RZ ;  /* 0x000100000e277824 */ /* 0x000fe400078e00ff */
[-C--:B------:R-:W-:Y:S01]  /*c0f0*/  FMUL.FTZ R4, R41, R33.reuse ;  /* 0x0000002129047220 */ /* 0x080fe20000410000 */
[----:B------:R-:W-:Y:S01]  /*c100*/  FFMA.FTZ R10, R38, R28, R21 ;  /* 0x0000001c260a7223 */ /* 0x000fe20000010015 */
[-C--:B------:R-:W-:Y:S01]  /*c110*/  FFMA.FTZ R8, R8, R6.reuse, -R35 ;  /* 0x0000000608087223 */ /* 0x080fe20000010823 */
[----:B------:R-:W-:Y:S01]  /*c120*/  FFMA.FTZ R37, R12, R6, R37 ;  /* 0x000000060c257223 */ /* 0x000fe20000010025 */
[C---:B------:R-:W-:Y:S01]  /*c130*/  FMUL.FTZ R6, R39.reuse, R33 ;  /* 0x0000002127067220 */ /* 0x040fe20000410000 */
[----:B------:R-:W-:Y:S01]  /*c140*/  FFMA.FTZ R21, R39, R29, -R4 ;  /* 0x0000001d27157223 */ /* 0x000fe20000010804 */
[----:B------:R-:W-:-:S02]  /*c150*/  LOP3.LUT R9, R9, 0xffff0000, RZ, 0xc0, !PT ;  /* 0xffff000009097812 */ /* 0x000fc400078ec0ff */
[----:B------:R-:W-:Y:S01]  /*c160*/  LOP3.LUT R11, R11, 0xffff0000, RZ, 0xc0, !PT ;  /* 0xffff00000b0b7812 */ /* 0x000fe200078ec0ff */
[----:B------:R-:W-:Y:S01]  /*c170*/  FFMA.FTZ R29, R41, R29, R6 ;  /* 0x0000001d291d7223 */ /* 0x000fe20000010006 */
[----:B------:R-:W-:Y:S02]  /*c180*/  LOP3.LUT R35, R20, 0xffff0000, RZ, 0xc0, !PT ;  /* 0xffff000014237812 */ /* 0x000fe400078ec0ff */
[----:B------:R-:W-:Y:S02]  /*c190*/  LOP3.LUT R39, R24, 0xffff0000, RZ, 0xc0, !PT ;  /* 0xffff000018277812 */ /* 0x000fe400078ec0ff */
[----:B------:R-:W-:Y:S01]  /*c1a0*/  LOP3.LUT R3, R3, 0xffff0000, RZ, 0xc0, !PT ;  /* 0xffff000003037812 */ /* 0x000fe200078ec0ff */
[----:B------:R-:W-:Y:S01]  /*c1b0*/  FMUL.FTZ R4, R35, R9 ;  /* 0x0000000923047220 */ /* 0x000fe20000410000 */
[----:B------:R-:W-:Y:S01]  /*c1c0*/  LOP3.LUT R33, R14, 0xffff0000, RZ, 0xc0, !PT ;  /* 0xffff00000e217812 */ /* 0x000fe200078ec0ff */
[----:B------:R-:W-:Y:S01]  /*c1d0*/  FMUL.FTZ R14, R39, R11 ;  /* 0x0000000b270e7220 */ /* 0x000fe20000410000 */
[----:B------:R-:W-:Y:S01]  /*c1e0*/  LOP3.LUT R7, R7, 0xffff0000, RZ, 0xc0, !PT ;  /* 0xffff000007077812 */ /* 0x000fe200078ec0ff */
[C---:B------:R-:W-:Y:S01]  /*c1f0*/  FMUL.FTZ R6, R3.reuse, R9 ;  /* 0x0000000903067220 */ /* 0x040fe20000410000 */
[----:B------:R-:W-:Y:S01]  /*c200*/  FFMA.FTZ R3, R3, R5, -R4 ;  /* 0x0000000503037223 */ /* 0x000fe20000010804 */
[----:B------:R-:W-:Y:S01]  /*c210*/  FMUL.FTZ R20, R33, R11 ;  /* 0x0000000b21147220 */ /* 0x000fe20000410000 */
[----:B------:R-:W-:Y:S01]  /*c220*/  F2FP.BF16.F32.PACK_AB R4, R15, R34 ;  /* 0x000000220f04723e */ /* 0x000fe200000010ff */
[----:B------:R-:W-:Y:S01]  /*c230*/  FFMA.FTZ R14, R33, R7, -R14 ;  /* 0x00000007210e7223 */ /* 0x000fe2000001080e */
[----:B------:R-:W-:Y:S01]  /*c240*/  FFMA.FTZ R12, R35, R5, R6 ;  /* 0x00000005230c7223 */ /* 0x000fe20000010006 */
[----:B------:R-:W-:Y:S01]  /*c250*/  FFMA.FTZ R20, R39, R7, R20 ;  /* 0x0000000727147223 */ /* 0x000fe20000010014 */
[----:B------:R-:W-:-:S02]  /*c260*/  F2FP.BF16.F32.PACK_AB R6, R8, R31 ;  /* 0x0000001f0806723e */ /* 0x000fc400000010ff */
[----:B------:R-:W-:Y:S02]  /*c270*/  F2FP.BF16.F32.PACK_AB R5, R3, R0 ;  /* 0x000000000305723e */ /* 0x000fe400000010ff */
[----:B------:R-:W-:Y:S02]  /*c280*/  F2FP.BF16.F32.PACK_AB R7, R14, R21 ;  /* 0x000000150e07723e */ /* 0x000fe400000010ff */
[----:B------:R-:W-:Y:S02]  /*c290*/  F2FP.BF16.F32.PACK_AB R10, R37, R10 ;  /* 0x0000000a250a723e */ /* 0x000fe400000010ff */
[----:B------:R-:W-:Y:S01]  /*c2a0*/  F2FP.BF16.F32.PACK_AB R8, R25, R30 ;  /* 0x0000001e1908723e */ /* 0x000fe200000010ff */
[----:B------:R4:W-:Y:S01]  /*c2b0*/  STS.128 [R215], R4 ;  /* 0x00000004d7007388 */ /* 0x0009e20000000c00 */
[----:B------:R-:W-:Y:S02]  /*c2c0*/  F2FP.BF16.F32.PACK_AB R9, R12, R27 ;  /* 0x0000001b0c09723e */ /* 0x000fe400000010ff */
[----:B------:R-:W-:-:S05]  /*c2d0*/  F2FP.BF16.F32.PACK_AB R11, R20, R29 ;  /* 0x0000001d140b723e */ /* 0x000fca00000010ff */
[----:B------:R4:W-:Y:S02]  /*c2e0*/  STS.128 [R13+0x10400], R8 ;  /* 0x010400080d007388 */ /* 0x0009e40000000c00 */
.L_x_616:
[----:B------:R-:W-:Y:S05]  /*c2f0*/  BSYNC B0 ;  /* 0x0000000000007941 */ /* 0x000fea0003800000 */
.L_x_597:
[----:B------:R-:W-:Y:S01]  /*c300*/  @!PT LDS RZ, [RZ] ;  /* 0x00000000fffff984 */ /* 0x000fe20000000800 */
[----:B------:R-:W-:Y:S01]  /*c310*/  @!PT LDS RZ, [RZ] ;  /* 0x00000000fffff984 */ /* 0x000fe20000000800 */
[----:B------:R-:W-:Y:S01]  /*c320*/  @!PT LDS RZ, [RZ] ;  /* 0x00000000fffff984 */ /* 0x000fe20000000800 */
[----:B------:R-:W-:Y:S01]  /*c330*/  @!PT LDS RZ, [RZ] ;  /* 0x00000000fffff984 */ /* 0x000fe20000000800 */
[----:B------:R5:W-:Y:S06]  /*c340*/  MEMBAR.ALL.CTA ;  /* 0x0000000000007992 */ /* 0x000bec0000008000 */
[----:B-----5:R-:W5:Y:S01]  /*c350*/  FENCE.VIEW.ASYNC.S ;  /* 0x00000000000073c6 */ /* 0x020f620000000000 */
[----:B------:R-:W-:Y:S05]  /*c360*/  WARPSYNC.ALL ;  /* 0x0000000000007948 */ /* 0x000fea0003800000 */
[----:B-----5:R-:W-:Y:S06]  /*c370*/  BAR.SYNC.DEFER_BLOCKING 0xd, 0x100 ;  /* 0x0344000000007b1d */ /* 0x020fec0000010000 */
.L_x_595:
[----:B------:R-:W-:-:S13]  /*c380*/  ISETP.NE.AND P0, PT, R157, 0x3, PT ;  /* 0x000000039d00780c */ /* 0x000fda0003f05270 */
[----:B------:R-:W-:Y:S05]  /*c390*/  @!P0 BRA `(.L_x_630) ;  /* 0x0000000000048947 */ /* 0x000fea0003800000 */
[----:B------:R-:W-:Y:S01]  /*c3a0*/  BPT.TRAP 0x1 ;  /* 0x000000040000795c */ /* 0x000fe20000300000 */
.L_x_630:
[----:B-12---:R-:W-:Y:S02]  /*c3b0*/  LEA R3, R152, R156, 0x3 ;  /* 0x0000009c98037211 */ /* 0x006fe400078e18ff */
[----:B------:R-:W-:-:S04]  /*c3c0*/  SHF.L.U32 R0, R158, 0x1f, RZ ;  /* 0x0000001f9e007819 */ /* 0x000fc800000006ff */
[----:B------:R1:W2:Y:S01]  /*c3d0*/  SYNCS.PHASECHK.TRANS64.TRYWAIT P1, [R3+URZ+0x28830], R0 ;  /* 0x02883000030075a7 */ /* 0x0002a2000802017f */
[----:B------:R-:W-:Y:S05]  /*c3e0*/  @!P0 BRA `(.L_x_631) ;  /* 0x0000000000048947 */ /* 0x000fea0003800000 */
[----:B------:R-:W-:Y:S01]  /*c3f0*/  BPT.TRAP 0x1 ;  /* 0x000000040000795c */ /* 0x000fe20000300000 */
.L_x_631:
[----:B------:R-:W-:Y:S01]  /*c400*/  IMAD.MOV.U32 R151, RZ, RZ, RZ ;  /* 0x000000ffff977224 */ /* 0x000fe200078e00ff */
[----:B--2---:R-:W-:Y:S06]  /*c410*/  @P1 BRA `(.L_x_632) ;  /* 0x0000000000081947 */ /* 0x004fec0003800000 */
[----:B------:R-:W2:Y:S02]  /*c420*/  SYNCS.PHASECHK.TRANS64.TRYWAIT P1, [R3+URZ+0x28830], R0 ;  /* 0x02883000030075a7 */ /* 0x000ea4000802017f */
[----:B--2---:R-:W-:Y:S05]  /*c430*/  @!P1 BRA `(.L_x_633) ;  /* 0x000000fc000c9947 */ /* 0x004fea0003800000 */
.L_x_632:
[----:B------:R-:W-:Y:S05]  /*c440*/  WARPSYNC.ALL ;  /* 0x0000000000007948 */ /* 0x000fea0003800000 */
[----:B-12---:R-:W-:Y:S01]  /*c450*/  VIADD R0, R156, 0x18400 ;  /* 0x000184009c007836 */ /* 0x006fe20000000000 */
[----:B------:R-:W-:Y:S01]  /*c460*/  R2UR UR4, R26 ;  /* 0x000000001a0472ca */ /* 0x000fe200000e0000 */
[----:B0--34-:R-:W-:Y:S01]  /*c470*/  IMAD.MOV.U32 R5, RZ, RZ, 0x40000040 ;  /* 0x40000040ff057424 */ /* 0x019fe200078e00ff */
[----:B-----5:R-:W-:Y:S01]  /*c480*/  WARPGROUP.ARRIVE ;  /* 0x00000000000079c5 */ /* 0x020fe20000000000 */
[----:B------:R-:W-:Y:S01]  /*c490*/  UMOV UR5, 0x40000040 ;  /* 0x4000004000057882 */ /* 0x000fe20000000000 */
[----:B------:R-:W-:Y:S01]  /*c4a0*/  SHF.R.U32.HI R0, RZ, 0x4, R0 ;  /* 0x00000004ff007819 */ /* 0x000fe20000011600 */
[----:B------:R-:W-:Y:S01]  /*c4b0*/  IMAD.MOV.U32 R7, RZ, RZ, 0x40000040 ;  /* 0x40000040ff077424 */ /* 0x000fe200078e00ff */
[----:B------:R-:W-:Y:S01]  /*c4c0*/  R2UR UR7, R5 ;  /* 0x00000000050772ca */ /* 0x000fe200000e0000 */
[----:B------:R-:W-:Y:S01]  /*c4d0*/  UMOV UR9, 0x40000040 ;  /* 0x4000004000097882 */ /* 0x000fe20000000000 */
[----:B------:R-:W-:Y:S01]  /*c4e0*/  LOP3.LUT R0, R0, 0x3fff, RZ, 0xc0, !PT ;  /* 0x00003fff00007812 */ /* 0x000fe200078ec0ff */
[----:B------:R-:W-:Y:S01]  /*c4f0*/  UMOV UR13, 0x40000040 ;  /* 0x40000040000d7882 */ /* 0x000fe20000000000 */
[----:B------:R-:W-:Y:S01]  /*c500*/  R2UR UR11, R7 ;  /* 0x00000000070b72ca */ /* 0x000fe200000e0000 */
[----:B------:R-:W-:Y:S01]  /*c510*/  UMOV UR17, 0x40000040 ;  /* 0x4000004000117882 */ /* 0x000fe20000000000 */
[----:B------:R-:W-:Y:S01]  /*c520*/  LOP3.LUT R0, R0, 0x10000, RZ, 0xfc, !PT ;  /* 0x0001000000007812 */ /* 0x000fe200078efcff */
[----:B------:R-:W-:Y:S01]  /*c530*/  ULOP3.LUT UR4, UR4, 0x10000, URZ, 0xfc, !UPT ;  /* 0x0001000004047892 */ /* 0x000fe2000f8efc3f */
[----:B------:R-:W-:Y:S01]  /*c540*/  MOV R7, 0x40000040 ;  /* 0x4000004000077802 */ /* 0x000fe20000000f00 */
[----:B------:R-:W-:Y:S01]  /*c550*/  UMOV UR21, 0x40000040 ;  /* 0x4000004000157882 */ /* 0x000fe20000000000 */
[----:B------:R-:W-:Y:S01]  /*c560*/  UMOV UR25, 0x40000040 ;  /* 0x4000004000197882 */ /* 0x000fe20000000000 */
[----:B------:R-:W-:Y:S01]  /*c570*/  IMAD R4, R152, 0x800, R0 ;  /* 0x0000080098047824 */ /* 0x000fe200078e0200 */
[----:B------:R-:W-:Y:S01]  /*c580*/  UIADD3 UR8, UR4, 0x2, URZ ;  /* 0x0000000204087890 */ /* 0x000fe2000fffe03f */
[----:B------:R-:W-:Y:S01]  /*c590*/  R2UR UR15, R7 ;  /* 0x00000000070f72ca */ /* 0x000fe200000e0000 */
[----:B------:R-:W-:Y:S01]  /*c5a0*/  UIADD3 UR12, UR4, 0x4, URZ ;  /* 0x00000004040c7890 */ /* 0x000fe2000fffe03f */
[C---:B------:R-:W-:Y:S01]  /*c5b0*/  VIADD R6, R4.reuse, 0x2 ;  /* 0x0000000204067836 */ /* 0x040fe20000000000 */
[----:B------:R-:W-:Y:S01]  /*c5c0*/  R2UR UR6, R4 ;  /* 0x00000000040672ca */ /* 0x000fe200000e0000 */
[----:B------:R-:W-:Y:S01]  /*c5d0*/  IMAD.MOV.U32 R7, RZ, RZ, 0x40000040 ;  /* 0x40000040ff077424 */ /* 0x000fe200078e00ff */
[----:B------:R-:W-:Y:S01]  /*c5e0*/  UIADD3 UR16, UR4, 0x6, URZ ;  /* 0x0000000604107890 */ /* 0x000fe2000fffe03f */
[----:B------:R-:W-:Y:S01]  /*c5f0*/  IMAD.MOV.U32 R5, RZ, RZ, 0x40000040 ;  /* 0x40000040ff057424 */ /* 0x000fe200078e00ff */
[----:B------:R-:W-:Y:S01]  /*c600*/  R2UR UR10, R6 ;  /* 0x00000000060a72ca */ /* 0x000fe200000e0000 */
[----:B------:R-:W-:Y:S01]  /*c610*/  VIADD R6, R4, 0x4 ;  /* 0x0000000404067836 */ /* 0x000fe20000000000 */
[----:B------:R-:W-:Y:S01]  /*c620*/  R2UR UR19, R7 ;  /* 0x00000000071372ca */ /* 0x000fe200000e0000 */
[----:B------:R-:W-:Y:S01]  /*c630*/  IMAD.MOV.U32 R7, RZ, RZ, 0x40000040 ;  /* 0x40000040ff077424 */ /* 0x000fe200078e00ff */
[----:B------:R-:W-:Y:S01]  /*c640*/  UIADD3 UR20, UR4, 0x400, URZ ;  /* 0x0000040004147890 */ /* 0x000fe2000fffe03f */
[----:B------:R-:W-:Y:S01]  /*c650*/  R2UR UR35, R5 ;  /* 0x00000000052372ca */ /* 0x000fe200000e0000 */
[----:B------:R-:W-:Y:S01]  /*c660*/  UIADD3 UR24, UR4, 0x402, URZ ;  /* 0x0000040204187890 */ /* 0x000fe2000fffe03f */
[----:B------:R-:W-:Y:S01]  /*c670*/  R2UR UR14, R6 ;  /* 0x00000000060e72ca */ /* 0x000fe200000e0000 */
[----:B------:R-:W-:Y:S01]  /*c680*/  VIADD R6, R4, 0x6 ;  /* 0x0000000604067836 */ /* 0x000fe20000000000 */
[----:B------:R-:W-:Y:S01]  /*c690*/  HGMMA.64x128x16.F32.BF16 R24, gdesc[UR4], RZ, !UPT, gsb0 ;  /* 0x01e00000041879f0 */ /* 0x000fe2000c0018ff */
[----:B------:R-:W-:Y:S01]  /*c6a0*/  R2UR UR23, R7 ;  /* 0x00000000071772ca */ /* 0x000fe200000e0000 */
[----:B------:R-:W-:Y:S01]  /*c6b0*/  IMAD.MOV.U32 R7, RZ, RZ, 0x40000040 ;  /* 0x40000040ff077424 */ /* 0x000fe200078e00ff */
[----:B------:R-:W-:Y:S01]  /*c6c0*/  UIADD3 UR28, UR4, 0x404, URZ ;  /* 0x00000404041c7890 */ /* 0x000fe2000fffe03f */
[----:B------:R-:W-:Y:S01]  /*c6d0*/  R2UR UR18, R6 ;  /* 0x00000000061272ca */ /* 0x000fe200000e0000 */
[----:B------:R-:W-:Y:S01]  /*c6e0*/  VIADD R6, R4, 0x400 ;  /* 0x0000040004067836 */ /* 0x000fe20000000000 */
[----:B------:R-:W-:Y:S01]  /*c6f0*/  UMOV UR29, 0x40000040 ;  /* 0x40000040001d7882 */ /* 0x000fe20000000000 */
[----:B------:R-:W-:Y:S01]  /*c700*/  R2UR UR27, R7 ;  /* 0x00000000071b72ca */ /* 0x000fe200000e0000 */
[----:B------:R-:W-:Y:S01]  /*c710*/  UIADD3 UR32, UR4, 0x406, URZ ;  /* 0x0000040604207890 */ /* 0x000fe2000fffe03f */
[----:B------:R-:W-:Y:S01]  /*c720*/  MOV R7, 0x40000040 ;  /* 0x4000004000077802 */ /* 0x000fe20000000f00 */
[----:B------:R-:W-:Y:S01]  /*c730*/  UMOV UR33, 0x40000040 ;  /* 0x4000004000217882 */ /* 0x000fe20000000000 */
[----:B------:R-:W-:Y:S01]  /*c740*/  R2UR UR22, R6 ;  /* 0x00000000061672ca */ /* 0x000fe200000e0000 */
[----:B------:R-:W-:Y:S01]  /*c750*/  VIADD R6, R4, 0x402 ;  /* 0x0000040204067836 */ /* 0x000fe20000000000 */
[----:B------:R-:W-:-:S04]  /*c760*/  R2UR UR31, R7 ;  /* 0x00000000071f72ca */ /* 0x000fc800000e0000 */
[----:B------:R-:W-:Y:S01]  /*c770*/  R2UR UR26, R6 ;  /* 0x00000000061a72ca */ /* 0x000fe200000e0000 */
[C---:B------:R-:W-:Y:S02]  /*c780*/  VIADD R6, R4.reuse, 0x404 ;  /* 0x0000040404067836 */ /* 0x040fe40000000000 */
[----:B------:R-:W-:-:S03]  /*c790*/  VIADD R4, R4, 0x406 ;  /* 0x0000040604047836 */ /* 0x000fc60000000000 */
[----:B------:R-:W-:Y:S02]  /*c7a0*/  R2UR UR30, R6 ;  /* 0x00000000061e72ca */ /* 0x000fe400000e0000 */
[----:B------:R-:W-:Y:S01]  /*c7b0*/  R2UR UR34, R4 ;  /* 0x00000000042272ca */ /* 0x000fe200000e0000 */
        /* <DEDUP_REMOVED lines=24> */
.L_x_634:
[----:B------:R-:W-:Y:S01]  /*c940*/  ULDC UR6, c[0x0][0x9d8] ;  /* 0x0002760000067ab9 */ /* 0x000fe20000000800 */
[----:B------:R-:W-:Y:S01]  /*c950*/  ULDC UR7, c[0x0][0x988] ;  /* 0x0002620000077ab9 */ /* 0x000fe20000000800 */
[----:B------:R-:W-:Y:S01]  /*c960*/  FMUL.FTZ R6, R24, UR6 ;  /* 0x0000000618067c20 */ /* 0x000fe20008410000 */
[----:B------:R-:W-:Y:S01]  /*c970*/  FMUL.FTZ R7, R25, UR6 ;  /* 0x0000000619077c20 */ /* 0x000fe20008410000 */
[----:B------:R-:W-:Y:S01]  /*c980*/  FMUL.FTZ R10, R28, UR6 ;  /* 0x000000061c0a7c20 */ /* 0x000fe20008410000 */
[----:B------:R-:W-:Y:S01]  /*c990*/  FMUL.FTZ R11, R29, UR6 ;  /* 0x000000061d0b7c20 */ /* 0x000fe20008410000 */
[----:B------:R-:W-:Y:S01]  /*c9a0*/  FMUL.FTZ R12, R35, UR6 ;  /* 0x00000006230c7c20 */ /* 0x000fe20008410000 */
[----:B------:R-:W-:Y:S01]  /*c9b0*/  IMAD.IADD R35, R225, 0x1, R96 ;  /* 0x00000001e1237824 */ /* 0x000fe200078e0260 */
[----:B------:R-:W0:Y:S01]  /*c9c0*/  MUFU.TANH R6, R6 ;  /* 0x0000000600067308 */ /* 0x000e220000002400 */
[----:B------:R-:W-:Y:S01]  /*c9d0*/  FMUL.FTZ R5, R26, UR6 ;  /* 0x000000061a057c20 */ /* 0x000fe20008410000 */
[----:B------:R-:W-:Y:S01]  /*c9e0*/  FMUL.FTZ R14, R32, UR6 ;  /* 0x00000006200e7c20 */ /* 0x000fe20008410000 */
[----:B------:R-:W-:Y:S01]  /*c9f0*/  FMUL.FTZ R25, R37, UR6 ;  /* 0x0000000625197c20 */ /* 0x000fe20008410000 */
[----:B------:R-:W-:-:S02]  /*ca00*/  IMAD R37, R210, -0x80, R35 ;  /* 0xffffff80d2257824 */ /* 0x000fc400078e0223 */
[----:B------:R-:W-:Y:S01]  /*ca10*/  FMUL.FTZ R4, R27, UR6 ;  /* 0x000000061b047c20 */ /* 0x000fe20008410000 */
[----:B------:R-:W-:Y:S01]  /*ca20*/  FMUL.FTZ R15, R33, UR6 ;  /* 0x00000006210f7c20 */ /* 0x000fe20008410000 */
[----:B------:R-:W-:Y:S01]  /*ca30*/  FMUL.FTZ R69, R69, UR6 ;  /* 0x0000000645457c20 */ /* 0x000fe20008410000 */
[----:B------:R-:W-:Y:S01]  /*ca40*/  MUFU.TANH R7, R7 ;  /* 0x0000000700077308 */ /* 0x000fe20000002400 */
[----:B------:R-:W-:Y:S01]  /*ca50*/  FMUL.FTZ R9, R30, UR6 ;  /* 0x000000061e097c20 */ /* 0x000fe20008410000 */
[C---:B------:R-:W-:Y:S01]  /*ca60*/  ISETP.GT.AND P4, PT, R37.reuse, RZ, PT ;  /* 0x000000ff2500720c */ /* 0x040fe20003f84270 */
[----:B------:R-:W-:Y:S01]  /*ca70*/  FMUL.FTZ R24, R36, UR6 ;  /* 0x0000000624187c20 */ /* 0x000fe20008410000 */
[----:B------:R-:W-:Y:S01]  /*ca80*/  ISETP.GT.AND P5, PT, R37, 0x1, PT ;  /* 0x000000012500780c */ /* 0x000fe20003fa4270 */
[----:B------:R-:W-:Y:S01]  /*ca90*/  FMUL.FTZ R77, R77, UR6 ;  /* 0x000000064d4d7c20 */ /* 0x000fe20008410000 */
[----:B------:R-:W-:Y:S01]  /*caa0*/  ISETP.GT.AND P1, PT, R37, 0x8, PT ;  /* 0x000000082500780c */ /* 0x000fe20003f24270 */
[----:B------:R-:W-:Y:S01]  /*cab0*/  FMUL.FTZ R8, R31, UR6 ;  /* 0x000000061f087c20 */ /* 0x000fe20008410000 */
[----:B------:R-:W-:Y:S01]  /*cac0*/  MUFU.TANH R10, R10 ;  /* 0x0000000a000a7308 */ /* 0x000fe20000002400 */
[----:B0-----:R-:W-:Y:S01]  /*cad0*/  FSEL R6, R6, -INF , P4 ;  /* 0xff80000006067808 */ /* 0x001fe20002000000 */
[----:B------:R-:W-:Y:S01]  /*cae0*/  FMUL.FTZ R81, R81, UR6 ;  /* 0x0000000651517c20 */ /* 0x000fe20008410000 */
[----:B------:R-:W-:Y:S01]  /*caf0*/  FMUL.FTZ R13, R34, UR6 ;  /* 0x00000006220d7c20 */ /* 0x000fe20008410000 */
[C---:B------:R-:W-:Y:S01]  /*cb00*/  ISETP.GT.AND P2, PT, R37.reuse, 0x9, PT ;  /* 0x000000092500780c */ /* 0x040fe20003f44270 */
[----:B------:R-:W-:Y:S01]  /*cb10*/  FMUL.FTZ R28, R40, UR6 ;  /* 0x00000006281c7c20 */ /* 0x000fe20008410000 */
[----:B------:R-:W-:Y:S01]  /*cb20*/  ISETP.GT.AND P3, PT, R37, 0x10, PT ;  /* 0x000000102500780c */ /* 0x000fe20003f64270 */
[----:B------:R-:W-:Y:S01]  /*cb30*/  FMUL.FTZ R29, R41, UR6 ;  /* 0x00000006291d7c20 */ /* 0x000fe20008410000 */
[----:B------:R-:W-:Y:S01]  /*cb40*/  MUFU.TANH R11, R11 ;  /* 0x0000000b000b7308 */ /* 0x000fe20000002400 */
[----:B------:R-:W-:Y:S01]  /*cb50*/  FMUL.FTZ R21, R38, UR6 ;  /* 0x0000000626157c20 */ /* 0x000fe20008410000 */
        /* <DEDUP_REMOVED lines=35> */
[----:B------:R-:W-:Y:S01]  /*cd90*/  FMUL.FTZ R63, R63, UR6 ;  /* 0x000000063f3f7c20 */ /* 0x000fe20008410000 */
[----:B------:R-:W-:Y:S01]  /*cda0*/  FMUL.FTZ R73, R73, UR6 ;  /* 0x0000000649497c20 */ /* 0x000fe20008410000 */
[----:B------:R-:W-:Y:S01]  /*cdb0*/  FMUL.FTZ R66, R66, UR6 ;  /* 0x0000000642427c20 */ /* 0x000fe20008410000 */
[----:B------:R1:W-:Y:S01]  /*cdc0*/  MUFU.TANH R115, R69 ;  /* 0x0000004500737308 */ /* 0x0003e20000002400 */
[----:B--2---:R-:W-:Y:S01]  /*cdd0*/  FSEL R4, R4, -INF , P5 ;  /* 0xff80000004047808 */ /* 0x004fe20002800000 */
[----:B------:R-:W-:Y:S01]  /*cde0*/  FMUL.FTZ R72, R72, UR6 ;  /* 0x0000000648487c20 */ /* 0x000fe20008410000 */
[----:B------:R-:W-:Y:S01]  /*cdf0*/  FMUL.FTZ R75, R75, UR6 ;  /* 0x000000064b4b7c20 */ /* 0x000fe20008410000 */
[----:B------:R-:W-:Y:S01]  /*ce00*/  FMUL.FTZ R76, R76, UR6 ;  /* 0x000000064c4c7c20 */ /* 0x000fe20008410000 */
[----:B------:R-:W-:Y:S01]  /*ce10*/  FMUL.FTZ R70, R70, UR6 ;  /* 0x0000000646467c20 */ /* 0x000fe20008410000 */
[----:B------:R-:W-:Y:S01]  /*ce20*/  FMUL.FTZ R74, R74, UR6 ;  /* 0x000000064a4a7c20 */ /* 0x000fe20008410000 */
[----:B------:R-:W-:Y:S01]  /*ce30*/  FMUL.FTZ R80, R80, UR6 ;  /* 0x0000000650507c20 */ /* 0x000fe20008410000 */
[----:B------:R-:W2:Y:S01]  /*ce40*/  MUFU.TANH R9, R9 ;  /* 0x0000000900097308 */ /* 0x000ea20000002400 */
[----:B-1----:R-:W-:Y:S01]  /*ce50*/  FSEL R69, R7, -INF , P5 ;  /* 0xff80000007457808 */ /* 0x002fe20002800000 */
[----:B------:R-:W-:Y:S01]  /*ce60*/  FMUL.FTZ R78, R78, UR6 ;  /* 0x000000064e4e7c20 */ /* 0x000fe20008410000 */
[----:B------:R-:W-:Y:S01]  /*ce70*/  ISETP.GT.AND P5, PT, R37, 0x18, PT ;  /* 0x000000182500780c */ /* 0x000fe20003fa4270 */
[----:B------:R-:W-:Y:S01]  /*ce80*/  FMUL.FTZ R84, R84, UR6 ;  /* 0x0000000654547c20 */ /* 0x000fe20008410000 */
[----:B0-----:R-:W-:Y:S01]  /*ce90*/  FSEL R91, R15, -INF , P4 ;  /* 0xff8000000f5b7808 */ /* 0x001fe20002000000 */
[----:B------:R-:W-:-:S02]  /*cea0*/  IMAD.U32 R38, RZ, RZ, UR7 ;  /* 0x00000007ff267e24 */ /* 0x000fc4000f8e00ff */
[----:B------:R-:W-:Y:S01]  /*ceb0*/  FMUL.FTZ R79, R79, UR6 ;  /* 0x000000064f4f7c20 */ /* 0x000fe20008410000 */
[----:B------:R0:W-:Y:S01]  /*cec0*/  MUFU.TANH R123, R77 ;  /* 0x0000004d007b7308 */ /* 0x0001e20000002400 */
[----:B------:R-:W-:Y:S01]  /*ced0*/  FMUL.FTZ R82, R82, UR6 ;  /* 0x0000000652527c20 */ /* 0x000fe20008410000 */
[----:B------:R-:W-:Y:S01]  /*cee0*/  FMUL.FTZ R83, R83, UR6 ;  /* 0x0000000653537c20 */ /* 0x000fe20008410000 */
[----:B------:R-:W-:Y:S01]  /*cef0*/  FMUL.FTZ R86, R86, UR6 ;  /* 0x0000000656567c20 */ /* 0x000fe20008410000 */
[----:B------:R-:W-:Y:S01]  /*cf00*/  FMUL.FTZ R87, R87, UR6 ;  /* 0x0000000657577c20 */ /* 0x000fe20008410000 */
[----:B------:R-:W-:Y:S01]  /*cf10*/  VIADD R3, R3, 0x28840 ;  /* 0x0002884003037836 */ /* 0x000fe20000000000 */
[----:B------:R-:W-:Y:S01]  /*cf20*/  ULDC UR37, c[0x0][0x9d8] ;  /* 0x0002760000257ab9 */ /* 0x000fe20000000800 */
[--C-:B------:R-:W-:Y:S01]  /*cf30*/  IMAD.MOV.U32 R150, RZ, RZ, R151.reuse ;  /* 0x000000ffff967224 */ /* 0x100fe200078e0097 */
[----:B------:R-:W1:Y:S01]  /*cf40*/  MUFU.TANH R24, R24 ;  /* 0x0000001800187308 */ /* 0x000e620000002400 */
[----:B0-----:R-:W-:Y:S01]  /*cf50*/  FSEL R77, R10, -INF , P1 ;  /* 0xff8000000a4d7808 */ /* 0x001fe20000800000 */
[--C-:B------:R-:W-:Y:S01]  /*cf60*/  IMAD.MOV.U32 R149, RZ, RZ, R151.reuse ;  /* 0x000000ffff957224 */ /* 0x100fe200078e0097 */
[----:B------:R-:W-:Y:S01]  /*cf70*/  FMNMX.FTZ R10, R6, R69, !PT ;  /* 0x00000045060a7209 */ /* 0x000fe20007810000 */
[--C-:B------:R-:W-:Y:S01]  /*cf80*/  IMAD.MOV.U32 R147, RZ, RZ, R151.reuse ;  /* 0x000000ffff937224 */ /* 0x100fe200078e0097 */
[----:B--2---:R-:W-:Y:S01]  /*cf90*/  FSEL R9, R9, -INF , P1 ;  /* 0xff80000009097808 */ /* 0x004fe20000800000 */
[--C-:B------:R-:W-:Y:S01]  /*cfa0*/  IMAD.MOV.U32 R146, RZ, RZ, R151.reuse ;  /* 0x000000ffff927224 */ /* 0x100fe200078e0097 */
[----:B------:R-:W-:Y:S01]  /*cfb0*/  FMNMX.FTZ R10, R77, R10, !PT ;  /* 0x0000000a4d0a7209 */ /* 0x000fe20007810000 */
[----:B------:R-:W0:Y:S01]  /*cfc0*/  MUFU.TANH R8, R8 ;  /* 0x0000000800087308 */ /* 0x000e220000002400 */
[----:B------:R-:W-:Y:S01]  /*cfd0*/  ISETP.GT.AND P1, PT, R37, 0x19, PT ;  /* 0x000000192500780c */ /* 0x000fe20003f24270 */
[----:B------:R-:W-:Y:S01]  /*cfe0*/  IMAD.MOV.U32 R145, RZ, RZ, R151 ;  /* 0x000000ffff917224 */ /* 0x000fe200078e0097 */
[----:B------:R-:W-:Y:S01]  /*cff0*/  PRMT R3, R222, 0x654, R3 ;  /* 0x00000654de037816 */ /* 0x000fe20000000003 */
[--C-:B------:R-:W-:Y:S01]  /*d000*/  IMAD.MOV.U32 R144, RZ, RZ, R151.reuse ;  /* 0x000000ffff907224 */ /* 0x100fe200078e0097 */
[-C--:B------:R-:W-:Y:S01]  /*d010*/  MOV R148, R151.reuse ;  /* 0x0000009700947202 */ /* 0x080fe20000000f00 */
[--C-:B------:R-:W-:Y:S01]  /*d020*/  IMAD.MOV.U32 R143, RZ, RZ, R151.reuse ;  /* 0x000000ffff8f7224 */ /* 0x100fe200078e0097 */
[----:B------:R2:W-:Y:S01]  /*d030*/  SYNCS.ARRIVE.TRANS64.RED.A1T0 RZ, [R3+URZ], RZ ;  /* 0x000000ff03ff79a7 */ /* 0x0005e2000810043f */
[----:B------:R-:W3:Y:S01]  /*d040*/  MUFU.TANH R25, R25 ;  /* 0x0000001900197308 */ /* 0x000ee20000002400 */
[----:B-1----:R-:W-:Y:S01]  /*d050*/  FSEL R109, R24, -INF , P5 ;  /* 0xff800000186d7808 */ /* 0x002fe20002800000 */
[--C-:B------:R-:W-:Y:S01]  /*d060*/  IMAD.MOV.U32 R142, RZ, RZ, R151.reuse ;  /* 0x000000ffff8e7224 */ /* 0x100fe200078e0097 */
[-C--:B------:R-:W-:Y:S01]  /*d070*/  MOV R140, R151.reuse ;  /* 0x00000097008c7202 */ /* 0x080fe20000000f00 */
[--C-:B------:R-:W-:Y:S01]  /*d080*/  IMAD.MOV.U32 R141, RZ, RZ, R151.reuse ;  /* 0x000000ffff8d7224 */ /* 0x100fe200078e0097 */
[-C--:B------:R-:W-:Y:S01]  /*d090*/  MOV R132, R151.reuse ;  /* 0x0000009700847202 */ /* 0x080fe20000000f00 */
[--C-:B------:R-:W-:Y:S01]  /*d0a0*/  IMAD.MOV.U32 R139, RZ, RZ, R151.reuse ;  /* 0x000000ffff8b7224 */ /* 0x100fe200078e0097 */
[-C--:B------:R-:W-:Y:S01]  /*d0b0*/  MOV R124, R151.reuse ;  /* 0x00000097007c7202 */ /* 0x080fe20000000f00 */
[----:B------:R1:W-:Y:S01]  /*d0c0*/  MUFU.TANH R127, R81 ;  /* 0x00000051007f7308 */ /* 0x0003e20000002400 */
[----:B0-----:R-:W-:Y:S01]  /*d0d0*/  FSEL R7, R8, -INF , P2 ;  /* 0xff80000008077808 */ /* 0x001fe20001000000 */
[--C-:B------:R-:W-:Y:S01]  /*d0e0*/  IMAD.MOV.U32 R138, RZ, RZ, R151.reuse ;  /* 0x000000ffff8a7224 */ /* 0x100fe200078e0097 */
[-C--:B------:R-:W-:Y:S01]  /*d0f0*/  MOV R116, R151.reuse ;  /* 0x0000009700747202 */ /* 0x080fe20000000f00 */
[--C-:B------:R-:W-:Y:S01]  /*d100*/  IMAD.MOV.U32 R137, RZ, RZ, R151.reuse ;  /* 0x000000ffff897224 */ /* 0x100fe200078e0097 */
[-C--:B------:R-:W-:Y:S01]  /*d110*/  MOV R108, R151.reuse ;  /* 0x00000097006c7202 */ /* 0x080fe20000000f00 */
[--C-:B------:R-:W-:Y:S01]  /*d120*/  IMAD.MOV.U32 R136, RZ, RZ, R151.reuse ;  /* 0x000000ffff887224 */ /* 0x100fe200078e0097 */
[-C--:B------:R-:W-:Y:S01]  /*d130*/  MOV R100, R151.reuse ;  /* 0x0000009700647202 */ /* 0x080fe20000000f00 */
[----:B------:R-:W0:Y:S01]  /*d140*/  MUFU.TANH R13, R13 ;  /* 0x0000000d000d7308 */ /* 0x000e220000002400 */
[----:B-1----:R-:W-:Y:S01]  /*d150*/  FSEL R81, R11, -INF , P2 ;  /* 0xff8000000b517808 */ /* 0x002fe20001000000 */
[--C-:B------:R-:W-:Y:S01]  /*d160*/  IMAD.MOV.U32 R135, RZ, RZ, R151.reuse ;  /* 0x000000ffff877224 */ /* 0x100fe200078e0097 */
[----:B------:R-:W-:Y:S01]  /*d170*/  ISETP.GT.AND P2, PT, R37, 0x20, PT ;  /* 0x000000202500780c */ /* 0x000fe20003f44270 */
[--C-:B------:R-:W-:Y:S01]  /*d180*/  IMAD.MOV.U32 R134, RZ, RZ, R151.reuse ;  /* 0x000000ffff867224 */ /* 0x100fe200078e0097 */
[----:B------:R-:W-:Y:S01]  /*d190*/  FMNMX.FTZ R10, R81, R10, !PT ;  /* 0x0000000a510a7209 */ /* 0x000fe20007810000 */
[--C-:B------:R-:W-:Y:S01]  /*d1a0*/  IMAD.MOV.U32 R133, RZ, RZ, R151.reuse ;  /* 0x000000ffff857224 */ /* 0x100fe200078e0097 */
[----:B---3--:R-:W-:Y:S01]  /*d1b0*/  FSEL R95, R25, -INF , P1 ;  /* 0xff800000195f7808 */ /* 0x008fe20000800000 */
[----:B------:R-:W1:Y:S01]  /*d1c0*/  MUFU.TANH R28, R28 ;  /* 0x0000001c001c7308 */ /* 0x000e620000002400 */
[----:B------:R-:W-:Y:S01]  /*d1d0*/  FMNMX.FTZ R10, R111, R10, !PT ;  /* 0x0000000a6f0a7209 */ /* 0x000fe20007810000 */
[--C-:B------:R-:W-:Y:S01]  /*d1e0*/  IMAD.MOV.U32 R130, RZ, RZ, R151.reuse ;  /* 0x000000ffff827224 */ /* 0x100fe200078e0097 */
[----:B------:R-:W-:Y:S01]  /*d1f0*/  MOV R92, R151 ;  /* 0x00000097005c7202 */ /* 0x000fe20000000f00 */
[--C-:B------:R-:W-:Y:S01]  /*d200*/  IMAD.MOV.U32 R128, RZ, RZ, R151.reuse ;  /* 0x000000ffff807224 */ /* 0x100fe200078e0097 */
[----:B------:R-:W-:Y:S01]  /*d210*/  FMNMX.FTZ R10, R91, R10, !PT ;  /* 0x0000000a5b0a7209 */ /* 0x000fe20007810000 */
[----:B------:R-:W-:-:S02]  /*d220*/  IMAD.MOV.U32 R126, RZ, RZ, R151 ;  /* 0x000000ffff7e7224 */ /* 0x000fc400078e0097 */
[----:B------:R-:W3:Y:S01]  /*d230*/  MUFU.TANH R12, R12 ;  /* 0x0000000c000c7308 */ /* 0x000ee20000002400 */
[----:B------:R-:W-:Y:S01]  /*d240*/  FMNMX.FTZ R10, R109, R10, !PT ;  /* 0x0000000a6d0a7209 */ /* 0x000fe20007810000 */
[--C-:B------:R-:W-:Y:S01]  /*d250*/  IMAD.MOV.U32 R122, RZ, RZ, R151.reuse ;  /* 0x000000ffff7a7224 */ /* 0x100fe200078e0097 */
[----:B0-----:R-:W-:Y:S01]  /*d260*/  FSEL R13, R13, -INF , P3 ;  /* 0xff8000000d0d7808 */ /* 0x001fe20001800000 */
[--C-:B------:R-:W-:Y:S01]  /*d270*/  IMAD.MOV.U32 R120, RZ, RZ, R151.reuse ;  /* 0x000000ffff787224 */ /* 0x100fe200078e0097 */
[----:B------:R-:W-:Y:S01]  /*d280*/  ISETP.GT.AND P3, PT, R37, 0x21, PT ;  /* 0x000000212500780c */ /* 0x000fe20003f64270 */
[--C-:B------:R-:W-:Y:S01]  /*d290*/  IMAD.MOV.U32 R118, RZ, RZ, R151.reuse ;  /* 0x000000ffff767224 */ /* 0x100fe200078e0097 */
[----:B------:R-:W-:Y:S01]  /*d2a0*/  FMNMX.FTZ R10, R95, R10, !PT ;  /* 0x0000000a5f0a7209 */ /* 0x000fe20007810000 */
[----:B------:R-:W0:Y:S01]  /*d2b0*/  MUFU.TANH R29, R29 ;  /* 0x0000001d001d7308 */ /* 0x000e220000002400 */
[----:B-1----:R-:W-:Y:S01]  /*d2c0*/  FSEL R107, R28, -INF , P2 ;  /* 0xff8000001c6b7808 */ /* 0x002fe20001000000 */
[----:B------:R-:W-:-:S02]  /*d2d0*/  IMAD.MOV.U32 R114, RZ, RZ, R151 ;  /* 0x000000ffff727224 */ /* 0x000fc400078e0097 */
[--C-:B------:R-:W-:Y:S01]  /*d2e0*/  IMAD.MOV.U32 R112, RZ, RZ, R151.reuse ;  /* 0x000000ffff707224 */ /* 0x100fe200078e0097 */
[----:B------:R-:W-:Y:S01]  /*d2f0*/  FMNMX.FTZ R10, R107, R10, !PT ;  /* 0x0000000a6b0a7209 */ /* 0x000fe20007810000 */
[--C-:B------:R-:W-:Y:S02]  /*d300*/  IMAD.MOV.U32 R110, RZ, RZ, R151.reuse ;  /* 0x000000ffff6e7224 */ /* 0x100fe400078e0097 */
[----:B------:R-:W1:Y:S01]  /*d310*/  MUFU.TANH R21, R21 ;  /* 0x0000001500157308 */ /* 0x000e620000002400 */
[----:B---3--:R-:W-:Y:S01]  /*d320*/  FSEL R11, R12, -INF , P4 ;  /* 0xff8000000c0b7808 */ /* 0x008fe20002000000 */
[--C-:B------:R-:W-:Y:S01]  /*d330*/  IMAD.MOV.U32 R106, RZ, RZ, R151.reuse ;  /* 0x000000ffff6a7224 */ /* 0x100fe200078e0097 */
[----:B------:R-:W-:Y:S01]  /*d340*/  ISETP.GT.AND P4, PT, R37, 0x28, PT ;  /* 0x000000282500780c */ /* 0x000fe20003f84270 */
[--C-:B------:R-:W-:Y:S02]  /*d350*/  IMAD.MOV.U32 R104, RZ, RZ, R151.reuse ;  /* 0x000000ffff687224 */ /* 0x100fe400078e0097 */
[----:B------:R-:W-:-:S02]  /*d360*/  IMAD.MOV.U32 R102, RZ, RZ, R151 ;  /* 0x000000ffff667224 */ /* 0x000fc400078e0097 */
[----:B------:R-:W3:Y:S01]  /*d370*/  MUFU.TANH R44, R44 ;  /* 0x0000002c002c7308 */ /* 0x000ee20000002400 */
[----:B0-----:R-:W-:Y:S01]  /*d380*/  FSEL R89, R29, -INF , P3 ;  /* 0xff8000001d597808 */ /* 0x001fe20001800000 */
[--C-:B------:R-:W-:Y:S02]  /*d390*/  IMAD.MOV.U32 R98, RZ, RZ, R151.reuse ;  /* 0x000000ffff627224 */ /* 0x100fe400078e0097 */
[--C-:B------:R-:W-:Y:S01]  /*d3a0*/  IMAD.MOV.U32 R94, RZ, RZ, R151.reuse ;  /* 0x000000ffff5e7224 */ /* 0x100fe200078e0097 */
[----:B------:R-:W-:Y:S01]  /*d3b0*/  FMNMX.FTZ R10, R89, R10, !PT ;  /* 0x0000000a590a7209 */ /* 0x000fe20007810000 */
[--C-:B------:R-:W-:Y:S02]  /*d3c0*/  IMAD.MOV.U32 R90, RZ, RZ, R151.reuse ;  /* 0x000000ffff5a7224 */ /* 0x100fe400078e0097 */
[----:B------:R-:W0:Y:S01]  /*d3d0*/  MUFU.TANH R20, R20 ;  /* 0x0000001400147308 */ /* 0x000e220000002400 */
[----:B-1----:R-:W-:Y:S01]  /*d3e0*/  FSEL R21, R21, -INF , P5 ;  /* 0xff80000015157808 */ /* 0x002fe20002800000 */
[----:B------:R-:W-:Y:S01]  /*d3f0*/  IMAD.MOV.U32 R88, RZ, RZ, R151 ;  /* 0x000000ffff587224 */ /* 0x000fe200078e0097 */
[----:B------:R-:W-:-:S05]  /*d400*/  ISETP.GT.AND P5, PT, R37, 0x29, PT ;  /* 0x000000292500780c */ /* 0x000fca0003fa4270 */
[----:B------:R-:W1:Y:S01]  /*d410*/  MUFU.TANH R32, R32 ;  /* 0x0000002000207308 */ /* 0x000e620000002400 */
[----:B---3--:R-:W-:-:S04]  /*d420*/  FSEL R105, R44, -INF , P4 ;  /* 0xff8000002c697808 */ /* 0x008fc80002000000 */
[----:B------:R-:W-:-:S03]  /*d430*/  FMNMX.FTZ R10, R105, R10, !PT ;  /* 0x0000000a690a7209 */ /* 0x000fc60007810000 */
[----:B------:R-:W3:Y:S01]  /*d440*/  MUFU.TANH R27, R27 ;  /* 0x0000001b001b7308 */ /* 0x000ee20000002400 */
[----:B0-----:R-:W-:Y:S02]  /*d450*/  FSEL R15, R20, -INF , P1 ;  /* 0xff800000140f7808 */ /* 0x001fe40000800000 */
[----:B------:R-:W-:-:S05]  /*d460*/  ISETP.GT.AND P1, PT, R37, 0x30, PT ;  /* 0x000000302500780c */ /* 0x000fca0003f24270 */
[----:B------:R-:W0:Y:S01]  /*d470*/  MUFU.TANH R48, R48 ;  /* 0x0000003000307308 */ /* 0x000e220000002400 */
[----:B-1----:R-:W-:-:S04]  /*d480*/  FSEL R93, R32, -INF , P5 ;  /* 0xff800000205d7808 */ /* 0x002fc80002800000 */
[----:B------:R-:W-:-:S03]  /*d490*/  FMNMX.FTZ R10, R93, R10, !PT ;  /* 0x0000000a5d0a7209 */ /* 0x000fc60007810000 */
[----:B------:R-:W1:Y:S01]  /*d4a0*/  MUFU.TANH R26, R26 ;  /* 0x0000001a001a7308 */ /* 0x000e620000002400 */
[----:B---3--:R-:W-:Y:S02]  /*d4b0*/  FSEL R27, R27, -INF , P2 ;  /* 0xff8000001b1b7808 */ /* 0x008fe40001000000 */
[----:B------:R-:W-:-:S05]  /*d4c0*/  ISETP.GT.AND P2, PT, R37, 0x31, PT ;  /* 0x000000312500780c */ /* 0x000fca0003f44270 */
[----:B------:R-:W3:Y:S01]  /*d4d0*/  MUFU.TANH R49, R49 ;  /* 0x0000003100317308 */ /* 0x000ee20000002400 */
[----:B0-----:R-:W-:-:S04]  /*d4e0*/  FSEL R103, R48, -INF , P1 ;  /* 0xff80000030677808 */ /* 0x001fc80000800000 */
[----:B------:R-:W-:-:S03]  /*d4f0*/  FMNMX.FTZ R10, R103, R10, !PT ;  /* 0x0000000a670a7209 */ /* 0x000fc60007810000 */
[----:B------:R-:W0:Y:S01]  /*d500*/  MUFU.TANH R31, R31 ;  /* 0x0000001f001f7308 */ /* 0x000e220000002400 */
[----:B-1----:R-:W-:Y:S02]  /*d510*/  FSEL R25, R26, -INF , P3 ;  /* 0xff8000001a197808 */ /* 0x002fe40001800000 */
[----:B------:R-:W-:-:S05]  /*d520*/  ISETP.GT.AND P3, PT, R37, 0x38, PT ;  /* 0x000000382500780c */ /* 0x000fca0003f64270 */
[----:B------:R-:W1:Y:S01]  /*d530*/  MUFU.TANH R52, R52 ;  /* 0x0000003400347308 */ /* 0x000e620000002400 */
[----:B---3--:R-:W-:-:S04]  /*d540*/  FSEL R97, R49, -INF , P2 ;  /* 0xff80000031617808 */ /* 0x008fc80001000000 */
[----:B------:R-:W-:-:S03]  /*d550*/  FMNMX.FTZ R10, R97, R10, !PT ;  /* 0x0000000a610a7209 */ /* 0x000fc60007810000 */
[----:B------:R-:W3:Y:S01]  /*d560*/  MUFU.TANH R30, R30 ;  /* 0x0000001e001e7308 */ /* 0x000ee20000002400 */
[----:B0-----:R-:W-:Y:S02]  /*d570*/  FSEL R31, R31, -INF , P4 ;  /* 0xff8000001f1f7808 */ /* 0x001fe40002000000 */
[----:B------:R-:W-:-:S05]  /*d580*/  ISETP.GT.AND P4, PT, R37, 0x39, PT ;  /* 0x000000392500780c */ /* 0x000fca0003f84270 */
[----:B------:R-:W-:Y:S01]  /*d590*/  MUFU.TANH R53, R53 ;  /* 0x0000003500357308 */ /* 0x000fe20000002400 */
[----:B-1----:R-:W-:-:S04]  /*d5a0*/  FSEL R101, R52, -INF , P3 ;  /* 0xff80000034657808 */ /* 0x002fc80001800000 */
[----:B------:R-:W-:-:S03]  /*d5b0*/  FMNMX.FTZ R10, R101, R10, !PT ;  /* 0x0000000a650a7209 */ /* 0x000fc60007810000 */
[----:B------:R-:W0:Y:S01]  /*d5c0*/  MUFU.TANH R34, R34 ;  /* 0x0000002200227308 */ /* 0x000e220000002400 */
[----:B---3--:R-:W-:Y:S02]  /*d5d0*/  FSEL R29, R30, -INF , P5 ;  /* 0xff8000001e1d7808 */ /* 0x008fe40002800000 */
[----:B------:R-:W-:-:S05]  /*d5e0*/  ISETP.GT.AND P5, PT, R37, 0x40, PT ;  /* 0x000000402500780c */ /* 0x000fca0003fa4270 */
[----:B------:R-:W-:Y:S08]  /*d5f0*/  MUFU.TANH R56, R56 ;  /* 0x0000003800387308 */ /* 0x000ff00000002400 */
[----:B------:R-:W1:Y:S01]  /*d600*/  MUFU.TANH R33, R33 ;  /* 0x0000002100217308 */ /* 0x000e620000002400 */
[----:B0-----:R-:W-:Y:S02]  /*d610*/  FSEL R35, R34, -INF , P1 ;  /* 0xff80000022237808 */ /* 0x001fe40000800000 */
[----:B------:R-:W-:-:S05]  /*d620*/  ISETP.GT.AND P1, PT, R37, 0x41, PT ;  /* 0x000000412500780c */ /* 0x000fca0003f24270 */
[----:B------:R-:W0:Y:S08]  /*d630*/  MUFU.TANH R57, R57 ;  /* 0x0000003900397308 */ /* 0x000e300000002400 */
[----:B------:R-:W3:Y:S01]  /*d640*/  MUFU.TANH R39, R39 ;  /* 0x0000002700277308 */ /* 0x000ee20000002400 */
[----:B-1----:R-:W-:Y:S02]  /*d650*/  FSEL R33, R33, -INF , P2 ;  /* 0xff80000021217808 */ /* 0x002fe40001000000 */
[----:B------:R-:W-:-:S05]  /*d660*/  ISETP.GT.AND P2, PT, R37, 0x48, PT ;  /* 0x000000482500780c */ /* 0x000fca0003f44270 */
[----:B------:R-:W-:Y:S01]  /*d670*/  MUFU.TANH R60, R60 ;  /* 0x0000003c003c7308 */ /* 0x000fe20000002400 */
[----:B0-----:R-:W-:-:S07]  /*d680*/  FSEL R49, R57, -INF , P1 ;  /* 0xff80000039317808 */ /* 0x001fce0000800000 */
[----:B------:R-:W0:Y:S01]  /*d690*/  MUFU.TANH R41, R41 ;  /* 0x0000002900297308 */ /* 0x000e220000002400 */
[----:B---3--:R-:W-:Y:S02]  /*d6a0*/  FSEL R39, R39, -INF , P3 ;  /* 0xff80000027277808 */ /* 0x008fe40001800000 */
[----:B------:R-:W-:-:S05]  /*d6b0*/  ISETP.GT.AND P3, PT, R37, 0x49, PT ;  /* 0x000000492500780c */ /* 0x000fca0003f64270 */
[----:B------:R-:W-:Y:S08]  /*d6c0*/  MUFU.TANH R61, R61 ;  /* 0x0000003d003d7308 */ /* 0x000ff00000002400 */
[----:B------:R1:W-:Y:S01]  /*d6d0*/  MUFU.TANH R131, R85 ;  /* 0x0000005500837308 */ /* 0x0003e20000002400 */
[----:B0-----:R-:W-:-:S07]  /*d6e0*/  FSEL R41, R41, -INF , P4 ;  /* 0xff80000029297808 */ /* 0x001fce0002000000 */
[----:B------:R-:W0:Y:S01]  /*d6f0*/  MUFU.TANH R43, R43 ;  /* 0x0000002b002b7308 */ /* 0x000e220000002400 */
[----:B-1----:R-:W-:Y:S02]  /*d700*/  FSEL R85, R53, -INF , P4 ;  /* 0xff80000035557808 */ /* 0x002fe40002000000 */
[----:B------:R-:W-:Y:S02]  /*d710*/  ISETP.GT.AND P4, PT, R37, 0x50, PT ;  /* 0x000000502500780c */ /* 0x000fe40003f84270 */
[----:B------:R-:W-:-:S03]  /*d720*/  FMNMX.FTZ R10, R85, R10, !PT ;  /* 0x0000000a550a7209 */ /* 0x000fc60007810000 */
[----:B------:R-:W-:Y:S08]  /*d730*/  MUFU.TANH R64, R64 ;  /* 0x0000004000407308 */ /* 0x000ff00000002400 */
[----:B------:R1:W-:Y:S01]  /*d740*/  MUFU.TANH R59, R71 ;  /* 0x00000047003b7308 */ /* 0x0003e20000002400 */
[----:B0-----:R-:W-:-:S07]  /*d750*/  FSEL R43, R43, -INF , P5 ;  /* 0xff8000002b2b7808 */ /* 0x001fce0002800000 */
[----:B------:R-:W0:Y:S01]  /*d760*/  MUFU.TANH R45, R45 ;  /* 0x0000002d002d7308 */ /* 0x000e220000002400 */
[----:B-1----:R-:W-:Y:S02]  /*d770*/  FSEL R71, R56, -INF , P5 ;  /* 0xff80000038477808 */ /* 0x002fe40002800000 */
[----:B------:R-:W-:Y:S02]  /*d780*/  ISETP.GT.AND P5, PT, R37, 0x51, PT ;  /* 0x000000512500780c */ /* 0x000fe40003fa4270 */
[----:B------:R-:W-:-:S03]  /*d790*/  FMNMX.FTZ R10, R71, R10, !PT ;  /* 0x0000000a470a7209 */ /* 0x000fc60007810000 */
[----:B------:R-:W1:Y:S01]  /*d7a0*/  MUFU.TANH R65, R65 ;  /* 0x0000004100417308 */ /* 0x000e620000002400 */
[----:B------:R-:W-:-:S07]  /*d7b0*/  FMNMX.FTZ R10, R49, R10, !PT ;  /* 0x0000000a310a7209 */ /* 0x000fce0007810000 */
[----:B------:R-:W3:Y:S01]  /*d7c0*/  MUFU.TANH R47, R62 ;  /* 0x0000003e002f7308 */ /* 0x000ee20000002400 */
[----:B0-----:R-:W-:Y:S02]  /*d7d0*/  FSEL R45, R45, -INF , P1 ;  /* 0xff8000002d2d7808 */ /* 0x001fe40000800000 */
[----:B------:R-:W-:-:S05]  /*d7e0*/  ISETP.GT.AND P1, PT, R37, 0x58, PT ;  /* 0x000000582500780c */ /* 0x000fca0003f24270 */
[----:B------:R0:W4:Y:S01]  /*d7f0*/  MUFU.TANH R36, R67 ;  /* 0x0000004300247308 */ /* 0x0001220000002400 */
[----:B-1----:R-:W-:-:S07]  /*d800*/  FSEL R99, R65, -INF , P5 ;  /* 0xff80000041637808 */ /* 0x002fce0002800000 */
[----:B------:R-:W1:Y:S01]  /*d810*/  MUFU.TANH R68, R68 ;  /* 0x0000004400447308 */ /* 0x000e620000002400 */
[----:B0-----:R-:W-:Y:S02]  /*d820*/  FSEL R67, R60, -INF , P2 ;  /* 0xff8000003c437808 */ /* 0x001fe40001000000 */
[----:B---3--:R-:W-:Y:S02]  /*d830*/  FSEL R47, R47, -INF , P2 ;  /* 0xff8000002f2f7808 */ /* 0x008fe40001000000 */
[----:B------:R-:W-:Y:S02]  /*d840*/  FMNMX.FTZ R10, R67, R10, !PT ;  /* 0x0000000a430a7209 */ /* 0x000fe40007810000 */
[----:B------:R-:W-:Y:S01]  /*d850*/  ISETP.GT.AND P2, PT, R37, 0x59, PT ;  /* 0x000000592500780c */ /* 0x000fe20003f44270 */
[----:B------:R-:W0:Y:S01]  /*d860*/  MUFU.TANH R51, R63 ;  /* 0x0000003f00337308 */ /* 0x000e220000002400 */
[----:B----4-:R-:W-:Y:S02]  /*d870*/  FSEL R57, R36, -INF , P5 ;  /* 0xff80000024397808 */ /* 0x010fe40002800000 */
[----:B------:R-:W-:-:S02]  /*d880*/  FSEL R115, R115, -INF , P2 ;  /* 0xff80000073737808 */ /* 0x000fc40001000000 */
[----:B------:R-:W-:Y:S02]  /*d890*/  ISETP.GT.AND P5, PT, R37, 0x68, PT ;  /* 0x000000682500780c */ /* 0x000fe40003fa4270 */
[----:B------:R-:W-:Y:S01]  /*d8a0*/  FSEL R59, R59, -INF , P2 ;  /* 0xff8000003b3b7808 */ /* 0x000fe20001000000 */
[----:B------:R3:W-:Y:S01]  /*d8b0*/  MUFU.TANH R119, R73 ;  /* 0x0000004900777308 */ /* 0x0007e20000002400 */
[----:B-1----:R-:W-:Y:S02]  /*d8c0*/  FSEL R113, R68, -INF , P1 ;  /* 0xff80000044717808 */ /* 0x002fe40000800000 */
[----:B------:R-:W-:-:S05]  /*d8d0*/  ISETP.GT.AND P2, PT, R37, 0x70, PT ;  /* 0x000000702500780c */ /* 0x000fca0003f44270 */
[----:B------:R-:W1:Y:S01]  /*d8e0*/  MUFU.TANH R66, R66 ;  /* 0x0000004200427308 */ /* 0x000e620000002400 */
[----:B---3--:R-:W-:Y:S02]  /*d8f0*/  FSEL R73, R61, -INF , P3 ;  /* 0xff8000003d497808 */ /* 0x008fe40001800000 */
[----:B0-----:R-:W-:Y:S02]  /*d900*/  FSEL R51, R51, -INF , P3 ;  /* 0xff80000033337808 */ /* 0x001fe40001800000 */
[----:B------:R-:W-:Y:S02]  /*d910*/  FMNMX.FTZ R10, R73, R10, !PT ;  /* 0x0000000a490a7209 */ /* 0x000fe40007810000 */
[----:B------:R-:W-:Y:S01]  /*d920*/  ISETP.GT.AND P3, PT, R37, 0x60, PT ;  /* 0x000000602500780c */ /* 0x000fe20003f64270 */
[----:B------:R-:W0:Y:S08]  /*d930*/  MUFU.TANH R72, R72 ;  /* 0x0000004800487308 */ /* 0x000e300000002400 */
[----:B------:R3:W4:Y:S01]  /*d940*/  MUFU.TANH R63, R75 ;  /* 0x0000004b003f7308 */ /* 0x0007220000002400 */
[----:B-1----:R-:W-:-:S07]  /*d950*/  FSEL R53, R66, -INF , P4 ;  /* 0xff80000042357808 */ /* 0x002fce0002000000 */
[----:B------:R-:W1:Y:S01]  /*d960*/  MUFU.TANH R55, R70 ;  /* 0x0000004600377308 */ /* 0x000e620000002400 */
[----:B---3--:R-:W-:Y:S02]  /*d970*/  FSEL R75, R64, -INF , P4 ;  /* 0xff800000404b7808 */ /* 0x008fe40002000000 */
[----:B------:R-:W-:Y:S02]  /*d980*/  ISETP.GT.AND P4, PT, R37, 0x61, PT ;  /* 0x000000612500780c */ /* 0x000fe40003f84270 */
[----:B------:R-:W-:Y:S02]  /*d990*/  FMNMX.FTZ R10, R75, R10, !PT ;  /* 0x0000000a4b0a7209 */ /* 0x000fe40007810000 */
[----:B0-----:R-:W-:Y:S01]  /*d9a0*/  FSEL R117, R72, -INF , P3 ;  /* 0xff80000048757808 */ /* 0x001fe20001800000 */
[----:B------:R-:W0:Y:S01]  /*d9b0*/  MUFU.TANH R76, R76 ;  /* 0x0000004c004c7308 */ /* 0x000e220000002400 */
[----:B------:R-:W-:Y:S02]  /*d9c0*/  FMNMX.FTZ R10, R99, R10, !PT ;  /* 0x0000000a630a7209 */ /* 0x000fe40007810000 */
[----:B------:R-:W-:-:S02]  /*d9d0*/  FSEL R119, R119, -INF , P4 ;  /* 0xff80000077777808 */ /* 0x000fc40002000000 */
[----:B------:R-:W-:Y:S02]  /*d9e0*/  FMNMX.FTZ R10, R113, R10, !PT ;  /* 0x0000000a710a7209 */ /* 0x000fe40007810000 */
[----:B----4-:R-:W-:Y:S01]  /*d9f0*/  FSEL R63, R63, -INF , P4 ;  /* 0xff8000003f3f7808 */ /* 0x010fe20002000000 */
[----:B------:R-:W3:Y:S01]  /*da00*/  MUFU.TANH R74, R74 ;  /* 0x0000004a004a7308 */ /* 0x000ee20000002400 */
[----:B------:R-:W-:Y:S02]  /*da10*/  FMNMX.FTZ R10, R115, R10, !PT ;  /* 0x0000000a730a7209 */ /* 0x000fe40007810000 */
[----:B-1----:R-:W-:Y:S02]  /*da20*/  FSEL R55, R55, -INF , P1 ;  /* 0xff80000037377808 */ /* 0x002fe40000800000 */
[----:B------:R-:W-:Y:S02]  /*da30*/  FMNMX.FTZ R10, R117, R10, !PT ;  /* 0x0000000a750a7209 */ /* 0x000fe40007810000 */
[----:B------:R-:W-:Y:S01]  /*da40*/  ISETP.GT.AND P1, PT, R37, 0x69, PT ;  /* 0x000000692500780c */ /* 0x000fe20003f24270 */
[----:B------:R-:W1:Y:S01]  /*da50*/  MUFU.TANH R80, R80 ;  /* 0x0000005000507308 */ /* 0x000e620000002400 */
[----:B0-----:R-:W-:-:S02]  /*da60*/  FSEL R121, R76, -INF , P5 ;  /* 0xff8000004c797808 */ /* 0x001fc40002800000 */
[----:B------:R-:W-:Y:S02]  /*da70*/  FMNMX.FTZ R10, R119, R10, !PT ;  /* 0x0000000a770a7209 */ /* 0x000fe40007810000 */
[----:B------:R-:W-:Y:S02]  /*da80*/  FSEL R123, R123, -INF , P1 ;  /* 0xff8000007b7b7808 */ /* 0x000fe40000800000 */
[----:B------:R-:W-:Y:S01]  /*da90*/  FMNMX.FTZ R10, R121, R10, !PT ;  /* 0x0000000a790a7209 */ /* 0x000fe20007810000 */
[----:B------:R-:W0:Y:S01]  /*daa0*/  MUFU.TANH R78, R78 ;  /* 0x0000004e004e7308 */ /* 0x000e220000002400 */
[----:B---3--:R-:W-:Y:S02]  /*dab0*/  FSEL R61, R74, -INF , P3 ;  /* 0xff8000004a3d7808 */ /* 0x008fe40001800000 */
[----:B------:R-:W-:Y:S02]  /*dac0*/  ISETP.GT.AND P3, PT, R37, 0x71, PT ;  /* 0x000000712500780c */ /* 0x000fe40003f64270 */
[----:B------:R-:W-:-:S02]  /*dad0*/  FMNMX.FTZ R10, R123, R10, !PT ;  /* 0x0000000a7b0a7209 */ /* 0x000fc40007810000 */
[----:B------:R-:W-:Y:S01]  /*dae0*/  ISETP.GT.AND P4, PT, R37, 0x78, PT ;  /* 0x000000782500780c */ /* 0x000fe20003f84270 */
[----:B------:R-:W3:Y:S01]  /*daf0*/  MUFU.TANH R84, R84 ;  /* 0x0000005400547308 */ /* 0x000ee20000002400 */
[----:B-1----:R-:W-:Y:S02]  /*db00*/  FSEL R125, R80, -INF , P2 ;  /* 0xff800000507d7808 */ /* 0x002fe40001000000 */
[----:B------:R-:W-:Y:S02]  /*db10*/  FSEL R127, R127, -INF , P3 ;  /* 0xff8000007f7f7808 */ /* 0x000fe40001800000 */
[----:B------:R-:W-:-:S03]  /*db20*/  FMNMX.FTZ R10, R125, R10, !PT ;  /* 0x0000000a7d0a7209 */ /* 0x000fc60007810000 */
[----:B------:R-:W-:Y:S01]  /*db30*/  MUFU.TANH R82, R82 ;  /* 0x0000005200527308 */ /* 0x000fe20000002400 */
[----:B0-----:R-:W-:Y:S02]  /*db40*/  FSEL R65, R78, -INF , P5 ;  /* 0xff8000004e417808 */ /* 0x001fe40002800000 */
[----:B------:R-:W-:Y:S02]  /*db50*/  ISETP.GT.AND P5, PT, R37, 0x79, PT ;  /* 0x000000792500780c */ /* 0x000fe40003fa4270 */
[----:B------:R-:W-:Y:S02]  /*db60*/  FMNMX.FTZ R10, R127, R10, !PT ;  /* 0x0000000a7f0a7209 */ /* 0x000fe40007810000 */
[----:B------:R-:W-:Y:S01]  /*db70*/  FSEL R131, R131, -INF , P5 ;  /* 0xff80000083837808 */ /* 0x000fe20002800000 */
[----:B------:R-:W-:Y:S01]  /*db80*/  MUFU.TANH R86, R86 ;  /* 0x0000005600567308 */ /* 0x000fe20000002400 */
[----:B---3--:R-:W-:-:S04]  /*db90*/  FSEL R129, R84, -INF , P4 ;  /* 0xff80000054817808 */ /* 0x008fc80002000000 */
[----:B------:R-:W-:-:S04]  /*dba0*/  FMNMX.FTZ R10, R129, R10, !PT ;  /* 0x0000000a810a7209 */ /* 0x000fc80007810000 */
[----:B------:R-:W-:Y:S02]  /*dbb0*/  FMNMX.FTZ R12, R131, R10, !PT ;  /* 0x0000000a830c7209 */ /* 0x000fe40007810000 */
[----:B------:R0:W1:Y:S03]  /*dbc0*/  MUFU.TANH R10, R79 ;  /* 0x0000004f000a7308 */ /* 0x0000660000002400 */
[----:B------:R-:W3:Y:S02]  /*dbd0*/  SHFL.BFLY PT, R37, R12, 0x2, 0x1f ;  /* 0x0c401f000c257f89 */ /* 0x000ee400000e0000 */
[----:B---3--:R-:W-:-:S03]  /*dbe0*/  FMNMX.FTZ R14, R12, R37, !PT ;  /* 0x000000250c0e7209 */ /* 0x008fc60007810000 */
[----:B------:R-:W3:Y:S02]  /*dbf0*/  MUFU.TANH R12, R83 ;  /* 0x00000053000c7308 */ /* 0x000ee40000002400 */
[----:B------:R-:W4:Y:S02]  /*dc00*/  SHFL.BFLY PT, R37, R14, 0x1, 0x1f ;  /* 0x0c201f000e257f89 */ /* 0x000f2400000e0000 */
[----:B----4-:R-:W-:-:S04]  /*dc10*/  FMNMX.FTZ R37, R14, R37, !PT ;  /* 0x000000250e257209 */ /* 0x010fc80007810000 */
[----:B------:R4:W5:Y:S01]  /*dc20*/  MUFU.TANH R14, R87 ;  /* 0x00000057000e7308 */ /* 0x0009620000002400 */
[C---:B------:R-:W-:Y:S01]  /*dc30*/  FSETP.NEU.FTZ.AND P6, PT, R37.reuse, -INF , PT ;  /* 0xff8000002500780b */ /* 0x040fe20003fdd000 */
[----:B------:R-:W-:-:S05]  /*dc40*/  FMUL.FTZ R8, R37, R38 ;  /* 0x0000002625087220 */ /* 0x000fca0000410000 */
[----:B------:R-:W-:-:S05]  /*dc50*/  FSEL R8, R8, RZ, P6 ;  /* 0x000000ff08087208 */ /* 0x000fca0003000000 */
[--C-:B------:R-:W-:Y:S01]  /*dc60*/  FFMA.FTZ R160, R6, R38, -R8.reuse ;  /* 0x0000002606a07223 */ /* 0x100fe20000010808 */
[----:B------:R-:W-:Y:S01]  /*dc70*/  FMNMX.FTZ R6, R5, R4, !PT ;  /* 0x0000000405067209 */ /* 0x000fe20007810000 */
[-CC-:B0-----:R-:W-:Y:S01]  /*dc80*/  FFMA.FTZ R79, R91, R38.reuse, -R8.reuse ;  /* 0x000000265b4f7223 */ /* 0x181fe20000010808 */
[----:B-1----:R-:W-:Y:S01]  /*dc90*/  FSEL R91, R10, -INF , P1 ;  /* 0xff8000000a5b7808 */ /* 0x002fe20000800000 */
[--C-:B----4-:R-:W-:Y:S01]  /*dca0*/  FFMA.FTZ R87, R93, R38, -R8.reuse ;  /* 0x000000265d577223 */ /* 0x110fe20000010808 */
[----:B------:R-:W-:Y:S01]  /*dcb0*/  FMNMX.FTZ R6, R9, R6, !PT ;  /* 0x0000000609067209 */ /* 0x000fe20007810000 */
[-CC-:B------:R-:W-:Y:S01]  /*dcc0*/  FFMA.FTZ R162, R77, R38.reuse, -R8.reuse ;  /* 0x000000264da27223 */ /* 0x180fe20000010808 */
[----:B------:R-:W-:Y:S01]  /*dcd0*/  FSEL R93, R82, -INF , P2 ;  /* 0xff800000525d7808 */ /* 0x000fe20001000000 */
[--C-:B------:R-:W-:Y:S01]  /*dce0*/  FFMA.FTZ R77, R81, R38, -R8.reuse ;  /* 0x00000026514d7223 */ /* 0x100fe20000010808 */
[----:B------:R-:W-:Y:S01]  /*dcf0*/  FMNMX.FTZ R6, R7, R6, !PT ;  /* 0x0000000607067209 */ /* 0x000fe20007810000 */
[-CC-:B------:R-:W-:Y:S01]  /*dd00*/  FFMA.FTZ R81, R95, R38.reuse, -R8.reuse ;  /* 0x000000265f517223 */ /* 0x180fe20000010808 */
[----:B---3--:R-:W-:Y:S01]  /*dd10*/  FSEL R95, R12, -INF , P3 ;  /* 0xff8000000c5f7808 */ /* 0x008fe20001800000 */
[--C-:B------:R-:W-:Y:S01]  /*dd20*/  FFMA.FTZ R83, R89, R38, -R8.reuse ;  /* 0x0000002659537223 */ /* 0x100fe20000010808 */
[----:B------:R-:W-:Y:S01]  /*dd30*/  FMNMX.FTZ R6, R13, R6, !PT ;  /* 0x000000060d067209 */ /* 0x000fe20007810000 */
[-CC-:B------:R-:W-:Y:S01]  /*dd40*/  FFMA.FTZ R89, R97, R38.reuse, -R8.reuse ;  /* 0x0000002661597223 */ /* 0x180fe20000010808 */
[----:B------:R-:W-:Y:S01]  /*dd50*/  FSEL R97, R86, -INF , P4 ;  /* 0xff80000056617808 */ /* 0x000fe20002000000 */
[--C-:B------:R-:W-:Y:S01]  /*dd60*/  FFMA.FTZ R174, R101, R38, -R8.reuse ;  /* 0x0000002665ae7223 */ /* 0x100fe20000010808 */
[----:B------:R-:W-:Y:S01]  /*dd70*/  FMNMX.FTZ R6, R11, R6, !PT ;  /* 0x000000060b067209 */ /* 0x000fe20007810000 */
[-CC-:B------:R-:W-:Y:S01]  /*dd80*/  FFMA.FTZ R176, R71, R38.reuse, -R8.reuse ;  /* 0x0000002647b07223 */ /* 0x180fe20000010808 */
[----:B-----5:R-:W-:Y:S01]  /*dd90*/  FSEL R101, R14, -INF , P5 ;  /* 0xff8000000e657808 */ /* 0x020fe20002800000 */
[--C-:B------:R-:W-:Y:S01]  /*dda0*/  FFMA.FTZ R71, R49, R38, -R8.reuse ;  /* 0x0000002631477223 */ /* 0x100fe20000010808 */
[----:B------:R-:W-:Y:S01]  /*ddb0*/  FMNMX.FTZ R6, R21, R6, !PT ;  /* 0x0000000615067209 */ /* 0x000fe20007810000 */
[-CC-:B------:R-:W-:Y:S01]  /*ddc0*/  FFMA.FTZ R69, R69, R38.reuse, -R8.reuse ;  /* 0x0000002645457223 */ /* 0x180fe20000010808 */
[----:B------:R-:W-:Y:S01]  /*ddd0*/  MUFU.EX2 R160, R160 ;  /* 0x000000a000a07308 */ /* 0x000fe20000000800 */
[--C-:B------:R-:W-:Y:S01]  /*dde0*/  FFMA.FTZ R178, R67, R38, -R8.reuse ;  /* 0x0000002643b27223 */ /* 0x100fe20000010808 */
[----:B------:R-:W-:Y:S01]  /*ddf0*/  FMNMX.FTZ R6, R15, R6, !PT ;  /* 0x000000060f067209 */ /* 0x000fe20007810000 */
[-CC-:B------:R-:W-:Y:S01]  /*de00*/  FFMA.FTZ R67, R73, R38.reuse, -R8.reuse ;  /* 0x0000002649437223 */ /* 0x180fe20000010808 */
[-CC-:B------:R-:W-:Y:S01]  /*de10*/  FFMA.FTZ R168, R107, R38.reuse, -R8.reuse ;  /* 0x000000266ba87223 */ /* 0x180fe20000010808 */
[--C-:B------:R-:W-:Y:S01]  /*de20*/  FFMA.FTZ R170, R105, R38, -R8.reuse ;  /* 0x0000002669aa7223 */ /* 0x100fe20000010808 */
[----:B------:R-:W-:Y:S01]  /*de30*/  FMNMX.FTZ R6, R27, R6, !PT ;  /* 0x000000061b067209 */ /* 0x000fe20007810000 */
[-CC-:B------:R-:W-:Y:S01]  /*de40*/  FFMA.FTZ R172, R103, R38.reuse, -R8.reuse ;  /* 0x0000002667ac7223 */ /* 0x180fe20000010808 */
[----:B------:R-:W0:Y:S01]  /*de50*/  MUFU.EX2 R69, R69 ;  /* 0x0000004500457308 */ /* 0x000e220000000800 */
[--C-:B------:R-:W-:Y:S01]  /*de60*/  FFMA.FTZ R180, R75, R38, -R8.reuse ;  /* 0x000000264bb47223 */ /* 0x100fe20000010808 */
[----:B------:R-:W-:Y:S01]  /*de70*/  FMNMX.FTZ R6, R25, R6, !PT ;  /* 0x0000000619067209 */ /* 0x000fe20007810000 */
[-CC-:B------:R-:W-:Y:S01]  /*de80*/  FFMA.FTZ R73, R99, R38.reuse, -R8.reuse ;  /* 0x0000002663497223 */ /* 0x180fe20000010808 */
[-CC-:B------:R-:W-:Y:S01]  /*de90*/  FFMA.FTZ R164, R111, R38.reuse, -R8.reuse ;  /* 0x000000266fa47223 */ /* 0x180fe20000010808 */
[--C-:B------:R-:W-:Y:S01]  /*dea0*/  FFMA.FTZ R166, R109, R38, -R8.reuse ;  /* 0x000000266da67223 */ /* 0x100fe20000010808 */
[----:B------:R-:W-:Y:S01]  /*deb0*/  FMNMX.FTZ R6, R31, R6, !PT ;  /* 0x000000061f067209 */ /* 0x000fe20007810000 */
[-CC-:B------:R-:W-:Y:S01]  /*dec0*/  FFMA.FTZ R85, R85, R38.reuse, -R8.reuse ;  /* 0x0000002655557223 */ /* 0x180fe20000010808 */
[----:B------:R-:W1:Y:S01]  /*ded0*/  MUFU.EX2 R162, R162 ;  /* 0x000000a200a27308 */ /* 0x000e620000000800 */
[--C-:B------:R-:W-:Y:S01]  /*dee0*/  FFMA.FTZ R182, R113, R38, -R8.reuse ;  /* 0x0000002671b67223 */ /* 0x100fe20000010808 */
[----:B------:R-:W-:Y:S01]  /*def0*/  FMNMX.FTZ R6, R29, R6, !PT ;  /* 0x000000061d067209 */ /* 0x000fe20007810000 */
[-CC-:B------:R-:W-:Y:S01]  /*df00*/  FFMA.FTZ R75, R115, R38.reuse, -R8.reuse ;  /* 0x00000026734b7223 */ /* 0x180fe20000010808 */
[-CC-:B------:R-:W-:Y:S01]  /*df10*/  FFMA.FTZ R184, R117, R38.reuse, -R8.reuse ;  /* 0x0000002675b87223 */ /* 0x180fe20000010808 */
        /* <DEDUP_REMOVED lines=8> */
[----:B------:R-:W-:Y:S01]  /*dfa0*/  FFMA.FTZ R107, R131, R38, -R8 ;  /* 0x00000026836b7223 */ /* 0x000fe20000010808 */
[----:B------:R-:W-:Y:S01]  /*dfb0*/  FMNMX.FTZ R6, R39, R6, !PT ;  /* 0x0000000627067209 */ /* 0x000fe20007810000 */
[----:B------:R-:W3:Y:S01]  /*dfc0*/  MUFU.EX2 R77, R77 ;  /* 0x0000004d004d7308 */ /* 0x000ee20000000800 */
[----:B------:R-:W-:-:S02]  /*dfd0*/  IMAD.MOV.U32 R131, RZ, RZ, R151 ;  /* 0x000000ffff837224 */ /* 0x000fc400078e0097 */
[----:B------:R-:W-:Y:S01]  /*dfe0*/  FMNMX.FTZ R6, R41, R6, !PT ;  /* 0x0000000629067209 */ /* 0x000fe20007810000 */
[--C-:B------:R-:W-:Y:S02]  /*dff0*/  IMAD.MOV.U32 R129, RZ, RZ, R151.reuse ;  /* 0x000000ffff817224 */ /* 0x100fe400078e0097 */
[--C-:B------:R-:W-:Y:S01]  /*e000*/  IMAD.MOV.U32 R127, RZ, RZ, R151.reuse ;  /* 0x000000ffff7f7224 */ /* 0x100fe200078e0097 */
[----:B------:R-:W-:Y:S01]  /*e010*/  FMNMX.FTZ R6, R43, R6, !PT ;  /* 0x000000062b067209 */ /* 0x000fe20007810000 */
[----:B------:R-:W4:Y:S01]  /*e020*/  MUFU.EX2 R164, R164 ;  /* 0x000000a400a47308 */ /* 0x000f220000000800 */
[--C-:B------:R-:W-:Y:S02]  /*e030*/  IMAD.MOV.U32 R125, RZ, RZ, R151.reuse ;  /* 0x000000ffff7d7224 */ /* 0x100fe400078e0097 */
[----:B------:R-:W-:Y:S01]  /*e040*/  FMNMX.FTZ R6, R45, R6, !PT ;  /* 0x000000062d067209 */ /* 0x000fe20007810000 */
[--C-:B------:R-:W-:Y:S02]  /*e050*/  IMAD.MOV.U32 R123, RZ, RZ, R151.reuse ;  /* 0x000000ffff7b7224 */ /* 0x100fe400078e0097 */
[--C-:B------:R-:W-:Y:S01]  /*e060*/  IMAD.MOV.U32 R121, RZ, RZ, R151.reuse ;  /* 0x000000ffff797224 */ /* 0x100fe200078e0097 */
[----:B------:R-:W-:Y:S01]  /*e070*/  FMNMX.FTZ R6, R47, R6, !PT ;  /* 0x000000062f067209 */ /* 0x000fe20007810000 */
[----:B------:R-:W5:Y:S01]  /*e080*/  MUFU.EX2 R79, R79 ;  /* 0x0000004f004f7308 */ /* 0x000f620000000800 */
[----:B------:R-:W-:-:S02]  /*e090*/  IMAD.MOV.U32 R119, RZ, RZ, R151 ;  /* 0x000000ffff777224 */ /* 0x000fc400078e0097 */
[----:B------:R-:W-:Y:S01]  /*e0a0*/  FMNMX.FTZ R6, R51, R6, !PT ;  /* 0x0000000633067209 */ /* 0x000fe20007810000 */
[--C-:B------:R-:W-:Y:S02]  /*e0b0*/  IMAD.MOV.U32 R117, RZ, RZ, R151.reuse ;  /* 0x000000ffff757224 */ /* 0x100fe400078e0097 */
[--C-:B------:R-:W-:Y:S01]  /*e0c0*/  IMAD.MOV.U32 R115, RZ, RZ, R151.reuse ;  /* 0x000000ffff737224 */ /* 0x100fe200078e0097 */
[----:B------:R-:W-:Y:S01]  /*e0d0*/  FMNMX.FTZ R6, R53, R6, !PT ;  /* 0x0000000635067209 */ /* 0x000fe20007810000 */
[----:B------:R-:W2:Y:S01]  /*e0e0*/  MUFU.EX2 R166, R166 ;  /* 0x000000a600a67308 */ /* 0x000ea20000000800 */
[--C-:B------:R-:W-:Y:S02]  /*e0f0*/  IMAD.MOV.U32 R113, RZ, RZ, R151.reuse ;  /* 0x000000ffff717224 */ /* 0x100fe400078e0097 */
[----:B------:R-:W-:Y:S01]  /*e100*/  FMNMX.FTZ R6, R57, R6, !PT ;  /* 0x0000000639067209 */ /* 0x000fe20007810000 */
[--C-:B------:R-:W-:Y:S02]  /*e110*/  IMAD.MOV.U32 R111, RZ, RZ, R151.reuse ;  /* 0x000000ffff6f7224 */ /* 0x100fe400078e0097 */
[----:B------:R-:W-:Y:S01]  /*e120*/  IMAD.MOV.U32 R109, RZ, RZ, R151 ;  /* 0x000000ffff6d7224 */ /* 0x000fe200078e0097 */
[----:B------:R-:W-:Y:S01]  /*e130*/  FMNMX.FTZ R6, R55, R6, !PT ;  /* 0x0000000637067209 */ /* 0x000fe20007810000 */
[----:B------:R-:W2:Y:S03]  /*e140*/  MUFU.EX2 R81, R81 ;  /* 0x0000005100517308 */ /* 0x000ea60000000800 */
        /* <DEDUP_REMOVED lines=13> */
[----:B------:R-:W0:Y:S01]  /*e220*/  SHFL.BFLY PT, R49, R6, 0x2, 0x1f ;  /* 0x0c401f0006317f89 */ /* 0x000e2200000e0000 */
        /* <DEDUP_REMOVED lines=8> */
[----:B------:R-:W-:Y:S01]  /*e2b0*/  MUFU.EX2 R178, R178 ;  /* 0x000000b200b27308 */ /* 0x000fe20000000800 */
[----:B0-----:R-:W-:-:S04]  /*e2c0*/  FMNMX.FTZ R49, R10, R49, !PT ;  /* 0x000000310a317209 */ /* 0x001fc80007810000 */
[C---:B------:R-:W-:Y:S01]  /*e2d0*/  FSETP.NEU.FTZ.AND P1, PT, R49.reuse, -INF , PT ;  /* 0xff8000003100780b */ /* 0x040fe20003f3d000 */
[-C--:B------:R-:W-:Y:S02]  /*e2e0*/  FMUL.FTZ R6, R49, R38.reuse ;  /* 0x0000002631067220 */ /* 0x080fe40000410000 */
[----:B------:R-:W-:Y:S03]  /*e2f0*/  MUFU.EX2 R67, R67 ;  /* 0x0000004300437308 */ /* 0x000fe60000000800 */
[----:B------:R-:W-:Y:S02]  /*e300*/  FSEL R8, R6, RZ, P1 ;  /* 0x000000ff06087208 */ /* 0x000fe40000800000 */
[----:B------:R-:W-:Y:S01]  /*e310*/  ISETP.GE.AND P1, PT, R96, 0x81, PT ;  /* 0x000000816000780c */ /* 0x000fe20003f26270 */
[----:B------:R-:W-:Y:S02]  /*e320*/  IMAD.MOV.U32 R96, RZ, RZ, R151 ;  /* 0x000000ffff607224 */ /* 0x000fe400078e0097 */
[----:B------:R-:W-:Y:S01]  /*e330*/  MUFU.EX2 R180, R180 ;  /* 0x000000b400b47308 */ /* 0x000fe20000000800 */
[-CC-:B------:R-:W-:Y:S01]  /*e340*/  FFMA.FTZ R161, R5, R38.reuse, -R8.reuse ;  /* 0x0000002605a17223 */ /* 0x180fe20000010808 */
[-CC-:B------:R-:W-:Y:S01]  /*e350*/  FFMA.FTZ R4, R4, R38.reuse, -R8.reuse ;  /* 0x0000002604047223 */ /* 0x180fe20000010808 */
[-CC-:B------:R-:W-:Y:S01]  /*e360*/  FFMA.FTZ R163, R9, R38.reuse, -R8.reuse ;  /* 0x0000002609a37223 */ /* 0x180fe20000010808 */
[----:B------:R-:W-:Y:S01]  /*e370*/  FADD.FTZ R5, R160, R69 ;  /* 0x00000045a0057221 */ /* 0x000fe20000010000 */
[-CC-:B------:R-:W-:Y:S01]  /*e380*/  FFMA.FTZ R6, R7, R38.reuse, -R8.reuse ;  /* 0x0000002607067223 */ /* 0x180fe20000010808 */
[-CC-:B------:R-:W-:Y:S01]  /*e390*/  FFMA.FTZ R165, R13, R38.reuse, -R8.reuse ;  /* 0x000000260da57223 */ /* 0x180fe20000010808 */
[-CC-:B------:R-:W-:Y:S01]  /*e3a0*/  FFMA.FTZ R10, R11, R38.reuse, -R8.reuse ;  /* 0x000000260b0a7223 */ /* 0x180fe20000010808 */
[----:B------:R-:W-:Y:S01]  /*e3b0*/  MUFU.EX2 R161, R161 ;  /* 0x000000a100a17308 */ /* 0x000fe20000000800 */
[----:B-1----:R-:W-:Y:S01]  /*e3c0*/  FADD.FTZ R28, R162, R5 ;  /* 0x00000005a21c7221 */ /* 0x002fe20000010000 */
[-CC-:B------:R-:W-:Y:S01]  /*e3d0*/  FFMA.FTZ R167, R21, R38.reuse, -R8.reuse ;  /* 0x0000002615a77223 */ /* 0x180fe20000010808 */
[-CC-:B------:R-:W-:Y:S01]  /*e3e0*/  FFMA.FTZ R12, R15, R38.reuse, -R8.reuse ;  /* 0x000000260f0c7223 */ /* 0x180fe20000010808 */
[-C--:B------:R-:W-:Y:S01]  /*e3f0*/  FFMA.FTZ R169, R27, R38.reuse, -R8 ;  /* 0x000000261ba97223 */ /* 0x080fe20000010808 */
[----:B---3--:R-:W-:Y:S01]  /*e400*/  FADD.FTZ R5, R77, R28 ;  /* 0x0000001c4d057221 */ /* 0x008fe20000010000 */
[-CC-:B------:R-:W-:Y:S01]  /*e410*/  FFMA.FTZ R14, R25, R38.reuse, -R8.reuse ;  /* 0x00000026190e7223 */ /* 0x180fe20000010808 */
[-CC-:B------:R-:W-:Y:S01]  /*e420*/  FFMA.FTZ R171, R31, R38.reuse, -R8.reuse ;  /* 0x000000261fab7223 */ /* 0x180fe20000010808 */
[----:B------:R-:W0:Y:S01]  /*e430*/  MUFU.EX2 R4, R4 ;  /* 0x0000000400047308 */ /* 0x000e220000000800 */
[----:B----4-:R-:W-:Y:S01]  /*e440*/  FADD.FTZ R30, R164, R5 ;  /* 0x00000005a41e7221 */ /* 0x010fe20000010000 */
[-CC-:B------:R-:W-:Y:S01]  /*e450*/  FFMA.FTZ R20, R29, R38.reuse, -R8.reuse ;  /* 0x000000261d147223 */ /* 0x180fe20000010808 */
[-CC-:B------:R-:W-:Y:S01]  /*e460*/  FFMA.FTZ R173, R35, R38.reuse, -R8.reuse ;  /* 0x0000002623ad7223 */ /* 0x180fe20000010808 */
[-C--:B------:R-:W-:Y:S01]  /*e470*/  FFMA.FTZ R24, R33, R38.reuse, -R8 ;  /* 0x0000002621187223 */ /* 0x080fe20000010808 */
[----:B-----5:R-:W-:Y:S01]  /*e480*/  FADD.FTZ R5, R79, R30 ;  /* 0x0000001e4f057221 */ /* 0x020fe20000010000 */
[-CC-:B------:R-:W-:Y:S01]  /*e490*/  FFMA.FTZ R175, R39, R38.reuse, -R8.reuse ;  /* 0x0000002627af7223 */ /* 0x180fe20000010808 */
[-CC-:B------:R-:W-:Y:S01]  /*e4a0*/  FFMA.FTZ R26, R41, R38.reuse, -R8.reuse ;  /* 0x00000026291a7223 */ /* 0x180fe20000010808 */
[----:B------:R-:W1:Y:S01]  /*e4b0*/  MUFU.EX2 R163, R163 ;  /* 0x000000a300a37308 */ /* 0x000e620000000800 */
[----:B--2---:R-:W-:Y:S01]  /*e4c0*/  FADD.FTZ R30, R166, R5 ;  /* 0x00000005a61e7221 */ /* 0x004fe20000010000 */
[-CC-:B------:R-:W-:Y:S01]  /*e4d0*/  FFMA.FTZ R177, R43, R38.reuse, -R8.reuse ;  /* 0x000000262bb17223 */ /* 0x180fe20000010808 */
[-CC-:B------:R-:W-:Y:S01]  /*e4e0*/  FFMA.FTZ R28, R45, R38.reuse, -R8.reuse ;  /* 0x000000262d1c7223 */ /* 0x180fe20000010808 */
[-C--:B------:R-:W-:Y:S01]  /*e4f0*/  FFMA.FTZ R179, R47, R38.reuse, -R8 ;  /* 0x000000262fb37223 */ /* 0x080fe20000010808 */
[----:B------:R-:W-:Y:S01]  /*e500*/  FADD.FTZ R7, R81, R30 ;  /* 0x0000001e51077221 */ /* 0x000fe20000010000 */
[-CC-:B------:R-:W-:Y:S01]  /*e510*/  FFMA.FTZ R30, R51, R38.reuse, -R8.reuse ;  /* 0x00000026331e7223 */ /* 0x180fe20000010808 */
[-C--:B------:R-:W-:Y:S01]  /*e520*/  FFMA.FTZ R53, R53, R38.reuse, -R8 ;  /* 0x0000002635357223 */ /* 0x080fe20000010808 */
[----:B------:R-:W2:Y:S01]  /*e530*/  MUFU.EX2 R6, R6 ;  /* 0x0000000600067308 */ /* 0x000ea20000000800 */
[----:B0-----:R-:W-:Y:S01]  /*e540*/  FADD.FTZ R32, R161, R4 ;  /* 0x00000004a1207221 */ /* 0x001fe20000010000 */
[----:B------:R-:W-:Y:S01]  /*e550*/  FADD.FTZ R34, R168, R7 ;  /* 0x00000007a8227221 */ /* 0x000fe20000010000 */
[-CC-:B------:R-:W-:Y:S01]  /*e560*/  FFMA.FTZ R57, R57, R38.reuse, -R8.reuse ;  /* 0x0000002639397223 */ /* 0x180fe20000010808 */
[-CC-:B------:R-:W-:Y:S01]  /*e570*/  FFMA.FTZ R55, R55, R38.reuse, -R8.reuse ;  /* 0x0000002637377223 */ /* 0x180fe20000010808 */
[-C--:B------:R-:W-:Y:S01]  /*e580*/  FFMA.FTZ R59, R59, R38.reuse, -R8 ;  /* 0x000000263b3b7223 */ /* 0x080fe20000010808 */
[----:B------:R-:W-:Y:S01]  /*e590*/  FADD.FTZ R7, R83, R34 ;  /* 0x0000002253077221 */ /* 0x000fe20000010000 */
[-C--:B------:R-:W-:Y:S01]  /*e5a0*/  FFMA.FTZ R61, R61, R38.reuse, -R8 ;  /* 0x000000263d3d7223 */ /* 0x080fe20000010808 */
[----:B------:R-:W0:Y:S01]  /*e5b0*/  MUFU.EX2 R165, R165 ;  /* 0x000000a500a57308 */ /* 0x000e220000000800 */
[----:B-1----:R-:W-:Y:S01]  /*e5c0*/  FADD.FTZ R5, R163, R32 ;  /* 0x00000020a3057221 */ /* 0x002fe20000010000 */
[----:B------:R-:W-:Y:S01]  /*e5d0*/  FADD.FTZ R34, R170, R7 ;  /* 0x00000007aa227221 */ /* 0x000fe20000010000 */
[-CC-:B------:R-:W-:Y:S01]  /*e5e0*/  FFMA.FTZ R63, R63, R38.reuse, -R8.reuse ;  /* 0x000000263f3f7223 */ /* 0x180fe20000010808 */
[-CC-:B------:R-:W-:Y:S01]  /*e5f0*/  FFMA.FTZ R65, R65, R38.reuse, -R8.reuse ;  /* 0x0000002641417223 */ /* 0x180fe20000010808 */
[-C--:B------:R-:W-:Y:S01]  /*e600*/  FFMA.FTZ R91, R91, R38.reuse, -R8 ;  /* 0x000000265b5b7223 */ /* 0x080fe20000010808 */
[----:B------:R-:W-:Y:S01]  /*e610*/  FADD.FTZ R7, R87, R34 ;  /* 0x0000002257077221 */ /* 0x000fe20000010000 */
[-CC-:B------:R-:W-:Y:S01]  /*e620*/  FFMA.FTZ R93, R93, R38.reuse, -R8.reuse ;  /* 0x000000265d5d7223 */ /* 0x180fe20000010808 */
[----:B------:R-:W1:Y:S01]  /*e630*/  MUFU.EX2 R10, R10 ;  /* 0x0000000a000a7308 */ /* 0x000e620000000800 */
[----:B--2---:R-:W-:Y:S01]  /*e640*/  FADD.FTZ R32, R6, R5 ;  /* 0x0000000506207221 */ /* 0x004fe20000010000 */
[----:B------:R-:W-:Y:S01]  /*e650*/  FADD.FTZ R36, R172, R7 ;  /* 0x00000007ac247221 */ /* 0x000fe20000010000 */
[-CC-:B------:R-:W-:Y:S01]  /*e660*/  FFMA.FTZ R95, R95, R38.reuse, -R8.reuse ;  /* 0x000000265f5f7223 */ /* 0x180fe20000010808 */
[-CC-:B------:R-:W-:Y:S01]  /*e670*/  FFMA.FTZ R97, R97, R38.reuse, -R8.reuse ;  /* 0x0000002661617223 */ /* 0x180fe20000010808 */
[----:B------:R-:W-:Y:S01]  /*e680*/  FFMA.FTZ R101, R101, R38, -R8 ;  /* 0x0000002665657223 */ /* 0x000fe20000010808 */
[----:B------:R-:W-:Y:S01]  /*e690*/  FADD.FTZ R7, R89, R36 ;  /* 0x0000002459077221 */ /* 0x000fe20000010000 */
[----:B------:R-:W-:Y:S01]  /*e6a0*/  F2FP.BF16.F32.PACK_AB R161, R4, R161 ;  /* 0x000000a104a1723e */ /* 0x000fe200000010ff */
[----:B------:R-:W2:Y:S01]  /*e6b0*/  MUFU.EX2 R167, R167 ;  /* 0x000000a700a77308 */ /* 0x000ea20000000800 */
[----:B0-----:R-:W-:Y:S01]  /*e6c0*/  FADD.FTZ R5, R165, R32 ;  /* 0x00000020a5057221 */ /* 0x001fe20000010000 */
[----:B------:R-:W-:Y:S01]  /*e6d0*/  FADD.FTZ R36, R174, R7 ;  /* 0x00000007ae247221 */ /* 0x000fe20000010000 */
[----:B------:R-:W-:-:S02]  /*e6e0*/  F2FP.BF16.F32.PACK_AB R163, R6, R163 ;  /* 0x000000a306a3723e */ /* 0x000fc400000010ff */
[----:B------:R-:W-:Y:S01]  /*e6f0*/  F2FP.BF16.F32.PACK_AB R172, R89, R172 ;  /* 0x000000ac59ac723e */ /* 0x000fe200000010ff */
[----:B------:R-:W-:Y:S01]  /*e700*/  IMAD.MOV.U32 R89, RZ, RZ, R151 ;  /* 0x000000ffff597224 */ /* 0x000fe200078e0097 */
[----:B------:R-:W-:Y:S01]  /*e710*/  F2FP.BF16.F32.PACK_AB R160, R69, R160 ;  /* 0x000000a045a0723e */ /* 0x000fe200000010ff */
[----:B------:R-:W0:Y:S01]  /*e720*/  MUFU.EX2 R12, R12 ;  /* 0x0000000c000c7308 */ /* 0x000e220000000800 */
[----:B-1----:R-:W-:Y:S01]  /*e730*/  FADD.FTZ R32, R10, R5 ;  /* 0x000000050a207221 */ /* 0x002fe20000010000 */
[----:B------:R-:W-:Y:S02]  /*e740*/  F2FP.BF16.F32.PACK_AB R162, R77, R162 ;  /* 0x000000a24da2723e */ /* 0x000fe400000010ff */
[----:B------:R-:W-:Y:S02]  /*e750*/  F2FP.BF16.F32.PACK_AB R164, R79, R164 ;  /* 0x000000a44fa4723e */ /* 0x000fe400000010ff */
[----:B------:R-:W-:Y:S02]  /*e760*/  F2FP.BF16.F32.PACK_AB R166, R81, R166 ;  /* 0x000000a651a6723e */ /* 0x000fe400000010ff */
[----:B------:R-:W1:Y:S01]  /*e770*/  MUFU.EX2 R169, R169 ;  /* 0x000000a900a97308 */ /* 0x000e620000000800 */
[----:B--2---:R-:W-:Y:S01]  /*e780*/  FADD.FTZ R5, R167, R32 ;  /* 0x00000020a7057221 */ /* 0x004fe20000010000 */
[----:B------:R-:W-:-:S02]  /*e790*/  F2FP.BF16.F32.PACK_AB R168, R83, R168 ;  /* 0x000000a853a8723e */ /* 0x000fc400000010ff */
[----:B------:R-:W-:Y:S02]  /*e7a0*/  F2FP.BF16.F32.PACK_AB R170, R87, R170 ;  /* 0x000000aa57aa723e */ /* 0x000fe400000010ff */
[----:B------:R-:W-:Y:S02]  /*e7b0*/  F2FP.BF16.F32.PACK_AB R174, R85, R174 ;  /* 0x000000ae55ae723e */ /* 0x000fe400000010ff */
[----:B------:R-:W2:Y:S01]  /*e7c0*/  MUFU.EX2 R14, R14 ;  /* 0x0000000e000e7308 */ /* 0x000ea20000000800 */
[----:B0-----:R-:W-:Y:S01]  /*e7d0*/  FADD.FTZ R34, R12, R5 ;  /* 0x000000050c227221 */ /* 0x001fe20000010000 */
[----:B------:R-:W-:Y:S02]  /*e7e0*/  F2FP.BF16.F32.PACK_AB R165, R10, R165 ;  /* 0x000000a50aa5723e */ /* 0x000fe400000010ff */
[----:B------:R-:W-:-:S04]  /*e7f0*/  F2FP.BF16.F32.PACK_AB R167, R12, R167 ;  /* 0x000000a70ca7723e */ /* 0x000fc800000010ff */
[----:B------:R-:W0:Y:S01]  /*e800*/  MUFU.EX2 R171, R171 ;  /* 0x000000ab00ab7308 */ /* 0x000e220000000800 */
[----:B-1----:R-:W-:-:S07]  /*e810*/  FADD.FTZ R5, R169, R34 ;  /* 0x00000022a9057221 */ /* 0x002fce0000010000 */
[----:B------:R-:W1:Y:S01]  /*e820*/  MUFU.EX2 R20, R20 ;  /* 0x0000001400147308 */ /* 0x000e620000000800 */
[C---:B--2---:R-:W-:Y:S01]  /*e830*/  FADD.FTZ R34, R14.reuse, R5 ;  /* 0x000000050e227221 */ /* 0x044fe20000010000 */
[----:B------:R-:W-:Y:S01]  /*e840*/  FADD.FTZ R5, R85, R36 ;  /* 0x0000002455057221 */ /* 0x000fe20000010000 */
[----:B------:R-:W-:-:S03]  /*e850*/  F2FP.BF16.F32.PACK_AB R169, R14, R169 ;  /* 0x000000a90ea9723e */ /* 0x000fc600000010ff */
[----:B------:R-:W-:Y:S01]  /*e860*/  FADD.FTZ R40, R176, R5 ;  /* 0x00000005b0287221 */ /* 0x000fe20000010000 */
[----:B------:R-:W-:Y:S01]  /*e870*/  F2FP.BF16.F32.PACK_AB R176, R71, R176 ;  /* 0x000000b047b0723e */ /* 0x000fe200000010ff */
[----:B------:R-:W2:Y:S01]  /*e880*/  MUFU.EX2 R173, R173 ;  /* 0x000000ad00ad7308 */ /* 0x000ea20000000800 */
[----:B0-----:R-:W-:Y:S01]  /*e890*/  FADD.FTZ R3, R171, R34 ;  /* 0x00000022ab037221 */ /* 0x001fe20000010000 */
[----:B------:R-:W-:-:S04]  /*e8a0*/  FADD.FTZ R5, R71, R40 ;  /* 0x0000002847057221 */ /* 0x000fc80000010000 */
[----:B------:R-:W-:Y:S01]  /*e8b0*/  FADD.FTZ R40, R178, R5 ;  /* 0x00000005b2287221 */ /* 0x000fe20000010000 */
[C---:B------:R-:W-:Y:S01]  /*e8c0*/  F2FP.BF16.F32.PACK_AB R178, R67.reuse, R178 ;  /* 0x000000b243b2723e */ /* 0x040fe200000010ff */
[----:B------:R-:W0:Y:S01]  /*e8d0*/  MUFU.EX2 R24, R24 ;  /* 0x0000001800187308 */ /* 0x000e220000000800 */
[C---:B-1----:R-:W-:Y:S01]  /*e8e0*/  FADD.FTZ R36, R20.reuse, R3 ;  /* 0x0000000314247221 */ /* 0x042fe20000010000 */
[----:B------:R-:W-:Y:S01]  /*e8f0*/  FADD.FTZ R5, R67, R40 ;  /* 0x0000002843057221 */ /* 0x000fe20000010000 */
[----:B------:R-:W-:-:S03]  /*e900*/  F2FP.BF16.F32.PACK_AB R171, R20, R171 ;  /* 0x000000ab14ab723e */ /* 0x000fc600000010ff */
[----:B------:R-:W-:Y:S02]  /*e910*/  FADD.FTZ R40, R180, R5 ;  /* 0x00000005b4287221 */ /* 0x000fe40000010000 */
[----:B------:R-:W1:Y:S01]  /*e920*/  MUFU.EX2 R175, R175 ;  /* 0x000000af00af7308 */ /* 0x000e620000000800 */
[----:B--2---:R-:W-:-:S07]  /*e930*/  FADD.FTZ R3, R173, R36 ;  /* 0x00000024ad037221 */ /* 0x004fce0000010000 */
[----:B------:R-:W2:Y:S01]  /*e940*/  MUFU.EX2 R26, R26 ;  /* 0x0000001a001a7308 */ /* 0x000ea20000000800 */
[C---:B0-----:R-:W-:Y:S01]  /*e950*/  FADD.FTZ R36, R24.reuse, R3 ;  /* 0x0000000318247221 */ /* 0x041fe20000010000 */
[----:B------:R-:W-:-:S06]  /*e960*/  F2FP.BF16.F32.PACK_AB R173, R24, R173 ;  /* 0x000000ad18ad723e */ /* 0x000fcc00000010ff */
[----:B------:R-:W0:Y:S01]  /*e970*/  MUFU.EX2 R177, R177 ;  /* 0x000000b100b17308 */ /* 0x000e220000000800 */
[----:B-1----:R-:W-:-:S07]  /*e980*/  FADD.FTZ R3, R175, R36 ;  /* 0x00000024af037221 */ /* 0x002fce0000010000 */
[----:B------:R-:W1:Y:S01]  /*e990*/  MUFU.EX2 R73, R73 ;  /* 0x0000004900497308 */ /* 0x000e620000000800 */
[C---:B--2---:R-:W-:Y:S01]  /*e9a0*/  FADD.FTZ R8, R26.reuse, R3 ;  /* 0x000000031a087221 */ /* 0x044fe20000010000 */
[----:B------:R-:W-:-:S06]  /*e9b0*/  F2FP.BF16.F32.PACK_AB R175, R26, R175 ;  /* 0x000000af1aaf723e */ /* 0x000fcc00000010ff */
[----:B------:R-:W2:Y:S01]  /*e9c0*/  MUFU.EX2 R28, R28 ;  /* 0x0000001c001c7308 */ /* 0x000ea20000000800 */
[----:B0-----:R-:W-:-:S07]  /*e9d0*/  FADD.FTZ R3, R177, R8 ;  /* 0x00000008b1037221 */ /* 0x001fce0000010000 */
[----:B------:R-:W0:Y:S01]  /*e9e0*/  MUFU.EX2 R182, R182 ;  /* 0x000000b600b67308 */ /* 0x000e220000000800 */
[C---:B-1----:R-:W-:Y:S01]  /*e9f0*/  FADD.FTZ R5, R73.reuse, R40 ;  /* 0x0000002849057221 */ /* 0x042fe20000010000 */
[----:B------:R-:W-:-:S06]  /*ea00*/  F2FP.BF16.F32.PACK_AB R180, R73, R180 ;  /* 0x000000b449b4723e */ /* 0x000fcc00000010ff */
[----:B------:R-:W1:Y:S01]  /*ea10*/  MUFU.EX2 R179, R179 ;  /* 0x000000b300b37308 */ /* 0x000e620000000800 */
[C---:B--2---:R-:W-:Y:S01]  /*ea20*/  FADD.FTZ R8, R28.reuse, R3 ;  /* 0x000000031c087221 */ /* 0x044fe20000010000 */
[----:B------:R-:W-:-:S06]  /*ea30*/  F2FP.BF16.F32.PACK_AB R177, R28, R177 ;  /* 0x000000b11cb1723e */ /* 0x000fcc00000010ff */
[----:B------:R-:W2:Y:S01]  /*ea40*/  MUFU.EX2 R75, R75 ;  /* 0x0000004b004b7308 */ /* 0x000ea20000000800 */
[----:B0-----:R-:W-:-:S07]  /*ea50*/  FADD.FTZ R40, R182, R5 ;  /* 0x00000005b6287221 */ /* 0x001fce0000010000 */
[----:B------:R-:W0:Y:S01]  /*ea60*/  MUFU.EX2 R30, R30 ;  /* 0x0000001e001e7308 */ /* 0x000e220000000800 */
[----:B-1----:R-:W-:-:S07]  /*ea70*/  FADD.FTZ R3, R179, R8 ;  /* 0x00000008b3037221 */ /* 0x002fce0000010000 */
[----:B------:R-:W1:Y:S01]  /*ea80*/  MUFU.EX2 R184, R184 ;  /* 0x000000b800b87308 */ /* 0x000e620000000800 */
[C---:B--2---:R-:W-:Y:S01]  /*ea90*/  FADD.FTZ R5, R75.reuse, R40 ;  /* 0x000000284b057221 */ /* 0x044fe20000010000 */
[----:B------:R-:W-:-:S06]  /*eaa0*/  F2FP.BF16.F32.PACK_AB R182, R75, R182 ;  /* 0x000000b64bb6723e */ /* 0x000fcc00000010ff */
[----:B------:R-:W2:Y:S01]  /*eab0*/  MUFU.EX2 R53, R53 ;  /* 0x0000003500357308 */ /* 0x000ea20000000800 */
[C---:B0-----:R-:W-:Y:S01]  /*eac0*/  FADD.FTZ R8, R30.reuse, R3 ;  /* 0x000000031e087221 */ /* 0x041fe20000010000 */
[----:B------:R-:W-:-:S06]  /*ead0*/  F2FP.BF16.F32.PACK_AB R179, R30, R179 ;  /* 0x000000b31eb3723e */ /* 0x000fcc00000010ff */
[----:B------:R-:W0:Y:S01]  /*eae0*/  MUFU.EX2 R99, R99 ;  /* 0x0000006300637308 */ /* 0x000e220000000800 */
[----:B-1----:R-:W-:-:S07]  /*eaf0*/  FADD.FTZ R42, R184, R5 ;  /* 0x00000005b82a7221 */ /* 0x002fce0000010000 */
[----:B------:R-:W1:Y:S01]  /*eb00*/  MUFU.EX2 R32, R57 ;  /* 0x0000003900207308 */ /* 0x000e620000000800 */
[----:B--2---:R-:W-:-:S07]  /*eb10*/  FADD.FTZ R3, R53, R8 ;  /* 0x0000000835037221 */ /* 0x004fce0000010000 */
[----:B------:R-:W2:Y:S01]  /*eb20*/  MUFU.EX2 R186, R186 ;  /* 0x000000ba00ba7308 */ /* 0x000ea20000000800 */
[C---:B0-----:R-:W-:Y:S01]  /*eb30*/  FADD.FTZ R5, R99.reuse, R42 ;  /* 0x0000002a63057221 */ /* 0x041fe20000010000 */
[----:B------:R-:W-:Y:S01]  /*eb40*/  F2FP.BF16.F32.PACK_AB R184, R99, R184 ;  /* 0x000000b863b8723e */ /* 0x000fe200000010ff */
[----:B------:R-:W-:-:S05]  /*eb50*/  IMAD.MOV.U32 R99, RZ, RZ, R151 ;  /* 0x000000ffff637224 */ /* 0x000fca00078e0097 */
[----:B------:R-:W0:Y:S01]  /*eb60*/  MUFU.EX2 R55, R55 ;  /* 0x0000003700377308 */ /* 0x000e220000000800 */
[C---:B-1----:R-:W-:Y:S01]  /*eb70*/  FADD.FTZ R8, R32.reuse, R3 ;  /* 0x0000000320087221 */ /* 0x042fe20000010000 */
[----:B------:R-:W-:-:S06]  /*eb80*/  F2FP.BF16.F32.PACK_AB R181, R32, R53 ;  /* 0x0000003520b5723e */ /* 0x000fcc00000010ff */
[----:B------:R-:W1:Y:S01]  /*eb90*/  MUFU.EX2 R103, R103 ;  /* 0x0000006700677308 */ /* 0x000e620000000800 */
[----:B--2---:R-:W-:-:S07]  /*eba0*/  FADD.FTZ R42, R186, R5 ;  /* 0x00000005ba2a7221 */ /* 0x004fce0000010000 */
[----:B------:R-:W2:Y:S01]  /*ebb0*/  MUFU.EX2 R34, R59 ;  /* 0x0000003b00227308 */ /* 0x000ea20000000800 */
[----:B0-----:R-:W-:-:S07]  /*ebc0*/  FADD.FTZ R3, R55, R8 ;  /* 0x0000000837037221 */ /* 0x001fce0000010000 */
[----:B------:R-:W0:Y:S01]  /*ebd0*/  MUFU.EX2 R188, R188 ;  /* 0x000000bc00bc7308 */ /* 0x000e220000000800 */
[C---:B-1----:R-:W-:Y:S01]  /*ebe0*/  FADD.FTZ R5, R103.reuse, R42 ;  /* 0x0000002a67057221 */ /* 0x042fe20000010000 */
[----:B------:R-:W-:Y:S01]  /*ebf0*/  F2FP.BF16.F32.PACK_AB R186, R103, R186 ;  /* 0x000000ba67ba723e */ /* 0x000fe200000010ff */
[----:B------:R-:W-:-:S05]  /*ec00*/  IMAD.MOV.U32 R103, RZ, RZ, R151 ;  /* 0x000000ffff677224 */ /* 0x000fca00078e0097 */
        /* <DEDUP_REMOVED lines=9> */
[----:B------:R-:W-:Y:S01]  /*eca0*/  F2FP.BF16.F32.PACK_AB R188, R105, R188 ;  /* 0x000000bc69bc723e */ /* 0x000fe200000010ff */
[----:B------:R-:W-:-:S05]  /*ecb0*/  IMAD.MOV.U32 R105, RZ, RZ, R151 ;  /* 0x000000ffff697224 */ /* 0x000fca00078e0097 */
[----:B------:R2:W3:Y:S01]  /*ecc0*/  MUFU.EX2 R40, R91 ;  /* 0x0000005b00287308 */ /* 0x0004e20000000800 */
[C---:B0-----:R-:W-:Y:S01]  /*ecd0*/  FADD.FTZ R44, R36.reuse, R3 ;  /* 0x00000003242c7221 */ /* 0x041fe20000010000 */
[----:B------:R-:W-:-:S06]  /*ece0*/  F2FP.BF16.F32.PACK_AB R185, R36, R61 ;  /* 0x0000003d24b9723e */ /* 0x000fcc00000010ff */
[----:B------:R-:W0:Y:S01]  /*ecf0*/  MUFU.EX2 R93, R93 ;  /* 0x0000005d005d7308 */ /* 0x000e220000000800 */
[----:B-1----:R-:W-:Y:S01]  /*ed00*/  FADD.FTZ R3, R65, R44 ;  /* 0x0000002c41037221 */ /* 0x002fe20000010000 */
[----:B--2---:R-:W-:-:S06]  /*ed10*/  IMAD.MOV.U32 R91, RZ, RZ, R151 ;  /* 0x000000ffff5b7224 */ /* 0x004fcc00078e0097 */
[----:B------:R1:W2:Y:S01]  /*ed20*/  MUFU.EX2 R42, R95 ;  /* 0x0000005f002a7308 */ /* 0x0002a20000000800 */
[C---:B---3--:R-:W-:Y:S01]  /*ed30*/  FADD.FTZ R6, R40.reuse, R3 ;  /* 0x0000000328067221 */ /* 0x048fe20000010000 */
[----:B------:R-:W-:-:S06]  /*ed40*/  F2FP.BF16.F32.PACK_AB R187, R40, R65 ;  /* 0x0000004128bb723e */ /* 0x000fcc00000010ff */
[----:B------:R-:W3:Y:S01]  /*ed50*/  MUFU.EX2 R190, R190 ;  /* 0x000000be00be7308 */ /* 0x000ee20000000800 */
[----:B0-----:R-:W-:Y:S01]  /*ed60*/  FADD.FTZ R3, R93, R6 ;  /* 0x000000065d037221 */ /* 0x001fe20000010000 */
[----:B-1----:R-:W-:-:S06]  /*ed70*/  IMAD.MOV.U32 R95, RZ, RZ, R151 ;  /* 0x000000ffff5f7224 */ /* 0x002fcc00078e0097 */
[----:B------:R-:W0:Y:S01]  /*ed80*/  MUFU.EX2 R97, R97 ;  /* 0x0000006100617308 */ /* 0x000e220000000800 */
[C---:B--2---:R-:W-:Y:S01]  /*ed90*/  FADD.FTZ R6, R42.reuse, R3 ;  /* 0x000000032a067221 */ /* 0x044fe20000010000 */
[----:B------:R-:W-:Y:S01]  /*eda0*/  F2FP.BF16.F32.PACK_AB R189, R42, R93 ;  /* 0x0000005d2abd723e */ /* 0x000fe200000010ff */
[----:B------:R-:W-:-:S05]  /*edb0*/  IMAD.MOV.U32 R93, RZ, RZ, R151 ;  /* 0x000000ffff5d7224 */ /* 0x000fca00078e0097 */
[----:B------:R-:W1:Y:S01]  /*edc0*/  MUFU.EX2 R107, R107 ;  /* 0x0000006b006b7308 */ /* 0x000e620000000800 */
[----:B---3--:R-:W-:-:S07]  /*edd0*/  FADD.FTZ R8, R190, R5 ;  /* 0x00000005be087221 */ /* 0x008fce0000010000 */
[----:B------:R2:W3:Y:S01]  /*ede0*/  MUFU.EX2 R4, R101 ;  /* 0x0000006500047308 */ /* 0x0004e20000000800 */
[----:B0-----:R-:W-:Y:S01]  /*edf0*/  FADD.FTZ R3, R97, R6 ;  /* 0x0000000661037221 */ /* 0x001fe20000010000 */
[C---:B-1----:R-:W-:Y:S01]  /*ee00*/  FADD.FTZ R8, R107.reuse, R8 ;  /* 0x000000086b087221 */ /* 0x042fe20000010000 */
[----:B------:R-:W-:Y:S01]  /*ee10*/  F2FP.BF16.F32.PACK_AB R190, R107, R190 ;  /* 0x000000be6bbe723e */ /* 0x000fe200000010ff */
[--C-:B------:R-:W-:Y:S02]  /*ee20*/  IMAD.MOV.U32 R107, RZ, RZ, R151.reuse ;  /* 0x000000ffff6b7224 */ /* 0x100fe400078e0097 */
[----:B--2---:R-:W-:Y:S01]  /*ee30*/  IMAD.MOV.U32 R101, RZ, RZ, R151 ;  /* 0x000000ffff657224 */ /* 0x004fe200078e0097 */
[C---:B---3--:R-:W-:Y:S01]  /*ee40*/  F2FP.BF16.F32.PACK_AB R191, R4.reuse, R97 ;  /* 0x0000006104bf723e */ /* 0x048fe200000010ff */
[----:B------:R-:W-:Y:S01]  /*ee50*/  FADD.FTZ R3, R4, R3 ;  /* 0x0000000304037221 */ /* 0x000fe20000010000 */
[----:B------:R-:W-:Y:S01]  /*ee60*/  IMAD.MOV.U32 R97, RZ, RZ, R151 ;  /* 0x000000ffff617224 */ /* 0x000fe200078e0097 */
[----:B------:R-:W-:Y:S06]  /*ee70*/  @!P1 BRA `(.L_x_635) ;  /* 0x0000002c00189947 */ /* 0x000fec0003800000 */
[----:B------:R-:W-:Y:S01]  /*ee80*/  VIADD R210, R210, 0xfffffffe ;  /* 0xfffffffed2d27836 */ /* 0x000fe20000000000 */
[----:B------:R-:W-:Y:S01]  /*ee90*/  MOV R4, R158 ;  /* 0x0000009e00047202 */ /* 0x000fe20000000f00 */
[----:B------:R-:W-:Y:S01]  /*eea0*/  IMAD.MOV.U32 R9, RZ, RZ, R49 ;  /* 0x000000ffff097224 */ /* 0x000fe200078e0031 */
[----:B------:R-:W-:Y:S01]  /*eeb0*/  CS2R R150, SRZ ;  /* 0x0000000000967805 */ /* 0x000fe2000001ff00 */
[----:B------:R-:W-:Y:S01]  /*eec0*/  IMAD.MOV.U32 R10, RZ, RZ, R37 ;  /* 0x000000ffff0a7224 */ /* 0x000fe200078e0025 */
[----:B------:R-:W-:Y:S01]  /*eed0*/  CS2R R148, SRZ ;  /* 0x0000000000947805 */ /* 0x000fe2000001ff00 */
[----:B------:R-:W-:Y:S01]  /*eee0*/  IMAD.MOV.U32 R11, RZ, RZ, R152 ;  /* 0x000000ffff0b7224 */ /* 0x000fe200078e0098 */
        /* <DEDUP_REMOVED lines=29> */
[----:B------:R-:W-:-:S07]  /*f0c0*/  CS2R R88, SRZ ;  /* 0x0000000000587805 */ /* 0x000fce000001ff00 */
.L_x_647:
[----:B------:R-:W-:Y:S01]  /*f0d0*/  ISETP.NE.AND P1, PT, R11, 0x1, PT ;  /* 0x000000010b00780c */ /* 0x000fe20003f25270 */
[----:B------:R-:W-:Y:S05]  /*f0e0*/  YIELD ;  /* 0x0000000000007946 */ /* 0x000fea0003800000 */
[----:B------:R-:W-:Y:S02]  /*f0f0*/  SEL R5, RZ, 0x1, P1 ;  /* 0x00000001ff057807 */ /* 0x000fe40000800000 */
[----:B------:R-:W-:Y:S02]  /*f100*/  ISETP.NE.AND P1, PT, R194, RZ, PT ;  /* 0x000000ffc200720c */ /* 0x000fe40003f25270 */
[----:B------:R-:W-:-:S11]  /*f110*/  LOP3.LUT R158, R4, R5, RZ, 0x3c, !PT ;  /* 0x00000005049e7212 */ /* 0x000fd600078e3cff */
[----:B------:R-:W-:Y:S05]  /*f120*/  @P1 BRA `(.L_x_636) ;  /* 0x00000000003c1947 */ /* 0x000fea0003800000 */
[----:B------:R-:W-:Y:S05]  /*f130*/  @!P0 BRA `(.L_x_637) ;  /* 0x0000000000048947 */ /* 0x000fea0003800000 */
[----:B------:R-:W-:Y:S01]  /*f140*/  BPT.TRAP 0x1 ;  /* 0x000000040000795c */ /* 0x000fe20000300000 */
.L_x_637:
[----:B------:R-:W-:Y:S01]  /*f150*/  VIADD R5, R11, 0x1 ;  /* 0x000000010b057836 */ /* 0x000fe20000000000 */
[----:B------:R-:W-:-:S04]  /*f160*/  SHF.L.U32 R6, R158, 0x1f, RZ ;  /* 0x0000001f9e067819 */ /* 0x000fc800000006ff */
[----:B------:R-:W-:-:S04]  /*f170*/  ISETP.NE.AND P2, PT, R5, 0x2, PT ;  /* 0x000000020500780c */ /* 0x000fc80003f45270 */
[----:B------:R-:W-:-:S05]  /*f180*/  SEL R5, R5, RZ, P2 ;  /* 0x000000ff05057207 */ /* 0x000fca0001000000 */
[----:B------:R-:W-:-:S04]  /*f190*/  IMAD R5, R5, 0x8, R156 ;  /* 0x0000000805057824 */ /* 0x000fc800078e029c */
[----:B------:R0:W1:Y:S01]  /*f1a0*/  SYNCS.PHASECHK.TRANS64.TRYWAIT P2, [R5+URZ+0x28830], R6 ;  /* 0x02883006050075a7 */ /* 0x000062000804017f */
[----:B------:R-:W-:Y:S05]  /*f1b0*/  @!P0 BRA `(.L_x_638) ;  /* 0x0000000000048947 */ /* 0x000fea0003800000 */
[----:B------:R-:W-:Y:S01]  /*f1c0*/  BPT.TRAP 0x1 ;  /* 0x000000040000795c */ /* 0x000fe20000300000 */
.L_x_638:
[----:B------:R-:W-:Y:S04]  /*f1d0*/  BSSY B0, `(.L_x_636) ;  /* 0x0000004000007945 */ /* 0x000fe80003800000 */
[----:B-1----:R-:W-:Y:S05]  /*f1e0*/  @P2 BRA `(.L_x_639) ;  /* 0x0000000000082947 */ /* 0x002fea0003800000 */
[----:B------:R-:W1:Y:S02]  /*f1f0*/  SYNCS.PHASECHK.TRANS64.TRYWAIT P2, [R5+URZ+0x28830], R6 ;  /* 0x02883006050075a7 */ /* 0x000e64000804017f */
[----:B-1----:R-:W-:Y:S05]  /*f200*/  @!P2 BRA `(.L_x_640) ;  /* 0x000000cc00aca947 */ /* 0x002fea0003800000 */
.L_x_639:
[----:B------:R-:W-:Y:S05]  /*f210*/  BSYNC B0 ;  /* 0x0000000000007941 */ /* 0x000fea0003800000 */
.L_x_636:
[----:B01----:R-:W0:Y:S01]  /*f220*/  S2R R5, SR_TID.X ;  /* 0x0000000000057919 */ /* 0x003e220000002100 */
[----:B------:R-:W-:Y:S01]  /*f230*/  VIADD R152, R11, 0x1 ;  /* 0x000000010b987836 */ /* 0x000fe20000000000 */
[----:B------:R-:W-:Y:S05]  /*f240*/  WARPSYNC.ALL ;  /* 0x0000000000007948 */ /* 0x000fea0003800000 */
[C---:B------:R-:W-:Y:S01]  /*f250*/  ISETP.NE.AND P2, PT, R152.reuse, 0x2, PT ;  /* 0x000000029800780c */ /* 0x040fe20003f45270 */
[----:B------:R-:W-:Y:S02]  /*f260*/  IMAD.MOV.U32 R7, RZ, RZ, 0x40000040 ;  /* 0x40000040ff077424 */ /* 0x000fe400078e00ff */
[----:B------:R-:W-:Y:S01]  /*f270*/  IMAD.MOV.U32 R15, RZ, RZ, 0x40000040 ;  /* 0x40000040ff0f7424 */ /* 0x000fe200078e00ff */
[----:B------:R-:W-:Y:S01]  /*f280*/  SEL R152, R152, RZ, P2 ;  /* 0x000000ff98987207 */ /* 0x000fe20001000000 */
[----:B------:R-:W-:Y:S01]  /*f290*/  IMAD.MOV.U32 R21, RZ, RZ, 0x40000040 ;  /* 0x40000040ff157424 */ /* 0x000fe200078e00ff */
[----:B------:R-:W-:Y:S01]  /*f2a0*/  R2UR UR7, R7 ;  /* 0x00000000070772ca */ /* 0x000fe200000e0000 */
[----:B------:R-:W-:Y:S01]  /*f2b0*/  IMAD.MOV.U32 R13, RZ, RZ, 0x40000040 ;  /* 0x40000040ff0d7424 */ /* 0x000fe200078e00ff */
[----:B------:R-:W-:Y:S01]  /*f2c0*/  R2UR UR11, R15 ;  /* 0x000000000f0b72ca */ /* 0x000fe200000e0000 */
[----:B------:R-:W-:Y:S01]  /*f2d0*/  IMAD R6, R152, 0x800, R0 ;  /* 0x0000080098067824 */ /* 0x000fe200078e0200 */
[----:B------:R-:W-:-:S02]  /*f2e0*/  R2UR UR15, R21 ;  /* 0x00000000150f72ca */ /* 0x000fc400000e0000 */
[----:B------:R-:W-:Y:S01]  /*f2f0*/  R2UR UR19, R13 ;  /* 0x000000000d1372ca */ /* 0x000fe200000e0000 */
[C---:B------:R-:W-:Y:S01]  /*f300*/  VIADD R14, R6.reuse, 0x2 ;  /* 0x00000002060e7836 */ /* 0x040fe20000000000 */
[C---:B------:R-:W-:Y:S01]  /*f310*/  R2UR UR6, R6.reuse ;  /* 0x00000000060672ca */ /* 0x040fe200000e0000 */
[C---:B------:R-:W-:Y:S01]  /*f320*/  VIADD R12, R6.reuse, 0x6 ;  /* 0x00000006060c7836 */ /* 0x040fe20000000000 */
[----:B------:R-:W-:Y:S02]  /*f330*/  IADD3 R20, R6, 0x4, RZ ;  /* 0x0000000406147810 */ /* 0x000fe40007ffe0ff */
[----:B------:R-:W-:Y:S01]  /*f340*/  R2UR UR10, R14 ;  /* 0x000000000e0a72ca */ /* 0x000fe200000e0000 */
[----:B------:R-:W-:Y:S01]  /*f350*/  VIADD R14, R6, 0x400 ;  /* 0x00000400060e7836 */ /* 0x000fe20000000000 */
[----:B------:R-:W-:Y:S02]  /*f360*/  R2UR UR14, R20 ;  /* 0x00000000140e72ca */ /* 0x000fe400000e0000 */
[----:B------:R-:W-:Y:S01]  /*f370*/  R2UR UR18, R12 ;  /* 0x000000000c1272ca */ /* 0x000fe200000e0000 */
[----:B------:R-:W-:Y:S01]  /*f380*/  VIADD R12, R6, 0x402 ;  /* 0x00000402060c7836 */ /* 0x000fe20000000000 */
[----:B------:R-:W-:-:S02]  /*f390*/  R2UR UR22, R14 ;  /* 0x000000000e1672ca */ /* 0x000fc400000e0000 */
[----:B0-----:R-:W-:Y:S02]  /*f3a0*/  SHF.R.U32.HI R5, RZ, 0x7, R5 ;  /* 0x00000007ff057819 */ /* 0x001fe40000011605 */
[----:B------:R-:W-:Y:S02]  /*f3b0*/  R2UR UR23, R15 ;  /* 0x000000000f1772ca */ /* 0x000fe400000e0000 */
[----:B------:R-:W-:Y:S01]  /*f3c0*/  R2UR UR26, R12 ;  /* 0x000000000c1a72ca */ /* 0x000fe200000e0000 */
[----:B------:R-:W-:Y:S01]  /*f3d0*/  VIADD R5, R5, 0x8 ;  /* 0x0000000805057836 */ /* 0x000fe20000000000 */
[----:B------:R-:W-:Y:S02]  /*f3e0*/  R2UR UR27, R13 ;  /* 0x000000000d1b72ca */ /* 0x000fe400000e0000 */
[C---:B------:R-:W-:Y:S01]  /*f3f0*/  IADD3 R20, R6.reuse, 0x404, RZ ;  /* 0x0000040406147810 */ /* 0x040fe20007ffe0ff */
[----:B------:R-:W-:Y:S01]  /*f400*/  VIADD R6, R6, 0x406 ;  /* 0x0000040606067836 */ /* 0x000fe20000000000 */
[----:B------:R0:W-:Y:S01]  /*f410*/  BAR.SYNC.DEFER_BLOCKING R5, 0x100 ;  /* 0x000400050000751d */ /* 0x0001e20000010000 */
[----:B------:R-:W-:-:S02]  /*f420*/  R2UR UR31, R21 ;  /* 0x00000000151f72ca */ /* 0x000fc400000e0000 */
[----:B------:R-:W-:Y:S02]  /*f430*/  R2UR UR30, R20 ;  /* 0x00000000141e72ca */ /* 0x000fe400000e0000 */
[----:B------:R-:W-:Y:S02]  /*f440*/  R2UR UR34, R6 ;  /* 0x00000000062272ca */ /* 0x000fe400000e0000 */
[----:B------:R-:W-:Y:S01]  /*f450*/  R2UR UR35, R7 ;  /* 0x00000000072372ca */ /* 0x000fe200000e0000 */
[----:B------:R-:W-:-:S06]  /*f460*/  WARPGROUP.ARRIVE ;  /* 0x00000000000079c5 */ /* 0x000fcc0000000000 */
        /* <DEDUP_REMOVED lines=26> */
.L_x_642:
[----:B------:R-:W-:Y:S01]  /*f610*/  SHF.L.U32 R4, R4, 0x1f, RZ ;  /* 0x0000001f04047819 */ /* 0x000fe200000006ff */
[----:B------:R-:W-:-:S04]  /*f620*/  IMAD R5, R11, 0x8, R156 ;  /* 0x000000080b057824 */ /* 0x000fc800078e029c */
[----:B------:R0:W1:Y:S01]  /*f630*/  SYNCS.PHASECHK.TRANS64.TRYWAIT P1, [R5+URZ+0x28850], R4 ;  /* 0x02885004050075a7 */ /* 0x000062000802017f */
[----:B------:R-:W-:Y:S05]  /*f640*/  @!P0 BRA `(.L_x_643) ;  /* 0x0000000000048947 */ /* 0x000fea0003800000 */
[----:B------:R-:W-:Y:S01]  /*f650*/  BPT.TRAP 0x1 ;  /* 0x000000040000795c */ /* 0x000fe20000300000 */
.L_x_643:
[----:B-1----:R-:W-:Y:S05]  /*f660*/  @P1 BRA `(.L_x_641) ;  /* 0x0000000000081947 */ /* 0x002fea0003800000 */
[----:B------:R-:W1:Y:S02]  /*f670*/  SYNCS.PHASECHK.TRANS64.TRYWAIT P1, [R5+URZ+0x28850], R4 ;  /* 0x02885004050075a7 */ /* 0x000e64000802017f */
[----:B-1----:R-:W-:Y:S05]  /*f680*/  @!P1 BRA `(.L_x_644) ;  /* 0x000000c800a09947 */ /* 0x002fea0003800000 */
.L_x_641:
[----:B01----:R-:W-:Y:S01]  /*f690*/  VIADD R4, R156, 0x400 ;  /* 0x000004009c047836 */ /* 0x003fe20000000000 */
[----:B------:R-:W-:Y:S05]  /*f6a0*/  WARPSYNC.ALL ;  /* 0x0000000000007948 */ /* 0x000fea0003800000 */
[----:B------:R-:W-:Y:S01]  /*f6b0*/  SHF.R.U32.HI R4, RZ, 0x4, R4 ;  /* 0x00000004ff047819 */ /* 0x000fe20000011604 */
[----:B------:R-:W-:Y:S01]  /*f6c0*/  IMAD.MOV.U32 R5, RZ, RZ, 0x40000040 ;  /* 0x40000040ff057424 */ /* 0x000fe200078e00ff */
[----:B------:R-:W-:Y:S01]  /*f6d0*/  WARPGROUP.ARRIVE ;  /* 0x00000000000079c5 */ /* 0x000fe20000000000 */
[----:B------:R-:W-:Y:S01]  /*f6e0*/  IMAD.MOV.U32 R7, RZ, RZ, 0x40000040 ;  /* 0x40000040ff077424 */ /* 0x000fe200078e00ff */
[----:B------:R-:W-:-:S04]  /*f6f0*/  LOP3.LUT R4, R4, 0x3fff, RZ, 0xc0, !PT ;  /* 0x00003fff04047812 */ /* 0x000fc800078ec0ff */
[----:B------:R-:W0:Y:S01]  /*f700*/  S2R R12, SR_TID.X ;  /* 0x00000000000c7919 */ /* 0x000e220000002100 */
[----:B------:R-:W-:Y:S01]  /*f710*/  R2UR UR7, R5 ;  /* 0x00000000050772ca */ /* 0x000fe200000e0000 */
[----:B------:R-:W-:Y:S01]  /*f720*/  IMAD.MOV.U32 R5, RZ, RZ, 0x40000040 ;  /* 0x40000040ff057424 */ /* 0x000fe200078e00ff */
[----:B------:R-:W-:-:S05]  /*f730*/  LOP3.LUT R4, R4, 0x4000000, RZ, 0xfc, !PT ;  /* 0x0400000004047812 */ /* 0x000fca00078efcff */
[----:B------:R-:W-:-:S04]  /*f740*/  IMAD R4, R11, 0x800, R4 ;  /* 0x000008000b047824 */ /* 0x000fc800078e0204 */
[C---:B------:R-:W-:Y:S01]  /*f750*/  VIADD R6, R4.reuse, 0x80 ;  /* 0x0000008004067836 */ /* 0x040fe20000000000 */
[----:B------:R-:W-:-:S13]  /*f760*/  R2UR UR6, R4 ;  /* 0x00000000040672ca */ /* 0x000fda00000e0000 */
[----:B------:R-:W-:Y:S01]  /*f770*/  HGMMA.64x128x16.F32.BF16 R88, R160, gdesc[UR4].tnspB, R88, gsb0 ;  /* 0x41e00004a0587df0 */ /* 0x000fe20008001858 */
[----:B------:R-:W-:Y:S02]  /*f780*/  R2UR UR6, R6 ;  /* 0x00000000060672ca */ /* 0x000fe400000e0000 */
[----:B------:R-:W-:Y:S01]  /*f790*/  R2UR UR7, R7 ;  /* 0x00000000070772ca */ /* 0x000fe200000e0000 */
[----:B------:R-:W-:Y:S01]  /*f7a0*/  IMAD.MOV.U32 R7, RZ, RZ, 0x40000040 ;  /* 0x40000040ff077424 */ /* 0x000fe200078e00ff */
[----:B------:R-:W-:Y:S02]  /*f7b0*/  IADD3 R6, R4, 0x100, RZ ;  /* 0x0000010004067810 */ /* 0x000fe40007ffe0ff */
[----:B0-----:R-:W-:Y:S01]  /*f7c0*/  SHF.R.U32.HI R12, RZ, 0x7, R12 ;  /* 0x00000007ff0c7819 */ /* 0x001fe2000001160c */
[----:B------:R-:W-:Y:S02]  /*f7d0*/  WARPGROUP.DEPBAR.LE gsb0, 0x0 ;  /* 0x00008000000079c5 */ /* 0x000fe40000010000 */
[----:B------:R-:W-:-:S06]  /*f7e0*/  WARPGROUP.ARRIVE ;  /* 0x00000000000079c5 */ /* 0x000fcc0000000000 */
[----:B------:R-:W-:Y:S01]  /*f7f0*/  HGMMA.64x128x16.F32.BF16 R88, R164, gdesc[UR4].tnspB, R88, gsb0 ;  /* 0x41e00004a4587df0 */ /* 0x000fe20008001858 */
[----:B------:R-:W-:Y:S01]  /*f800*/  R2UR UR6, R6 ;  /* 0x00000000060672ca */ /* 0x000fe200000e0000 */
[----:B------:R-:W-:Y:S01]  /*f810*/  VIADD R6, R4, 0x180 ;  /* 0x0000018004067836 */ /* 0x000fe20000000000 */
[----:B------:R-:W-:Y:S01]  /*f820*/  R2UR UR7, R7 ;  /* 0x00000000070772ca */ /* 0x000fe200000e0000 */
[----:B------:R-:W-:Y:S01]  /*f830*/  IMAD.MOV.U32 R7, RZ, RZ, 0x40000040 ;  /* 0x40000040ff077424 */ /* 0x000fe200078e00ff */
[----:B------:R-:W-:Y:S02]  /*f840*/  WARPGROUP.DEPBAR.LE gsb0, 0x0 ;  /* 0x00008000000079c5 */ /* 0x000fe40000010000 */
[----:B------:R-:W-:-:S09]  /*f850*/  WARPGROUP.ARRIVE ;  /* 0x00000000000079c5 */ /* 0x000fd20000000000 */
        /* <DEDUP_REMOVED lines=15> */
[----:B------:R-:W-:Y:S02]  /*f950*/  R2UR UR6, R6 ;  /* 0x00000000060672ca */ /* 0x000fe400000e0000 */
[----:B------:R-:W-:Y:S01]  /*f960*/  R2UR UR7, R7 ;  /* 0x00000000070772ca */ /* 0x000fe200000e0000 */
[----:B------:R-:W-:Y:S01]  /*f970*/  IMAD.MOV.U32 R7, RZ, RZ, 0x40000040 ;  /* 0x40000040ff077424 */ /* 0x000fe200078e00ff */
[C---:B------:R-:W-:Y:S01]  /*f980*/  IADD3 R6, R4.reuse, 0x300, RZ ;  /* 0x0000030004067810 */ /* 0x040fe20007ffe0ff */
[----:B------:R-:W-:Y:S01]  /*f990*/  VIADD R4, R4, 0x380 ;  /* 0x0000038004047836 */ /* 0x000fe20000000000 */
[----:B------:R-:W-:Y:S02]  /*f9a0*/  WARPGROUP.DEPBAR.LE gsb0, 0x0 ;  /* 0x00008000000079c5 */ /* 0x000fe40000010000 */
[----:B------:R-:W-:-:S07]  /*f9b0*/  WARPGROUP.ARRIVE ;  /* 0x00000000000079c5 */ /* 0x000fce0000000000 */
[----:B------:R-:W-:Y:S01]  /*f9c0*/  HGMMA.64x128x16.F32.BF16 R88, R180, gdesc[UR4].tnspB, R88, gsb0 ;  /* 0x41e00004b4587df0 */ /* 0x000fe20008001858 */
[----:B------:R-:W-:Y:S02]  /*f9d0*/  R2UR UR6, R6 ;  /* 0x00000000060672ca */ /* 0x000fe400000e0000 */
[----:B------:R-:W-:Y:S01]  /*f9e0*/  R2UR UR7, R7 ;  /* 0x00000000070772ca */ /* 0x000fe200000e0000 */
[----:B------:R-:W-:Y:S02]  /*f9f0*/  WARPGROUP.DEPBAR.LE gsb0, 0x0 ;  /* 0x00008000000079c5 */ /* 0x000fe40000010000 */
[----:B------:R-:W-:-:S10]  /*fa00*/  WARPGROUP.ARRIVE ;  /* 0x00000000000079c5 */ /* 0x000fd40000000000 */
[----:B------:R-:W-:Y:S01]  /*fa10*/  HGMMA.64x128x16.F32.BF16 R88, R184, gdesc[UR4].tnspB, R88, gsb0 ;  /* 0x41e00004b8587df0 */ /* 0x000fe20008001858 */
[----:B------:R-:W-:Y:S02]  /*fa20*/  R2UR UR6, R4 ;  /* 0x00000000040672ca */ /* 0x000fe400000e0000 */
[----:B------:R-:W-:Y:S02]  /*fa30*/  R2UR UR7, R5 ;  /* 0x00000000050772ca */ /* 0x000fe400000e0000 */
[----:B------:R-:W-:Y:S01]  /*fa40*/  IADD3 R4, -R12, 0xb, RZ ;  /* 0x0000000b0c047810 */ /* 0x000fe20007ffe1ff */
[----:B------:R-:W-:Y:S02]  /*fa50*/  WARPGROUP.DEPBAR.LE gsb0, 0x0 ;  /* 0x00008000000079c5 */ /* 0x000fe40000010000 */
[----:B------:R-:W-:-:S08]  /*fa60*/  WARPGROUP.ARRIVE ;  /* 0x00000000000079c5 */ /* 0x000fd00000000000 */
[----:B------:R-:W-:Y:S03]  /*fa70*/  HGMMA.64x128x16.F32.BF16 R88, R188, gdesc[UR4].tnspB, R88, gsb0 ;  /* 0x41e00004bc587df0 */ /* 0x000fe60008001858 */
[----:B------:R-:W-:Y:S02]  /*fa80*/  WARPGROUP.DEPBAR.LE gsb0, 0x0 ;  /* 0x00008000000079c5 */ /* 0x000fe40000010000 */
[----:B------:R0:W-:Y:S06]  /*fa90*/  BAR.ARV R4, 0x100 ;  /* 0x000400040000751d */ /* 0x0001ec0000002000 */
[----:B------:R-:W-:Y:S05]  /*faa0*/  @!P0 BRA `(.L_x_645) ;  /* 0x0000000000048947 */ /* 0x000fea0003800000 */
[----:B------:R-:W-:Y:S01]  /*fab0*/  BPT.TRAP 0x1 ;  /* 0x000000040000795c */ /* 0x000fe20000300000 */
.L_x_645:
[----:B------:R-:W-:Y:S01]  /*fac0*/  FMUL.FTZ R5, R24, UR37 ;  /* 0x0000002518057c20 */ /* 0x000fe20008410000 */
[----:B------:R-:W-:Y:S01]  /*fad0*/  FMUL.FTZ R6, R26, UR37 ;  /* 0x000000251a067c20 */ /* 0x000fe20008410000 */
[----:B0-----:R-:W-:Y:S01]  /*fae0*/  FMUL.FTZ R4, R25, UR37 ;  /* 0x0000002519047c20 */ /* 0x001fe20008410000 */
        /* <DEDUP_REMOVED lines=77> */
[----:B------:R-:W-:-:S06]  /*ffc0*/  FMUL.FTZ R87, R87, UR37 ;  /* 0x0000002557577c20 */ /* 0x000fcc0008410000 */
        /* <DEDUP_REMOVED lines=81> */
[----:B0-----:R-:W-:Y:S01]  /*104e0*/  FMNMX.FTZ R42, R71, R40, !PT ;  /* 0x00000028472a7209 */ /* 0x001fe20007810000 */
[----:B------:R-:W-:-:S06]  /*104f0*/  FMUL.FTZ R40, R86, UR37 ;  /* 0x0000002556287c20 */ /* 0x000fcc0008410000 */
        /* <DEDUP_REMOVED lines=26> */
[----:B------:R-:W1:Y:S01]  /*106a0*/  LDC R38, c[0x0][0x988] ;  /* 0x00026200ff267b82 */ /* 0x000e620000000800 */
[----:B--2---:R-:W-:Y:S02]  /*106b0*/  FMNMX.FTZ R42, R40, R37, !PT ;  /* 0x00000025282a7209 */ /* 0x004fe40007810000 */
[----:B------:R-:W2:Y:S02]  /*106c0*/  SHFL.BFLY PT, R37, R44, 0x2, 0x1f ;  /* 0x0c401f002c257f89 */ /* 0x000ea400000e0000 */
[----:B0-----:R-:W-:-:S05]  /*106d0*/  FMNMX.FTZ R42, R87, R42, !PT ;  /* 0x0000002a572a7209 */ /* 0x001fca0007810000 */
[----:B------:R-:W0:Y:S01]  /*106e0*/  SHFL.BFLY PT, R49, R42, 0x2, 0x1f ;  /* 0x0c401f002a317f89 */ /* 0x000e2200000e0000 */
[----:B--2---:R-:W-:-:S05]  /*106f0*/  FMNMX.FTZ R46, R44, R37, !PT ;  /* 0x000000252c2e7209 */ /* 0x004fca0007810000 */
        /* <DEDUP_REMOVED lines=8> */
[----:B0-----:R-:W-:Y:S01]  /*10780*/  FMNMX.FTZ R49, R50, R49, !PT ;  /* 0x0000003132317209 */ /* 0x001fe20007810000 */
[-CC-:B------:R-:W-:Y:S01]  /*10790*/  FFMA.FTZ R174, R51, R38.reuse, -R48.reuse ;  /* 0x0000002633ae7223 */ /* 0x180fe20000010830 */
[-CC-:B------:R-:W-:Y:S01]  /*107a0*/  FFMA.FTZ R160, R5, R38.reuse, -R48.reuse ;  /* 0x0000002605a07223 */ /* 0x180fe20000010830 */
[-CC-:B------:R-:W-:Y:S01]  /*107b0*/  FFMA.FTZ R51, R53, R38.reuse, -R48.reuse ;  /* 0x0000002635337223 */ /* 0x180fe20000010830 */
[-CC-:B------:R-:W-:Y:S01]  /*107c0*/  FFMA.FTZ R46, R4, R38.reuse, -R48.reuse ;  /* 0x00000026042e7223 */ /* 0x180fe20000010830 */
[C---:B------:R-:W-:Y:S01]  /*107d0*/  FADD.FTZ R10, -R49.reuse, R9 ;  /* 0x00000009310a7221 */ /* 0x040fe20000010100 */
[-C--:B------:R-:W-:Y:S01]  /*107e0*/  FMUL.FTZ R30, R49, R38.reuse ;  /* 0x00000026311e7220 */ /* 0x080fe20000410000 */
[----:B------:R-:W-:Y:S01]  /*107f0*/  MUFU.EX2 R9, R52 ;  /* 0x0000003400097308 */ /* 0x000fe20000000800 */
[-C--:B------:R-:W-:Y:S01]  /*10800*/  FFMA.FTZ R162, R12, R38.reuse, -R48 ;  /* 0x000000260ca27223 */ /* 0x080fe20000010830 */
[-C--:B------:R-:W-:Y:S01]  /*10810*/  FMUL.FTZ R10, R10, R38.reuse ;  /* 0x000000260a0a7220 */ /* 0x080fe20000410000 */
[-CC-:B------:R-:W-:Y:S01]  /*10820*/  FFMA.FTZ R53, R6, R38.reuse, -R30.reuse ;  /* 0x0000002606357223 */ /* 0x180fe2000001081e */
[-C--:B------:R-:W-:Y:S01]  /*10830*/  FFMA.FTZ R6, R7, R38.reuse, -R30 ;  /* 0x0000002607067223 */ /* 0x080fe2000001081e */
[-C--:B------:R-:W-:Y:S01]  /*10840*/  FFMA.FTZ R176, R163, R38.reuse, -R48 ;  /* 0x00000026a3b07223 */ /* 0x080fe20000010830 */
[-C--:B------:R-:W-:Y:S01]  /*10850*/  FFMA.FTZ R163, R14, R38.reuse, -R30 ;  /* 0x000000260ea37223 */ /* 0x080fe2000001081e */
[-C--:B------:R-:W-:Y:S01]  /*10860*/  FFMA.FTZ R44, R13, R38.reuse, -R48 ;  /* 0x000000260d2c7223 */ /* 0x080fe20000010830 */
[----:B------:R-:W0:Y:S01]  /*10870*/  MUFU.EX2 R160, R160 ;  /* 0x000000a000a07308 */ /* 0x000e220000000800 */
[-C--:B------:R-:W-:Y:S01]  /*10880*/  FFMA.FTZ R14, R15, R38.reuse, -R30 ;  /* 0x000000260f0e7223 */ /* 0x080fe2000001081e */
[-CC-:B------:R-:W-:Y:S01]  /*10890*/  FFMA.FTZ R4, R43, R38.reuse, -R48.reuse ;  /* 0x000000262b047223 */ /* 0x180fe20000010830 */
[-CC-:B------:R-:W-:Y:S01]  /*108a0*/  FFMA.FTZ R164, R20, R38.reuse, -R48.reuse ;  /* 0x0000002614a47223 */ /* 0x180fe20000010830 */
[-C--:B------:R-:W-:Y:S01]  /*108b0*/  FFMA.FTZ R43, R165, R38.reuse, -R48 ;  /* 0x00000026a52b7223 */ /* 0x080fe20000010830 */
[-C--:B------:R-:W-:Y:S01]  /*108c0*/  FFMA.FTZ R165, R24, R38.reuse, -R30 ;  /* 0x0000002618a57223 */ /* 0x080fe2000001081e */
[-C--:B------:R-:W-:Y:S01]  /*108d0*/  FFMA.FTZ R42, R21, R38.reuse, -R48 ;  /* 0x00000026152a7223 */ /* 0x080fe20000010830 */
[-C--:B------:R-:W-:Y:S01]  /*108e0*/  FFMA.FTZ R24, R25, R38.reuse, -R30 ;  /* 0x0000002619187223 */ /* 0x080fe2000001081e */
[----:B------:R-:W-:Y:S01]  /*108f0*/  MUFU.EX2 R10, R10 ;  /* 0x0000000a000a7308 */ /* 0x000fe20000000800 */
[-CC-:B------:R-:W-:Y:S01]  /*10900*/  FFMA.FTZ R166, R26, R38.reuse, -R48.reuse ;  /* 0x000000261aa67223 */ /* 0x180fe20000010830 */
[-C--:B------:R-:W-:Y:S01]  /*10910*/  FFMA.FTZ R178, R167, R38.reuse, -R48 ;  /* 0x00000026a7b27223 */ /* 0x080fe20000010830 */
[-C--:B------:R-:W-:Y:S01]  /*10920*/  FFMA.FTZ R167, R28, R38.reuse, -R30 ;  /* 0x000000261ca77223 */ /* 0x080fe2000001081e */
[-C--:B------:R-:W-:Y:S01]  /*10930*/  FFMA.FTZ R26, R27, R38.reuse, -R48 ;  /* 0x000000261b1a7223 */ /* 0x080fe20000010830 */
[-C--:B------:R-:W-:Y:S01]  /*10940*/  FFMA.FTZ R28, R29, R38.reuse, -R30 ;  /* 0x000000261d1c7223 */ /* 0x080fe2000001081e */
[-CC-:B------:R-:W-:Y:S01]  /*10950*/  FFMA.FTZ R172, R41, R38.reuse, -R48.reuse ;  /* 0x0000002629ac7223 */ /* 0x180fe20000010830 */
[----:B------:R-:W-:Y:S01]  /*10960*/  FFMA.FTZ R41, R169, R38, -R48 ;  /* 0x00000026a9297223 */ /* 0x000fe20000010830 */
[----:B------:R-:W1:Y:S01]  /*10970*/  MUFU.EX2 R53, R53 ;  /* 0x0000003500357308 */ /* 0x000e620000000800 */
[----:B0-----:R-:W-:Y:S01]  /*10980*/  FFMA.FTZ R7, R9, R8, R160 ;  /* 0x0000000809077223 */ /* 0x001fe200000100a0 */
[-C--:B------:R-:W-:Y:S01]  /*10990*/  FFMA.FTZ R169, R32, R38.reuse, -R30 ;  /* 0x0000002620a97223 */ /* 0x080fe2000001081e */
[-C--:B------:R-:W-:Y:S01]  /*109a0*/  FFMA.FTZ R20, R31, R38.reuse, -R48 ;  /* 0x000000261f147223 */ /* 0x080fe20000010830 */
[-C--:B------:R-:W-:Y:S01]  /*109b0*/  FFMA.FTZ R32, R33, R38.reuse, -R30 ;  /* 0x0000002621207223 */ /* 0x080fe2000001081e */
[-CC-:B------:R-:W-:Y:S01]  /*109c0*/  FFMA.FTZ R170, R34, R38.reuse, -R48.reuse ;  /* 0x0000002622aa7223 */ /* 0x180fe20000010830 */
[-C--:B------:R-:W-:Y:S01]  /*109d0*/  FFMA.FTZ R180, R171, R38.reuse, -R48 ;  /* 0x00000026abb47223 */ /* 0x080fe20000010830 */
[-C--:B------:R-:W-:Y:S01]  /*109e0*/  FFMA.FTZ R171, R36, R38.reuse, -R30 ;  /* 0x0000002624ab7223 */ /* 0x080fe2000001081e */
[----:B------:R-:W0:Y:S01]  /*109f0*/  MUFU.EX2 R46, R46 ;  /* 0x0000002e002e7308 */ /* 0x000e220000000800 */
[-C--:B------:R-:W-:Y:S01]  /*10a00*/  FFMA.FTZ R12, R35, R38.reuse, -R48 ;  /* 0x00000026230c7223 */ /* 0x080fe20000010830 */
[-C--:B------:R-:W-:Y:S01]  /*10a10*/  FFMA.FTZ R34, R39, R38.reuse, -R30 ;  /* 0x0000002627227223 */ /* 0x080fe2000001081e */
[-C--:B------:R-:W-:Y:S01]  /*10a20*/  FFMA.FTZ R35, R173, R38.reuse, -R48 ;  /* 0x00000026ad237223 */ /* 0x080fe20000010830 */
[-CC-:B------:R-:W-:Y:S01]  /*10a30*/  FFMA.FTZ R173, R45, R38.reuse, -R30.reuse ;  /* 0x000000262dad7223 */ /* 0x180fe2000001081e */
[-C--:B------:R-:W-:Y:S01]  /*10a40*/  FFMA.FTZ R36, R47, R38.reuse, -R30 ;  /* 0x000000262f247223 */ /* 0x080fe2000001081e */
[-C--:B------:R-:W-:Y:S01]  /*10a50*/  FFMA.FTZ R182, R175, R38.reuse, -R48 ;  /* 0x00000026afb67223 */ /* 0x080fe20000010830 */
[-C--:B------:R-:W-:Y:S01]  /*10a60*/  FFMA.FTZ R175, R161, R38.reuse, -R30 ;  /* 0x00000026a1af7223 */ /* 0x080fe2000001081e */
[----:B------:R-:W2:Y:S01]  /*10a70*/  MUFU.EX2 R6, R6 ;  /* 0x0000000600067308 */ /* 0x000ea20000000800 */
        /* <DEDUP_REMOVED lines=8> */
[----:B0-----:R-:W-:Y:S01]  /*10b00*/  FADD.FTZ R7, R46, R7 ;  /* 0x000000072e077221 */ /* 0x001fe20000010000 */
[-CC-:B------:R-:W-:Y:S01]  /*10b10*/  FFMA.FTZ R13, R189, R38.reuse, -R48.reuse ;  /* 0x00000026bd0d7223 */ /* 0x180fe20000010830 */
[-CC-:B------:R-:W-:Y:S01]  /*10b20*/  FFMA.FTZ R190, R191, R38.reuse, -R48.reuse ;  /* 0x00000026bfbe7223 */ /* 0x180fe20000010830 */
[-C--:B------:R-:W-:Y:S01]  /*10b30*/  FFMA.FTZ R5, R85, R38.reuse, -R48 ;  /* 0x0000002655057223 */ /* 0x080fe20000010830 */
[-CC-:B------:R-:W-:Y:S01]  /*10b40*/  FFMA.FTZ R48, R55, R38.reuse, -R30.reuse ;  /* 0x0000002637307223 */ /* 0x180fe2000001081e */
[-CC-:B------:R-:W-:Y:S01]  /*10b50*/  FFMA.FTZ R177, R57, R38.reuse, -R30.reuse ;  /* 0x0000002639b17223 */ /* 0x180fe2000001081e */
[-CC-:B------:R-:W-:Y:S01]  /*10b60*/  FFMA.FTZ R50, R59, R38.reuse, -R30.reuse ;  /* 0x000000263b327223 */ /* 0x180fe2000001081e */
[----:B------:R-:W0:Y:S01]  /*10b70*/  MUFU.EX2 R163, R163 ;  /* 0x000000a300a37308 */ /* 0x000e220000000800 */
[----:B--2---:R-:W-:Y:S01]  /*10b80*/  FADD.FTZ R8, R6, R3 ;  /* 0x0000000306087221 */ /* 0x004fe20000010000 */
[-CC-:B------:R-:W-:Y:S01]  /*10b90*/  FFMA.FTZ R179, R61, R38.reuse, -R30.reuse ;  /* 0x000000263db37223 */ /* 0x180fe2000001081e */
[-CC-:B------:R-:W-:Y:S01]  /*10ba0*/  FFMA.FTZ R52, R63, R38.reuse, -R30.reuse ;  /* 0x000000263f347223 */ /* 0x180fe2000001081e */
[-CC-:B------:R-:W-:Y:S01]  /*10bb0*/  FFMA.FTZ R181, R65, R38.reuse, -R30.reuse ;  /* 0x0000002641b57223 */ /* 0x180fe2000001081e */
[-CC-:B------:R-:W-:Y:S01]  /*10bc0*/  FFMA.FTZ R54, R67, R38.reuse, -R30.reuse ;  /* 0x0000002643367223 */ /* 0x180fe2000001081e */
[-CC-:B------:R-:W-:Y:S01]  /*10bd0*/  FFMA.FTZ R183, R69, R38.reuse, -R30.reuse ;  /* 0x0000002645b77223 */ /* 0x180fe2000001081e */
[-CC-:B------:R-:W-:Y:S01]  /*10be0*/  FFMA.FTZ R56, R71, R38.reuse, -R30.reuse ;  /* 0x0000002647387223 */ /* 0x180fe2000001081e */
[----:B------:R-:W2:Y:S01]  /*10bf0*/  MUFU.EX2 R44, R44 ;  /* 0x0000002c002c7308 */ /* 0x000ea20000000800 */
[----:B-1----:R-:W-:Y:S01]  /*10c00*/  FADD.FTZ R7, R162, R7 ;  /* 0x00000007a2077221 */ /* 0x002fe20000010000 */
[-CC-:B------:R-:W-:Y:S01]  /*10c10*/  FFMA.FTZ R185, R73, R38.reuse, -R30.reuse ;  /* 0x0000002649b97223 */ /* 0x180fe2000001081e */
[-CC-:B------:R-:W-:Y:S01]  /*10c20*/  FFMA.FTZ R58, R75, R38.reuse, -R30.reuse ;  /* 0x000000264b3a7223 */ /* 0x180fe2000001081e */
[-CC-:B------:R-:W-:Y:S01]  /*10c30*/  FFMA.FTZ R187, R77, R38.reuse, -R30.reuse ;  /* 0x000000264dbb7223 */ /* 0x180fe2000001081e */
[-CC-:B------:R-:W-:Y:S01]  /*10c40*/  FFMA.FTZ R189, R81, R38.reuse, -R30.reuse ;  /* 0x0000002651bd7223 */ /* 0x180fe2000001081e */
[----:B------:R-:W-:-:S02]  /*10c50*/  FFMA.FTZ R191, R40, R38, -R30 ;  /* 0x0000002628bf7223 */ /* 0x000fc4000001081e */
[----:B------:R-:W1:Y:S01]  /*10c60*/  MUFU.EX2 R14, R14 ;  /* 0x0000000e000e7308 */ /* 0x000e620000000800 */
[----:B0-----:R-:W-:-:S07]  /*10c70*/  FADD.FTZ R3, R163, R8 ;  /* 0x00000008a3037221 */ /* 0x001fce0000010000 */
[----:B------:R-:W0:Y:S01]  /*10c80*/  MUFU.EX2 R164, R164 ;  /* 0x000000a400a47308 */ /* 0x000e220000000800 */
[----:B--2---:R-:W-:-:S07]  /*10c90*/  FADD.FTZ R7, R44, R7 ;  /* 0x000000072c077221 */ /* 0x004fce0000010000 */
[----:B------:R-:W2:Y:S01]  /*10ca0*/  MUFU.EX2 R165, R165 ;  /* 0x000000a500a57308 */ /* 0x000ea20000000800 */
[----:B-1----:R-:W-:-:S07]  /*10cb0*/  FADD.FTZ R8, R14, R3 ;  /* 0x000000030e087221 */ /* 0x002fce0000010000 */
        /* <DEDUP_REMOVED lines=53> */
[----:B-1----:R-:W-:Y:S01]  /*11010*/  FADD.FTZ R7, R43, R60 ;  /* 0x0000003c2b077221 */ /* 0x002fe20000010000 */
[----:B------:R-:W-:-:S06]  /*11020*/  FFMA.FTZ R60, R79, R38, -R30 ;  /* 0x000000264f3c7223 */ /* 0x000fcc000001081e */
        /* <DEDUP_REMOVED lines=15> */
[----:B--2---:R-:W-:Y:S01]  /*11120*/  FADD.FTZ R7, R35, R62 ;  /* 0x0000003e23077221 */ /* 0x004fe20000010000 */
[-CC-:B------:R-:W-:Y:S01]  /*11130*/  FFMA.FTZ R62, R83, R38.reuse, -R30.reuse ;  /* 0x00000026533e7223 */ /* 0x180fe2000001081e */
[----:B------:R-:W-:-:S05]  /*11140*/  FFMA.FTZ R30, R87, R38, -R30 ;  /* 0x00000026571e7223 */ /* 0x000fca000001081e */
        /* <DEDUP_REMOVED lines=9> */
[----:B0-----:R-:W-:Y:S01]  /*111e0*/  FADD.FTZ R8, R56, R3 ;  /* 0x0000000338087221 */ /* 0x001fe20000010000 */
[----:B------:R-:W-:-:S04]  /*111f0*/  IMAD R3, R152, 0x8, R156 ;  /* 0x0000000898037824 */ /* 0x000fc800078e029c */
[----:B------:R-:W-:Y:S02]  /*11200*/  VIADD R3, R3, 0x28840 ;  /* 0x0002884003037836 */ /* 0x000fe40000000000 */
[----:B------:R-:W0:Y:S01]  /*11210*/  MUFU.EX2 R27, R27 ;  /* 0x0000001b001b7308 */ /* 0x000e220000000800 */
[----:B--2---:R-:W-:Y:S02]  /*11220*/  FADD.FTZ R40, R184, R7 ;  /* 0x00000007b8287221 */ /* 0x004fe40000010000 */
[----:B------:R-:W-:-:S04]  /*11230*/  PRMT R3, R222, 0x654, R3 ;  /* 0x00000654de037816 */ /* 0x000fc80000000003 */
[----:B------:R2:W-:Y:S01]  /*11240*/  SYNCS.ARRIVE.TRANS64.RED.A1T0 RZ, [R3+URZ], RZ ;  /* 0x000000ff03ff79a7 */ /* 0x0005e2000810043f */
[----:B------:R-:W3:Y:S01]  /*11250*/  MUFU.EX2 R58, R58 ;  /* 0x0000003a003a7308 */ /* 0x000ee20000000800 */
[----:B-1----:R-:W-:-:S07]  /*11260*/  FADD.FTZ R7, R185, R8 ;  /* 0x00000008b9077221 */ /* 0x002fce0000010000 */
[----:B------:R-:W1:Y:S01]  /*11270*/  MUFU.EX2 R186, R186 ;  /* 0x000000ba00ba7308 */ /* 0x000e620000000800 */
[----:B0-----:R-:W-:-:S07]  /*11280*/  FADD.FTZ R15, R27, R40 ;  /* 0x000000281b0f7221 */ /* 0x001fce0000010000 */
[----:B------:R-:W0:Y:S01]  /*11290*/  MUFU.EX2 R187, R187 ;  /* 0x000000bb00bb7308 */ /* 0x000e220000000800 */
[----:B---3--:R-:W-:-:S07]  /*112a0*/  FADD.FTZ R8, R58, R7 ;  /* 0x000000073a087221 */ /* 0x008fce0000010000 */
        /* <DEDUP_REMOVED lines=20> */
[----:B0-----:R-:W-:-:S03]  /*113f0*/  FADD.FTZ R8, R5, R40 ;  /* 0x0000002805087221 */ /* 0x001fc60000010000 */
[----:B--2---:R-:W-:Y:S01]  /*11400*/  FADD.FTZ R3, R30, R3 ;  /* 0x000000031e037221 */ /* 0x004fe20000010000 */
[----:B------:R-:W-:Y:S06]  /*11410*/  @!P0 BRA `(.L_x_646) ;  /* 0x0000000000048947 */ /* 0x000fec0003800000 */
[----:B------:R-:W-:Y:S01]  /*11420*/  BPT.TRAP 0x1 ;  /* 0x000000040000795c */ /* 0x000fe20000300000 */
.L_x_646:
[----:B------:R-:W-:Y:S01]  /*11430*/  IMAD R7, R11, 0x8, R156 ;  /* 0x000000080b077824 */ /* 0x000fe200078e029c */
[----:B------:R-:W-:Y:S01]  /*11440*/  ISETP.GT.AND P1, PT, R210, RZ, PT ;  /* 0x000000ffd200720c */ /* 0x000fe20003f24270 */
[-C--:B------:R-:W-:Y:S01]  /*11450*/  FMUL.FTZ R88, R88, R9.reuse ;  /* 0x0000000958587220 */ /* 0x080fe20000410000 */
[----:B------:R-:W-:Y:S01]  /*11460*/  F2FP.BF16.F32.PACK_AB R172, R4, R172 ;  /* 0x000000ac04ac723e */ /* 0x000fe200000010ff */
[----:B------:R-:W-:Y:S02]  /*11470*/  VIADD R7, R7, 0x28860 ;  /* 0x0002886007077836 */ /* 0x000fe40000000000 */
[-C--:B------:R-:W-:Y:S01]  /*11480*/  FMUL.FTZ R89, R89, R9.reuse ;  /* 0x0000000959597220 */ /* 0x080fe20000410000 */
[-C--:B------:R-:W-:Y:S01]  /*11490*/  FMUL.FTZ R92, R92, R9.reuse ;  /* 0x000000095c5c7220 */ /* 0x080fe20000410000 */
[-C--:B------:R-:W-:Y:S01]  /*114a0*/  FMUL.FTZ R93, R93, R9.reuse ;  /* 0x000000095d5d7220 */ /* 0x080fe20000410000 */
[-C--:B------:R-:W-:Y:S01]  /*114b0*/  FMUL.FTZ R96, R96, R9.reuse ;  /* 0x0000000960607220 */ /* 0x080fe20000410000 */
[----:B------:R-:W-:Y:S01]  /*114c0*/  PRMT R7, R222, 0x654, R7 ;  /* 0x00000654de077816 */ /* 0x000fe20000000007 */
[-C--:B------:R-:W-:Y:S01]  /*114d0*/  FMUL.FTZ R97, R97, R9.reuse ;  /* 0x0000000961617220 */ /* 0x080fe20000410000 */
[-C--:B------:R-:W-:Y:S01]  /*114e0*/  FMUL.FTZ R100, R100, R9.reuse ;  /* 0x0000000964647220 */ /* 0x080fe20000410000 */
[-C--:B------:R-:W-:Y:S01]  /*114f0*/  FMUL.FTZ R101, R101, R9.reuse ;  /* 0x0000000965657220 */ /* 0x080fe20000410000 */
[----:B------:R0:W-:Y:S01]  /*11500*/  SYNCS.ARRIVE.TRANS64.RED.A1T0 RZ, [R7+URZ], RZ ;  /* 0x000000ff07ff79a7 */ /* 0x0001e2000810043f */
        /* <DEDUP_REMOVED lines=91> */
[----:B------:R-:W-:Y:S01]  /*11ac0*/  IADD3 R210, R210, -0x1, RZ ;  /* 0xffffffffd2d27810 */ /* 0x000fe20007ffe0ff */
[----:B0-----:R-:W-:Y:S06]  /*11ad0*/  @P1 BRA `(.L_x_647) ;  /* 0xffffffd4007c1947 */ /* 0x001fec000383ffff */
.L_x_635:
[----:B------:R-:W-:Y:S05]  /*11ae0*/  WARPSYNC.ALL ;  /* 0x0000000000007948 */ /* 0x000fea0003800000 */
[----:B------:R-:W-:Y:S06]  /*11af0*/  BAR.ARV 0x8, 0x180 ;  /* 0x0206000000007b1d */ /* 0x000fec0000002000 */
[----:B------:R-:W-:Y:S05]  /*11b00*/  @!P0 BRA `(.L_x_648) ;  /* 0x0000000000048947 */ /* 0x000fea0003800000 */
[----:B------:R-:W-:Y:S01]  /*11b10*/  BPT.TRAP 0x1 ;  /* 0x000000040000795c */ /* 0x000fe20000300000 */
.L_x_648:
[----:B------:R-:W-:Y:S01]  /*11b20*/  IMAD R11, R152, 0x8, R156 ;  /* 0x00000008980b7824 */ /* 0x000fe200078e029c */
[----:B------:R-:W-:-:S04]  /*11b30*/  SHF.L.U32 R0, R158, 0x1f, RZ ;  /* 0x0000001f9e007819 */ /* 0x000fc800000006ff */
[----:B------:R0:W1:Y:S01]  /*11b40*/  SYNCS.PHASECHK.TRANS64.TRYWAIT P1, [R11+URZ+0x28850], R0 ;  /* 0x028850000b0075a7 */ /* 0x000062000802017f */
[----:B------:R-:W-:Y:S05]  /*11b50*/  @!P0 BRA `(.L_x_649) ;  /* 0x0000000000048947 */ /* 0x000fea0003800000 */
[----:B------:R-:W-:Y:S01]  /*11b60*/  BPT.TRAP 0x1 ;  /* 0x000000040000795c */ /* 0x000fe20000300000 */
.L_x_649:
[----:B------:R-:W-:-:S05]  /*11b70*/  VIADD R156, R156, 0x400 ;  /* 0x000004009c9c7836 */ /* 0x000fca0000000000 */
[----:B------:R-:W-:-:S04]  /*11b80*/  SHF.R.U32.HI R156, RZ, 0x4, R156 ;  /* 0x00000004ff9c7819 */ /* 0x000fc8000001169c */
[----:B------:R-:W-:-:S04]  /*11b90*/  LOP3.LUT R156, R156, 0x3fff, RZ, 0xc0, !PT ;  /* 0x00003fff9c9c7812 */ /* 0x000fc800078ec0ff */
[----:B------:R-:W-:Y:S01]  /*11ba0*/  LOP3.LUT R5, R156, 0x4000000, RZ, 0xfc, !PT ;  /* 0x040000009c057812 */ /* 0x000fe200078efcff */
[----:B-1----:R-:W-:Y:S06]  /*11bb0*/  @P1 BRA `(.L_x_650) ;  /* 0x0000000000081947 */ /* 0x002fec0003800000 */
[----:B------:R-:W1:Y:S02]  /*11bc0*/  SYNCS.PHASECHK.TRANS64.TRYWAIT P1, [R11+URZ+0x28850], R0 ;  /* 0x028850000b0075a7 */ /* 0x000e64000802017f */
[----:B-1----:R-:W-:Y:S05]  /*11bd0*/  @!P1 BRA `(.L_x_651) ;  /* 0x000000a400609947 */ /* 0x002fea0003800000 */
.L_x_650:
[----:B------:R-:W-:Y:S01]  /*11be0*/  IMAD R4, R152, 0x800, R5 ;  /* 0x0000080098047824 */ /* 0x000fe200078e0205 */
[----:B------:R-:W-:Y:S01]  /*11bf0*/  MOV R5, 0x40000040 ;  /* 0x4000004000057802 */ /* 0x000fe20000000f00 */
[----:B------:R-:W-:Y:S05]  /*11c00*/  WARPSYNC.ALL ;  /* 0x0000000000007948 */ /* 0x000fea0003800000 */
[C---:B------:R-:W-:Y:S01]  /*11c10*/  R2UR UR6, R4.reuse ;  /* 0x00000000040672ca */ /* 0x040fe200000e0000 */
[----:B------:R-:W-:Y:S01]  /*11c20*/  WARPGROUP.ARRIVE ;  /* 0x00000000000079c5 */ /* 0x000fe20000000000 */
[----:B------:R-:W-:Y:S01]  /*11c30*/  R2UR UR7, R5 ;  /* 0x00000000050772ca */ /* 0x000fe200000e0000 */
[----:B------:R-:W-:Y:S01]  /*11c40*/  VIADD R6, R4, 0x80 ;  /* 0x0000008004067836 */ /* 0x000fe20000000000 */
[----:B01----:R-:W0:Y:S01]  /*11c50*/  SHFL.BFLY PT, R0, R3, 0x2, 0x1f ;  /* 0x0c401f0003007f89 */ /* 0x003e2200000e0000 */
[----:B------:R-:W-:-:S02]  /*11c60*/  IMAD.MOV.U32 R7, RZ, RZ, 0x40000040 ;  /* 0x40000040ff077424 */ /* 0x000fc400078e00ff */
[----:B------:R-:W-:-:S08]  /*11c70*/  IMAD.MOV.U32 R5, RZ, RZ, 0x40000040 ;  /* 0x40000040ff057424 */ /* 0x000fd000078e00ff */
        /* <DEDUP_REMOVED lines=17> */
[----:B------:R-:W-:Y:S02]  /*11d90*/  R2UR UR7, R7 ;  /* 0x00000000070772ca */ /* 0x000fe400000e0000 */
[----:B------:R-:W-:Y:S01]  /*11da0*/  MOV R7, 0x40000040 ;  /* 0x4000004000077802 */ /* 0x000fe20000000f00 */
[----:B------:R-:W-:Y:S02]  /*11db0*/  WARPGROUP.DEPBAR.LE gsb0, 0x0 ;  /* 0x00008000000079c5 */ /* 0x000fe40000010000 */
[----:B------:R-:W-:-:S08]  /*11dc0*/  WARPGROUP.ARRIVE ;  /* 0x00000000000079c5 */ /* 0x000fd00000000000 */
        /* <DEDUP_REMOVED lines=9> */
[C---:B------:R-:W-:Y:S01]  /*11e60*/  VIADD R6, R4.reuse, 0x300 ;  /* 0x0000030004067836 */ /* 0x040fe20000000000 */
[----:B------:R-:W-:Y:S01]  /*11e70*/  R2UR UR7, R7 ;  /* 0x00000000070772ca */ /* 0x000fe200000e0000 */
[----:B------:R-:W-:Y:S02]  /*11e80*/  IMAD.MOV.U32 R7, RZ, RZ, 0x40000040 ;  /* 0x40000040ff077424 */ /* 0x000fe400078e00ff */
[----:B------:R-:W-:Y:S01]  /*11e90*/  VIADD R4, R4, 0x380 ;  /* 0x0000038004047836 */ /* 0x000fe20000000000 */
[----:B------:R-:W-:Y:S02]  /*11ea0*/  WARPGROUP.DEPBAR.LE gsb0, 0x0 ;  /* 0x00008000000079c5 */ /* 0x000fe40000010000 */
[----:B------:R-:W-:-:S07]  /*11eb0*/  WARPGROUP.ARRIVE ;  /* 0x00000000000079c5 */ /* 0x000fce0000000000 */
[----:B------:R-:W-:Y:S01]  /*11ec0*/  HGMMA.64x128x16.F32.BF16 R88, R180, gdesc[UR4].tnspB, R88, gsb0 ;  /* 0x41e00004b4587df0 */ /* 0x000fe20008001858 */
[----:B------:R-:W-:Y:S01]  /*11ed0*/  R2UR UR6, R6 ;  /* 0x00000000060672ca */ /* 0x000fe200000e0000 */
[----:B------:R-:W-:Y:S01]  /*11ee0*/  IMAD.MOV.U32 R6, RZ, RZ, RZ ;  /* 0x000000ffff067224 */ /* 0x000fe200078e00ff */
[----:B------:R-:W-:Y:S01]  /*11ef0*/  R2UR UR7, R7 ;  /* 0x00000000070772ca */ /* 0x000fe200000e0000 */
[----:B------:R-:W-:Y:S02]  /*11f00*/  WARPGROUP.DEPBAR.LE gsb0, 0x0 ;  /* 0x00008000000079c5 */ /* 0x000fe40000010000 */
[----:B------:R-:W-:-:S10]  /*11f10*/  WARPGROUP.ARRIVE ;  /* 0x00000000000079c5 */ /* 0x000fd40000000000 */
[----:B------:R-:W-:Y:S01]  /*11f20*/  HGMMA.64x128x16.F32.BF16 R88, R184, gdesc[UR4].tnspB, R88, gsb0 ;  /* 0x41e00004b8587df0 */ /* 0x000fe20008001858 */
[----:B------:R-:W-:Y:S01]  /*11f30*/  R2UR UR6, R4 ;  /* 0x00000000040672ca */ /* 0x000fe200000e0000 */
[----:B0-----:R-:W-:Y:S01]  /*11f40*/  FADD.FTZ R4, R0, R3 ;  /* 0x0000000300047221 */ /* 0x001fe20000010000 */
[----:B------:R-:W-:Y:S01]  /*11f50*/  R2UR UR7, R5 ;  /* 0x00000000050772ca */ /* 0x000fe200000e0000 */
[----:B------:R-:W-:Y:S01]  /*11f60*/  IMAD.MOV.U32 R3, RZ, RZ, -0x800000 ;  /* 0xff800000ff037424 */ /* 0x000fe200078e00ff */
[----:B------:R-:W0:Y:S04]  /*11f70*/  SHFL.BFLY PT, R5, R8, 0x2, 0x1f ;  /* 0x0c401f0008057f89 */ /* 0x000e2800000e0000 */
[----:B------:R-:W1:Y:S01]  /*11f80*/  SHFL.BFLY PT, R7, R4, 0x1, 0x1f ;  /* 0x0c201f0004077f89 */ /* 0x000e6200000e0000 */
[----:B0-----:R-:W-:Y:S01]  /*11f90*/  FADD.FTZ R5, R5, R8 ;  /* 0x0000000805057221 */ /* 0x001fe20000010000 */
[----:B------:R-:W-:Y:S01]  /*11fa0*/  MOV R8, RZ ;  /* 0x000000ff00087202 */ /* 0x000fe20000000f00 */
[----:B-1----:R-:W-:-:S03]  /*11fb0*/  FADD.FTZ R13, R4, R7 ;  /* 0x00000007040d7221 */ /* 0x002fc60000010000 */
[----:B------:R-:W0:Y:S02]  /*11fc0*/  SHFL.BFLY PT, R0, R5, 0x1, 0x1f ;  /* 0x0c201f0005007f89 */ /* 0x000e2400000e0000 */
[----:B------:R-:W-:-:S13]  /*11fd0*/  FSETP.NE.FTZ.AND P2, PT, R13, RZ, PT ;  /* 0x000000ff0d00720b */ /* 0x000fda0003f55000 */
[----:B------:R-:W1:Y:S01]  /*11fe0*/  @P2 MUFU.LG2 R9, R13 ;  /* 0x0000000d00092308 */ /* 0x000e620000000c00 */
[----:B0-----:R-:W-:-:S07]  /*11ff0*/  FADD.FTZ R12, R5, R0 ;  /* 0x00000000050c7221 */ /* 0x001fce0000010000 */
[----:B------:R-:W-:Y:S01]  /*12000*/  @P2 MUFU.RCP R8, R13 ;  /* 0x0000000d00082308 */ /* 0x000fe20000001000 */
[----:B------:R-:W-:Y:S01]  /*12010*/  @P2 FMUL.FTZ R5, R38, 0.69314718246459960938 ;  /* 0x3f31721826052820 */ /* 0x000fe20000410000 */
[----:B------:R-:W-:Y:S01]  /*12020*/  IMAD.MOV.U32 R0, RZ, RZ, -0x800000 ;  /* 0xff800000ff007424 */ /* 0x000fe200078e00ff */
[----:B------:R-:W-:Y:S01]  /*12030*/  FSETP.NE.FTZ.AND P1, PT, R12, RZ, PT ;  /* 0x000000ff0c00720b */ /* 0x000fe20003f35000 */
[----:B-1----:R-:W-:-:S04]  /*12040*/  @P2 FMUL.FTZ R10, R9, 0.69314718246459960938 ;  /* 0x3f317218090a2820 */ /* 0x002fc80000410000 */
[----:B------:R-:W-:-:S08]  /*12050*/  @P2 FFMA.FTZ R3, R5, R49, R10 ;  /* 0x0000003105032223 */ /* 0x000fd0000001000a */
[----:B------:R-:W0:Y:S01]  /*12060*/  @P1 MUFU.LG2 R7, R12 ;  /* 0x0000000c00071308 */ /* 0x000e220000000c00 */
[----:B------:R-:W-:-:S07]  /*12070*/  @P1 FMUL.FTZ R4, R38, 0.69314718246459960938 ;  /* 0x3f31721826041820 */ /* 0x000fce0000410000 */
[----:B------:R1:W2:Y:S01]  /*12080*/  @P1 MUFU.RCP R6, R12 ;  /* 0x0000000c00061308 */ /* 0x0002a20000001000 */
[----:B0-----:R-:W-:-:S04]  /*12090*/  @P1 FMUL.FTZ R7, R7, 0.69314718246459960938 ;  /* 0x3f31721807071820 */ /* 0x001fc80000410000 */
[----:B------:R-:W-:Y:S01]  /*120a0*/  @P1 FFMA.FTZ R0, R4, R37, R7 ;  /* 0x0000002504001223 */ /* 0x000fe20000010007 */
[----:B------:R-:W-:Y:S02]  /*120b0*/  WARPGROUP.DEPBAR.LE gsb0, 0x0 ;  /* 0x00008000000079c5 */ /* 0x000fe40000010000 */
[----:B------:R-:W-:-:S06]  /*120c0*/  WARPGROUP.ARRIVE ;  /* 0x00000000000079c5 */ /* 0x000fcc0000000000 */
[----:B------:R-:W-:Y:S03]  /*120d0*/  HGMMA.64x128x16.F32.BF16 R88, R188, gdesc[UR4].tnspB, R88, gsb0 ;  /* 0x41e00004bc587df0 */ /* 0x000fe60008001858 */
[----:B------:R-:W-:Y:S02]  /*120e0*/  WARPGROUP.DEPBAR.LE gsb0, 0x0 ;  /* 0x00008000000079c5 */ /* 0x000fe40000010000 */
[----:B-12---:R-:W-:Y:S05]  /*120f0*/  @!P0 BRA `(.L_x_652) ;  /* 0x0000000000048947 */ /* 0x006fea0003800000 */
[----:B------:R-:W-:Y:S01]  /*12100*/  BPT.TRAP 0x1 ;  /* 0x000000040000795c */ /* 0x000fe20000300000 */
.L_x_652:
[----:B------:R-:W-:Y:S02]  /*12110*/  VIADD R5, R11, 0x28860 ;  /* 0x000288600b057836 */ /* 0x000fe40000000000 */
[-C--:B------:R-:W-:Y:S01]  /*12120*/  FMUL.FTZ R63, R93, R6.reuse ;  /* 0x000000065d3f7220 */ /* 0x080fe20000410000 */
[----:B------:R-:W-:Y:S02]  /*12130*/  VIADD R152, R152, 0x1 ;  /* 0x0000000198987836 */ /* 0x000fe40000000000 */
[-C--:B------:R-:W-:Y:S01]  /*12140*/  FMUL.FTZ R52, R100, R6.reuse ;  /* 0x0000000664347220 */ /* 0x080fe20000410000 */
[-C--:B------:R-:W-:Y:S01]  /*12150*/  FMUL.FTZ R10, R88, R6.reuse ;  /* 0x00000006580a7220 */ /* 0x080fe20000410000 */
[----:B------:R-:W-:Y:S01]  /*12160*/  PRMT R5, R222, 0x654, R5 ;  /* 0x00000654de057816 */ /* 0x000fe20000000005 */
[-C--:B------:R-:W-:Y:S01]  /*12170*/  FMUL.FTZ R11, R89, R6.reuse ;  /* 0x00000006590b7220 */ /* 0x080fe20000410000 */
[----:B------:R-:W-:Y:S01]  /*12180*/  ISETP.NE.AND P0, PT, R152, 0x2, PT ;  /* 0x000000029800780c */ /* 0x000fe20003f05270 */
[----:B------:R-:W-:Y:S01]  /*12190*/  FMUL.FTZ R62, R92, R6 ;  /* 0x000000065c3e7220 */ /* 0x000fe20000410000 */
[----:B------:R0:W-:Y:S01]  /*121a0*/  SYNCS.ARRIVE.TRANS64.RED.A1T0 RZ, [R5+URZ], RZ ;  /* 0x000000ff05ff79a7 */ /* 0x0001e2000810043f */
[-C--:B------:R-:W-:Y:S01]  /*121b0*/  FMUL.FTZ R100, R90, R8.reuse ;  /* 0x000000085a647220 */ /* 0x080fe20000410000 */
[----:B------:R-:W-:Y:S01]  /*121c0*/  FMUL.FTZ R93, R91, R8 ;  /* 0x000000085b5d7220 */ /* 0x000fe20000410000 */
[-C--:B------:R-:W-:Y:S01]  /*121d0*/  FMUL.FTZ R53, R96, R6.reuse ;  /* 0x0000000660357220 */ /* 0x080fe20000410000 */
[-C--:B------:R-:W-:Y:S01]  /*121e0*/  FMUL.FTZ R54, R97, R6.reuse ;  /* 0x0000000661367220 */ /* 0x080fe20000410000 */
[-C--:B------:R-:W-:Y:S01]  /*121f0*/  FMUL.FTZ R61, R101, R6.reuse ;  /* 0x00000006653d7220 */ /* 0x080fe20000410000 */
[-C--:B------:R-:W-:Y:S01]  /*12200*/  FMUL.FTZ R51, R104, R6.reuse ;  /* 0x0000000668337220 */ /* 0x080fe20000410000 */
[-C--:B------:R-:W-:Y:S01]  /*12210*/  FMUL.FTZ R60, R105, R6.reuse ;  /* 0x00000006693c7220 */ /* 0x080fe20000410000 */
[----:B0-----:R-:W-:Y:S01]  /*12220*/  SEL R5, RZ, 0x1, P0 ;  /* 0x00000001ff057807 */ /* 0x001fe20000000000 */
        /* <DEDUP_REMOVED lines=52> */
[----:B------:R-:W-:Y:S01]  /*12570*/  FMUL.FTZ R151, R151, R8 ;  /* 0x0000000897977220 */ /* 0x000fe20000410000 */
[----:B------:R-:W-:Y:S01]  /*12580*/  LOP3.LUT R158, R158, R5, RZ, 0x3c, !PT ;  /* 0x000000059e9e7212 */ /* 0x000fe200078e3cff */
[----:B------:R-:W-:Y:S01]  /*12590*/  VIADD R207, R207, 0x1 ;  /* 0x00000001cfcf7836 */ /* 0x000fe20000000000 */
[----:B------:R-:W-:-:S07]  /*125a0*/  SEL R152, R152, RZ, P0 ;  /* 0x000000ff98987207 */ /* 0x000fce0000000000 */
.L_x_588:
[----:B------:R-:W-:Y:S05]  /*125b0*/  WARPSYNC.ALL ;  /* 0x0000000000007948 */ /* 0x000fea0003800000 */
[----:B------:R-:W0:Y:S01]  /*125c0*/  S2R R222, SR_CgaCtaId ;  /* 0x0000000000de7919 */ /* 0x000e220000008800 */
[----:B------:R-:W-:Y:S01]  /*125d0*/  MOV R5, 0x400 ;  /* 0x0000040000057802 */ /* 0x000fe20000000f00 */
[----:B------:R-:W-:Y:S01]  /*125e0*/  BSSY B0, `(.L_x_653) ;  /* 0x00001fc000007945 */ /* 0x000fe20003800000 */
[----:B------:R-:W-:Y:S02]  /*125f0*/  BAR.SYNC.DEFER_BLOCKING 0x5, 0x180 ;  /* 0x0146000000007b1d */ /* 0x000fe40000010000 */
[----:B0-----:R-:W-:-:S05]  /*12600*/  LEA R156, R222, R5, 0x18 ;  /* 0x00000005de9c7211 */ /* 0x001fca00078ec0ff */
[----:B------:R0:W1:Y:S01]  /*12610*/  LDS.128 R40, [R156+0x288d0] ;  /* 0x0288d0009c287984 */ /* 0x0000620000000c00 */
[----:B------:R-:W-:Y:S06]  /*12620*/  BAR.ARV 0x4, 0x180 ;  /* 0x0106000000007b1d */ /* 0x000fec0000002000 */
[----:B------:R-:W-:Y:S05]  /*12630*/  @P1 BRA `(.L_x_654) ;  /* 0x0000001400001947 */ /* 0x000fea0003800000 */
[----:B------:R-:W2:Y:S01]  /*12640*/  S2R R5, SR_SWINHI ;  /* 0x0000000000057919 */ /* 0x000ea20000002f00 */
[----:B------:R-:W-:Y:S05]  /*12650*/  WARPSYNC.ALL ;  /* 0x0000000000007948 */ /* 0x000fea0003800000 */
[----:B------:R-:W-:Y:S01]  /*12660*/  BAR.SYNC.DEFER_BLOCKING 0x1, 0x100 ;  /* 0x0044000000007b1d */ /* 0x000fe20000010000 */
[----:B------:R-:W-:Y:S02]  /*12670*/  F2FP.BF16.F32.PACK_AB R30, R33, R30 ;  /* 0x0000001e211e723e */ /* 0x000fe400000010ff */
[----:B------:R-:W-:Y:S02]  /*12680*/  F2FP.BF16.F32.PACK_AB R34, R35, R34 ;  /* 0x000000222322723e */ /* 0x000fe400000010ff */
[----:B------:R-:W-:Y:S01]  /*12690*/  F2FP.BF16.F32.PACK_AB R32, R45, R32 ;  /* 0x000000202d20723e */ /* 0x000fe200000010ff */
[----:B------:R-:W-:Y:S01]  /*126a0*/  ULDC.64 UR4, c[0x0][0xc00] ;  /* 0x0003000000047ab9 */ /* 0x000fe20000000a00 */
[----:B------:R-:W-:-:S02]  /*126b0*/  F2FP.BF16.F32.PACK_AB R33, R69, R70 ;  /* 0x000000464521723e */ /* 0x000fc400000010ff */
[----:B------:R-:W-:Y:S02]  /*126c0*/  F2FP.BF16.F32.PACK_AB R35, R67, R68 ;  /* 0x000000444323723e */ /* 0x000fe400000010ff */
[----:B------:R-:W-:Y:S02]  /*126d0*/  MOV R20, R156 ;  /* 0x0000009c00147202 */ /* 0x000fe40000000f00 */
[----:B--2---:R-:W-:-:S03]  /*126e0*/  MOV R21, R5 ;  /* 0x0000000500157202 */ /* 0x004fc60000000f00 */
[----:B------:R-:W-:-:S03]  /*126f0*/  IMAD.WIDE R8, R226, 0x2, R20 ;  /* 0x00000002e2087825 */ /* 0x000fc600078e0214 */
[C---:B------:R-:W-:Y:S02]  /*12700*/  LOP3.LUT R29, R8.reuse, 0x380, RZ, 0xc0, !PT ;  /* 0x00000380081d7812 */ /* 0x040fe400078ec0ff */
[C---:B------:R-:W-:Y:S02]  /*12710*/  IADD3 R95, P5, R8.reuse, 0x20, RZ ;  /* 0x00000020085f7810 */ /* 0x040fe40007fbe0ff */
[----:B------:R-:W-:Y:S02]  /*12720*/  IADD3 R97, P0, R8, 0x40, RZ ;  /* 0x0000004008617810 */ /* 0x000fe40007f1e0ff */
[----:B------:R-:W-:Y:S01]  /*12730*/  SHF.R.U64 R29, R29, 0x3, RZ ;  /* 0x000000031d1d7819 */ /* 0x000fe200000012ff */
[--C-:B------:R-:W-:Y:S01]  /*12740*/  IMAD.X R5, RZ, RZ, R9.reuse, P5 ;  /* 0x000000ffff057224 */ /* 0x100fe200028e0609 */
[----:B------:R-:W-:Y:S01]  /*12750*/  LOP3.LUT R4, R95, 0x380, RZ, 0xc0, !PT ;  /* 0x000003805f047812 */ /* 0x000fe200078ec0ff */
[----:B------:R-:W-:Y:S01]  /*12760*/  IMAD.X R7, RZ, RZ, R9, P0 ;  /* 0x000000ffff077224 */ /* 0x000fe200000e0609 */
[----:B------:R-:W-:-:S02]  /*12770*/  LOP3.LUT R6, R97, 0x380, RZ, 0xc0, !PT ;  /* 0x0000038061067812 */ /* 0x000fc400078ec0ff */
[C---:B------:R-:W-:Y:S02]  /*12780*/  IADD3 R99, P1, R8.reuse, 0x60, RZ ;  /* 0x0000006008637810 */ /* 0x040fe40007f3e0ff */
[C---:B------:R-:W-:Y:S02]  /*12790*/  IADD3 R101, P2, R8.reuse, 0x4000, RZ ;  /* 0x0000400008657810 */ /* 0x040fe40007f5e0ff */
[C---:B------:R-:W-:Y:S02]  /*127a0*/  IADD3 R103, P3, R8.reuse, 0x4020, RZ ;  /* 0x0000402008677810 */ /* 0x040fe40007f7e0ff */
[C---:B------:R-:W-:Y:S01]  /*127b0*/  IADD3 R105, P4, R8.reuse, 0x4040, RZ ;  /* 0x0000404008697810 */ /* 0x040fe20007f9e0ff */
[--C-:B------:R-:W-:Y:S01]  /*127c0*/  IMAD.X R15, RZ, RZ, R9.reuse, P2 ;  /* 0x000000ffff0f7224 */ /* 0x100fe200010e0609 */
[----:B------:R-:W-:Y:S01]  /*127d0*/  IADD3 R107, P5, R8, 0x4060, RZ ;  /* 0x00004060086b7810 */ /* 0x000fe20007fbe0ff */
[--C-:B------:R-:W-:Y:S01]  /*127e0*/  IMAD.X R25, RZ, RZ, R9.reuse, P3 ;  /* 0x000000ffff197224 */ /* 0x100fe200018e0609 */
[----:B------:R-:W-:Y:S01]  /*127f0*/  LOP3.LUT R8, R29, R8, RZ, 0x3c, !PT ;  /* 0x000000081d087212 */ /* 0x000fe200078e3cff */
[--C-:B------:R-:W-:Y:S01]  /*12800*/  IMAD.X R27, RZ, RZ, R9.reuse, P4 ;  /* 0x000000ffff1b7224 */ /* 0x100fe200020e0609 */
[----:B------:R-:W-:Y:S01]  /*12810*/  SHF.R.U64 R4, R4, 0x3, RZ ;  /* 0x0000000304047819 */ /* 0x000fe200000012ff */
[----:B------:R-:W-:Y:S01]  /*12820*/  IMAD.X R29, RZ, RZ, R9, P5 ;  /* 0x000000ffff1d7224 */ /* 0x000fe200028e0609 */
[----:B------:R-:W-:-:S02]  /*12830*/  SHF.R.U64 R6, R6, 0x3, RZ ;  /* 0x0000000306067819 */ /* 0x000fc400000012ff */
[----:B------:R-:W-:Y:S02]  /*12840*/  LOP3.LUT R12, R99, 0x380, RZ, 0xc0, !PT ;  /* 0x00000380630c7812 */ /* 0x000fe400078ec0ff */
[----:B------:R-:W-:Y:S02]  /*12850*/  LOP3.LUT R14, R101, 0x380, RZ, 0xc0, !PT ;  /* 0x00000380650e7812 */ /* 0x000fe400078ec0ff */
[----:B-1----:R-:W-:Y:S02]  /*12860*/  MOV R40, R8 ;  /* 0x0000000800287202 */ /* 0x002fe40000000f00 */
[----:B---3--:R-:W-:Y:S02]  /*12870*/  IADD3.X R13, RZ, R9, RZ, P1, !PT ;  /* 0x00000009ff0d7210 */ /* 0x008fe40000ffe4ff */
[----:B-----5:R-:W-:Y:S02]  /*12880*/  LOP3.LUT R24, R103, 0x380, RZ, 0xc0, !PT ;  /* 0x0000038067187812 */ /* 0x020fe400078ec0ff */
[----:B------:R-:W-:-:S02]  /*12890*/  LOP3.LUT R26, R105, 0x380, RZ, 0xc0, !PT ;  /* 0x00000380691a7812 */ /* 0x000fc400078ec0ff */
[----:B------:R-:W-:Y:S02]  /*128a0*/  LOP3.LUT R28, R107, 0x380, RZ, 0xc0, !PT ;  /* 0x000003806b1c7812 */ /* 0x000fe400078ec0ff */
[----:B------:R-:W-:Y:S02]  /*128b0*/  F2FP.BF16.F32.PACK_AB R8, R11, R10 ;  /* 0x0000000a0b08723e */ /* 0x000fe400000010ff */
[----:B------:R-:W-:Y:S02]  /*128c0*/  LOP3.LUT R4, R4, R95, RZ, 0x3c, !PT ;  /* 0x0000005f04047212 */ /* 0x000fe400078e3cff */
[----:B------:R-:W-:Y:S02]  /*128d0*/  LOP3.LUT R6, R6, R97, RZ, 0x3c, !PT ;  /* 0x0000006106067212 */ /* 0x000fe400078e3cff */
[----:B------:R-:W-:Y:S02]  /*128e0*/  F2FP.BF16.F32.PACK_AB R9, R93, R100 ;  /* 0x000000645d09723e */ /* 0x000fe400000010ff */
[----:B------:R-:W-:-:S02]  /*128f0*/  F2FP.BF16.F32.PACK_AB R10, R63, R62 ;  /* 0x0000003e3f0a723e */ /* 0x000fc400000010ff */
[----:B------:R-:W-:Y:S02]  /*12900*/  F2FP.BF16.F32.PACK_AB R11, R91, R92 ;  /* 0x0000005c5b0b723e */ /* 0x000fe400000010ff */
[----:B------:R-:W-:Y:S02]  /*12910*/  SHF.R.U64 R12, R12, 0x3, RZ ;  /* 0x000000030c0c7819 */ /* 0x000fe400000012ff */
[----:B------:R-:W-:Y:S01]  /*12920*/  SHF.R.U64 R14, R14, 0x3, RZ ;  /* 0x000000030e0e7819 */ /* 0x000fe200000012ff */
[----:B------:R1:W-:Y:S01]  /*12930*/  STSM.16.M88.4 [R40], R8 ;  /* 0x0000000828007844 */ /* 0x0003e20000000200 */
[----:B------:R-:W-:Y:S02]  /*12940*/  SHF.R.U64 R24, R24, 0x3, RZ ;  /* 0x0000000318187819 */ /* 0x000fe400000012ff */
[----:B------:R-:W-:Y:S02]  /*12950*/  SHF.R.U64 R26, R26, 0x3, RZ ;  /* 0x000000031a1a7819 */ /* 0x000fe400000012ff */
[----:B------:R-:W-:-:S02]  /*12960*/  SHF.R.U64 R28, R28, 0x3, RZ ;  /* 0x000000031c1c7819 */ /* 0x000fc400000012ff */
[----:B------:R-:W-:Y:S02]  /*12970*/  MOV R94, R4 ;  /* 0x00000004005e7202 */ /* 0x000fe40000000f00 */
[----:B------:R-:W-:Y:S02]  /*12980*/  MOV R93, R6 ;  /* 0x00000006005d7202 */ /* 0x000fe40000000f00 */
[----:B------:R-:W-:Y:S02]  /*12990*/  F2FP.BF16.F32.PACK_AB R4, R54, R53 ;  /* 0x000000353604723e */ /* 0x000fe400000010ff */
[----:B------:R-:W-:Y:S02]  /*129a0*/  F2FP.BF16.F32.PACK_AB R5, R89, R90 ;  /* 0x0000005a5905723e */ /* 0x000fe400000010ff */
[----:B------:R-:W-:Y:S02]  /*129b0*/  F2FP.BF16.F32.PACK_AB R6, R61, R52 ;  /* 0x000000343d06723e */ /* 0x000fe400000010ff */
[----:B------:R-:W-:-:S02]  /*129c0*/  F2FP.BF16.F32.PACK_AB R7, R87, R88 ;  /* 0x000000585707723e */ /* 0x000fc400000010ff */
[----:B------:R-:W-:Y:S02]  /*129d0*/  LOP3.LUT R12, R12, R99, RZ, 0x3c, !PT ;  /* 0x000000630c0c7212 */ /* 0x000fe400078e3cff */
[----:B------:R-:W-:Y:S01]  /*129e0*/  LOP3.LUT R14, R14, R101, RZ, 0x3c, !PT ;  /* 0x000000650e0e7212 */ /* 0x000fe200078e3cff */
[----:B------:R-:W-:Y:S01]  /*129f0*/  STSM.16.M88.4 [R94], R4 ;  /* 0x000000045e007844 */ /* 0x000fe20000000200 */
[----:B-1----:R-:W-:Y:S02]  /*12a00*/  F2FP.BF16.F32.PACK_AB R8, R60, R51 ;  /* 0x000000333c08723e */ /* 0x002fe400000010ff */
[----:B------:R-:W-:Y:S02]  /*12a10*/  F2FP.BF16.F32.PACK_AB R9, R85, R86 ;  /* 0x000000565509723e */ /* 0x000fe400000010ff */
[----:B------:R-:W-:Y:S02]  /*12a20*/  F2FP.BF16.F32.PACK_AB R10, R59, R50 ;  /* 0x000000323b0a723e */ /* 0x000fe400000010ff */
[----:B------:R-:W-:-:S02]  /*12a30*/  F2FP.BF16.F32.PACK_AB R11, R83, R84 ;  /* 0x00000054530b723e */ /* 0x000fc400000010ff */
[----:B------:R-:W-:Y:S02]  /*12a40*/  LOP3.LUT R24, R24, R103, RZ, 0x3c, !PT ;  /* 0x0000006718187212 */ /* 0x000fe400078e3cff */
[----:B------:R-:W-:Y:S01]  /*12a50*/  LOP3.LUT R26, R26, R105, RZ, 0x3c, !PT ;  /* 0x000000691a1a7212 */ /* 0x000fe200078e3cff */
[----:B------:R1:W-:Y:S01]  /*12a60*/  STSM.16.M88.4 [R93], R8 ;  /* 0x000000085d007844 */ /* 0x0003e20000000200 */
[----:B------:R-:W-:Y:S02]  /*12a70*/  LOP3.LUT R28, R28, R107, RZ, 0x3c, !PT ;  /* 0x0000006b1c1c7212 */ /* 0x000fe400078e3cff */
[----:B------:R-:W-:Y:S02]  /*12a80*/  MOV R92, R12 ;  /* 0x0000000c005c7202 */ /* 0x000fe40000000f00 */
[----:B------:R-:W-:Y:S02]  /*12a90*/  MOV R91, R14 ;  /* 0x0000000e005b7202 */ /* 0x000fe40000000f00 */
[----:B------:R-:W-:-:S02]  /*12aa0*/  MOV R63, R24 ;  /* 0x00000018003f7202 */ /* 0x000fc40000000f00 */
[----:B------:R-:W-:Y:S02]  /*12ab0*/  MOV R62, R26 ;  /* 0x0000001a003e7202 */ /* 0x000fe40000000f00 */
[----:B------:R-:W-:Y:S02]  /*12ac0*/  F2FP.BF16.F32.PACK_AB R12, R58, R49 ;  /* 0x000000313a0c723e */ /* 0x000fe400000010ff */
[----:B------:R-:W-:Y:S02]  /*12ad0*/  F2FP.BF16.F32.PACK_AB R13, R81, R82 ;  /* 0x00000052510d723e */ /* 0x000fe400000010ff */
[----:B------:R-:W-:Y:S01]  /*12ae0*/  F2FP.BF16.F32.PACK_AB R14, R57, R48 ;  /* 0x00000030390e723e */ /* 0x000fe200000010ff */
[----:B------:R-:W-:Y:S01]  /*12af0*/  IMAD.MOV.U32 R48, RZ, RZ, RZ ;  /* 0x000000ffff307224 */ /* 0x000fe200078e00ff */
[----:B------:R-:W-:Y:S02]  /*12b00*/  F2FP.BF16.F32.PACK_AB R15, R79, R80 ;  /* 0x000000504f0f723e */ /* 0x000fe400000010ff */
[----:B------:R-:W-:-:S02]  /*12b10*/  MOV R40, R28 ;  /* 0x0000001c00287202 */ /* 0x000fc40000000f00 */
[----:B------:R-:W-:Y:S01]  /*12b20*/  F2FP.BF16.F32.PACK_AB R24, R56, R47 ;  /* 0x0000002f3818723e */ /* 0x000fe200000010ff */
[----:B------:R-:W-:Y:S01]  /*12b30*/  STSM.16.M88.4 [R92], R12 ;  /* 0x0000000c5c007844 */ /* 0x000fe20000000200 */
[----:B------:R-:W-:Y:S02]  /*12b40*/  F2FP.BF16.F32.PACK_AB R25, R77, R78 ;  /* 0x0000004e4d19723e */ /* 0x000fe400000010ff */
[----:B------:R-:W-:Y:S02]  /*12b50*/  F2FP.BF16.F32.PACK_AB R26, R55, R46 ;  /* 0x0000002e371a723e */ /* 0x000fe400000010ff */
[----:B------:R-:W-:Y:S01]  /*12b60*/  F2FP.BF16.F32.PACK_AB R27, R75, R76 ;  /* 0x0000004c4b1b723e */ /* 0x000fe200000010ff */
[----:B------:R-:W2:Y:S01]  /*12b70*/  LDC R55, c[0x0][0xbe8] ;  /* 0x0002fa00ff377b82 */ /* 0x000ea20000000800 */
[----:B------:R-:W-:Y:S02]  /*12b80*/  F2FP.BF16.F32.PACK_AB R28, R44, R31 ;  /* 0x0000001f2c1c723e */ /* 0x000fe400000010ff */
[----:B------:R-:W-:Y:S01]  /*12b90*/  ISETP.NE.U32.AND P0, PT, RZ, UR4, PT ;  /* 0x00000004ff007c0c */ /* 0x000fe2000bf05070 */
[----:B------:R-:W-:Y:S01]  /*12ba0*/  STSM.16.M88.4 [R91], R24 ;  /* 0x000000185b007844 */ /* 0x000fe20000000200 */
[----:B-1----:R-:W-:-:S02]  /*12bb0*/  IADD3 R8, P1, R204, UR4, RZ ;  /* 0x00000004cc087c10 */ /* 0x002fc4000ff3e0ff */
[----:B------:R-:W-:Y:S02]  /*12bc0*/  F2FP.BF16.F32.PACK_AB R29, R73, R74 ;  /* 0x0000004a491d723e */ /* 0x000fe400000010ff */
[----:B------:R-:W-:Y:S02]  /*12bd0*/  F2FP.BF16.F32.PACK_AB R31, R71, R72 ;  /* 0x00000048471f723e */ /* 0x000fe400000010ff */
[----:B------:R-:W-:Y:S02]  /*12be0*/  F2FP.BF16.F32.PACK_AB R4, R39, R38 ;  /* 0x000000262704723e */ /* 0x000fe400000010ff */
[----:B------:R-:W-:Y:S01]  /*12bf0*/  F2FP.BF16.F32.PACK_AB R5, R65, R66 ;  /* 0x000000424105723e */ /* 0x000fe200000010ff */
[----:B------:R-:W-:Y:S01]  /*12c00*/  STSM.16.M88.4 [R63], R28 ;  /* 0x0000001c3f007844 */ /* 0x000fe20000000200 */
[----:B------:R-:W-:Y:S02]  /*12c10*/  F2FP.BF16.F32.PACK_AB R6, R37, R36 ;  /* 0x000000242506723e */ /* 0x000fe400000010ff */
[----:B------:R-:W-:Y:S01]  /*12c20*/  F2FP.BF16.F32.PACK_AB R7, R151, R64 ;  /* 0x000000409707723e */ /* 0x000fe200000010ff */
[----:B------:R-:W-:Y:S01]  /*12c30*/  STSM.16.M88.4 [R62], R32 ;  /* 0x000000203e007844 */ /* 0x000fe20000000200 */
[----:B------:R-:W-:-:S02]  /*12c40*/  ISETP.NE.AND.EX P0, PT, RZ, UR5, PT, P0 ;  /* 0x00000005ff007c0c */ /* 0x000fc4000bf05300 */
[----:B------:R-:W-:Y:S01]  /*12c50*/  IADD3.X R9, R205, UR5, RZ, P1, !PT ;  /* 0x00000005cd097c10 */ /* 0x000fe20008ffe4ff */
[----:B------:R-:W-:Y:S01]  /*12c60*/  ULDC.64 UR4, c[0x0][0xc08] ;  /* 0x0003020000047ab9 */ /* 0x000fe20000000a00 */
[----:B------:R1:W-:Y:S01]  /*12c70*/  STSM.16.M88.4 [R40], R4 ;  /* 0x0000000428007844 */ /* 0x0003e20000000200 */
[----:B------:R-:W-:Y:S01]  /*12c80*/  BAR.SYNC.DEFER_BLOCKING 0x1, 0x100 ;  /* 0x0044000000007b1d */ /* 0x000fe20000010000 */
[----:B------:R-:W-:-:S04]  /*12c90*/  ISETP.NE.U32.AND P2, PT, RZ, UR4, PT ;  /* 0x00000004ff007c0c */ /* 0x000fc8000bf45070 */
[----:B------:R-:W-:-:S13]  /*12ca0*/  ISETP.NE.AND.EX P2, PT, RZ, UR5, PT, P2 ;  /* 0x00000005ff007c0c */ /* 0x000fda000bf45320 */
[----:B------:R-:W-:Y:S01]  /*12cb0*/  @P2 IADD3 R204, P3, R204, UR4, RZ ;  /* 0x00000004cccc2c10 */ /* 0x000fe2000ff7e0ff */
[----:B------:R-:W-:Y:S02]  /*12cc0*/  ULDC UR4, c[0x0][0xa88] ;  /* 0x0002a20000047ab9 */ /* 0x000fe40000000800 */
[----:B-1----:R-:W-:Y:S01]  /*12cd0*/  IMAD.U32 R6, RZ, RZ, UR4 ;  /* 0x00000004ff067e24 */ /* 0x002fe2000f8e00ff */
[----:B------:R-:W-:Y:S01]  /*12ce0*/  @P2 IADD3.X R205, R205, UR5, RZ, P3, !PT ;  /* 0x00000005cdcd2c10 */ /* 0x000fe20009ffe4ff */
[----:B------:R1:W5:Y:S01]  /*12cf0*/  @P0 LDG.E R48, desc[UR38][R8.64] ;  /* 0x0000002608300981 */ /* 0x000362000c1e1900 */
[----:B--2---:R-:W-:Y:S01]  /*12d00*/  ISETP.NE.AND P1, PT, R55, 0x1, PT ;  /* 0x000000013700780c */ /* 0x004fe20003f25270 */
[----:B------:R-:W-:Y:S02]  /*12d10*/  IMAD R13, R208, 0x80, R224 ;  /* 0x00000080d00d7824 */ /* 0x000fe400078e02e0 */
[----:B------:R1:W5:Y:S10]  /*12d20*/  @P2 LDG.E R6, desc[UR38][R204.64] ;  /* 0x00000026cc062981 */ /* 0x000374000c1e1900 */
[----:B------:R-:W2:Y:S08]  /*12d30*/  @P1 LDC R10, c[0x0][0xbec] ;  /* 0x0002fb00ff0a1b82 */ /* 0x000eb00000000800 */
[----:B------:R-:W3:Y:S01]  /*12d40*/  @P1 LDC R11, c[0x0][0xbf0] ;  /* 0x0002fc00ff0b1b82 */ /* 0x000ee20000000800 */
[----:B-1----:R-:W-:Y:S05]  /*12d50*/  @P2 BRA `(.L_x_655) ;  /* 0x0000000000102947 */ /* 0x002fea0003800000 */
[----:B------:R-:W-:Y:S05]  /*12d60*/  @!P0 BRA `(.L_x_655) ;  /* 0x00000000000c8947 */ /* 0x000fea0003800000 */
[----:B------:R-:W4:Y:S04]  /*12d70*/  LDG.E R5, desc[UR38][R8.64] ;  /* 0x0000002608057981 */ /* 0x000f28000c1e1900 */
[----:B-----5:R-:W4:Y:S02]  /*12d80*/  LDG.E R6, desc[UR38][R8.64+0x4] ;  /* 0x0000042608067981 */ /* 0x020f24000c1e1900 */
[----:B----4-:R-:W-:-:S07]  /*12d90*/  IADD3 R6, -R5, R6, RZ ;  /* 0x0000000605067210 */ /* 0x010fce0007ffe1ff */
.L_x_655:
[----:B------:R-:W-:Y:S01]  /*12da0*/  SHF.R.S32.HI R54, RZ, 0x1f, R203 ;  /* 0x0000001fff367819 */ /* 0x000fe200000114cb */
[----:B--2---:R-:W-:Y:S01]  /*12db0*/  @P1 IMAD.HI.U32 R4, R13, R10, RZ ;  /* 0x0000000a0d041227 */ /* 0x004fe200078e00ff */
[----:B------:R-:W-:Y:S01]  /*12dc0*/  ULDC.64 UR4, c[0x0][0xb90] ;  /* 0x0002e40000047ab9 */ /* 0x000fe20000000a00 */
[----:B-----5:R-:W-:Y:S02]  /*12dd0*/  SHF.R.S32.HI R49, RZ, 0x1f, R48 ;  /* 0x0000001fff317819 */ /* 0x020fe40000011430 */
[----:B------:R-:W-:Y:S01]  /*12de0*/  IMAD R8, R54, UR4, RZ ;  /* 0x0000000436087c24 */ /* 0x000fe2000f8e02ff */
[----:B------:R-:W-:Y:S01]  /*12df0*/  SEL R40, R209, RZ, !P0 ;  /* 0x000000ffd1287207 */ /* 0x000fe20004000000 */
[----:B------:R-:W-:Y:S01]  /*12e00*/  IMAD.MOV.U32 R7, RZ, RZ, R13 ;  /* 0x000000ffff077224 */ /* 0x000fe200078e000d */
[----:B---3--:R-:W-:Y:S01]  /*12e10*/  @P1 SHF.R.U32.HI R7, RZ, R11, R4 ;  /* 0x0000000bff071219 */ /* 0x008fe20000011604 */
[----:B------:R-:W-:Y:S01]  /*12e20*/  IMAD.WIDE.U32 R4, R203, UR4, R48 ;  /* 0x00000004cb047c25 */ /* 0x000fe2000f8e0030 */
[----:B------:R-:W-:-:S03]  /*12e30*/  SEL R57, R206, RZ, !P0 ;  /* 0x000000ffce397207 */ /* 0x000fc60004000000 */
[----:B------:R-:W-:Y:S01]  /*12e40*/  IMAD R9, R203, UR5, R8 ;  /* 0x00000005cb097c24 */ /* 0x000fe2000f8e0208 */
[----:B------:R-:W-:Y:S01]  /*12e50*/  ULDC.64 UR4, c[0x0][0xb98] ;  /* 0x0002e60000047ab9 */ /* 0x000fe20000000a00 */
[----:B------:R-:W-:Y:S02]  /*12e60*/  IMAD.MOV R8, RZ, RZ, -R7 ;  /* 0x000000ffff087224 */ /* 0x000fe400078e0a07 */
[----:B------:R-:W-:Y:S02]  /*12e70*/  IMAD.IADD R5, R5, 0x1, R9 ;  /* 0x0000000105057824 */ /* 0x000fe400078e0209 */
[----:B------:R-:W-:Y:S02]  /*12e80*/  IMAD R9, R55, R8, R13 ;  /* 0x0000000837097224 */ /* 0x000fe400078e020d */
[----:B------:R-:W-:Y:S02]  /*12e90*/  IMAD.IADD R11, R16, 0x1, R228 ;  /* 0x00000001100b7824 */ /* 0x000fe400078e02e4 */
[----:B------:R-:W-:-:S02]  /*12ea0*/  IMAD R8, R40, UR4, RZ ;  /* 0x0000000428087c24 */ /* 0x000fc4000f8e02ff */
[----:B------:R-:W-:-:S04]  /*12eb0*/  IMAD.WIDE.U32 R4, R57, UR4, R4 ;  /* 0x0000000439047c25 */ /* 0x000fc8000f8e0004 */
[----:B------:R-:W-:Y:S01]  /*12ec0*/  IMAD.WIDE R20, R11, 0x2, R20 ;  /* 0x000000020b147825 */ /* 0x000fe200078e0214 */
[----:B------:R-:W-:Y:S02]  /*12ed0*/  SHF.R.S32.HI R11, RZ, 0x1f, R7 ;  /* 0x0000001fff0b7819 */ /* 0x000fe40000011407 */
[----:B------:R-:W-:Y:S01]  /*12ee0*/  IADD3 R4, P2, R7, R4, RZ ;  /* 0x0000000407047210 */ /* 0x000fe20007f5e0ff */
[----:B------:R-:W-:Y:S01]  /*12ef0*/  IMAD R10, R57, UR5, R8 ;  /* 0x00000005390a7c24 */ /* 0x000fe2000f8e0208 */
[----:B------:R-:W-:Y:S01]  /*12f00*/  SHF.R.S32.HI R8, RZ, 0x1f, R9 ;  /* 0x0000001fff087819 */ /* 0x000fe20000011409 */
[----:B------:R-:W-:Y:S01]  /*12f10*/  ULDC.64 UR4, c[0x0][0xb88] ;  /* 0x0002e20000047ab9 */ /* 0x000fe20000000a00 */
[----:B------:R-:W-:Y:S01]  /*12f20*/  IADD3 R7, P0, R20, 0x1000, RZ ;  /* 0x0000100014077810 */ /* 0x000fe20007f1e0ff */
[----:B------:R-:W-:Y:S01]  /*12f30*/  IMAD R59, R6, R55, RZ ;  /* 0x00000037063b7224 */ /* 0x000fe200078e02ff */
[----:B------:R-:W-:Y:S01]  /*12f40*/  IADD3.X R5, R11, R5, R10, P2, !PT ;  /* 0x000000050b057210 */ /* 0x000fe200017fe40a */
[----:B------:R-:W-:Y:S01]  /*12f50*/  IMAD R12, R8, UR4, RZ ;  /* 0x00000004080c7c24 */ /* 0x000fe2000f8e02ff */
[----:B------:R-:W-:-:S02]  /*12f60*/  IADD3 R29, P3, R20, 0x4000, RZ ;  /* 0x00004000141d7810 */ /* 0x000fc40007f7e0ff */
[----:B------:R-:W-:Y:S01]  /*12f70*/  IADD3 R13, P4, R20, 0x2000, RZ ;  /* 0x00002000140d7810 */ /* 0x000fe20007f9e0ff */
[----:B------:R-:W-:Y:S01]  /*12f80*/  IMAD R11, R9, UR5, R12 ;  /* 0x00000005090b7c24 */ /* 0x000fe2000f8e020c */
[----:B------:R-:W-:Y:S01]  /*12f90*/  LOP3.LUT R28, R29, 0x380, RZ, 0xc0, !PT ;  /* 0x000003801d1c7812 */ /* 0x000fe200078ec0ff */
[----:B------:R-:W-:Y:S01]  /*12fa0*/  IMAD.WIDE.U32 R4, R9, UR4, R4 ;  /* 0x0000000409047c25 */ /* 0x000fe2000f8e0004 */
[----:B------:R-:W-:Y:S01]  /*12fb0*/  ULDC.64 UR4, c[0x0][0xb50] ;  /* 0x0002d40000047ab9 */ /* 0x000fe20000000a00 */
[----:B------:R-:W-:Y:S02]  /*12fc0*/  LOP3.LUT R12, R13, 0x380, RZ, 0xc0, !PT ;  /* 0x000003800d0c7812 */ /* 0x000fe400078ec0ff */
[----:B------:R-:W-:Y:S01]  /*12fd0*/  IMAD.IADD R5, R5, 0x1, R11 ;  /* 0x0000000105057824 */ /* 0x000fe200078e020b */
[----:B------:R-:W-:Y:S01]  /*12fe0*/  LEA R10, P2, R4, UR4, 0x2 ;  /* 0x00000004040a7c11 */ /* 0x000fe2000f8410ff */
[----:B------:R-:W-:Y:S01]  /*12ff0*/  IMAD.X R9, RZ, RZ, R21, P0 ;  /* 0x000000ffff097224 */ /* 0x000fe200000e0615 */
[----:B------:R-:W-:-:S02]  /*13000*/  LOP3.LUT P0, RZ, R212, 0x3, RZ, 0xc0, !PT ;  /* 0x00000003d4ff7812 */ /* 0x000fc4000780c0ff */
[----:B------:R-:W-:Y:S01]  /*13010*/  LEA.HI.X R11, R4, UR5, R5, 0x2, P2 ;  /* 0x00000005040b7c11 */ /* 0x000fe200090f1405 */
[----:B------:R-:W-:Y:S01]  /*13020*/  SHFL.IDX PT, R50, R10, RZ, 0x1c1f ;  /* 0x001c1fff0a327589 */ /* 0x000fe200000e0000 */
[----:B------:R-:W-:Y:S01]  /*13030*/  IADD3 R25, P2, R20, 0x3000, RZ ;  /* 0x0000300014197810 */ /* 0x000fe20007f5e0ff */
[----:B------:R-:W-:Y:S01]  /*13040*/  IMAD R4, R208, 0x80, R223 ;  /* 0x00000080d0047824 */ /* 0x000fe200078e02df */
[----:B------:R-:W-:Y:S01]  /*13050*/  LOP3.LUT R8, R7, 0x380, RZ, 0xc0, !PT ;  /* 0x0000038007087812 */ /* 0x000fe200078ec0ff */
[----:B------:R-:W1:Y:S01]  /*13060*/  SHFL.IDX PT, R51, R11, RZ, 0x1c1f ;  /* 0x001c1fff0b337589 */ /* 0x000e6200000e0000 */
[----:B------:R-:W-:Y:S01]  /*13070*/  LOP3.LUT R24, R25, 0x380, RZ, 0xc0, !PT ;  /* 0x0000038019187812 */ /* 0x000fe200078ec0ff */
[----:B------:R-:W-:Y:S01]  /*13080*/  ULDC.64 UR4, c[0x0][0xaa0] ;  /* 0x0002a80000047ab9 */ /* 0x000fe20000000a00 */
[----:B------:R-:W-:Y:S01]  /*13090*/  SHF.R.U64 R28, R28, 0x3, RZ ;  /* 0x000000031c1c7819 */ /* 0x000fe200000012ff */
[----:B------:R-:W-:Y:S01]  /*130a0*/  SHFL.IDX PT, R52, R10, 0x1, 0x1c1f ;  /* 0x003c1f000a347f89 */ /* 0x000fe200000e0000 */
[----:B------:R-:W-:-:S02]  /*130b0*/  SHF.R.U64 R24, R24, 0x3, RZ ;  /* 0x0000000318187819 */ /* 0x000fc400000012ff */
[----:B------:R-:W-:Y:S01]  /*130c0*/  SHF.R.U64 R12, R12, 0x3, RZ ;  /* 0x000000030c0c7819 */ /* 0x000fe200000012ff */
[----:B------:R-:W2:Y:S01]  /*130d0*/  SHFL.IDX PT, R53, R11, 0x1, 0x1c1f ;  /* 0x003c1f000b357f89 */ /* 0x000ea200000e0000 */
[----:B------:R-:W-:Y:S01]  /*130e0*/  LOP3.LUT R24, R24, R25, RZ, 0x3c, !PT ;  /* 0x0000001918187212 */ /* 0x000fe200078e3cff */
[--C-:B------:R-:W-:Y:S01]  /*130f0*/  IMAD.X R25, RZ, RZ, R21.reuse, P2 ;  /* 0x000000ffff197224 */ /* 0x100fe200010e0615 */
[C---:B------:R-:W-:Y:S01]  /*13100*/  ISETP.GE.OR P2, PT, R4.reuse, R59, P0 ;  /* 0x0000003b0400720c */ /* 0x040fe20000746670 */
[----:B------:R-:W-:Y:S01]  /*13110*/  VIADD R4, R4, 0x8 ;  /* 0x0000000804047836 */ /* 0x000fe20000000000 */
[----:B------:R-:W-:Y:S02]  /*13120*/  SHF.R.U64 R8, R8, 0x3, RZ ;  /* 0x0000000308087819 */ /* 0x000fe400000012ff */
[----:B------:R-:W-:Y:S01]  /*13130*/  LOP3.LUT R28, R28, R29, RZ, 0x3c, !PT ;  /* 0x0000001d1c1c7212 */ /* 0x000fe200078e3cff */
[----:B------:R-:W-:Y:S01]  /*13140*/  IMAD.X R29, RZ, RZ, R21, P3 ;  /* 0x000000ffff1d7224 */ /* 0x000fe200018e0615 */
[----:B------:R-:W-:-:S02]  /*13150*/  ISETP.GE.OR P0, PT, R4, R59, P0 ;  /* 0x0000003b0400720c */ /* 0x000fc40000706670 */
[----:B------:R-:W-:Y:S02]  /*13160*/  LOP3.LUT R12, R12, R13, RZ, 0x3c, !PT ;  /* 0x0000000d0c0c7212 */ /* 0x000fe400078e3cff */
[----:B------:R-:W-:Y:S02]  /*13170*/  LOP3.LUT R8, R8, R7, RZ, 0x3c, !PT ;  /* 0x0000000708087212 */ /* 0x000fe400078e3cff */
[----:B------:R-:W-:Y:S01]  /*13180*/  IADD3.X R13, RZ, R21, RZ, P4, !PT ;  /* 0x00000015ff0d7210 */ /* 0x000fe200027fe4ff */
[----:B-1----:R1:W-:Y:S01]  /*13190*/  @!P2 ST.E desc[UR38][R50.64], R0 ;  /* 0x000000003200a985 */ /* 0x0023e2000c101926 */
[C---:B------:R-:W-:Y:S02]  /*131a0*/  IADD3 R5, P3, R20.reuse, 0x7000, RZ ;  /* 0x0000700014057810 */ /* 0x040fe40007f7e0ff */
[C---:B------:R-:W-:Y:S02]  /*131b0*/  IADD3 R33, P5, R20.reuse, 0x5000, RZ ;  /* 0x0000500014217810 */ /* 0x040fe40007fbe0ff */
[C---:B------:R-:W-:Y:S01]  /*131c0*/  IADD3 R37, P4, R20.reuse, 0x6000, RZ ;  /* 0x0000600014257810 */ /* 0x040fe20007f9e0ff */
[----:B------:R-:W-:Y:S01]  /*131d0*/  IMAD.X R45, RZ, RZ, R21, P3 ;  /* 0x000000ffff2d7224 */ /* 0x000fe200018e0615 */
[----:B------:R-:W-:Y:S01]  /*131e0*/  LOP3.LUT R7, R20, 0x380, RZ, 0xc0, !PT ;  /* 0x0000038014077812 */ /* 0x000fe200078ec0ff */
[----:B--2---:R2:W-:Y:S01]  /*131f0*/  @!P0 ST.E desc[UR38][R52.64], R3 ;  /* 0x0000000334008985 */ /* 0x0045e2000c101926 */
[----:B------:R-:W-:-:S02]  /*13200*/  LOP3.LUT R4, R5, 0x380, RZ, 0xc0, !PT ;  /* 0x0000038005047812 */ /* 0x000fc400078ec0ff */
[----:B------:R-:W-:Y:S01]  /*13210*/  LOP3.LUT R32, R33, 0x380, RZ, 0xc0, !PT ;  /* 0x0000038021207812 */ /* 0x000fe200078ec0ff */
[----:B-1----:R-:W1:Y:S01]  /*13220*/  @P1 LDC R51, c[0x0][0xbec] ;  /* 0x0002fb00ff331b82 */ /* 0x002e620000000800 */
[----:B------:R-:W-:Y:S01]  /*13230*/  LOP3.LUT R36, R37, 0x380, RZ, 0xc0, !PT ;  /* 0x0000038025247812 */ /* 0x000fe200078ec0ff */
[----:B------:R-:W5:Y:S01]  /*13240*/  LD.E.128 R8, desc[UR38][R8.64] ;  /* 0x0000002608087980 */ /* 0x000f62000c101d00 */
[----:B------:R-:W-:Y:S02]  /*13250*/  SHF.R.U64 R7, R7, 0x3, RZ ;  /* 0x0000000307077819 */ /* 0x000fe400000012ff */
[----:B------:R-:W-:Y:S01]  /*13260*/  SHF.R.U64 R4, R4, 0x3, RZ ;  /* 0x0000000304047819 */ /* 0x000fe200000012ff */
[----:B------:R-:W5:Y:S01]  /*13270*/  LD.E.128 R12, desc[UR38][R12.64] ;  /* 0x000000260c0c7980 */ /* 0x000f62000c101d00 */
[----:B------:R-:W-:Y:S01]  /*13280*/  SHF.R.U64 R32, R32, 0x3, RZ ;  /* 0x0000000320207819 */ /* 0x000fe200000012ff */
[----:B--2---:R-:W-:Y:S01]  /*13290*/  IMAD R3, R49, UR4, RZ ;  /* 0x0000000431037c24 */ /* 0x004fe2000f8e02ff */
[----:B------:R-:W-:Y:S01]  /*132a0*/  SHF.R.U64 R36, R36, 0x3, RZ ;  /* 0x0000000324247819 */ /* 0x000fe200000012ff */
[----:B------:R-:W2:Y:S01]  /*132b0*/  @P1 LDC R49, c[0x0][0xbf0] ;  /* 0x0002fc00ff311b82 */ /* 0x000ea20000000800 */
[----:B------:R-:W-:Y:S01]  /*132c0*/  LOP3.LUT R20, R7, R20, RZ, 0x3c, !PT ;  /* 0x0000001407147212 */ /* 0x000fe200078e3cff */
[----:B------:R-:W5:Y:S01]  /*132d0*/  LD.E.128 R24, desc[UR38][R24.64] ;  /* 0x0000002618187980 */ /* 0x000f62000c101d00 */
[----:B------:R-:W-:Y:S01]  /*132e0*/  LOP3.LUT R32, R32, R33, RZ, 0x3c, !PT ;  /* 0x0000002120207212 */ /* 0x000fe200078e3cff */
[--C-:B------:R-:W-:Y:S01]  /*132f0*/  IMAD.X R33, RZ, RZ, R21.reuse, P5 ;  /* 0x000000ffff217224 */ /* 0x100fe200028e0615 */
[----:B------:R-:W-:Y:S01]  /*13300*/  LOP3.LUT R36, R36, R37, RZ, 0x3c, !PT ;  /* 0x0000002524247212 */ /* 0x000fe200078e3cff */
[----:B------:R-:W-:Y:S01]  /*13310*/  IMAD.X R37, RZ, RZ, R21, P4 ;  /* 0x000000ffff257224 */ /* 0x000fe200020e0615 */
[----:B------:R-:W-:Y:S01]  /*13320*/  LOP3.LUT R44, R4, R5, RZ, 0x3c, !PT ;  /* 0x00000005042c7212 */ /* 0x000fe200078e3cff */
[C---:B------:R-:W-:Y:S01]  /*13330*/  IMAD R3, R48.reuse, UR5, R3 ;  /* 0x0000000530037c24 */ /* 0x040fe2000f8e0203 */
[----:B------:R3:W5:Y:S04]  /*13340*/  LD.E.128 R4, desc[UR38][R20.64] ;  /* 0x0000002614047980 */ /* 0x000768000c101d00 */
[----:B------:R-:W5:Y:S04]  /*13350*/  LD.E.128 R28, desc[UR38][R28.64] ;  /* 0x000000261c1c7980 */ /* 0x000f68000c101d00 */
[----:B------:R-:W5:Y:S01]  /*13360*/  LD.E.128 R32, desc[UR38][R32.64] ;  /* 0x0000002620207980 */ /* 0x000f62000c101d00 */
[----:B---3--:R-:W-:Y:S01]  /*13370*/  IMAD.WIDE.U32 R20, R48, UR4, RZ ;  /* 0x0000000430147c25 */ /* 0x008fe2000f8e00ff */
[----:B------:R-:W-:-:S02]  /*13380*/  ULDC.64 UR4, c[0x0][0xae8] ;  /* 0x0002ba0000047ab9 */ /* 0x000fc40000000a00 */
[----:B------:R-:W5:Y:S01]  /*13390*/  LD.E.128 R36, desc[UR38][R36.64] ;  /* 0x0000002624247980 */ /* 0x000f62000c101d00 */
[----:B------:R-:W-:Y:S01]  /*133a0*/  IMAD.IADD R21, R21, 0x1, R3 ;  /* 0x0000000115157824 */ /* 0x000fe200078e0203 */
[----:B------:R-:W-:Y:S01]  /*133b0*/  LEA R3, R202, R153, 0x5 ;  /* 0x00000099ca037211 */ /* 0x000fe200078e28ff */
[----:B------:R-:W-:Y:S01]  /*133c0*/  IMAD R0, R54, UR4, RZ ;  /* 0x0000000436007c24 */ /* 0x000fe2000f8e02ff */
[----:B------:R-:W5:Y:S03]  /*133d0*/  LD.E.128 R44, desc[UR38][R44.64] ;  /* 0x000000262c2c7980 */ /* 0x000f66000c101d00 */
[----:B------:R-:W-:Y:S01]  /*133e0*/  IMAD R48, R208, 0x80, R3 ;  /* 0x00000080d0307824 */ /* 0x000fe200078e0203 */
[----:B------:R-:W-:Y:S01]  /*133f0*/  @!PT LDS RZ, [RZ] ;  /* 0x00000000fffff984 */ /* 0x000fe20000000800 */
[----:B------:R-:W-:Y:S01]  /*13400*/  @!PT LDS RZ, [RZ] ;  /* 0x00000000fffff984 */ /* 0x000fe20000000800 */
[----:B------:R-:W-:Y:S01]  /*13410*/  @!PT LDS RZ, [RZ] ;  /* 0x00000000fffff984 */ /* 0x000fe20000000800 */
[----:B------:R-:W-:Y:S01]  /*13420*/  @!PT LDS RZ, [RZ] ;  /* 0x00000000fffff984 */ /* 0x000fe20000000800 */
[----:B------:R3:W-:Y:S06]  /*13430*/  MEMBAR.ALL.CTA ;  /* 0x0000000000007992 */ /* 0x0007ec0000008000 */
[----:B---3--:R-:W3:Y:S01]  /*13440*/  FENCE.VIEW.ASYNC.S ;  /* 0x00000000000073c6 */ /* 0x008ee20000000000 */
[----:B------:R-:W-:-:S02]  /*13450*/  IMAD R3, R203, UR5, R0 ;  /* 0x00000005cb037c24 */ /* 0x000fc4000f8e0200 */
[----:B------:R-:W-:Y:S01]  /*13460*/  IMAD.WIDE.U32 R20, R203, UR4, R20 ;  /* 0x00000004cb147c25 */ /* 0x000fe2000f8e0014 */
[----:B------:R-:W-:-:S03]  /*13470*/  ULDC.64 UR4, c[0x0][0xaf0] ;  /* 0x0002bc0000047ab9 */ /* 0x000fc60000000a00 */
[----:B-1----:R-:W-:-:S04]  /*13480*/  @P1 IMAD.HI.U32 R0, R48, R51, RZ ;  /* 0x0000003330001227 */ /* 0x002fc800078e00ff */
[----:B------:R-:W-:Y:S02]  /*13490*/  IMAD.IADD R21, R21, 0x1, R3 ;  /* 0x0000000115157824 */ /* 0x000fe400078e0203 */
[----:B------:R-:W-:Y:S01]  /*134a0*/  IMAD.MOV.U32 R3, RZ, RZ, R48 ;  /* 0x000000ffff037224 */ /* 0x000fe200078e0030 */
[----:B--2---:R-:W-:Y:S01]  /*134b0*/  @P1 SHF.R.U32.HI R3, RZ, R49, R0 ;  /* 0x00000031ff031219 */ /* 0x004fe20000011600 */
[----:B------:R-:W-:Y:S02]  /*134c0*/  IMAD R40, R40, UR4, RZ ;  /* 0x0000000428287c24 */ /* 0x000fe4000f8e02ff */
[----:B------:R-:W-:Y:S01]  /*134d0*/  IMAD.WIDE.U32 R20, R57, UR4, R20 ;  /* 0x0000000439147c25 */ /* 0x000fe2000f8e0014 */
[----:B------:R-:W-:-:S03]  /*134e0*/  SHF.R.S32.HI R0, RZ, 0x1f, R3 ;  /* 0x0000001fff007819 */ /* 0x000fc60000011403 */
[----:B------:R-:W-:Y:S01]  /*134f0*/  IMAD R49, R57, UR5, R40 ;  /* 0x0000000539317c24 */ /* 0x000fe2000f8e0228 */
[----:B------:R-:W-:Y:S01]  /*13500*/  ULDC.64 UR4, c[0x0][0xae0] ;  /* 0x0002b80000047ab9 */ /* 0x000fe20000000a00 */
[----:B------:R-:W-:Y:S02]  /*13510*/  IMAD.MOV R40, RZ, RZ, -R3 ;  /* 0x000000ffff287224 */ /* 0x000fe400078e0a03 */
[----:B------:R-:W-:Y:S02]  /*13520*/  IMAD.IADD R21, R21, 0x1, R49 ;  /* 0x0000000115157824 */ /* 0x000fe400078e0231 */
[----:B------:R-:W-:Y:S02]  /*13530*/  IMAD R0, R0, UR4, RZ ;  /* 0x0000000400007c24 */ /* 0x000fe4000f8e02ff */
[----:B------:R-:W-:Y:S02]  /*13540*/  IMAD R49, R55, R40, R48 ;  /* 0x0000002837317224 */ /* 0x000fe400078e0230 */
[----:B------:R-:W-:-:S02]  /*13550*/  IMAD R51, R3, UR5, R0 ;  /* 0x0000000503337c24 */ /* 0x000fc4000f8e0200 */
[----:B------:R-:W-:Y:S01]  /*13560*/  IMAD.WIDE.U32 R20, R3, UR4, R20 ;  /* 0x0000000403147c25 */ /* 0x000fe2000f8e0014 */
[----:B------:R-:W-:Y:S01]  /*13570*/  SHF.R.S32.HI R0, RZ, 0x1f, R49 ;  /* 0x0000001fff007819 */ /* 0x000fe20000011431 */
[----:B------:R-:W-:Y:S02]  /*13580*/  ULDC.64 UR4, c[0x0][0xad8] ;  /* 0x0002b60000047ab9 */ /* 0x000fe40000000a00 */
[----:B------:R-:W-:Y:S02]  /*13590*/  IMAD R50, R208, 0x80, R153 ;  /* 0x00000080d0327824 */ /* 0x000fe400078e0299 */
[----:B------:R-:W-:Y:S02]  /*135a0*/  IMAD.IADD R21, R21, 0x1, R51 ;  /* 0x0000000115157824 */ /* 0x000fe400078e0233 */
[----:B------:R-:W-:Y:S01]  /*135b0*/  IMAD R40, R0, UR4, RZ ;  /* 0x0000000400287c24 */ /* 0x000fe2000f8e02ff */
[C---:B------:R-:W-:Y:S01]  /*135c0*/  IADD3 R0, R50.reuse, 0x20, RZ ;  /* 0x0000002032007810 */ /* 0x040fe20007ffe0ff */
[----:B------:R-:W-:Y:S01]  /*135d0*/  IMAD.WIDE.U32 R20, R49, UR4, R20 ;  /* 0x0000000431147c25 */ /* 0x000fe2000f8e0014 */
[----:B------:R-:W-:-:S03]  /*135e0*/  ISETP.GE.AND P2, PT, R50, R59, PT ;  /* 0x0000003b3200720c */ /* 0x000fc60003f46270 */
[----:B------:R-:W-:Y:S01]  /*135f0*/  IMAD R51, R49, UR5, R40 ;  /* 0x0000000531337c24 */ /* 0x000fe2000f8e0228 */
[----:B------:R-:W-:Y:S01]  /*13600*/  ULDC.64 UR4, c[0x0][0xa80] ;  /* 0x0002a00000047ab9 */ /* 0x000fe20000000a00 */
[----:B------:R-:W-:Y:S01]  /*13610*/  VIADD R3, R50, 0x40 ;  /* 0x0000004032037836 */ /* 0x000fe20000000000 */
[-C--:B------:R-:W-:Y:S01]  /*13620*/  ISETP.GE.AND P0, PT, R0, R59.reuse, PT ;  /* 0x0000003b0000720c */ /* 0x080fe20003f06270 */
[----:B------:R-:W-:Y:S01]  /*13630*/  IMAD.IADD R21, R21, 0x1, R51 ;  /* 0x0000000115157824 */ /* 0x000fe200078e0233 */
[----:B------:R-:W-:Y:S01]  /*13640*/  LEA R40, P3, R20, UR4, 0x1 ;  /* 0x0000000414287c11 */ /* 0x000fe2000f8608ff */
[----:B------:R-:W-:Y:S01]  /*13650*/  VIADD R0, R156, 0x28820 ;  /* 0x000288209c007836 */ /* 0x000fe20000000000 */
[----:B------:R-:W-:Y:S02]  /*13660*/  ISETP.GE.AND P1, PT, R3, R59, PT ;  /* 0x0000003b0300720c */ /* 0x000fe40003f26270 */
[----:B------:R-:W-:Y:S02]  /*13670*/  LEA.HI.X R3, R20, UR5, R21, 0x1, P3 ;  /* 0x0000000514037c11 */ /* 0x000fe400098f0c15 */
[----:B------:R-:W-:Y:S01]  /*13680*/  PRMT R0, RZ, 0x654, R0 ;  /* 0x00000654ff007816 */ /* 0x000fe20000000000 */
[----:B---3--:R1:W2:Y:S01]  /*13690*/  SHFL.IDX PT, R21, R40, RZ, 0x181f ;  /* 0x00181fff28157589 */ /* 0x0082a200000e0000 */
[----:B------:R-:W-:Y:S02]  /*136a0*/  BSSY B1, `(.L_x_656) ;  /* 0x000000d000017945 */ /* 0x000fe40003800000 */
[----:B------:R1:W-:Y:S01]  /*136b0*/  SYNCS.ARRIVE.TRANS64.RED.A1T0 RZ, [R0+URZ], RZ ;  /* 0x000000ff00ff79a7 */ /* 0x0003e2000810043f */
[----:B------:R1:W3:Y:S01]  /*136c0*/  SHFL.IDX PT, R49, R3, RZ, 0x181f ;  /* 0x00181fff03317589 */ /* 0x0002e200000e0000 */
[----:B------:R-:W-:Y:S05]  /*136d0*/  @P2 BRA `(.L_x_657) ;  /* 0x0000000000242947 */ /* 0x000fea0003800000 */
[----:B------:R-:W-:Y:S02]  /*136e0*/  ULDC UR4, c[0x0][0xac8] ;  /* 0x0002b20000047ab9 */ /* 0x000fe40000000800 */
[----:B------:R-:W-:Y:S02]  /*136f0*/  ISETP.GE.AND P2, PT, R16, UR4, PT ;  /* 0x0000000410007c0c */ /* 0x000fe4000bf46270 */
[----:B------:R-:W-:-:S11]  /*13700*/  ISETP.GE.AND P3, PT, R22, UR4, PT ;  /* 0x0000000416007c0c */ /* 0x000fd6000bf66270 */
[-C--:B--2---:R-:W-:Y:S02]  /*13710*/  @!P2 LEA R20, P4, R16, R21.reuse, 0x1 ;  /* 0x000000151014a211 */ /* 0x084fe400078808ff */
[----:B------:R-:W-:Y:S02]  /*13720*/  @!P3 LEA R48, P5, R22, R21, 0x1 ;  /* 0x000000151630b211 */ /* 0x000fe400078a08ff */
[-C--:B---3--:R-:W-:Y:S02]  /*13730*/  @!P2 LEA.HI.X R21, R16, R49.reuse, R17, 0x1, P4 ;  /* 0x000000311015a211 */ /* 0x088fe400020f0c11 */
[----:B------:R-:W-:-:S03]  /*13740*/  @!P3 LEA.HI.X R49, R22, R49, R2, 0x1, P5 ;  /* 0x000000311631b211 */ /* 0x000fc600028f0c02 */
[----:B-----5:R4:W-:Y:S04]  /*13750*/  @!P2 ST.E.128 desc[UR38][R20.64], R4 ;  /* 0x000000041400a985 */ /* 0x0209e8000c101d26 */
[----:B------:R4:W-:Y:S02]  /*13760*/  @!P3 ST.E.128 desc[UR38][R48.64], R28 ;  /* 0x0000001c3000b985 */ /* 0x0009e4000c101d26 */
.L_x_657:
[----:B------:R-:W-:Y:S05]  /*13770*/  BSYNC B1 ;  /* 0x0000000000017941 */ /* 0x000fea0003800000 */
.L_x_656:
[----:B----45:R4:W0:Y:S01]  /*13780*/  SHFL.IDX PT, R7, R3, 0x1, 0x181f ;  /* 0x00381f0003077f89 */ /* 0x03082200000e0000 */
        /* <DEDUP_REMOVED lines=12> */
.L_x_659:
[----:B------:R-:W-:Y:S05]  /*13850*/  BSYNC B1 ;  /* 0x0000000000017941 */ /* 0x000fea0003800000 */
.L_x_658:
[----:B0-----:R0:W0:Y:S01]  /*13860*/  SHFL.IDX PT, R7, R3, 0x2, 0x181f ;  /* 0x00581f0003077f89 */ /* 0x00102200000e0000 */
        /* <DEDUP_REMOVED lines=12> */
.L_x_661:
[----:B------:R-:W-:Y:S05]  /*13930*/  BSYNC B1 ;  /* 0x0000000000017941 */ /* 0x000fea0003800000 */
.L_x_660:
[----:B-1----:R-:W-:Y:S01]  /*13940*/  VIADD R0, R50, 0x60 ;  /* 0x0000006032007836 */ /* 0x002fe20000000000 */
[----:B0---4-:R-:W0:Y:S04]  /*13950*/  SHFL.IDX PT, R3, R3, 0x3, 0x181f ;  /* 0x00781f0003037f89 */ /* 0x011e2800000e0000 */
[----:B------:R-:W-:Y:S01]  /*13960*/  ISETP.GE.AND P0, PT, R0, R59, PT ;  /* 0x0000003b0000720c */ /* 0x000fe20003f06270 */
[----:B------:R1:W4:-:S12]  /*13970*/  SHFL.IDX PT, R7, R40, 0x3, 0x181f ;  /* 0x00781f0028077f89 */ /* 0x00031800000e0000 */
[----:B-1----:R-:W-:Y:S05]  /*13980*/  @P0 BRA `(.L_x_662) ;  /* 0x0000000c00040947 */ /* 0x002fea0003800000 */
[----:B------:R-:W-:Y:S02]  /*13990*/  ULDC UR4, c[0x0][0xac8] ;  /* 0x0002b20000047ab9 */ /* 0x000fe40000000800 */
[----:B------:R-:W-:-:S13]  /*139a0*/  ISETP.GE.AND P1, PT, R16, UR4, PT ;  /* 0x0000000410007c0c */ /* 0x000fda000bf26270 */
[----:B----4-:R-:W-:-:S04]  /*139b0*/  @!P1 LEA R4, P0, R16, R7, 0x1 ;  /* 0x0000000710049211 */ /* 0x010fc800078008ff */
        /* <DEDUP_REMOVED lines=8> */
.L_x_654:
[----:B------:R-:W-:Y:S01]  /*13a40*/  ULDC.64 UR4, c[0x0][0xc00] ;  /* 0x0003000000047ab9 */ /* 0x000fe20000000a00 */
[----:B------:R-:W-:Y:S01]  /*13a50*/  IMAD.MOV.U32 R0, RZ, RZ, RZ ;  /* 0x000000ffff007224 */ /* 0x000fe200078e00ff */
[----:B------:R-:W-:Y:S01]  /*13a60*/  ISETP.NE.U32.AND P0, PT, RZ, UR4, PT ;  /* 0x00000004ff007c0c */ /* 0x000fe2000bf05070 */
[----:B------:R-:W2:Y:S01]  /*13a70*/  LDC R21, c[0x0][0xbe8] ;  /* 0x0002fa00ff157b82 */ /* 0x000ea20000000800 */
[----:B------:R-:W-:Y:S02]  /*13a80*/  IADD3 R4, P1, R204, UR4, RZ ;  /* 0x00000004cc047c10 */ /* 0x000fe4000ff3e0ff */
[----:B------:R-:W-:Y:S02]  /*13a90*/  ISETP.NE.AND.EX P0, PT, RZ, UR5, PT, P0 ;  /* 0x00000005ff007c0c */ /* 0x000fe4000bf05300 */
[----:B------:R-:W-:Y:S01]  /*13aa0*/  IADD3.X R5, R205, UR5, RZ, P1, !PT ;  /* 0x00000005cd057c10 */ /* 0x000fe20008ffe4ff */
[----:B------:R-:W-:Y:S02]  /*13ab0*/  ULDC.64 UR4, c[0x0][0xc08] ;  /* 0x0003020000047ab9 */ /* 0x000fe40000000a00 */
[----:B------:R-:W-:-:S04]  /*13ac0*/  ISETP.NE.U32.AND P1, PT, RZ, UR4, PT ;  /* 0x00000004ff007c0c */ /* 0x000fc8000bf25070 */
[----:B------:R-:W-:-:S04]  /*13ad0*/  ISETP.NE.AND.EX P1, PT, RZ, UR5, PT, P1 ;  /* 0x00000005ff007c0c */ /* 0x000fc8000bf25310 */
[----:B------:R4:W5:Y:S09]  /*13ae0*/  @P0 LDG.E R0, desc[UR38][R4.64] ;  /* 0x0000002604000981 */ /* 0x000972000c1e1900 */
[----:B------:R-:W-:Y:S01]  /*13af0*/  @P1 IADD3 R204, P2, R204, UR4, RZ ;  /* 0x00000004cccc1c10 */ /* 0x000fe2000ff5e0ff */
[----:B------:R-:W-:-:S02]  /*13b00*/  ULDC UR4, c[0x0][0xa88] ;  /* 0x0002a20000047ab9 */ /* 0x000fc40000000800 */
[----:B------:R-:W-:Y:S01]  /*13b10*/  IMAD.U32 R8, RZ, RZ, UR4 ;  /* 0x00000004ff087e24 */ /* 0x000fe2000f8e00ff */
[----:B------:R-:W-:-:S05]  /*13b20*/  @P1 IADD3.X R205, R205, UR5, RZ, P2, !PT ;  /* 0x00000005cdcd1c10 */ /* 0x000fca00097fe4ff */
[----:B------:R4:W5:Y:S01]  /*13b30*/  @P1 LDG.E R8, desc[UR38][R204.64] ;  /* 0x00000026cc081981 */ /* 0x000962000c1e1900 */
[----:B--2---:R-:W-:Y:S01]  /*13b40*/  ISETP.NE.AND P2, PT, R21, 0x1, PT ;  /* 0x000000011500780c */ /* 0x004fe20003f45270 */
[----:B------:R-:W2:-:S12]  /*13b50*/  S2R R3, SR_TID.X ;  /* 0x0000000000037919 */ /* 0x000e980000002100 */
[----:B------:R-:W0:Y:S08]  /*13b60*/  @P2 LDC R20, c[0x0][0xbec] ;  /* 0x0002fb00ff142b82 */ /* 0x000e300000000800 */
[----:B------:R-:W0:Y:S01]  /*13b70*/  @P2 LDC R25, c[0x0][0xbf0] ;  /* 0x0002fc00ff192b82 */ /* 0x000e220000000800 */
[----:B--2---:R-:W-:-:S05]  /*13b80*/  VIADD R3, R3, 0xffffff80 ;  /* 0xffffff8003037836 */ /* 0x004fca0000000000 */
[----:B------:R-:W-:Y:S01]  /*13b90*/  ISETP.GE.AND P3, PT, R3, 0x80, PT ;  /* 0x000000800300780c */ /* 0x000fe20003f66270 */
[----:B----4-:R-:W-:-:S12]  /*13ba0*/  @P1 BRA `(.L_x_663) ;  /* 0x0000000000101947 */ /* 0x010fd80003800000 */
[----:B------:R-:W-:Y:S05]  /*13bb0*/  @!P0 BRA `(.L_x_663) ;  /* 0x00000000000c8947 */ /* 0x000fea0003800000 */
[----:B------:R-:W2:Y:S04]  /*13bc0*/  LDG.E R3, desc[UR38][R4.64] ;  /* 0x0000002604037981 */ /* 0x000ea8000c1e1900 */
[----:B-----5:R-:W2:Y:S02]  /*13bd0*/  LDG.E R8, desc[UR38][R4.64+0x4] ;  /* 0x0000042604087981 */ /* 0x020ea4000c1e1900 */
[----:B--2---:R-:W-:-:S07]  /*13be0*/  IADD3 R8, -R3, R8, RZ ;  /* 0x0000000803087210 */ /* 0x004fce0007ffe1ff */
.L_x_663:
[----:B------:R-:W-:Y:S01]  /*13bf0*/  BSSY B1, `(.L_x_664) ;  /* 0x000002e000017945 */ /* 0x000fe20003800000 */
[----:B------:R-:W-:Y:S02]  /*13c00*/  SHF.R.S32.HI R12, RZ, 0x1f, R203 ;  /* 0x0000001fff0c7819 */ /* 0x000fe400000114cb */
[----:B---3--:R-:W-:Y:S02]  /*13c10*/  SEL R13, R206, RZ, !P0 ;  /* 0x000000ffce0d7207 */ /* 0x008fe40004000000 */
[----:B------:R-:W-:Y:S02]  /*13c20*/  SEL R209, R209, RZ, !P0 ;  /* 0x000000ffd1d17207 */ /* 0x000fe40004000000 */
[----:B-----5:R-:W-:Y:S01]  /*13c30*/  SHF.R.S32.HI R11, RZ, 0x1f, R0 ;  /* 0x0000001fff0b7819 */ /* 0x020fe20000011400 */
[----:B------:R-:W-:Y:S06]  /*13c40*/  @P3 BRA `(.L_x_665) ;  /* 0x0000000000a03947 */ /* 0x000fec0003800000 */
[----:B------:R-:W2:Y:S01]  /*13c50*/  S2R R3, SR_TID.X ;  /* 0x0000000000037919 */ /* 0x000ea20000002100 */
[----:B------:R-:W3:Y:S02]  /*13c60*/  LDC R14, c[0x0][0xbe8] ;  /* 0x0002fa00ff0e7b82 */ /* 0x000ee40000000800 */
[----:B---3--:R-:W-:Y:S02]  /*13c70*/  IMAD R4, R8, R14, RZ ;  /* 0x0000000e08047224 */ /* 0x008fe400078e02ff */
[----:B--2---:R-:W-:-:S04]  /*13c80*/  IMAD R3, R208, 0x80, R3 ;  /* 0x00000080d0037824 */ /* 0x004fc800078e0203 */
[----:B------:R-:W-:-:S05]  /*13c90*/  VIADD R9, R3, 0xffffff80 ;  /* 0xffffff8003097836 */ /* 0x000fca0000000000 */
[----:B------:R-:W-:-:S13]  /*13ca0*/  ISETP.GE.AND P0, PT, R9, R4, PT ;  /* 0x000000040900720c */ /* 0x000fda0003f06270 */
[----:B------:R-:W-:Y:S05]  /*13cb0*/  @P0 BRA `(.L_x_665) ;  /* 0x0000000000840947 */ /* 0x000fea0003800000 */
[----:B------:R-:W-:Y:S01]  /*13cc0*/  ISETP.NE.AND P0, PT, R14, 0x1, PT ;  /* 0x000000010e00780c */ /* 0x000fe20003f05270 */
[----:B------:R-:W-:Y:S01]  /*13cd0*/  ULDC.64 UR4, c[0x0][0xb90] ;  /* 0x0002e40000047ab9 */ /* 0x000fe20000000a00 */
[----:B------:R-:W-:Y:S02]  /*13ce0*/  IMAD.MOV.U32 R4, RZ, RZ, R0 ;  /* 0x000000ffff047224 */ /* 0x000fe400078e0000 */
[----:B------:R-:W-:Y:S02]  /*13cf0*/  IMAD R10, R12, UR4, RZ ;  /* 0x000000040c0a7c24 */ /* 0x000fe4000f8e02ff */
[----:B------:R-:W-:Y:S02]  /*13d00*/  IMAD.MOV.U32 R5, RZ, RZ, R11 ;  /* 0x000000ffff057224 */ /* 0x000fe400078e000b */
[----:B------:R-:W-:Y:S02]  /*13d10*/  IMAD.MOV.U32 R3, RZ, RZ, R9 ;  /* 0x000000ffff037224 */ /* 0x000fe400078e0009 */
[----:B------:R-:W-:-:S03]  /*13d20*/  IMAD.WIDE.U32 R4, R203, UR4, R4 ;  /* 0x00000004cb047c25 */ /* 0x000fc6000f8e0004 */
[----:B------:R-:W2:Y:S01]  /*13d30*/  @P0 LDC R6, c[0x0][0xbec] ;  /* 0x0002fb00ff060b82 */ /* 0x000ea20000000800 */
[----:B------:R-:W-:Y:S01]  /*13d40*/  IMAD R7, R203, UR5, R10 ;  /* 0x00000005cb077c24 */ /* 0x000fe2000f8e020a */
[----:B------:R-:W-:-:S03]  /*13d50*/  ULDC.64 UR4, c[0x0][0xb98] ;  /* 0x0002e60000047ab9 */ /* 0x000fc60000000a00 */
[----:B------:R-:W-:-:S03]  /*13d60*/  IMAD.IADD R5, R5, 0x1, R7 ;  /* 0x0000000105057824 */ /* 0x000fc600078e0207 */
[----:B------:R-:W3:Y:S01]  /*13d70*/  @P0 LDC R15, c[0x0][0xbf0] ;  /* 0x0002fc00ff0f0b82 */ /* 0x000ee20000000800 */
[----:B------:R-:W-:-:S04]  /*13d80*/  IMAD.WIDE.U32 R4, R13, UR4, R4 ;  /* 0x000000040d047c25 */ /* 0x000fc8000f8e0004 */
[----:B--2---:R-:W-:-:S05]  /*13d90*/  @P0 IMAD.HI.U32 R6, R9, R6, RZ ;  /* 0x0000000609060227 */ /* 0x004fca00078e00ff */
[----:B---3--:R-:W-:Y:S01]  /*13da0*/  @P0 SHF.R.U32.HI R3, RZ, R15, R6 ;  /* 0x0000000fff030219 */ /* 0x008fe20000011606 */
[----:B------:R-:W-:-:S03]  /*13db0*/  IMAD R6, R209, UR4, RZ ;  /* 0x00000004d1067c24 */ /* 0x000fc6000f8e02ff */
[----:B------:R-:W-:Y:S01]  /*13dc0*/  IADD3 R4, P0, R3, R4, RZ ;  /* 0x0000000403047210 */ /* 0x000fe20007f1e0ff */
[----:B------:R-:W-:Y:S02]  /*13dd0*/  IMAD.MOV R7, RZ, RZ, -R3 ;  /* 0x000000ffff077224 */ /* 0x000fe400078e0a03 */
[----:B------:R-:W-:Y:S01]  /*13de0*/  IMAD R6, R13, UR5, R6 ;  /* 0x000000050d067c24 */ /* 0x000fe2000f8e0206 */
[----:B------:R-:W-:Y:S01]  /*13df0*/  ULDC.64 UR4, c[0x0][0xb88] ;  /* 0x0002e20000047ab9 */ /* 0x000fe20000000a00 */
[----:B------:R-:W-:Y:S01]  /*13e00*/  IMAD R7, R14, R7, R9 ;  /* 0x000000070e077224 */ /* 0x000fe200078e0209 */
[----:B------:R-:W-:-:S04]  /*13e10*/  SHF.R.S32.HI R9, RZ, 0x1f, R3 ;  /* 0x0000001fff097819 */ /* 0x000fc80000011403 */
[----:B------:R-:W-:Y:S02]  /*13e20*/  SHF.R.S32.HI R3, RZ, 0x1f, R7 ;  /* 0x0000001fff037819 */ /* 0x000fe40000011407 */
[----:B------:R-:W-:-:S03]  /*13e30*/  IADD3.X R5, R9, R5, R6, P0, !PT ;  /* 0x0000000509057210 */ /* 0x000fc600007fe406 */
[----:B------:R-:W-:Y:S02]  /*13e40*/  IMAD R6, R3, UR4, RZ ;  /* 0x0000000403067c24 */ /* 0x000fe4000f8e02ff */
[----:B------:R-:W-:-:S04]  /*13e50*/  IMAD.WIDE.U32 R4, R7, UR4, R4 ;  /* 0x0000000407047c25 */ /* 0x000fc8000f8e0004 */
[----:B------:R-:W-:Y:S01]  /*13e60*/  IMAD R3, R7, UR5, R6 ;  /* 0x0000000507037c24 */ /* 0x000fe2000f8e0206 */
[----:B------:R-:W-:Y:S02]  /*13e70*/  ULDC.64 UR4, c[0x0][0xb50] ;  /* 0x0002d40000047ab9 */ /* 0x000fe40000000a00 */
[----:B------:R-:W-:Y:S02]  /*13e80*/  LEA R6, P0, R4, UR4, 0x2 ;  /* 0x0000000404067c11 */ /* 0x000fe4000f8010ff */
[----:B------:R-:W-:-:S04]  /*13e90*/  IADD3 R3, R5, R3, RZ ;  /* 0x0000000305037210 */ /* 0x000fc80007ffe0ff */
[----:B------:R-:W-:Y:S01]  /*13ea0*/  LEA.HI.X R7, R4, UR5, R3, 0x2, P0 ;  /* 0x0000000504077c11 */ /* 0x000fe200080f1403 */
[----:B------:R-:W-:-:S05]  /*13eb0*/  IMAD.MOV.U32 R3, RZ, RZ, -0x800000 ;  /* 0xff800000ff037424 */ /* 0x000fca00078e00ff */
[----:B------:R2:W-:Y:S02]  /*13ec0*/  STG.E desc[UR38][R6.64], R3 ;  /* 0x0000000306007986 */ /* 0x0005e4000c101926 */
.L_x_665:
[----:B------:R-:W-:Y:S05]  /*13ed0*/  BSYNC B1 ;  /* 0x0000000000017941 */ /* 0x000fea0003800000 */
.L_x_664:
[----:B------:R-:W-:Y:S01]  /*13ee0*/  ULDC.64 UR4, c[0x0][0xaa0] ;  /* 0x0002a80000047ab9 */ /* 0x000fe20000000a00 */
[----:B--2---:R-:W-:Y:S02]  /*13ef0*/  IMAD R7, R202, 0x20, R153 ;  /* 0x00000020ca077824 */ /* 0x004fe400078e0299 */
[----:B------:R-:W-:Y:S02]  /*13f00*/  IMAD R3, R11, UR4, RZ ;  /* 0x000000040b037c24 */ /* 0x000fe4000f8e02ff */
[----:B------:R-:W-:-:S04]  /*13f10*/  IMAD.WIDE.U32 R4, R0, UR4, RZ ;  /* 0x0000000400047c25 */ /* 0x000fc8000f8e00ff */
[----:B------:R-:W-:Y:S01]  /*13f20*/  IMAD R3, R0, UR5, R3 ;  /* 0x0000000500037c24 */ /* 0x000fe2000f8e0203 */
[----:B------:R-:W-:Y:S01]  /*13f30*/  ULDC.64 UR4, c[0x0][0xae8] ;  /* 0x0002ba0000047ab9 */ /* 0x000fe20000000a00 */
[----:B------:R-:W-:Y:S02]  /*13f40*/  IMAD R9, R208, 0x80, R7 ;  /* 0x00000080d0097824 */ /* 0x000fe400078e0207 */
[----:B------:R-:W-:Y:S02]  /*13f50*/  IMAD.IADD R5, R5, 0x1, R3 ;  /* 0x0000000105057824 */ /* 0x000fe400078e0203 */
[----:B------:R-:W-:Y:S02]  /*13f60*/  IMAD R6, R12, UR4, RZ ;  /* 0x000000040c067c24 */ /* 0x000fe4000f8e02ff */
[----:B0-----:R-:W-:-:S04]  /*13f70*/  @P2 IMAD.HI.U32 R0, R9, R20, RZ ;  /* 0x0000001409002227 */ /* 0x001fc800078e00ff */
[C---:B------:R-:W-:Y:S02]  /*13f80*/  IMAD R7, R203.reuse, UR5, R6 ;  /* 0x00000005cb077c24 */ /* 0x040fe4000f8e0206 */
[----:B------:R-:W-:Y:S01]  /*13f90*/  IMAD.WIDE.U32 R4, R203, UR4, R4 ;  /* 0x00000004cb047c25 */ /* 0x000fe2000f8e0004 */
[----:B------:R-:W-:-:S03]  /*13fa0*/  ULDC.64 UR4, c[0x0][0xaf0] ;  /* 0x0002bc0000047ab9 */ /* 0x000fc60000000a00 */
[----:B------:R-:W-:Y:S01]  /*13fb0*/  IMAD.MOV.U32 R3, RZ, RZ, R9 ;  /* 0x000000ffff037224 */ /* 0x000fe200078e0009 */
[----:B------:R-:W-:Y:S01]  /*13fc0*/  @P2 SHF.R.U32.HI R3, RZ, R25, R0 ;  /* 0x00000019ff032219 */ /* 0x000fe20000011600 */
[----:B------:R-:W-:Y:S02]  /*13fd0*/  IMAD R6, R209, UR4, RZ ;  /* 0x00000004d1067c24 */ /* 0x000fe4000f8e02ff */
[----:B------:R-:W-:Y:S01]  /*13fe0*/  IMAD.IADD R5, R5, 0x1, R7 ;  /* 0x0000000105057824 */ /* 0x000fe200078e0207 */
[----:B------:R-:W-:Y:S01]  /*13ff0*/  SHF.R.S32.HI R0, RZ, 0x1f, R3 ;  /* 0x0000001fff007819 */ /* 0x000fe20000011403 */
[C---:B------:R-:W-:Y:S02]  /*14000*/  IMAD R7, R13.reuse, UR5, R6 ;  /* 0x000000050d077c24 */ /* 0x040fe4000f8e0206 */
[----:B------:R-:W-:Y:S01]  /*14010*/  IMAD.WIDE.U32 R4, R13, UR4, R4 ;  /* 0x000000040d047c25 */ /* 0x000fe2000f8e0004 */
[----:B------:R-:W-:-:S03]  /*14020*/  ULDC.64 UR4, c[0x0][0xae0] ;  /* 0x0002b80000047ab9 */ /* 0x000fc60000000a00 */
[----:B------:R-:W-:Y:S01]  /*14030*/  IMAD.MOV R6, RZ, RZ, -R3 ;  /* 0x000000ffff067224 */ /* 0x000fe200078e0a03 */
[----:B------:R-:W-:Y:S01]  /*14040*/  IADD3 R5, R5, R7, RZ ;  /* 0x0000000705057210 */ /* 0x000fe20007ffe0ff */
[----:B------:R-:W-:Y:S02]  /*14050*/  IMAD R0, R0, UR4, RZ ;  /* 0x0000000400007c24 */ /* 0x000fe4000f8e02ff */
[----:B------:R-:W-:Y:S02]  /*14060*/  IMAD R7, R21, R6, R9 ;  /* 0x0000000615077224 */ /* 0x000fe400078e0209 */
[C---:B------:R-:W-:Y:S02]  /*14070*/  IMAD R9, R3.reuse, UR5, R0 ;  /* 0x0000000503097c24 */ /* 0x040fe4000f8e0200 */
[----:B------:R-:W-:Y:S01]  /*14080*/  IMAD.WIDE.U32 R4, R3, UR4, R4 ;  /* 0x0000000403047c25 */ /* 0x000fe2000f8e0004 */
[----:B------:R-:W-:Y:S01]  /*14090*/  SHF.R.S32.HI R0, RZ, 0x1f, R7 ;  /* 0x0000001fff007819 */ /* 0x000fe20000011407 */
[----:B------:R-:W-:-:S02]  /*140a0*/  ULDC.64 UR4, c[0x0][0xad8] ;  /* 0x0002b60000047ab9 */ /* 0x000fc40000000a00 */
        /* <DEDUP_REMOVED lines=11> */
[----:B------:R0:W2:Y:S04]  /*14160*/  SHFL.IDX PT, R3, R4, RZ, 0x181f ;  /* 0x00181fff04037589 */ /* 0x0000a800000e0000 */
[----:B------:R0:W3:Y:S02]  /*14170*/  SHFL.IDX PT, R14, R0, RZ, 0x181f ;  /* 0x00181fff000e7589 */ /* 0x0000e400000e0000 */
.L_x_868:
[----:B------:R-:W-:Y:S01]  /*14180*/  IMAD R8, R8, R21, RZ ;  /* 0x0000001508087224 */ /* 0x000fe200078e02ff */
[----:B------:R-:W-:Y:S04]  /*14190*/  BSSY B1, `(.L_x_667) ;  /* 0x000000c000017945 */ /* 0x000fe80003800000 */
[----:B------:R-:W-:-:S13]  /*141a0*/  ISETP.GE.AND P0, PT, R6, R8, PT ;  /* 0x000000080600720c */ /* 0x000fda0003f06270 */
[----:B------:R-:W-:Y:S05]  /*141b0*/  @P0 BRA `(.L_x_668) ;  /* 0x0000000000240947 */ /* 0x000fea0003800000 */
[----:B------:R-:W-:Y:S02]  /*141c0*/  ULDC UR4, c[0x0][0xac8] ;  /* 0x0002b20000047ab9 */ /* 0x000fe40000000800 */
[----:B------:R-:W-:Y:S02]  /*141d0*/  ISETP.GE.AND P2, PT, R16, UR4, PT ;  /* 0x0000000410007c0c */ /* 0x000fe4000bf46270 */
[----:B------:R-:W-:-:S11]  /*141e0*/  ISETP.GE.AND P3, PT, R22, UR4, PT ;  /* 0x0000000416007c0c */ /* 0x000fd6000bf66270 */
[-C--:B---3--:R-:W-:Y:S02]  /*141f0*/  @!P2 LEA R10, P0, R16, R14.reuse, 0x1 ;  /* 0x0000000e100aa211 */ /* 0x088fe400078008ff */
[----:B------:R-:W-:Y:S02]  /*14200*/  @!P3 LEA R14, P1, R22, R14, 0x1 ;  /* 0x0000000e160eb211 */ /* 0x000fe400078208ff */
[-C--:B--2---:R-:W-:Y:S02]  /*14210*/  @!P2 LEA.HI.X R11, R16, R3.reuse, R17, 0x1, P0 ;  /* 0x00000003100ba211 */ /* 0x084fe400000f0c11 */
[----:B------:R-:W-:-:S03]  /*14220*/  @!P3 LEA.HI.X R15, R22, R3, R2, 0x1, P1 ;  /* 0x00000003160fb211 */ /* 0x000fc600008f0c02 */
[----:B------:R4:W-:Y:S04]  /*14230*/  @!P2 ST.E.128 desc[UR38][R10.64], RZ ;  /* 0x000000ff0a00a985 */ /* 0x0009e8000c101d26 */
[----:B------:R4:W-:Y:S02]  /*14240*/  @!P3 ST.E.128 desc[UR38][R14.64], RZ ;  /* 0x000000ff0e00b985 */ /* 0x0009e4000c101d26 */
.L_x_668:
[----:B------:R-:W-:Y:S05]  /*14250*/  BSYNC B1 ;  /* 0x0000000000017941 */ /* 0x000fea0003800000 */
.L_x_667:
[----:B------:R-:W-:-:S03]  /*14260*/  UMOV UR4, 0xffffffff ;  /* 0xffffffff00047882 */ /* 0x000fc60000000000 */
[----:B------:R-:W-:Y:S05]  /*14270*/  BRA.DIV UR4, `(.L_x_669) ;  /* 0x0000008204007947 */ /* 0x000fea000b800000 */
[----:B--2---:R2:W0:Y:S04]  /*14280*/  SHFL.IDX PT, R3, R4, 0x1, 0x181f ;  /* 0x00381f0004037f89 */ /* 0x00442800000e0000 */
[----:B---34-:R2:W3:Y:S02]  /*14290*/  SHFL.IDX PT, R14, R0, 0x1, 0x181f ;  /* 0x00381f00000e7f89 */ /* 0x0184e400000e0000 */
.L_x_872:
[----:B------:R-:W-:Y:S01]  /*142a0*/  VIADD R5, R6, 0x20 ;  /* 0x0000002006057836 */ /* 0x000fe20000000000 */
        /* <DEDUP_REMOVED lines=8> */
[-C--:B0-----:R-:W-:Y:S02]  /*14330*/  @!P2 LEA.HI.X R11, R16, R3.reuse, R17, 0x1, P0 ;  /* 0x00000003100ba211 */ /* 0x081fe400000f0c11 */
[----:B------:R-:W-:-:S03]  /*14340*/  @!P3 LEA.HI.X R15, R22, R3, R2, 0x1, P1 ;  /* 0x00000003160fb211 */ /* 0x000fc600008f0c02 */
[----:B------:R4:W-:Y:S04]  /*14350*/  @!P2 ST.E.128 desc[UR38][R10.64], RZ ;  /* 0x000000ff0a00a985 */ /* 0x0009e8000c101d26 */
[----:B------:R4:W-:Y:S02]  /*14360*/  @!P3 ST.E.128 desc[UR38][R14.64], RZ ;  /* 0x000000ff0e00b985 */ /* 0x0009e4000c101d26 */
.L_x_671:
[----:B------:R-:W-:Y:S05]  /*14370*/  BSYNC B1 ;  /* 0x0000000000017941 */ /* 0x000fea0003800000 */
.L_x_670:
[----:B------:R-:W-:-:S03]  /*14380*/  UMOV UR4, 0xffffffff ;  /* 0xffffffff00047882 */ /* 0x000fc60000000000 */
[----:B------:R-:W-:Y:S05]  /*14390*/  BRA.DIV UR4, `(.L_x_672) ;  /* 0x0000008204007947 */ /* 0x000fea000b800000 */
[----:B0-----:R0:W0:Y:S04]  /*143a0*/  SHFL.IDX PT, R3, R4, 0x2, 0x181f ;  /* 0x00581f0004037f89 */ /* 0x00102800000e0000 */
[----:B---34-:R3:W4:Y:S02]  /*143b0*/  SHFL.IDX PT, R14, R0, 0x2, 0x181f ;  /* 0x00581f00000e7f89 */ /* 0x01872400000e0000 */
.L_x_876:
[----:B------:R-:W-:Y:S01]  /*143c0*/  VIADD R5, R6, 0x40 ;  /* 0x0000004006057836 */ /* 0x000fe20000000000 */
[----:B------:R-:W-:Y:S04]  /*143d0*/  BSSY B1, `(.L_x_673) ;  /* 0x000000c000017945 */ /* 0x000fe80003800000 */
[----:B------:R-:W-:-:S13]  /*143e0*/  ISETP.GE.AND P0, PT, R5, R8, PT ;  /* 0x000000080500720c */ /* 0x000fda0003f06270 */
[----:B------:R-:W-:Y:S05]  /*143f0*/  @P0 BRA `(.L_x_674) ;  /* 0x0000000000240947 */ /* 0x000fea0003800000 */
[----:B------:R-:W-:Y:S02]  /*14400*/  ULDC UR4, c[0x0][0xac8] ;  /* 0x0002b20000047ab9 */ /* 0x000fe40000000800 */
[----:B------:R-:W-:Y:S02]  /*14410*/  ISETP.GE.AND P2, PT, R16, UR4, PT ;  /* 0x0000000410007c0c */ /* 0x000fe4000bf46270 */
[----:B------:R-:W-:-:S11]  /*14420*/  ISETP.GE.AND P3, PT, R22, UR4, PT ;  /* 0x0000000416007c0c */ /* 0x000fd6000bf66270 */
[-C--:B----4-:R-:W-:Y:S02]  /*14430*/  @!P2 LEA R10, P0, R16, R14.reuse, 0x1 ;  /* 0x0000000e100aa211 */ /* 0x090fe400078008ff */
[----:B------:R-:W-:Y:S02]  /*14440*/  @!P3 LEA R14, P1, R22, R14, 0x1 ;  /* 0x0000000e160eb211 */ /* 0x000fe400078208ff */
[-C--:B0-----:R-:W-:Y:S02]  /*14450*/  @!P2 LEA.HI.X R11, R16, R3.reuse, R17, 0x1, P0 ;  /* 0x00000003100ba211 */ /* 0x081fe400000f0c11 */
[----:B------:R-:W-:-:S03]  /*14460*/  @!P3 LEA.HI.X R15, R22, R3, R2, 0x1, P1 ;  /* 0x00000003160fb211 */ /* 0x000fc600008f0c02 */
[----:B------:R0:W-:Y:S04]  /*14470*/  @!P2 ST.E.128 desc[UR38][R10.64], RZ ;  /* 0x000000ff0a00a985 */ /* 0x0001e8000c101d26 */
[----:B------:R0:W-:Y:S02]  /*14480*/  @!P3 ST.E.128 desc[UR38][R14.64], RZ ;  /* 0x000000ff0e00b985 */ /* 0x0001e4000c101d26 */
.L_x_674:
[----:B------:R-:W-:Y:S05]  /*14490*/  BSYNC B1 ;  /* 0x0000000000017941 */ /* 0x000fea0003800000 */
.L_x_673:
[----:B------:R-:W-:-:S03]  /*144a0*/  UMOV UR4, 0xffffffff ;  /* 0xffffffff00047882 */ /* 0x000fc60000000000 */
[----:B------:R-:W-:Y:S05]  /*144b0*/  BRA.DIV UR4, `(.L_x_675) ;  /* 0x0000008204007947 */ /* 0x000fea000b800000 */
[----:B0-----:R0:W0:Y:S04]  /*144c0*/  SHFL.IDX PT, R3, R4, 0x3, 0x181f ;  /* 0x00781f0004037f89 */ /* 0x00102800000e0000 */
[----:B----4-:R4:W0:Y:S02]  /*144d0*/  SHFL.IDX PT, R14, R0, 0x3, 0x181f ;  /* 0x00781f00000e7f89 */ /* 0x01082400000e0000 */
.L_x_880:
[----:B--234-:R-:W-:-:S05]  /*144e0*/  VIADD R0, R6, 0x60 ;  /* 0x0000006006007836 */ /* 0x01cfca0000000000 */
[----:B------:R-:W-:-:S13]  /*144f0*/  ISETP.GE.AND P0, PT, R0, R8, PT ;  /* 0x000000080000720c */ /* 0x000fda0003f06270 */
        /* <DEDUP_REMOVED lines=8> */
[----:B------:R0:W-:Y:S04]  /*14580*/  @!P2 ST.E.128 desc[UR38][R4.64], RZ ;  /* 0x000000ff0400a985 */ /* 0x0001e8000c101d26 */
[----:B------:R0:W-:Y:S02]  /*14590*/  @!P3 ST.E.128 desc[UR38][R14.64], RZ ;  /* 0x000000ff0e00b985 */ /* 0x0001e4000c101d26 */
.L_x_662:
[----:B------:R-:W-:Y:S05]  /*145a0*/  BSYNC B0 ;  /* 0x0000000000007941 */ /* 0x000fea0003800000 */
.L_x_653:
[----:B------:R-:W-:Y:S02]  /*145b0*/  ULDC UR4, c[0x0][0xc3c] ;  /* 0x00030f0000047ab9 */ /* 0x000fe40000000800 */
[----:B-1----:R-:W-:-:S13]  /*145c0*/  ISETP.GE.AND P0, PT, R43, UR4, PT ;  /* 0x000000042b007c0c */ /* 0x002fda000bf06270 */
[----:B------:R-:W-:Y:S05]  /*145d0*/  @!P0 BRA `(.L_x_676) ;  /* 0xfffffec800d48947 */ /* 0x000fea000383ffff */
[----:B------:R-:W-:Y:S05]  /*145e0*/  BRA `(.L_x_480) ;  /* 0x0000006400947947 */ /* 0x000fea0003800000 */
.L_x_478:
[----:B------:R-:W-:-:S08]  /*145f0*/  NOP ;  /* 0x0000000000007918 */ /* 0x000fd00000000000 */
[----:B--2---:R-:W0:-:S00]  /*14600*/  USETMAXREG.DEALLOC.CTAPOOL 0x28 ;  /* 0x00000028000079c8 */ /* 0x004e0000080e0500 */
[----:B0-----:R-:W-:Y:S01]  /*14610*/  LOP3.LUT R2, R2, 0x3, RZ, 0xc0, !PT ;  /* 0x0000000302027812 */ /* 0x001fe200078ec0ff */
[----:B------:R-:W-:Y:S01]  /*14620*/  IMAD.MOV.U32 R4, RZ, RZ, RZ ;  /* 0x000000ffff047224 */ /* 0x000fe200078e00ff */
[----:B------:R-:W-:-:S04]  /*14630*/  LOP3.LUT R32, R32, 0xfffffff7, RZ, 0xc0, !PT ;  /* 0xfffffff720207812 */ /* 0x000fc800078ec0ff */
[----:B------:R-:W0:Y:S02]  /*14640*/  SHFL.IDX PT, R2, R2, RZ, 0x1f ;  /* 0x00001fff02027589 */ /* 0x000e2400000e0000 */
[----:B0-----:R-:W-:-:S13]  /*14650*/  ISETP.NE.AND P0, PT, R2, RZ, PT ;  /* 0x000000ff0200720c */ /* 0x001fda0003f05270 */
        /* <DEDUP_REMOVED lines=9> */
.L_x_677:
[----:B------:R-:W-:Y:S01]  /*146f0*/  LOP3.LUT R5, R0, 0x1f, RZ, 0xc0, !PT ;  /* 0x0000001f00057812 */ /* 0x000fe200078ec0ff */
[----:B------:R-:W-:Y:S01]  /*14700*/  ULDC UR4, c[0x0][0xc3c] ;  /* 0x00030f0000047ab9 */ /* 0x000fe20000000800 */
[----:B------:R-:W0:Y:S01]  /*14710*/  S2UR UR6, SR_CTAID.X ;  /* 0x00000000000679c3 */ /* 0x000e220000002500 */
[----:B------:R-:W-:Y:S01]  /*14720*/  ULDC UR5, c[0x0][0xc38] ;  /* 0x00030e0000057ab9 */ /* 0x000fe20000000800 */
[----:B------:R-:W-:-:S04]  /*14730*/  ISETP.NE.AND P0, PT, R5, 0x1f, PT ;  /* 0x0000001f0500780c */ /* 0x000fc80003f05270 */
[----:B------:R-:W-:-:S13]  /*14740*/  ISETP.GE.OR P1, PT, R5, UR4, !P0 ;  /* 0x0000000405007c0c */ /* 0x000fda000c726670 */
[----:B------:R-:W1:Y:S02]  /*14750*/  @!P1 LDC.64 R2, c[0x0][0xc80] ;  /* 0x00032000ff029b82 */ /* 0x000e640000000a00 */
[----:B-1----:R-:W-:-:S05]  /*14760*/  @!P1 IMAD.WIDE.U32 R2, R5, 0x4, R2 ;  /* 0x0000000405029825 */ /* 0x002fca00078e0002 */
[----:B------:R-:W2:Y:S01]  /*14770*/  @!P1 LDG.E R4, desc[UR38][R2.64] ;  /* 0x0000002602049981 */ /* 0x000ea2000c1e1900 */
[C---:B------:R-:W-:Y:S01]  /*14780*/  ISETP.NE.AND P1, PT, R5.reuse, RZ, PT ;  /* 0x000000ff0500720c */ /* 0x040fe20003f25270 */
[----:B------:R-:W-:Y:S01]  /*14790*/  UMOV UR4, URZ ;  /* 0x0000003f00047c82 */ /* 0x000fe20008000000 */
[C---:B------:R-:W-:Y:S01]  /*147a0*/  ISETP.GE.U32.AND P2, PT, R5.reuse, 0x2, PT ;  /* 0x000000020500780c */ /* 0x040fe20003f46070 */
[----:B------:R-:W-:Y:S01]  /*147b0*/  IMAD.MOV.U32 R16, RZ, RZ, RZ ;  /* 0x000000ffff107224 */ /* 0x000fe200078e00ff */
[C---:B------:R-:W-:Y:S02]  /*147c0*/  ISETP.GE.U32.AND P3, PT, R5.reuse, 0x4, PT ;  /* 0x000000040500780c */ /* 0x040fe40003f66070 */
[C---:B------:R-:W-:Y:S02]  /*147d0*/  ISETP.GE.U32.AND P4, PT, R5.reuse, 0x8, PT ;  /* 0x000000080500780c */ /* 0x040fe40003f86070 */
[----:B------:R-:W-:Y:S01]  /*147e0*/  ISETP.GE.U32.AND P5, PT, R5, 0x10, PT ;  /* 0x000000100500780c */ /* 0x000fe20003fa6070 */
[----:B--2---:R-:W1:Y:S02]  /*147f0*/  SHFL.UP PT, R6, R4, 0x1, RZ ;  /* 0x0420000004067989 */ /* 0x004e6400000e00ff */
        /* <DEDUP_REMOVED lines=14> */
[----:B------:R-:W1:Y:S02]  /*148e0*/  SHFL.IDX PT, R6, R7, 0x1f, 0x1f ;  /* 0x03e01f0007067f89 */ /* 0x000e6400000e0000 */
[----:B-1----:R-:W-:-:S04]  /*148f0*/  IMAD R6, R6, UR5, RZ ;  /* 0x0000000506067c24 */ /* 0x002fc8000f8e02ff */
[----:B------:R-:W-:Y:S01]  /*14900*/  IMAD.MOV.U32 R3, RZ, RZ, R6 ;  /* 0x000000ffff037224 */ /* 0x000fe200078e0006 */
[----:B0-----:R-:W-:-:S13]  /*14910*/  ISETP.GT.AND P6, PT, R6, UR6, PT ;  /* 0x0000000606007c0c */ /* 0x001fda000bfc4270 */
[----:B------:R-:W-:Y:S05]  /*14920*/  @P6 BRA `(.L_x_679) ;  /* 0x00000000009c6947 */ /* 0x000fea0003800000 */
[----:B------:R-:W0:Y:S01]  /*14930*/  LDC R10, c[0x0][0xc3c] ;  /* 0x00030f00ff0a7b82 */ /* 0x000e220000000800 */
[----:B------:R-:W-:Y:S01]  /*14940*/  IMAD.MOV.U32 R6, RZ, RZ, R3 ;  /* 0x000000ffff067224 */ /* 0x000fe200078e0003 */
[----:B------:R-:W-:Y:S01]  /*14950*/  UMOV UR4, URZ ;  /* 0x0000003f00047c82 */ /* 0x000fe20008000000 */
[----:B------:R-:W-:Y:S01]  /*14960*/  ULDC UR7, c[0x0][0xc3c] ;  /* 0x00030f0000077ab9 */ /* 0x000fe20000000800 */
[----:B------:R-:W-:-:S05]  /*14970*/  ULDC UR5, c[0x0][0xc38] ;  /* 0x00030e0000057ab9 */ /* 0x000fca0000000800 */
.L_x_683:
[----:B------:R-:W-:Y:S01]  /*14980*/  UIADD3 UR4, UR4, 0x1f, URZ ;  /* 0x0000001f04047890 */ /* 0x000fe2000fffe03f */
[----:B------:R-:W-:-:S05]  /*14990*/  MOV R19, UR7 ;  /* 0x0000000700137c02 */ /* 0x000fca0008000f00 */
        /* <DEDUP_REMOVED lines=10> */
.L_x_682:
[----:B------:R-:W-:Y:S05]  /*14a40*/  BSYNC B0 ;  /* 0x0000000000007941 */ /* 0x000fea0003800000 */
.L_x_681:
[----:B0----5:R-:W0:Y:S02]  /*14a50*/  SHFL.UP PT, R2, R4, 0x1, RZ ;  /* 0x0420000004027989 */ /* 0x021e2400000e00ff */
        /* <DEDUP_REMOVED lines=20> */
.L_x_679:
        /* <DEDUP_REMOVED lines=15> */
.L_x_684:
[----:B---3--:R-:W-:Y:S01]  /*14c90*/  IMAD R16, R16, UR5, R9 ;  /* 0x0000000510107c24 */ /* 0x008fe2000f8e0209 */
[----:B0-----:R-:W-:Y:S01]  /*14ca0*/  IABS R2, R4 ;  /* 0x0000000400027213 */ /* 0x001fe20000000000 */
[----:B-12---:R-:W-:Y:S02]  /*14cb0*/  IMAD.MOV R7, RZ, RZ, -R3 ;  /* 0x000000ffff077224 */ /* 0x006fe400078e0a03 */
[----:B------:R-:W-:Y:S01]  /*14cc0*/  VIADD R19, R19, UR4 ;  /* 0x0000000413137c36 */ /* 0x000fe20008000000 */
[----:B------:R-:W-:Y:S01]  /*14cd0*/  IADD3 R9, -R16, UR6, RZ ;  /* 0x0000000610097c10 */ /* 0x000fe2000fffe1ff */
[----:B------:R-:W-:Y:S02]  /*14ce0*/  IMAD.MOV R8, RZ, RZ, -R2 ;  /* 0x000000ffff087224 */ /* 0x000fe400078e0a02 */
[----:B------:R-:W-:Y:S01]  /*14cf0*/  IMAD R7, R7, R10, RZ ;  /* 0x0000000a07077224 */ /* 0x000fe200078e02ff */
[----:B------:R-:W-:Y:S01]  /*14d00*/  IABS R6, R9 ;  /* 0x0000000900067213 */ /* 0x000fe20000000000 */
[----:B------:R-:W-:-:S04]  /*14d10*/  IMAD.MOV.U32 R2, RZ, RZ, RZ ;  /* 0x000000ffff027224 */ /* 0x000fc800078e00ff */
[----:B------:R-:W-:Y:S01]  /*14d20*/  IMAD.HI.U32 R2, R3, R7, R2 ;  /* 0x0000000703027227 */ /* 0x000fe200078e0002 */
[----:B------:R-:W-:-:S03]  /*14d30*/  MOV R3, R6 ;  /* 0x0000000600037202 */ /* 0x000fc60000000f00 */
[----:B------:R-:W-:Y:S02]  /*14d40*/  IMAD.MOV.U32 R6, RZ, RZ, R8 ;  /* 0x000000ffff067224 */ /* 0x000fe400078e0008 */
[----:B------:R-:W-:-:S04]  /*14d50*/  IMAD.HI.U32 R2, R2, R3, RZ ;  /* 0x0000000302027227 */ /* 0x000fc800078e00ff */
[----:B------:R-:W-:-:S05]  /*14d60*/  IMAD R3, R2, R6, R3 ;  /* 0x0000000602037224 */ /* 0x000fca00078e0203 */
[----:B------:R-:W-:-:S13]  /*14d70*/  ISETP.GT.U32.AND P1, PT, R10, R3, PT ;  /* 0x000000030a00720c */ /* 0x000fda0003f24070 */
[----:B------:R-:W-:Y:S02]  /*14d80*/  @!P1 IMAD.IADD R3, R3, 0x1, -R10 ;  /* 0x0000000103039824 */ /* 0x000fe400078e0a0a */
[----:B------:R-:W-:Y:S01]  /*14d90*/  @!P1 VIADD R2, R2, 0x1 ;  /* 0x0000000102029836 */ /* 0x000fe20000000000 */
[----:B------:R-:W-:Y:S02]  /*14da0*/  ISETP.NE.AND P1, PT, R4, RZ, PT ;  /* 0x000000ff0400720c */ /* 0x000fe40003f25270 */
[----:B------:R-:W-:Y:S02]  /*14db0*/  ISETP.GE.U32.AND P0, PT, R3, R10, PT ;  /* 0x0000000a0300720c */ /* 0x000fe40003f06070 */
[----:B------:R-:W-:-:S04]  /*14dc0*/  LOP3.LUT R3, R9, R4, RZ, 0x3c, !PT ;  /* 0x0000000409037212 */ /* 0x000fc800078e3cff */
[----:B------:R-:W-:-:S07]  /*14dd0*/  ISETP.GE.AND P2, PT, R3, RZ, PT ;  /* 0x000000ff0300720c */ /* 0x000fce0003f46270 */
[----:B------:R-:W-:-:S06]  /*14de0*/  @P0 VIADD R2, R2, 0x1 ;  /* 0x0000000102020836 */ /* 0x000fcc0000000000 */
[----:B------:R-:W-:Y:S01]  /*14df0*/  @!P2 IMAD.MOV R2, RZ, RZ, -R2 ;  /* 0x000000ffff02a224 */ /* 0x000fe200078e0a02 */
[----:B------:R-:W-:-:S04]  /*14e00*/  @!P1 LOP3.LUT R2, RZ, R4, RZ, 0x33, !PT ;  /* 0x00000004ff029212 */ /* 0x000fc800078e33ff */
[----:B------:R-:W-:Y:S01]  /*14e10*/  MOV R18, R2 ;  /* 0x0000000200127202 */ /* 0x000fe20000000f00 */
[----:B------:R-:W-:-:S04]  /*14e20*/  IMAD.MOV R17, RZ, RZ, -R2 ;  /* 0x000000ffff117224 */ /* 0x000fc800078e0a02 */
[----:B------:R-:W-:Y:S01]  /*14e30*/  IMAD R17, R4, R17, R9 ;  /* 0x0000001104117224 */ /* 0x000fe200078e0209 */
[----:B------:R-:W-:Y:S06]  /*14e40*/  BRA `(.L_x_685) ;  /* 0x00000000000c7947 */ /* 0x000fec0003800000 */
.L_x_680:
[----:B------:R-:W-:Y:S02]  /*14e50*/  IMAD.MOV.U32 R17, RZ, RZ, RZ ;  /* 0x000000ffff117224 */ /* 0x000fe400078e00ff */
[----:B------:R-:W-:Y:S02]  /*14e60*/  IMAD.U32 R16, RZ, RZ, UR6 ;  /* 0x00000006ff107e24 */ /* 0x000fe4000f8e00ff */
[----:B------:R-:W-:-:S07]  /*14e70*/  IMAD.MOV.U32 R18, RZ, RZ, RZ ;  /* 0x000000ffff127224 */ /* 0x000fce00078e00ff */
.L_x_685:
[----:B------:R-:W-:-:S13]  /*14e80*/  ISETP.NE.AND P0, PT, R5, RZ, PT ;  /* 0x000000ff0500720c */ /* 0x000fda0003f05270 */
[----:B------:R-:W0:Y:S01]  /*14e90*/  @!P0 S2R R3, SR_CgaCtaId ;  /* 0x0000000000038919 */ /* 0x000e220000008800 */
[----:B------:R-:W-:-:S04]  /*14ea0*/  @!P0 MOV R2, 0x400 ;  /* 0x0000040000028802 */ /* 0x000fc80000000f00 */
[----:B0-----:R-:W-:-:S05]  /*14eb0*/  @!P0 LEA R2, R3, R2, 0x18 ;  /* 0x0000000203028211 */ /* 0x001fca00078ec0ff */
[----:B------:R1:W-:Y:S01]  /*14ec0*/  @!P0 STS.128 [R2+0x288d0], R16 ;  /* 0x0288d01002008388 */ /* 0x0003e20000000c00 */
[----:B------:R-:W-:Y:S06]  /*14ed0*/  BAR.ARV 0x5, 0x180 ;  /* 0x0146000000007b1d */ /* 0x000fec0000002000 */
.L_x_678:
[----:B------:R2:W-:Y:S01]  /*14ee0*/  STL [R1+0x24], RZ ;  /* 0x000024ff01007387 */ /* 0x0005e20000100800 */
[----:B------:R-:W-:Y:S01]  /*14ef0*/  ULDC UR4, c[0x0][0xc3c] ;  /* 0x00030f0000047ab9 */ /* 0x000fe20000000800 */
[----:B------:R-:W-:Y:S01]  /*14f00*/  IMAD.MOV.U32 R28, RZ, RZ, 0x1 ;  /* 0x00000001ff1c7424 */ /* 0x000fe200078e00ff */
[----:B0-----:R-:W-:Y:S01]  /*14f10*/  ISETP.GE.AND P0, PT, R19, UR4, PT ;  /* 0x0000000413007c0c */ /* 0x001fe2000bf06270 */
[----:B------:R-:W-:-:S12]  /*14f20*/  IMAD.MOV.U32 R25, RZ, RZ, RZ ;  /* 0x000000ffff197224 */ /* 0x000fd800078e00ff */
[----:B--2---:R-:W-:Y:S05]  /*14f30*/  @P0 BRA `(.L_x_686) ;  /* 0x0000005800640947 */ /* 0x004fea0003800000 */
[----:B-1----:R-:W2:Y:S01]  /*14f40*/  LDL R2, [R1+0xc] ;  /* 0x00000c0001027983 */ /* 0x002ea20000100800 */
[----:B------:R-:W0:Y:S01]  /*14f50*/  S2UR UR5, SR_CgaCtaId ;  /* 0x00000000000579c3 */ /* 0x000e220000008800 */
[C---:B------:R-:W-:Y:S01]  /*14f60*/  IMAD.SHL.U32 R31, R0.reuse, 0x8, RZ ;  /* 0x00000008001f7824 */ /* 0x040fe200078e00ff */
[----:B------:R-:W-:Y:S01]  /*14f70*/  LOP3.LUT R4, R0, 0x7f, RZ, 0xc0, !PT ;  /* 0x0000007f00047812 */ /* 0x000fe200078ec0ff */
[----:B------:R-:W-:Y:S01]  /*14f80*/  UMOV UR4, 0x400 ;  /* 0x0000040000047882 */ /* 0x000fe20000000000 */
[----:B------:R-:W-:Y:S01]  /*14f90*/  BSSY B8, `(.L_x_686) ;  /* 0x0000593000087945 */ /* 0x000fe20003800000 */
[----:B------:R-:W-:Y:S01]  /*14fa0*/  MOV R28, 0x1 ;  /* 0x00000001001c7802 */ /* 0x000fe20000000f00 */
[----:B------:R-:W-:Y:S01]  /*14fb0*/  IMAD.MOV.U32 R25, RZ, RZ, RZ ;  /* 0x000000ffff197224 */ /* 0x000fe200078e00ff */
[C---:B------:R-:W-:Y:S01]  /*14fc0*/  LOP3.LUT R3, R31.reuse, 0x1f8, RZ, 0xc0, !PT ;  /* 0x000001f81f037812 */ /* 0x040fe200078ec0ff */
[----:B------:R-:W-:Y:S01]  /*14fd0*/  IMAD.SHL.U32 R36, R4, 0x8, RZ ;  /* 0x0000000804247824 */ /* 0x000fe200078e00ff */
[----:B------:R-:W-:Y:S01]  /*14fe0*/  LOP3.LUT R31, R31, 0x38, RZ, 0xc0, !PT ;  /* 0x000000381f1f7812 */ /* 0x000fe200078ec0ff */
[----:B------:R-:W-:Y:S01]  /*14ff0*/  IMAD.MOV.U32 R29, RZ, RZ, 0x1 ;  /* 0x00000001ff1d7424 */ /* 0x000fe200078e00ff */
[----:B------:R-:W-:Y:S01]  /*15000*/  LOP3.LUT R3, R3, 0x38, R0, 0x78, !PT ;  /* 0x0000003803037812 */ /* 0x000fe200078e7800 */
[----:B------:R-:W-:Y:S01]  /*15010*/  IMAD.MOV.U32 R27, RZ, RZ, RZ ;  /* 0x000000ffff1b7224 */ /* 0x000fe200078e00ff */
[----:B------:R-:W-:Y:S01]  /*15020*/  LOP3.LUT R30, R31, 0x40, RZ, 0xfc, !PT ;  /* 0x000000401f1e7812 */ /* 0x000fe200078efcff */
[----:B------:R-:W-:Y:S01]  /*15030*/  ULDC.64 UR40, c[0x0][0x198] ;  /* 0x0000660000287ab9 */ /* 0x000fe20000000a00 */
[----:B------:R-:W-:Y:S01]  /*15040*/  LOP3.LUT R36, R3, 0x200, R36, 0xf8, !PT ;  /* 0x0000020003247812 */ /* 0x000fe200078ef824 */
[----:B------:R-:W-:Y:S01]  /*15050*/  ULDC UR36, c[0x0][0xc] ;  /* 0x0000030000247ab9 */ /* 0x000fe20000000800 */
[----:B0-----:R-:W-:-:S06]  /*15060*/  ULEA UR4, UR5, UR4, 0x18 ;  /* 0x0000000405047291 */ /* 0x001fcc000f8ec03f */
[----:B------:R-:W-:Y:S01]  /*15070*/  IMAD.U32 R22, RZ, RZ, UR4 ;  /* 0x00000004ff167e24 */ /* 0x000fe2000f8e00ff */
[----:B--2---:R-:W-:-:S05]  /*15080*/  LOP3.LUT R0, R2, 0x2, RZ, 0xfc, !PT ;  /* 0x0000000202007812 */ /* 0x004fca00078efcff */
[----:B------:R0:W-:Y:S04]  /*15090*/  STL [R1+0x2c], R0 ;  /* 0x00002c0001007387 */ /* 0x0001e80000100800 */
[----:B------:R1:W-:Y:S01]  /*150a0*/  STL [R1+0x24], RZ ;  /* 0x000024ff01007387 */ /* 0x0003e20000100800 */
[----:B0-----:R-:W-:-:S05]  /*150b0*/  IMAD R0, R36, 0x2, R22 ;  /* 0x0000000224007824 */ /* 0x001fca00078e0216 */
[----:B------:R1:W-:Y:S02]  /*150c0*/  STL [R1+0x8], R0 ;  /* 0x0000080001007387 */ /* 0x0003e40000100800 */
.L_x_785:
[----:B0-----:R-:W0:Y:S02]  /*150d0*/  LDC.64 R2, c[0x0][0xc88] ;  /* 0x00032200ff027b82 */ /* 0x001e240000000a00 */
[----:B0-----:R-:W-:-:S05]  /*150e0*/  IMAD.WIDE R2, R19, 0x4, R2 ;  /* 0x0000000413027825 */ /* 0x001fca00078e0202 */
[----:B-1----:R-:W1:Y:S01]  /*150f0*/  LDG.E R33, desc[UR38][R2.64] ;  /* 0x0000002602217981 */ /* 0x002e62000c1e1900 */
[----:B------:R-:W-:Y:S05]  /*15100*/  YIELD ;  /* 0x0000000000007946 */ /* 0x000fea0003800000 */
[----:B------:R-:W-:Y:S01]  /*15110*/  ULDC.64 UR4, c[0x0][0xa28] ;  /* 0x00028a0000047ab9 */ /* 0x000fe20000000a00 */
[----:B------:R-:W-:Y:S01]  /*15120*/  IMAD.MOV.U32 R9, RZ, RZ, RZ ;  /* 0x000000ffff097224 */ /* 0x000fe200078e00ff */
[----:B------:R-:W-:Y:S01]  /*15130*/  ISETP.NE.U32.AND P0, PT, RZ, UR4, PT ;  /* 0x00000004ff007c0c */ /* 0x000fe2000bf05070 */
[----:B------:R-:W-:Y:S01]  /*15140*/  ULDC.64 UR8, c[0x0][0xa18] ;  /* 0x0002860000087ab9 */ /* 0x000fe20000000a00 */
[----:B------:R-:W-:Y:S01]  /*15150*/  MOV R6, RZ ;  /* 0x000000ff00067202 */ /* 0x000fe20000000f00 */
[----:B------:R-:W-:Y:S01]  /*15160*/  ULDC.64 UR6, c[0x0][0xa10] ;  /* 0x0002840000067ab9 */ /* 0x000fe20000000a00 */
[----:B------:R-:W-:-:S02]  /*15170*/  ISETP.NE.AND.EX P0, PT, RZ, UR5, PT, P0 ;  /* 0x00000005ff007c0c */ /* 0x000fc4000bf05300 */
[----:B-1----:R-:W-:-:S11]  /*15180*/  SHF.R.S32.HI R0, RZ, 0x1f, R33 ;  /* 0x0000001fff007819 */ /* 0x002fd60000011421 */
[C---:B------:R-:W-:Y:S01]  /*15190*/  @P0 LEA R2, P1, R33.reuse, UR4, 0x2 ;  /* 0x0000000421020c11 */ /* 0x040fe2000f8210ff */
[C---:B------:R-:W-:Y:S01]  /*151a0*/  IMAD.SHL.U32 R23, R33.reuse, 0x4, RZ ;  /* 0x0000000421177824 */ /* 0x040fe200078e00ff */
[C-C-:B------:R-:W-:Y:S01]  /*151b0*/  SHF.L.U64.HI R24, R33.reuse, 0x2, R0.reuse ;  /* 0x0000000221187819 */ /* 0x140fe20000010200 */
[----:B------:R0:W-:Y:S01]  /*151c0*/  STL [R1+0x18], R0 ;  /* 0x0000180001007387 */ /* 0x0001e20000100800 */
[----:B------:R-:W-:Y:S01]  /*151d0*/  @P0 LEA.HI.X R3, R33, UR5, R0, 0x2, P1 ;  /* 0x0000000521030c11 */ /* 0x000fe200088f1400 */
[----:B------:R-:W-:-:S04]  /*151e0*/  ULDC.64 UR4, c[0x0][0xa00] ;  /* 0x0002800000047ab9 */ /* 0x000fc80000000a00 */
[----:B--2---:R1:W2:Y:S01]  /*151f0*/  @P0 LDG.E R9, desc[UR38][R2.64] ;  /* 0x0000002602090981 */ /* 0x0042a2000c1e1900 */
[----:B------:R-:W-:Y:S02]  /*15200*/  ISETP.NE.U32.AND P0, PT, RZ, UR4, PT ;  /* 0x00000004ff007c0c */ /* 0x000fe4000bf05070 */
[----:B------:R-:W-:Y:S01]  /*15210*/  ISETP.NE.U32.AND P2, PT, RZ, UR8, PT ;  /* 0x00000008ff007c0c */ /* 0x000fe2000bf45070 */
[----:B0-----:R-:W-:Y:S01]  /*15220*/  IMAD.MOV.U32 R0, RZ, RZ, RZ ;  /* 0x000000ffff007224 */ /* 0x001fe200078e00ff */
[----:B------:R-:W-:Y:S02]  /*15230*/  ISETP.NE.AND.EX P0, PT, RZ, UR5, PT, P0 ;  /* 0x00000005ff007c0c */ /* 0x000fe4000bf05300 */
[----:B------:R-:W-:Y:S02]  /*15240*/  ISETP.NE.AND.EX P2, PT, RZ, UR9, PT, P2 ;  /* 0x00000009ff007c0c */ /* 0x000fe4000bf45320 */
[----:B------:R-:W-:Y:S02]  /*15250*/  ISETP.NE.U32.AND P1, PT, RZ, UR6, PT ;  /* 0x00000006ff007c0c */ /* 0x000fe4000bf25070 */
[----:B-1----:R-:W-:-:S02]  /*15260*/  IADD3 R2, P3, R23, UR4, RZ ;  /* 0x0000000417027c10 */ /* 0x002fc4000ff7e0ff */
[----:B------:R-:W-:Y:S02]  /*15270*/  ISETP.NE.AND.EX P1, PT, RZ, UR7, PT, P1 ;  /* 0x00000007ff007c0c */ /* 0x000fe4000bf25310 */
[----:B------:R-:W-:Y:S02]  /*15280*/  IADD3.X R3, R24, UR5, RZ, P3, !PT ;  /* 0x0000000518037c10 */ /* 0x000fe40009ffe4ff */
[----:B------:R-:W-:-:S03]  /*15290*/  IADD3 R4, P4, R23, UR6, RZ ;  /* 0x0000000617047c10 */ /* 0x000fc6000ff9e0ff */
[----:B------:R-:W3:Y:S01]  /*152a0*/  @P0 LDG.E R6, desc[UR38][R2.64] ;  /* 0x0000002602060981 */ /* 0x000ee2000c1e1900 */
[----:B------:R-:W-:Y:S01]  /*152b0*/  ULDC UR4, c[0x0][0x288] ;  /* 0x0000a20000047ab9 */ /* 0x000fe20000000800 */
[----:B------:R-:W-:Y:S01]  /*152c0*/  IADD3.X R5, R24, UR7, RZ, P4, !PT ;  /* 0x0000000718057c10 */ /* 0x000fe2000a7fe4ff */
[----:B------:R-:W-:Y:S01]  /*152d0*/  IMAD.U32 R8, RZ, RZ, UR4 ;  /* 0x00000004ff087e24 */ /* 0x000fe2000f8e00ff */
[----:B------:R-:W-:-:S03]  /*152e0*/  ULDC.64 UR4, c[0x0][0x418] ;  /* 0x0001060000047ab9 */ /* 0x000fc60000000a00 */
[----:B------:R-:W5:Y:S04]  /*152f0*/  @P1 LDG.E R0, desc[UR38][R4.64] ;  /* 0x0000002604001981 */ /* 0x000f68000c1e1900 */
[----:B---3--:R0:W-:Y:S02]  /*15300*/  STL [R1+0x10], R6 ;  /* 0x0000100601007387 */ /* 0x0081e40000100800 */
[----:B0-----:R-:W-:-:S04]  /*15310*/  @P2 IADD3 R6, P3, R23, UR8, RZ ;  /* 0x0000000817062c10 */ /* 0x001fc8000ff7e0ff */
[----:B------:R-:W-:-:S05]  /*15320*/  @P2 IADD3.X R7, R24, UR9, RZ, P3, !PT ;  /* 0x0000000918072c10 */ /* 0x000fca0009ffe4ff */
[----:B------:R0:W3:Y:S01]  /*15330*/  @P2 LDG.E R8, desc[UR38][R6.64] ;  /* 0x0000002606082981 */ /* 0x0000e2000c1e1900 */
[----:B------:R-:W-:-:S03]  /*15340*/  UISETP.NE.U32.AND UP0, UPT, UR4, URZ, UPT ;  /* 0x0000003f0400728c */ /* 0x000fc6000bf05070 */
[----:B------:R-:W-:Y:S01]  /*15350*/  ULDC UR4, c[0x0][0x424] ;  /* 0x0001090000047ab9 */ /* 0x000fe20000000800 */
[----:B------:R-:W-:-:S03]  /*15360*/  UISETP.NE.AND.EX UP0, UPT, UR5, URZ, UPT, UP0 ;  /* 0x0000003f0500728c */ /* 0x000fc6000bf05300 */
[----:B------:R-:W-:Y:S01]  /*15370*/  ULDC UR5, c[0x0][0x2f0] ;  /* 0x0000bc0000057ab9 */ /* 0x000fe20000000800 */
[----:B------:R-:W-:-:S04]  /*15380*/  USEL UR4, UR4, 0x1, UP0 ;  /* 0x0000000104047887 */ /* 0x000fc80008000000 */
[----:B------:R-:W-:Y:S01]  /*15390*/  UIMAD UR4, UR4, UR5, URZ ;  /* 0x00000005040472a4 */ /* 0x000fe2000f8e023f */
[----:B--2---:R-:W-:Y:S02]  /*153a0*/  STL [R1], R9 ;  /* 0x0000000901007387 */ /* 0x004fe40000100800 */
[----:B------:R-:W-:Y:S02]  /*153b0*/  ULDC UR5, c[0x0][0x348] ;  /* 0x0000d20000057ab9 */ /* 0x000fe40000000800 */
[----:B0-----:R-:W-:Y:S01]  /*153c0*/  IMAD.U32 R6, RZ, RZ, UR5 ;  /* 0x00000005ff067e24 */ /* 0x001fe2000f8e00ff */
[----:B---3--:R0:W-:Y:S02]  /*153d0*/  STL [R1+0x1c], R8 ;  /* 0x00001c0801007387 */ /* 0x0081e40000100800 */
[----:B0-----:R-:W-:Y:S01]  /*153e0*/  IMAD.U32 R8, RZ, RZ, UR4 ;  /* 0x00000004ff087e24 */ /* 0x001fe2000f8e00ff */
[----:B------:R-:W-:Y:S06]  /*153f0*/  @P2 BRA `(.L_x_687) ;  /* 0x0000000000142947 */ /* 0x000fec0003800000 */
[----:B------:R-:W-:Y:S05]  /*15400*/  @!P0 BRA `(.L_x_687) ;  /* 0x0000000000108947 */ /* 0x000fea0003800000 */
[----:B------:R-:W2:Y:S04]  /*15410*/  LDG.E R10, desc[UR38][R2.64] ;  /* 0x00000026020a7981 */ /* 0x000ea8000c1e1900 */
[----:B------:R-:W2:Y:S02]  /*15420*/  LDG.E R7, desc[UR38][R2.64+0x4] ;  /* 0x0000042602077981 */ /* 0x000ea4000c1e1900 */
[----:B--2---:R-:W-:-:S05]  /*15430*/  IMAD.IADD R2, R7, 0x1, -R10 ;  /* 0x0000000107027824 */ /* 0x004fca00078e0a0a */
[----:B------:R0:W-:Y:S02]  /*15440*/  STL [R1+0x1c], R2 ;  /* 0x00001c0201007387 */ /* 0x0001e40000100800 */
.L_x_687:
[----:B------:R-:W-:Y:S01]  /*15450*/  ULDC.64 UR4, c[0x0][0xa20] ;  /* 0x0002880000047ab9 */ /* 0x000fe20000000a00 */
[----:B------:R-:W-:Y:S01]  /*15460*/  IMAD.MOV.U32 R34, RZ, RZ, R33 ;  /* 0x000000ffff227224 */ /* 0x000fe200078e0021 */
[----:B------:R-:W-:-:S04]  /*15470*/  ISETP.NE.U32.AND P0, PT, RZ, UR4, PT ;  /* 0x00000004ff007c0c */ /* 0x000fc8000bf05070 */
[----:B------:R-:W-:-:S13]  /*15480*/  ISETP.NE.AND.EX P0, PT, RZ, UR5, PT, P0 ;  /* 0x00000005ff007c0c */ /* 0x000fda000bf05300 */
[----:B------:R-:W-:Y:S05]  /*15490*/  @!P0 BRA `(.L_x_688) ;  /* 0x0000000000108947 */ /* 0x000fea0003800000 */
[----:B0-----:R-:W-:-:S04]  /*154a0*/  IADD3 R2, P0, R23, UR4, RZ ;  /* 0x0000000417027c10 */ /* 0x001fc8000ff1e0ff */
[----:B------:R-:W-:-:S05]  /*154b0*/  IADD3.X R3, R24, UR5, RZ, P0, !PT ;  /* 0x0000000518037c10 */ /* 0x000fca00087fe4ff */
[----:B------:R1:W5:Y:S01]  /*154c0*/  LDG.E R8, desc[UR38][R2.64] ;  /* 0x0000002602087981 */ /* 0x000362000c1e1900 */
[----:B------:R-:W-:Y:S05]  /*154d0*/  BRA `(.L_x_689) ;  /* 0x0000000000247947 */ /* 0x000fea0003800000 */
.L_x_688:
[----:B------:R-:W-:Y:S02]  /*154e0*/  ULDC.64 UR4, c[0x0][0xa08] ;  /* 0x0002820000047ab9 */ /* 0x000fe40000000a00 */
[----:B------:R-:W-:-:S04]  /*154f0*/  ISETP.NE.U32.AND P0, PT, RZ, UR4, PT ;  /* 0x00000004ff007c0c */ /* 0x000fc8000bf05070 */
[----:B------:R-:W-:-:S13]  /*15500*/  ISETP.NE.AND.EX P0, PT, RZ, UR5, PT, P0 ;  /* 0x00000005ff007c0c */ /* 0x000fda000bf05300 */
[----:B------:R-:W-:Y:S05]  /*15510*/  @!P0 BRA `(.L_x_689) ;  /* 0x0000000000148947 */ /* 0x000fea0003800000 */
[----:B0-----:R-:W0:Y:S02]  /*15520*/  LDC.64 R2, c[0x0][0xa08] ;  /* 0x00028200ff027b82 */ /* 0x001e240000000a00 */
[----:B0-----:R-:W-:-:S05]  /*15530*/  IMAD.WIDE R2, R34, 0x4, R2 ;  /* 0x0000000422027825 */ /* 0x001fca00078e0202 */
[----:B------:R-:W2:Y:S04]  /*15540*/  LDG.E R8, desc[UR38][R2.64] ;  /* 0x0000002602087981 */ /* 0x000ea8000c1e1900 */
[----:B------:R-:W2:Y:S02]  /*15550*/  LDG.E R7, desc[UR38][R2.64+0x4] ;  /* 0x0000042602077981 */ /* 0x000ea4000c1e1900 */
[----:B--2---:R-:W-:-:S07]  /*15560*/  IMAD.IADD R8, R7, 0x1, -R8 ;  /* 0x0000000107087824 */ /* 0x004fce00078e0a08 */
.L_x_689:
[----:B-1----:R-:W2:Y:S04]  /*15570*/  @P1 LDG.E R3, desc[UR38][R4.64] ;  /* 0x0000002604031981 */ /* 0x002ea8000c1e1900 */
[----:B0-----:R-:W2:Y:S01]  /*15580*/  @P1 LDG.E R2, desc[UR38][R4.64+0x4] ;  /* 0x0000042604021981 */ /* 0x001ea2000c1e1900 */
[----:B------:R-:W-:Y:S01]  /*15590*/  BSSY B0, `(.L_x_690) ;  /* 0x000011a000007945 */ /* 0x000fe20003800000 */
[----:B--2---:R-:W-:Y:S01]  /*155a0*/  @P1 IADD3 R6, -R3, R2, RZ ;  /* 0x0000000203061210 */ /* 0x004fe20007ffe1ff */
[----:B-----5:R-:W-:-:S04]  /*155b0*/  IMAD.IADD R3, R8, 0x1, -R9 ;  /* 0x0000000108037824 */ /* 0x020fc800078e0a09 */
[----:B------:R-:W-:-:S04]  /*155c0*/  IMAD.IADD R37, R3, 0x1, R6 ;  /* 0x0000000103257824 */ /* 0x000fc800078e0206 */
[----:B------:R-:W-:-:S05]  /*155d0*/  VIADD R2, R37, 0x7f ;  /* 0x0000007f25027836 */ /* 0x000fca0000000000 */
[----:B------:R-:W-:-:S04]  /*155e0*/  SHF.R.S32.HI R7, RZ, 0x1f, R2 ;  /* 0x0000001fff077819 */ /* 0x000fc80000011402 */
[----:B------:R-:W-:-:S04]  /*155f0*/  LEA.HI R4, R7, R2, RZ, 0x7 ;  /* 0x0000000207047211 */ /* 0x000fc800078f38ff */
[----:B------:R-:W-:Y:S01]  /*15600*/  LOP3.LUT R2, R4, 0xffffff80, RZ, 0xc0, !PT ;  /* 0xffffff8004027812 */ /* 0x000fe200078ec0ff */
[----:B------:R0:W-:Y:S03]  /*15610*/  STL [R1+0x20], R4 ;  /* 0x0000200401007387 */ /* 0x0001e60000100800 */
[----:B------:R-:W-:Y:S01]  /*15620*/  VIADDMNMX R7, R2, -R3, R6, PT ;  /* 0x8000000302077246 */ /* 0x000fe20003800106 */
[----:B------:R-:W-:-:S05]  /*15630*/  IMAD.MOV R2, RZ, RZ, -R3 ;  /* 0x000000ffff027224 */ /* 0x000fca00078e0a03 */
[----:B------:R-:W-:-:S04]  /*15640*/  VIMNMX R2, RZ, R2, !PT ;  /* 0x00000002ff027248 */ /* 0x000fc80007fe0100 */
[----:B------:R-:W-:Y:S02]  /*15650*/  ISETP.GT.AND P0, PT, R7, R2, PT ;  /* 0x000000020700720c */ /* 0x000fe40003f04270 */
[----:B0-----:R-:W-:-:S11]  /*15660*/  SHF.R.U32.HI R4, RZ, 0x7, R2 ;  /* 0x00000007ff047819 */ /* 0x001fd60000011602 */
[----:B------:R-:W-:-:S05]  /*15670*/  @P0 VIADD R3, R7, 0x7f ;  /* 0x0000007f07030836 */ /* 0x000fca0000000000 */
[----:B------:R-:W-:-:S04]  /*15680*/  @P0 SHF.R.S32.HI R2, RZ, 0x1f, R3 ;  /* 0x0000001fff020819 */ /* 0x000fc80000011403 */
[----:B------:R-:W-:Y:S01]  /*15690*/  @P0 LEA.HI R2, R2, R3, RZ, 0x7 ;  /* 0x0000000302020211 */ /* 0x000fe200078f38ff */
[----:B------:R-:W-:-:S03]  /*156a0*/  IMAD.MOV.U32 R3, RZ, RZ, R4 ;  /* 0x000000ffff037224 */ /* 0x000fc600078e0004 */
[----:B------:R-:W-:Y:S02]  /*156b0*/  @P0 SHF.R.S32.HI R3, RZ, 0x7, R2 ;  /* 0x00000007ff030819 */ /* 0x000fe40000011402 */
[----:B------:R-:W-:Y:S02]  /*156c0*/  PLOP3.LUT P0, PT, PT, PT, PT, 0x80, 0x0 ;  /* 0x000000000000781c */ /* 0x000fe40003f0f070 */
[----:B------:R-:W-:-:S13]  /*156d0*/  ISETP.GT.AND P2, PT, R3, R4, PT ;  /* 0x000000040300720c */ /* 0x000fda0003f44270 */
[----:B------:R-:W-:Y:S05]  /*156e0*/  @!P2 BRA `(.L_x_691) ;  /* 0x000000100010a947 */ /* 0x000fea0003800000 */
[----:B------:R-:W-:Y:S01]  /*156f0*/  UMOV UR4, 0xffffffff ;  /* 0xffffffff00047882 */ /* 0x000fe20000000000 */
[----:B------:R-:W-:Y:S02]  /*15700*/  SEL R2, R34, RZ, !P1 ;  /* 0x000000ff22027207 */ /* 0x000fe40004800000 */
[----:B------:R-:W-:Y:S05]  /*15710*/  BRA.DIV UR4, `(.L_x_692) ;  /* 0x0000006e04b07947 */ /* 0x000fea000b800000 */
[----:B------:R-:W0:Y:S02]  /*15720*/  S2R R5, SR_TID.X ;  /* 0x0000000000057919 */ /* 0x000e240000002100 */
[----:B0-----:R-:W-:-:S04]  /*15730*/  SHF.R.U32.HI R5, RZ, 0x5, R5 ;  /* 0x00000005ff057819 */ /* 0x001fc80000011605 */
[----:B------:R-:W-:-:S05]  /*15740*/  LOP3.LUT R5, R5, 0x3, RZ, 0xc0, !PT ;  /* 0x0000000305057812 */ /* 0x000fca00078ec0ff */
[----:B------:R0:W1:Y:S02]  /*15750*/  SHFL.IDX PT, R14, R5, RZ, 0x1f ;  /* 0x00001fff050e7589 */ /* 0x00006400000e0000 */
.L_x_883:
[----:B-1----:R-:W-:Y:S02]  /*15760*/  ISETP.NE.AND P0, PT, R14, RZ, PT ;  /* 0x000000ff0e00720c */ /* 0x002fe40003f05270 */
[----:B------:R-:W-:-:S11]  /*15770*/  PLOP3.LUT P6, PT, PT, PT, PT, 0x8, 0x0 ;  /* 0x000000000000781c */ /* 0x000fd60003fce170 */
[----:B------:R-:W-:Y:S05]  /*15780*/  @P0 BRA `(.L_x_693) ;  /* 0x00000000000c0947 */ /* 0x000fea0003800000 */
[----:B------:R-:W-:-:S03]  /*15790*/  UMOV UR4, 0xffffffff ;  /* 0xffffffff00047882 */ /* 0x000fc60000000000 */
[----:B------:R-:W-:Y:S05]  /*157a0*/  BRA.DIV UR4, `(.L_x_694) ;  /* 0x0000006e04c07947 */ /* 0x000fea000b800000 */
[----:B------:R-:W-:-:S13]  /*157b0*/  ELECT P6, URZ, PT ;  /* 0x00000000003f782f */ /* 0x000fda00038c0000 */
.L_x_693:
[----:B0-----:R-:W2:Y:S01]  /*157c0*/  LDL R5, [R1+0x24] ;  /* 0x0000240001057983 */ /* 0x001ea20000100800 */
[----:B------:R-:W-:Y:S01]  /*157d0*/  BSSY B1, `(.L_x_695) ;  /* 0x0000008000017945 */ /* 0x000fe20003800000 */
[----:B--2---:R-:W-:-:S05]  /*157e0*/  VIADD R5, R5, 0x1 ;  /* 0x0000000105057836 */ /* 0x004fca0000000000 */
[----:B------:R-:W-:-:S04]  /*157f0*/  LEA.HI R6, R5, R5, RZ, 0x1 ;  /* 0x0000000505067211 */ /* 0x000fc800078f08ff */
[----:B------:R-:W-:-:S04]  /*15800*/  LOP3.LUT R6, R6, 0xfffffffe, RZ, 0xc0, !PT ;  /* 0xfffffffe06067812 */ /* 0x000fc800078ec0ff */
[----:B------:R-:W-:-:S04]  /*15810*/  IADD3 R5, R5, -R6, RZ ;  /* 0x8000000605057210 */ /* 0x000fc80007ffe0ff */
[----:B------:R-:W-:-:S04]  /*15820*/  SHF.L.U32 R5, R5, 0x1f, RZ ;  /* 0x0000001f05057819 */ /* 0x000fc800000006ff */
[----:B------:R-:W0:Y:S02]  /*15830*/  SYNCS.PHASECHK.TRANS64.TRYWAIT P0, [R22+URZ+0x28820], R5 ;  /* 0x02882005160075a7 */ /* 0x000e24000800017f */
[----:B0-----:R-:W-:Y:S05]  /*15840*/  @!P0 BRA `(.L_x_696) ;  /* 0x0000006c00b88947 */ /* 0x001fea0003800000 */
.L_x_886:
[----:B------:R-:W-:Y:S05]  /*15850*/  BSYNC B1 ;  /* 0x0000000000017941 */ /* 0x000fea0003800000 */
.L_x_695:
[----:B------:R-:W-:Y:S04]  /*15860*/  BSSY B1, `(.L_x_697) ;  /* 0x000006e000017945 */ /* 0x000fe80003800000 */
[----:B------:R-:W-:Y:S05]  /*15870*/  @!P6 BRA `(.L_x_698) ;  /* 0x0000000400b0e947 */ /* 0x000fea0003800000 */
[----:B0-----:R-:W-:Y:S01]  /*15880*/  IMAD R5, R27, 0x8, R22 ;  /* 0x000000081b057824 */ /* 0x001fe200078e0216 */
[----:B------:R-:W-:Y:S01]  /*15890*/  SHF.L.U32 R6, R29, 0x1f, RZ ;  /* 0x0000001f1d067819 */ /* 0x000fe200000006ff */
[----:B------:R-:W0:Y:S01]  /*158a0*/  S2R R7, SR_TID.X ;  /* 0x0000000000077919 */ /* 0x000e220000002100 */
[----:B------:R-:W-:Y:S02]  /*158b0*/  BSSY B2, `(.L_x_699) ;  /* 0x0000005000027945 */ /* 0x000fe40003800000 */
[----:B------:R-:W1:Y:S01]  /*158c0*/  SYNCS.PHASECHK.TRANS64.TRYWAIT P0, [R5+URZ+0x288a0], R6 ;  /* 0x0288a006050075a7 */ /* 0x000e62000800017f */
[----:B0-----:R-:W-:-:S04]  /*158d0*/  LOP3.LUT R7, R7, 0x7f, RZ, 0xc0, !PT ;  /* 0x0000007f07077812 */ /* 0x001fc800078ec0ff */
[----:B------:R-:W-:Y:S01]  /*158e0*/  ISETP.NE.AND P1, PT, R7, RZ, PT ;  /* 0x000000ff0700720c */ /* 0x000fe20003f25270 */
[----:B-1----:R-:W-:-:S12]  /*158f0*/  @!P0 BRA `(.L_x_700) ;  /* 0x0000006c00a08947 */ /* 0x002fd80003800000 */
.L_x_887:
[----:B------:R-:W-:Y:S05]  /*15900*/  BSYNC B2 ;  /* 0x0000000000027941 */ /* 0x000fea0003800000 */
.L_x_699:
[----:B------:R-:W-:Y:S04]  /*15910*/  BSSY B2, `(.L_x_701) ;  /* 0x0000009000027945 */ /* 0x000fe80003800000 */
[----:B------:R-:W-:Y:S05]  /*15920*/  @P1 BRA `(.L_x_702) ;  /* 0x00000000001c1947 */ /* 0x000fea0003800000 */
[----:B------:R-:W1:Y:S01]  /*15930*/  S2R R8, SR_TID.X ;  /* 0x0000000000087919 */ /* 0x000e620000002100 */
[----:B------:R-:W-:-:S04]  /*15940*/  IMAD.MOV.U32 R7, RZ, RZ, 0x8000 ;  /* 0x00008000ff077424 */ /* 0x000fc800078e00ff */
[----:B------:R2:W-:Y:S01]  /*15950*/  SYNCS.ARRIVE.TRANS64 RZ, [R5+URZ+0x28890], R7 ;  /* 0x0288900705ff79a7 */ /* 0x0005e2000800003f */
[----:B-1----:R-:W-:-:S04]  /*15960*/  LOP3.LUT R8, R8, 0x1f, RZ, 0xc0, !PT ;  /* 0x0000001f08087812 */ /* 0x002fc800078ec0ff */
[----:B------:R-:W-:-:S13]  /*15970*/  ISETP.NE.AND P0, PT, R8, RZ, PT ;  /* 0x000000ff0800720c */ /* 0x000fda0003f05270 */
[----:B--2---:R-:W-:Y:S05]  /*15980*/  @!P0 BRA `(.L_x_702) ;  /* 0x0000000000048947 */ /* 0x004fea0003800000 */
[----:B------:R-:W-:Y:S01]  /*15990*/  BPT.TRAP 0x1 ;  /* 0x000000040000795c */ /* 0x000fe20000300000 */
.L_x_702:
[----:B------:R-:W-:Y:S05]  /*159a0*/  BSYNC B2 ;  /* 0x0000000000027941 */ /* 0x000fea0003800000 */
.L_x_701:
[----:B------:R-:W-:Y:S01]  /*159b0*/  IMAD.MOV.U32 R12, RZ, RZ, RZ ;  /* 0x000000ffff0c7224 */ /* 0x000fe200078e00ff */
[----:B------:R-:W-:Y:S01]  /*159c0*/  UIADD3 UR4, UP0, UR40, 0x570, URZ ;  /* 0x0000057028047890 */ /* 0x000fe2000ff1e03f */
[----:B------:R-:W-:Y:S01]  /*159d0*/  IMAD R7, R3, 0x80, R0 ;  /* 0x0000008003077824 */ /* 0x000fe200078e0200 */
[----:B------:R-:W-:Y:S01]  /*159e0*/  PLOP3.LUT P0, PT, PT, PT, PT, 0x80, 0x0 ;  /* 0x000000000000781c */ /* 0x000fe20003f0f070 */
[----:B------:R-:W-:Y:S01]  /*159f0*/  IMAD R8, R27, 0x8000, R22 ;  /* 0x000080001b087824 */ /* 0x000fe200078e0216 */
[----:B------:R-:W-:Y:S01]  /*15a00*/  R2UR UR10, R12 ;  /* 0x000000000c0a72ca */ /* 0x000fe200000e0000 */
[----:B------:R-:W-:Y:S01]  /*15a10*/  VIADD R7, R7, 0xffffff80 ;  /* 0xffffff8007077836 */ /* 0x000fe20000000000 */
[----:B------:R-:W-:Y:S01]  /*15a20*/  IADD3 R10, R5, 0x28890, RZ ;  /* 0x00028890050a7810 */ /* 0x000fe20007ffe0ff */
[----:B------:R-:W-:Y:S01]  /*15a30*/  IMAD.SHL.U32 R9, R27, 0x4000, RZ ;  /* 0x000040001b097824 */ /* 0x000fe200078e00ff */
[----:B------:R-:W-:Y:S01]  /*15a40*/  UIADD3.X UR5, URZ, UR41, URZ, UP0, !UPT ;  /* 0x000000293f057290 */ /* 0x000fe200087fe43f */
[----:B------:R-:W-:Y:S01]  /*15a50*/  VIADD R11, R8, 0x18400 ;  /* 0x00018400080b7836 */ /* 0x000fe20000000000 */
[----:B------:R-:W-:Y:S01]  /*15a60*/  UMOV UR6, 0x0 ;  /* 0x0000000000067882 */ /* 0x000fe20000000000 */
[----:B------:R-:W-:-:S09]  /*15a70*/  UMOV UR7, 0x12f00000 ;  /* 0x12f0000000077882 */ /* 0x000fd20000000000 */
.L_x_703:
[----:B------:R-:W-:-:S13]  /*15a80*/  @P0 ELECT P2, URZ, PT ;  /* 0x00000000003f082f */ /* 0x000fda0003840000 */
[----:B------:R-:W-:Y:S02]  /*15a90*/  @P2 R2UR UR13, R2 ;  /* 0x00000000020d22ca */ /* 0x000fe400000e0000 */
[----:B------:R-:W-:Y:S02]  /*15aa0*/  @P2 R2UR UR12, R18 ;  /* 0x00000000120c22ca */ /* 0x000fe400000e0000 */
[----:B------:R-:W-:Y:S02]  /*15ab0*/  @P2 R2UR UR11, R7 ;  /* 0x00000000070b22ca */ /* 0x000fe400000e0000 */
[----:B------:R-:W-:Y:S02]  /*15ac0*/  @P2 R2UR UR9, R10 ;  /* 0x000000000a0922ca */ /* 0x000fe400000e0000 */
[----:B------:R-:W-:Y:S02]  /*15ad0*/  @P2 R2UR UR8, R11 ;  /* 0x000000000b0822ca */ /* 0x000fe400000e0000 */
[----:B------:R-:W-:-:S02]  /*15ae0*/  @P2 PLOP3.LUT P0, PT, P2, PT, PT, 0x8, 0x0 ;  /* 0x000000000000281c */ /* 0x000fc4000170e170 */
[----:B------:R-:W-:-:S09]  /*15af0*/  PLOP3.LUT P2, PT, PT, PT, PT, 0x8, 0x0 ;  /* 0x000000000000781c */ /* 0x000fd20003f4e170 */
[----:B------:R1:W-:Y:S02]  /*15b00*/  UTMALDG.4D [UR8], [UR4], desc[UR6] ;  /* 0x00000608040075b4 */ /* 0x0003e40008019000 */
[----:B-1----:R-:W-:Y:S05]  /*15b10*/  @P0 BRA.U.ANY `(.L_x_703) ;  /* 0xfffffffd00d80947 */ /* 0x002fea000393ffff */
[----:B------:R-:W-:Y:S01]  /*15b20*/  IMAD.MOV.U32 R13, RZ, RZ, 0x40 ;  /* 0x00000040ff0d7424 */ /* 0x000fe200078e00ff */
[----:B------:R-:W-:Y:S01]  /*15b30*/  PLOP3.LUT P0, PT, PT, PT, PT, 0x80, 0x0 ;  /* 0x000000000000781c */ /* 0x000fe20003f0f070 */
[----:B------:R-:W-:Y:S01]  /*15b40*/  VIADD R8, R8, 0x1c400 ;  /* 0x0001c40008087836 */ /* 0x000fe20000000000 */
[----:B------:R-:W-:Y:S01]  /*15b50*/  UMOV UR6, 0x0 ;  /* 0x0000000000067882 */ /* 0x000fe20000000000 */
[----:B------:R-:W-:Y:S01]  /*15b60*/  UMOV UR7, 0x12f00000 ;  /* 0x12f0000000077882 */ /* 0x000fe20000000000 */
[----:B------:R-:W-:-:S15]  /*15b70*/  R2UR UR10, R13 ;  /* 0x000000000d0a72ca */ /* 0x000fde00000e0000 */
.L_x_704:
        /* <DEDUP_REMOVED lines=10> */
[----:B------:R-:W1:Y:S01]  /*15c20*/  SYNCS.PHASECHK.TRANS64.TRYWAIT P0, [R5+URZ+0x288c0], R6 ;  /* 0x0288c006050075a7 */ /* 0x000e62000800017f */
[----:B------:R-:W-:Y:S04]  /*15c30*/  BSSY B2, `(.L_x_705) ;  /* 0x0000002000027945 */ /* 0x000fe80003800000 */
[----:B-1----:R-:W-:Y:S05]  /*15c40*/  @!P0 BRA `(.L_x_706) ;  /* 0x0000006800e08947 */ /* 0x002fea0003800000 */
.L_x_888:
[----:B------:R-:W-:Y:S05]  /*15c50*/  BSYNC B2 ;  /* 0x0000000000027941 */ /* 0x000fea0003800000 */
.L_x_705:
[----:B------:R-:W-:Y:S01]  /*15c60*/  BSSY B2, `(.L_x_707) ;  /* 0x000000b000027945 */ /* 0x000fe20003800000 */
[----:B------:R-:W-:Y:S02]  /*15c70*/  IMAD.MOV.U32 R10, RZ, RZ, 0x0 ;  /* 0x00000000ff0a7424 */ /* 0x000fe400078e00ff */
[----:B------:R-:W-:Y:S01]  /*15c80*/  IMAD.MOV.U32 R11, RZ, RZ, 0x12f00000 ;  /* 0x12f00000ff0b7424 */ /* 0x000fe200078e00ff */
[----:B------:R-:W-:Y:S06]  /*15c90*/  @P1 BRA `(.L_x_708) ;  /* 0x00000000001c1947 */ /* 0x000fec0003800000 */
[----:B------:R-:W2:Y:S01]  /*15ca0*/  S2R R8, SR_TID.X ;  /* 0x0000000000087919 */ /* 0x000ea20000002100 */
[----:B01----:R-:W-:-:S04]  /*15cb0*/  IMAD.MOV.U32 R6, RZ, RZ, 0x8000 ;  /* 0x00008000ff067424 */ /* 0x003fc800078e00ff */
[----:B------:R3:W-:Y:S01]  /*15cc0*/  SYNCS.ARRIVE.TRANS64 RZ, [R5+URZ+0x288b0], R6 ;  /* 0x0288b00605ff79a7 */ /* 0x0007e2000800003f */
[----:B--2---:R-:W-:-:S04]  /*15cd0*/  LOP3.LUT R8, R8, 0x1f, RZ, 0xc0, !PT ;  /* 0x0000001f08087812 */ /* 0x004fc800078ec0ff */
[----:B------:R-:W-:-:S13]  /*15ce0*/  ISETP.NE.AND P0, PT, R8, RZ, PT ;  /* 0x000000ff0800720c */ /* 0x000fda0003f05270 */
[----:B---3--:R-:W-:Y:S05]  /*15cf0*/  @!P0 BRA `(.L_x_708) ;  /* 0x0000000000048947 */ /* 0x008fea0003800000 */
[----:B------:R-:W-:Y:S01]  /*15d00*/  BPT.TRAP 0x1 ;  /* 0x000000040000795c */ /* 0x000fe20000300000 */
.L_x_708:
[----:B------:R-:W-:Y:S05]  /*15d10*/  BSYNC B2 ;  /* 0x0000000000027941 */ /* 0x000fea0003800000 */
.L_x_707:
[----:B------:R-:W-:Y:S01]  /*15d20*/  R2UR UR10, R12 ;  /* 0x000000000c0a72ca */ /* 0x000fe200000e0000 */
[----:B------:R-:W-:Y:S01]  /*15d30*/  IMAD R9, R9, 0x2, R22 ;  /* 0x0000000209097824 */ /* 0x000fe200078e0216 */
[----:B------:R-:W-:Y:S01]  /*15d40*/  R2UR UR6, R10 ;  /* 0x000000000a0672ca */ /* 0x000fe200000e0000 */
[----:B------:R-:W-:Y:S01]  /*15d50*/  UIADD3 UR4, UP0, UR40, 0x670, URZ ;  /* 0x0000067028047890 */ /* 0x000fe2000ff1e03f */
[----:B------:R-:W-:Y:S01]  /*15d60*/  R2UR UR7, R11 ;  /* 0x000000000b0772ca */ /* 0x000fe200000e0000 */
[----:B01----:R-:W-:Y:S01]  /*15d70*/  VIADD R6, R9, 0x400 ;  /* 0x0000040009067836 */ /* 0x003fe20000000000 */
[----:B------:R-:W-:Y:S01]  /*15d80*/  PLOP3.LUT P0, PT, PT, PT, PT, 0x80, 0x0 ;  /* 0x000000000000781c */ /* 0x000fe20003f0f070 */
[----:B------:R-:W-:Y:S01]  /*15d90*/  UIADD3.X UR5, URZ, UR41, URZ, UP0, !UPT ;  /* 0x000000293f057290 */ /* 0x000fe200087fe43f */
[----:B------:R-:W-:-:S11]  /*15da0*/  IADD3 R5, R5, 0x288b0, RZ ;  /* 0x000288b005057810 */ /* 0x000fd60007ffe0ff */
.L_x_709:
        /* <DEDUP_REMOVED lines=9> */
[----:B0-----:R-:W-:Y:S05]  /*15e40*/  @P0 BRA.U.ANY `(.L_x_709) ;  /* 0xfffffffd00d80947 */ /* 0x001fea000393ffff */
[----:B------:R-:W-:Y:S01]  /*15e50*/  R2UR UR10, R13 ;  /* 0x000000000d0a72ca */ /* 0x000fe200000e0000 */
[----:B------:R-:W-:Y:S01]  /*15e60*/  VIADD R9, R9, 0x4400 ;  /* 0x0000440009097836 */ /* 0x000fe20000000000 */
[----:B------:R-:W-:Y:S02]  /*15e70*/  R2UR UR6, R10 ;  /* 0x000000000a0672ca */ /* 0x000fe400000e0000 */
[----:B------:R-:W-:Y:S02]  /*15e80*/  R2UR UR7, R11 ;  /* 0x000000000b0772ca */ /* 0x000fe400000e0000 */
[----:B------:R-:W-:-:S13]  /*15e90*/  PLOP3.LUT P0, PT, PT, PT, PT, 0x80, 0x0 ;  /* 0x000000000000781c */ /* 0x000fda0003f0f070 */
.L_x_710:
        /* <DEDUP_REMOVED lines=10> */
.L_x_698:
[----:B------:R-:W-:Y:S05]  /*15f40*/  BSYNC B1 ;  /* 0x0000000000017941 */ /* 0x000fea0003800000 */
.L_x_697:
[----:B------:R-:W-:Y:S01]  /*15f50*/  VIADD R9, R3, 0xfffffffe ;  /* 0xfffffffe03097836 */ /* 0x000fe20000000000 */
[----:B------:R-:W-:Y:S01]  /*15f60*/  PLOP3.LUT P0, PT, PT, PT, PT, 0x8, 0x0 ;  /* 0x000000000000781c */ /* 0x000fe20003f0e170 */
[----:B------:R-:W-:-:S03]  /*15f70*/  VIADD R27, R27, 0x1 ;  /* 0x000000011b1b7836 */ /* 0x000fc60000000000 */
[----:B------:R-:W-:Y:S02]  /*15f80*/  ISETP.GE.AND P2, PT, R9, R4, PT ;  /* 0x000000040900720c */ /* 0x000fe40003f46270 */
[----:B------:R-:W-:-:S04]  /*15f90*/  ISETP.NE.AND P1, PT, R27, 0x2, PT ;  /* 0x000000021b00780c */ /* 0x000fc80003f25270 */
[----:B------:R-:W-:Y:S02]  /*15fa0*/  SEL R6, RZ, 0x1, P1 ;  /* 0x00000001ff067807 */ /* 0x000fe40000800000 */
[----:B------:R-:W-:Y:S02]  /*15fb0*/  SEL R27, R27, RZ, P1 ;  /* 0x000000ff1b1b7207 */ /* 0x000fe40000800000 */
[----:B------:R-:W-:-:S03]  /*15fc0*/  LOP3.LUT R29, R29, R6, RZ, 0x3c, !PT ;  /* 0x000000061d1d7212 */ /* 0x000fc600078e3cff */
[----:B------:R-:W-:Y:S05]  /*15fd0*/  @!P2 BRA `(.L_x_691) ;  /* 0x0000000400d4a947 */ /* 0x000fea0003800000 */
.L_x_725:
[----:B------:R-:W-:Y:S05]  /*15fe0*/  YIELD ;  /* 0x0000000000007946 */ /* 0x000fea0003800000 */
[----:B------:R-:W-:Y:S04]  /*15ff0*/  BSSY B1, `(.L_x_711) ;  /* 0x000006b000017945 */ /* 0x000fe80003800000 */
[----:B------:R-:W-:Y:S05]  /*16000*/  @!P6 BRA `(.L_x_712) ;  /* 0x0000000400a4e947 */ /* 0x000fea0003800000 */
[----:B------:R-:W-:Y:S01]  /*16010*/  IMAD R8, R27, 0x8, R22 ;  /* 0x000000081b087824 */ /* 0x000fe200078e0216 */
[----:B------:R-:W-:Y:S01]  /*16020*/  SHF.L.U32 R7, R29, 0x1f, RZ ;  /* 0x0000001f1d077819 */ /* 0x000fe200000006ff */
[----:B------:R-:W1:Y:S01]  /*16030*/  S2R R3, SR_TID.X ;  /* 0x0000000000037919 */ /* 0x000e620000002100 */
[----:B------:R-:W-:Y:S02]  /*16040*/  BSSY B2, `(.L_x_713) ;  /* 0x0000005000027945 */ /* 0x000fe40003800000 */
[----:B------:R-:W2:Y:S01]  /*16050*/  SYNCS.PHASECHK.TRANS64.TRYWAIT P1, [R8+URZ+0x288a0], R7 ;  /* 0x0288a007080075a7 */ /* 0x000ea2000802017f */
[----:B-1----:R-:W-:-:S04]  /*16060*/  LOP3.LUT R3, R3, 0x7f, RZ, 0xc0, !PT ;  /* 0x0000007f03037812 */ /* 0x002fc800078ec0ff */
[----:B------:R-:W-:Y:S01]  /*16070*/  ISETP.NE.AND P2, PT, R3, RZ, PT ;  /* 0x000000ff0300720c */ /* 0x000fe20003f45270 */
[----:B--2---:R-:W-:-:S12]  /*16080*/  @!P1 BRA `(.L_x_714) ;  /* 0x0000006400e49947 */ /* 0x004fd80003800000 */
.L_x_889:
[----:B------:R-:W-:Y:S05]  /*16090*/  BSYNC B2 ;  /* 0x0000000000027941 */ /* 0x000fea0003800000 */
.L_x_713:
[----:B------:R-:W-:Y:S04]  /*160a0*/  BSSY B2, `(.L_x_715) ;  /* 0x0000009000027945 */ /* 0x000fe80003800000 */
[----:B------:R-:W-:Y:S05]  /*160b0*/  @P2 BRA `(.L_x_716) ;  /* 0x00000000001c2947 */ /* 0x000fea0003800000 */
[----:B0-----:R-:W0:Y:S01]  /*160c0*/  S2R R5, SR_TID.X ;  /* 0x0000000000057919 */ /* 0x001e220000002100 */
[----:B------:R-:W-:-:S04]  /*160d0*/  IMAD.MOV.U32 R3, RZ, RZ, 0x8000 ;  /* 0x00008000ff037424 */ /* 0x000fc800078e00ff */
[----:B------:R2:W-:Y:S01]  /*160e0*/  SYNCS.ARRIVE.TRANS64 RZ, [R8+URZ+0x28890], R3 ;  /* 0x0288900308ff79a7 */ /* 0x0005e2000800003f */
[----:B0-----:R-:W-:-:S04]  /*160f0*/  LOP3.LUT R5, R5, 0x1f, RZ, 0xc0, !PT ;  /* 0x0000001f05057812 */ /* 0x001fc800078ec0ff */
[----:B------:R-:W-:-:S13]  /*16100*/  ISETP.NE.AND P1, PT, R5, RZ, PT ;  /* 0x000000ff0500720c */ /* 0x000fda0003f25270 */
[----:B--2---:R-:W-:Y:S05]  /*16110*/  @!P1 BRA `(.L_x_716) ;  /* 0x0000000000049947 */ /* 0x004fea0003800000 */
[----:B------:R-:W-:Y:S01]  /*16120*/  BPT.TRAP 0x1 ;  /* 0x000000040000795c */ /* 0x000fe20000300000 */
.L_x_716:
[----:B------:R-:W-:Y:S05]  /*16130*/  BSYNC B2 ;  /* 0x0000000000027941 */ /* 0x000fea0003800000 */
.L_x_715:
[----:B------:R-:W-:Y:S01]  /*16140*/  IMAD.MOV.U32 R12, RZ, RZ, RZ ;  /* 0x000000ffff0c7224 */ /* 0x000fe200078e00ff */
[----:B------:R-:W-:Y:S01]  /*16150*/  LEA R6, R27, R22, 0xf ;  /* 0x000000161b067211 */ /* 0x000fe200078e78ff */
[----:B------:R-:W-:Y:S01]  /*16160*/  UIADD3 UR4, UP0, UR40, 0x570, URZ ;  /* 0x0000057028047890 */ /* 0x000fe2000ff1e03f */
[----:B------:R-:W-:Y:S01]  /*16170*/  PLOP3.LUT P1, PT, PT, PT, PT, 0x80, 0x0 ;  /* 0x000000000000781c */ /* 0x000fe20003f2f070 */
[----:B0-----:R-:W-:Y:S01]  /*16180*/  IMAD R5, R9, 0x80, R0 ;  /* 0x0000008009057824 */ /* 0x001fe200078e0200 */
[----:B------:R-:W-:Y:S01]  /*16190*/  R2UR UR10, R12 ;  /* 0x000000000c0a72ca */ /* 0x000fe200000e0000 */
[----:B------:R-:W-:Y:S01]  /*161a0*/  VIADD R3, R8, 0x28890 ;  /* 0x0002889008037836 */ /* 0x000fe20000000000 */
[----:B------:R-:W-:Y:S01]  /*161b0*/  UIADD3.X UR5, URZ, UR41, URZ, UP0, !UPT ;  /* 0x000000293f057290 */ /* 0x000fe200087fe43f */
[----:B------:R-:W-:Y:S01]  /*161c0*/  VIADD R10, R6, 0x18400 ;  /* 0x00018400060a7836 */ /* 0x000fe20000000000 */
[----:B------:R-:W-:Y:S01]  /*161d0*/  UMOV UR6, 0x0 ;  /* 0x0000000000067882 */ /* 0x000fe20000000000 */
[----:B------:R-:W-:-:S10]  /*161e0*/  UMOV UR7, 0x12f00000 ;  /* 0x12f0000000077882 */ /* 0x000fd40000000000 */
.L_x_717:
        /* <DEDUP_REMOVED lines=10> */
[----:B------:R-:W-:Y:S01]  /*16290*/  IMAD.MOV.U32 R13, RZ, RZ, 0x40 ;  /* 0x00000040ff0d7424 */ /* 0x000fe200078e00ff */
[----:B------:R-:W-:Y:S01]  /*162a0*/  PLOP3.LUT P1, PT, PT, PT, PT, 0x80, 0x0 ;  /* 0x000000000000781c */ /* 0x000fe20003f2f070 */
[----:B------:R-:W-:Y:S01]  /*162b0*/  VIADD R10, R6, 0x1c400 ;  /* 0x0001c400060a7836 */ /* 0x000fe20000000000 */
[----:B------:R-:W-:Y:S01]  /*162c0*/  UMOV UR6, 0x0 ;  /* 0x0000000000067882 */ /* 0x000fe20000000000 */
[----:B------:R-:W-:Y:S01]  /*162d0*/  UMOV UR7, 0x12f00000 ;  /* 0x12f0000000077882 */ /* 0x000fe20000000000 */
[----:B------:R-:W-:-:S15]  /*162e0*/  R2UR UR10, R13 ;  /* 0x000000000d0a72ca */ /* 0x000fde00000e0000 */
.L_x_718:
        /* <DEDUP_REMOVED lines=10> */
[----:B------:R-:W0:Y:S01]  /*16390*/  SYNCS.PHASECHK.TRANS64.TRYWAIT P1, [R8+URZ+0x288c0], R7 ;  /* 0x0288c007080075a7 */ /* 0x000e22000802017f */
[----:B------:R-:W-:Y:S04]  /*163a0*/  BSSY B2, `(.L_x_719) ;  /* 0x0000002000027945 */ /* 0x000fe80003800000 */
[----:B0-----:R-:W-:Y:S05]  /*163b0*/  @!P1 BRA `(.L_x_720) ;  /* 0x00000064002c9947 */ /* 0x001fea0003800000 */
.L_x_890:
[----:B------:R-:W-:Y:S05]  /*163c0*/  BSYNC B2 ;  /* 0x0000000000027941 */ /* 0x000fea0003800000 */
.L_x_719:
[----:B------:R-:W-:Y:S01]  /*163d0*/  BSSY B2, `(.L_x_721) ;  /* 0x000000b000027945 */ /* 0x000fe20003800000 */
[----:B------:R-:W-:Y:S02]  /*163e0*/  IMAD.MOV.U32 R10, RZ, RZ, 0x0 ;  /* 0x00000000ff0a7424 */ /* 0x000fe400078e00ff */
[----:B------:R-:W-:Y:S01]  /*163f0*/  IMAD.MOV.U32 R11, RZ, RZ, 0x12f00000 ;  /* 0x12f00000ff0b7424 */ /* 0x000fe200078e00ff */
[----:B------:R-:W-:Y:S06]  /*16400*/  @P2 BRA `(.L_x_722) ;  /* 0x00000000001c2947 */ /* 0x000fec0003800000 */
[----:B------:R-:W2:Y:S01]  /*16410*/  S2R R14, SR_TID.X ;  /* 0x00000000000e7919 */ /* 0x000ea20000002100 */
[----:B------:R-:W-:-:S04]  /*16420*/  MOV R3, 0x8000 ;  /* 0x0000800000037802 */ /* 0x000fc80000000f00 */
[----:B------:R3:W-:Y:S01]  /*16430*/  SYNCS.ARRIVE.TRANS64 RZ, [R8+URZ+0x288b0], R3 ;  /* 0x0288b00308ff79a7 */ /* 0x0007e2000800003f */
[----:B--2---:R-:W-:-:S04]  /*16440*/  LOP3.LUT R14, R14, 0x1f, RZ, 0xc0, !PT ;  /* 0x0000001f0e0e7812 */ /* 0x004fc800078ec0ff */
[----:B------:R-:W-:-:S13]  /*16450*/  ISETP.NE.AND P1, PT, R14, RZ, PT ;  /* 0x000000ff0e00720c */ /* 0x000fda0003f25270 */
[----:B---3--:R-:W-:Y:S05]  /*16460*/  @!P1 BRA `(.L_x_722) ;  /* 0x0000000000049947 */ /* 0x008fea0003800000 */
[----:B------:R-:W-:Y:S01]  /*16470*/  BPT.TRAP 0x1 ;  /* 0x000000040000795c */ /* 0x000fe20000300000 */
.L_x_722:
[----:B------:R-:W-:Y:S05]  /*16480*/  BSYNC B2 ;  /* 0x0000000000027941 */ /* 0x000fea0003800000 */
.L_x_721:
[----:B------:R-:W-:Y:S01]  /*16490*/  R2UR UR10, R12 ;  /* 0x000000000c0a72ca */ /* 0x000fe200000e0000 */
[----:B------:R-:W-:Y:S01]  /*164a0*/  UIADD3 UR4, UP0, UR40, 0x670, URZ ;  /* 0x0000067028047890 */ /* 0x000fe2000ff1e03f */
[----:B------:R-:W-:Y:S01]  /*164b0*/  R2UR UR6, R10 ;  /* 0x000000000a0672ca */ /* 0x000fe200000e0000 */
[----:B01----:R-:W-:Y:S01]  /*164c0*/  VIADD R8, R8, 0x288b0 ;  /* 0x000288b008087836 */ /* 0x003fe20000000000 */
[----:B------:R-:W-:Y:S01]  /*164d0*/  R2UR UR7, R11 ;  /* 0x000000000b0772ca */ /* 0x000fe200000e0000 */
[----:B------:R-:W-:Y:S01]  /*164e0*/  VIADD R3, R6, 0x400 ;  /* 0x0000040006037836 */ /* 0x000fe20000000000 */
[----:B------:R-:W-:Y:S01]  /*164f0*/  PLOP3.LUT P1, PT, PT, PT, PT, 0x80, 0x0 ;  /* 0x000000000000781c */ /* 0x000fe20003f2f070 */
[----:B------:R-:W-:-:S12]  /*16500*/  UIADD3.X UR5, URZ, UR41, URZ, UP0, !UPT ;  /* 0x000000293f057290 */ /* 0x000fd800087fe43f */
.L_x_723:
        /* <DEDUP_REMOVED lines=15> */
.L_x_724:
        /* <DEDUP_REMOVED lines=10> */
.L_x_712:
[----:B------:R-:W-:Y:S05]  /*166a0*/  BSYNC B1 ;  /* 0x0000000000017941 */ /* 0x000fea0003800000 */
.L_x_711:
[----:B------:R-:W-:Y:S01]  /*166b0*/  ISETP.GT.AND P2, PT, R9, R4, PT ;  /* 0x000000040900720c */ /* 0x000fe20003f44270 */
[----:B------:R-:W-:Y:S02]  /*166c0*/  VIADD R27, R27, 0x1 ;  /* 0x000000011b1b7836 */ /* 0x000fe40000000000 */
[----:B------:R-:W-:-:S03]  /*166d0*/  VIADD R9, R9, 0xffffffff ;  /* 0xffffffff09097836 */ /* 0x000fc60000000000 */
[----:B------:R-:W-:-:S04]  /*166e0*/  ISETP.NE.AND P1, PT, R27, 0x2, PT ;  /* 0x000000021b00780c */ /* 0x000fc80003f25270 */
[----:B------:R-:W-:Y:S02]  /*166f0*/  SEL R6, RZ, 0x1, P1 ;  /* 0x00000001ff067807 */ /* 0x000fe40000800000 */
[----:B------:R-:W-:Y:S02]  /*16700*/  SEL R27, R27, RZ, P1 ;  /* 0x000000ff1b1b7207 */ /* 0x000fe40000800000 */
[----:B------:R-:W-:Y:S01]  /*16710*/  LOP3.LUT R29, R29, R6, RZ, 0x3c, !PT ;  /* 0x000000061d1d7212 */ /* 0x000fe200078e3cff */
[----:B------:R-:W-:Y:S06]  /*16720*/  @P2 BRA `(.L_x_725) ;  /* 0xfffffff8002c2947 */ /* 0x000fec000383ffff */
.L_x_691:
[----:B------:R-:W-:Y:S05]  /*16730*/  BSYNC B0 ;  /* 0x0000000000007941 */ /* 0x000fea0003800000 */
.L_x_690:
[----:B------:R-:W-:Y:S05]  /*16740*/  @!P0 WARPSYNC.ALL ;  /* 0x0000000000008948 */ /* 0x000fea0003800000 */
[----:B------:R-:W-:Y:S01]  /*16750*/  @!P0 BAR.SYNC.DEFER_BLOCKING 0xc, 0x180 ;  /* 0x0306000000008b1d */ /* 0x000fe20000010000 */
[----:B------:R-:W-:-:S05]  /*16760*/  ISETP.GT.AND P0, PT, R37, RZ, PT ;  /* 0x000000ff2500720c */ /* 0x000fca0003f04270 */
[----:B------:R-:W-:Y:S08]  /*16770*/  BSSY B7, `(.L_x_726) ;  /* 0x0000376000077945 */ /* 0x000ff00003800000 */
[----:B------:R-:W-:Y:S05]  /*16780*/  @P0 BRA `(.L_x_727) ;  /* 0x0000000000440947 */ /* 0x000fea0003800000 */
[----:B------:R-:W1:Y:S02]  /*16790*/  S2R R3, SR_TID.X ;  /* 0x0000000000037919 */ /* 0x000e640000002100 */
[----:B-1----:R-:W-:-:S04]  /*167a0*/  LOP3.LUT R3, R3, 0x7f, RZ, 0xc0, !PT ;  /* 0x0000007f03037812 */ /* 0x002fc800078ec0ff */
[----:B------:R-:W-:-:S13]  /*167b0*/  ISETP.NE.AND P0, PT, R3, RZ, PT ;  /* 0x000000ff0300720c */ /* 0x000fda0003f05270 */
[----:B------:R-:W-:Y:S05]  /*167c0*/  @P0 BRA `(.L_x_728) ;  /* 0x0000003400c00947 */ /* 0x000fea0003800000 */
[----:B0-----:R-:W0:Y:S01]  /*167d0*/  S2R R5, SR_LANEID ;  /* 0x0000000000057919 */ /* 0x001e220000000000 */
[----:B------:R-:W-:Y:S01]  /*167e0*/  VOTEU.ANY UR4, UPT, PT ;  /* 0x0000000000047886 */ /* 0x000fe200038e0100 */
[----:B------:R-:W1:Y:S01]  /*167f0*/  LDC.64 R2, c[0x0][0xc60] ;  /* 0x00031800ff027b82 */ /* 0x000e620000000a00 */
[----:B------:R-:W0:Y:S02]  /*16800*/  FLO.U32 R0, UR4 ;  /* 0x0000000400007d00 */ /* 0x000e2400080e0000 */
[----:B0-----:R-:W-:-:S06]  /*16810*/  ISETP.EQ.U32.AND P0, PT, R0, R5, PT ;  /* 0x000000050000720c */ /* 0x001fcc0003f02070 */
[----:B------:R-:W1:Y:S07]  /*16820*/  POPC R5, UR4 ;  /* 0x0000000400057d09 */ /* 0x000e6e0008000000 */
[----:B-1----:R-:W2:Y:S01]  /*16830*/  @P0 ATOMG.E.ADD.STRONG.GPU PT, R3, desc[UR38][R2.64], R5 ;  /* 0x00000005020309a8 */ /* 0x002ea200081ee1e6 */
[----:B------:R-:W0:Y:S02]  /*16840*/  S2R R4, SR_LTMASK ;  /* 0x0000000000047919 */ /* 0x000e240000003900 */
[----:B0-----:R-:W-:-:S04]  /*16850*/  LOP3.LUT R4, R4, UR4, RZ, 0xc0, !PT ;  /* 0x0000000404047c12 */ /* 0x001fc8000f8ec0ff */
[----:B------:R-:W0:Y:S01]  /*16860*/  POPC R7, R4 ;  /* 0x0000000400077309 */ /* 0x000e220000000000 */
[----:B--2---:R-:W0:Y:S02]  /*16870*/  SHFL.IDX PT, R0, R3, R0, 0x1f ;  /* 0x00001f0003007589 */ /* 0x004e2400000e0000 */
[----:B0-----:R-:W-:Y:S01]  /*16880*/  IADD3 R16, R0, UR36, R7 ;  /* 0x0000002400107c10 */ /* 0x001fe2000fffe007 */
[----:B------:R-:W-:Y:S06]  /*16890*/  BRA `(.L_x_728) ;  /* 0x00000034008c7947 */ /* 0x000fec0003800000 */
.L_x_727:
        /* <DEDUP_REMOVED lines=9> */
[----:B0-----:R-:W-:Y:S01]  /*16930*/  MOV R5, UR7 ;  /* 0x0000000700057c02 */ /* 0x001fe20008000f00 */
[----:B------:R-:W0:Y:S01]  /*16940*/  LDC.64 R2, c[0x4][R2] ;  /* 0x0100000002027b82 */ /* 0x000e220000000a00 */
[----:B------:R-:W-:Y:S02]  /*16950*/  IMAD.U32 R6, RZ, RZ, UR8 ;  /* 0x00000008ff067e24 */ /* 0x000fe4000f8e00ff */
[----:B------:R-:W-:Y:S02]  /*16960*/  IMAD.U32 R7, RZ, RZ, UR9 ;  /* 0x00000009ff077e24 */ /* 0x000fe4000f8e00ff */
[----:B------:R-:W-:-:S02]  /*16970*/  IMAD.U32 R10, RZ, RZ, UR4 ;  /* 0x00000004ff0a7e24 */ /* 0x000fc4000f8e00ff */
[----:B------:R-:W-:Y:S02]  /*16980*/  IMAD.U32 R11, RZ, RZ, UR5 ;  /* 0x00000005ff0b7e24 */ /* 0x000fe4000f8e00ff */
[----:B------:R-:W-:Y:S02]  /*16990*/  IMAD.MOV.U32 R8, RZ, RZ, 0x70 ;  /* 0x00000070ff087424 */ /* 0x000fe400078e00ff */
[----:B------:R-:W-:Y:S02]  /*169a0*/  IMAD.MOV.U32 R12, RZ, RZ, 0x1 ;  /* 0x00000001ff0c7424 */ /* 0x000fe400078e00ff */
[----:B------:R-:W-:-:S07]  /*169b0*/  IMAD.MOV.U32 R13, RZ, RZ, RZ ;  /* 0x000000ffff0d7224 */ /* 0x000fce00078e00ff */
[----:B------:R-:W-:-:S07]  /*169c0*/  LEPC R20, `(.L_x_730) ;  /* 0x000000001014794e */ /* 0x000fce0000000000 */
[----:B0-----:R-:W-:Y:S05]  /*169d0*/  CALL.ABS.NOINC R2 ;  /* 0x0000000002007343 */ /* 0x001fea0003c00000 */
.L_x_730:
[----:B------:R-:W-:Y:S05]  /*169e0*/  BSYNC B6 ;  /* 0x0000000000067941 */ /* 0x000fea0003800000 */
.L_x_729:
[----:B------:R-:W-:Y:S01]  /*169f0*/  IADD3 R0, R22, 0x400, RZ ;  /* 0x0000040016007810 */ /* 0x000fe20007ffe0ff */
[----:B------:R-:W-:Y:S03]  /*16a00*/  BSSY B6, `(.L_x_731) ;  /* 0x0000022000067945 */ /* 0x000fe60003800000 */
        /* <DEDUP_REMOVED lines=8> */
[----:B------:R-:W-:Y:S01]  /*16a90*/  MOV R12, 0x1 ;  /* 0x00000001000c7802 */ /* 0x000fe20000000f00 */
[----:B0-----:R-:W-:Y:S02]  /*16aa0*/  IMAD.U32 R5, RZ, RZ, UR7 ;  /* 0x00000007ff057e24 */ /* 0x001fe4000f8e00ff */
[----:B------:R-:W-:Y:S02]  /*16ab0*/  IMAD.U32 R6, RZ, RZ, UR8 ;  /* 0x00000008ff067e24 */ /* 0x000fe4000f8e00ff */
[----:B------:R-:W-:-:S02]  /*16ac0*/  IMAD.U32 R7, RZ, RZ, UR9 ;  /* 0x00000009ff077e24 */ /* 0x000fc4000f8e00ff */
[----:B------:R-:W-:Y:S02]  /*16ad0*/  IMAD.U32 R10, RZ, RZ, UR4 ;  /* 0x00000004ff0a7e24 */ /* 0x000fe4000f8e00ff */
[----:B------:R-:W-:Y:S02]  /*16ae0*/  IMAD.U32 R11, RZ, RZ, UR5 ;  /* 0x00000005ff0b7e24 */ /* 0x000fe4000f8e00ff */
[----:B------:R-:W-:Y:S02]  /*16af0*/  IMAD.MOV.U32 R8, RZ, RZ, 0x70 ;  /* 0x00000070ff087424 */ /* 0x000fe400078e00ff */
[----:B-1----:R-:W-:-:S07]  /*16b00*/  IMAD.MOV.U32 R13, RZ, RZ, RZ ;  /* 0x000000ffff0d7224 */ /* 0x002fce00078e00ff */
[----:B------:R-:W-:-:S07]  /*16b10*/  LEPC R20, `(.L_x_733) ;  /* 0x000000001014794e */ /* 0x000fce0000000000 */
[----:B--2---:R-:W-:Y:S05]  /*16b20*/  CALL.ABS.NOINC R2 ;  /* 0x0000000002007343 */ /* 0x004fea0003c00000 */
.L_x_733:
[----:B------:R0:W1:Y:S01]  /*16b30*/  LDC.64 R2, c[0x4][R26] ;  /* 0x010000001a027b82 */ /* 0x0000620000000a00 */
[----:B------:R-:W-:Y:S01]  /*16b40*/  ULDC.64 UR4, c[0x4][0x80] ;  /* 0x0100200000047ab9 */ /* 0x000fe20000000a00 */
[----:B------:R-:W-:Y:S01]  /*16b50*/  ULDC.64 UR6, c[0x4][0x88] ;  /* 0x0100220000067ab9 */ /* 0x000fe20000000a00 */
[----:B------:R-:W-:Y:S01]  /*16b60*/  ULDC.64 UR8, c[0x4][0x18] ;  /* 0x0100060000087ab9 */ /* 0x000fe20000000a00 */
[----:B------:R-:W-:Y:S01]  /*16b70*/  IMAD.U32 R4, RZ, RZ, UR4 ;  /* 0x00000004ff047e24 */ /* 0x000fe2000f8e00ff */
[----:B------:R-:W-:Y:S01]  /*16b80*/  MOV R8, 0x70 ;  /* 0x0000007000087802 */ /* 0x000fe20000000f00 */
[----:B------:R-:W-:Y:S02]  /*16b90*/  IMAD.U32 R5, RZ, RZ, UR5 ;  /* 0x00000005ff057e24 */ /* 0x000fe4000f8e00ff */
[----:B------:R-:W-:Y:S02]  /*16ba0*/  IMAD.U32 R6, RZ, RZ, UR6 ;  /* 0x00000006ff067e24 */ /* 0x000fe4000f8e00ff */
[----:B------:R-:W-:-:S02]  /*16bb0*/  IMAD.U32 R7, RZ, RZ, UR7 ;  /* 0x00000007ff077e24 */ /* 0x000fc4000f8e00ff */
[----:B------:R-:W-:Y:S02]  /*16bc0*/  IMAD.U32 R10, RZ, RZ, UR8 ;  /* 0x00000008ff0a7e24 */ /* 0x000fe4000f8e00ff */
[----:B------:R-:W-:Y:S02]  /*16bd0*/  IMAD.U32 R11, RZ, RZ, UR9 ;  /* 0x00000009ff0b7e24 */ /* 0x000fe4000f8e00ff */
[----:B------:R-:W-:Y:S02]  /*16be0*/  IMAD.MOV.U32 R12, RZ, RZ, 0x1 ;  /* 0x00000001ff0c7424 */ /* 0x000fe400078e00ff */
[----:B0-----:R-:W-:-:S07]  /*16bf0*/  IMAD.MOV.U32 R13, RZ, RZ, RZ ;  /* 0x000000ffff0d7224 */ /* 0x001fce00078e00ff */
[----:B------:R-:W-:-:S07]  /*16c00*/  LEPC R20, `(.L_x_732) ;  /* 0x000000001014794e */ /* 0x000fce0000000000 */
[----:B-1----:R-:W-:Y:S05]  /*16c10*/  CALL.ABS.NOINC R2 ;  /* 0x0000000002007343 */ /* 0x002fea0003c00000 */
.L_x_732:
[----:B------:R-:W-:Y:S05]  /*16c20*/  BSYNC B6 ;  /* 0x0000000000067941 */ /* 0x000fea0003800000 */
.L_x_731:
[----:B------:R-:W2:Y:S01]  /*16c30*/  LDL R26, [R1+0x20] ;  /* 0x00002000011a7983 */ /* 0x000ea20000100800 */
[----:B------:R-:W-:Y:S01]  /*16c40*/  ULDC.64 UR4, c[0x0][0x9f8] ;  /* 0x00027e0000047ab9 */ /* 0x000fe20000000a00 */
[----:B------:R-:W1:Y:S01]  /*16c50*/  LDC R7, c[0x0][0x430] ;  /* 0x00010c00ff077b82 */ /* 0x000e620000000800 */
[----:B------:R-:W-:Y:S01]  /*16c60*/  ISETP.NE.U32.AND P0, PT, RZ, UR4, PT ;  /* 0x00000004ff007c0c */ /* 0x000fe2000bf05070 */
[----:B------:R-:W0:Y:S03]  /*16c70*/  LDL R21, [R1] ;  /* 0x0000000001157983 */ /* 0x000e260000100800 */
[----:B------:R-:W-:Y:S01]  /*16c80*/  ISETP.NE.AND.EX P0, PT, RZ, UR5, PT, P0 ;  /* 0x00000005ff007c0c */ /* 0x000fe2000bf05300 */
[----:B------:R-:W3:Y:S01]  /*16c90*/  LDL R20, [R1+0x2c] ;  /* 0x00002c0001147983 */ /* 0x000ee20000100800 */
[----:B------:R-:W4:Y:S11]  /*16ca0*/  S2R R35, SR_TID.X ;  /* 0x0000000000237919 */ /* 0x000f360000002100 */
[----:B------:R-:W-:Y:S01]  /*16cb0*/  @P0 IADD3 R2, P1, R23, UR4, RZ ;  /* 0x0000000417020c10 */ /* 0x000fe2000ff3e0ff */
[----:B------:R-:W4:Y:S01]  /*16cc0*/  S2R R0, SR_TID.X ;  /* 0x0000000000007919 */ /* 0x000f220000002100 */
[----:B------:R-:W-:-:S02]  /*16cd0*/  ULDC UR4, c[0x0][0x2f4] ;  /* 0x0000bd0000047ab9 */ /* 0x000fc40000000800 */
[----:B------:R-:W-:-:S05]  /*16ce0*/  @P0 IADD3.X R3, R24, UR5, RZ, P1, !PT ;  /* 0x0000000518030c10 */ /* 0x000fca0008ffe4ff */
[----:B------:R0:W3:Y:S01]  /*16cf0*/  @P0 LDG.E R34, desc[UR38][R2.64] ;  /* 0x0000002602220981 */ /* 0x0000e2000c1e1900 */
[----:B-1----:R-:W-:-:S13]  /*16d00*/  ISETP.NE.AND P1, PT, R7, 0x1, PT ;  /* 0x000000010700780c */ /* 0x002fda0003f25270 */
[----:B------:R-:W1:Y:S01]  /*16d10*/  @P1 LDC R6, c[0x0][0x434] ;  /* 0x00010d00ff061b82 */ /* 0x000e620000000800 */
[----:B----4-:R-:W-:-:S04]  /*16d20*/  LOP3.LUT R35, R35, 0x7f, RZ, 0xc0, !PT ;  /* 0x0000007f23237812 */ /* 0x010fc800078ec0ff */
[----:B------:R-:W-:Y:S01]  /*16d30*/  SHF.R.U32.HI R35, RZ, 0x3, R35 ;  /* 0x00000003ff237819 */ /* 0x000fe20000011623 */
[----:B------:R-:W-:-:S05]  /*16d40*/  IMAD.SHL.U32 R0, R0, 0x10, RZ ;  /* 0x0000001000007824 */ /* 0x000fca00078e00ff */
[----:B------:R-:W-:Y:S02]  /*16d50*/  LOP3.LUT R0, R0, 0x70, RZ, 0xc0, !PT ;  /* 0x0000007000007812 */ /* 0x000fe400078ec0ff */
[----:B------:R-:W-:Y:S01]  /*16d60*/  LOP3.LUT R32, R32, 0xfffffffb, RZ, 0xc0, !PT ;  /* 0xfffffffb20207812 */ /* 0x000fe200078ec0ff */
[----:B------:R-:W-:Y:S01]  /*16d70*/  UMOV UR5, 0xffffffff ;  /* 0xffffffff00057882 */ /* 0x000fe20000000000 */
[----:B--2---:R-:W-:-:S05]  /*16d80*/  LEA.HI.SX32 R26, R26, 0xffffffff, 0x19 ;  /* 0xffffffff1a1a7811 */ /* 0x004fca00078fcaff */
[----:B------:R-:W-:-:S05]  /*16d90*/  IMAD.SHL.U32 R8, R26, 0x80, RZ ;  /* 0x000000801a087824 */ /* 0x000fca00078e00ff */
[----:B------:R-:W-:Y:S02]  /*16da0*/  LOP3.LUT R4, R8, R35, R0, 0xfe, !PT ;  /* 0x0000002308047212 */ /* 0x000fe400078efe00 */
[----:B------:R-:W2:Y:S02]  /*16db0*/  @P1 LDC R0, c[0x0][0x438] ;  /* 0x00010e00ff001b82 */ /* 0x000ea40000000800 */
[C---:B------:R-:W-:Y:S01]  /*16dc0*/  ISETP.GE.AND P0, PT, R4.reuse, R37, PT ;  /* 0x000000250400720c */ /* 0x040fe20003f06270 */
[----:B0-----:R-:W-:-:S04]  /*16dd0*/  IMAD.IADD R5, R4, 0x1, R21 ;  /* 0x0000000104057824 */ /* 0x001fc800078e0215 */
[----:B-1----:R-:W-:-:S08]  /*16de0*/  @P1 IMAD.HI.U32 R6, R5, R6, RZ ;  /* 0x0000000605061227 */ /* 0x002fd000078e00ff */
[----:B------:R-:W0:Y:S01]  /*16df0*/  @!P0 LDC.64 R2, c[0x0][0x428] ;  /* 0x00010a00ff028b82 */ /* 0x000e220000000a00 */
[----:B------:R-:W-:Y:S01]  /*16e00*/  IMAD.MOV.U32 R4, RZ, RZ, R5 ;  /* 0x000000ffff047224 */ /* 0x000fe200078e0005 */
[----:B---3--:R-:W-:Y:S02]  /*16e10*/  SHF.R.S32.HI R9, RZ, 0x1f, R34 ;  /* 0x0000001fff097819 */ /* 0x008fe40000011422 */
[----:B--2---:R-:W-:-:S05]  /*16e20*/  @P1 SHF.R.U32.HI R4, RZ, R0, R6 ;  /* 0x00000000ff041219 */ /* 0x004fca0000011606 */
[----:B------:R-:W-:-:S04]  /*16e30*/  IMAD.MOV R0, RZ, RZ, -R4 ;  /* 0x000000ffff007224 */ /* 0x000fc800078e0a04 */
[----:B------:R-:W-:Y:S01]  /*16e40*/  IMAD R0, R7, R0, R5 ;  /* 0x0000000007007224 */ /* 0x000fe200078e0205 */
[--C-:B------:R-:W-:Y:S01]  /*16e50*/  @!P0 SHF.R.S32.HI R5, RZ, 0x1f, R4.reuse ;  /* 0x0000001fff058819 */ /* 0x100fe20000011404 */
[-C--:B0-----:R-:W-:Y:S02]  /*16e60*/  @!P0 IMAD R6, R9, R2.reuse, RZ ;  /* 0x0000000209068224 */ /* 0x081fe400078e02ff */
[----:B------:R-:W-:-:S04]  /*16e70*/  @!P0 IMAD.WIDE.U32 R4, R34, R2, R4 ;  /* 0x0000000222048225 */ /* 0x000fc800078e0004 */
[----:B------:R-:W-:Y:S02]  /*16e80*/  @!P0 IMAD R6, R34, R3, R6 ;  /* 0x0000000322068224 */ /* 0x000fe400078e0206 */
[----:B------:R-:W0:Y:S03]  /*16e90*/  @!P0 LDC.64 R2, c[0x0][0x418] ;  /* 0x00010600ff028b82 */ /* 0x000e260000000a00 */
[----:B------:R-:W-:Y:S02]  /*16ea0*/  @!P0 IADD3 R6, R5, R6, RZ ;  /* 0x0000000605068210 */ /* 0x000fe40007ffe0ff */
[----:B------:R-:W-:Y:S02]  /*16eb0*/  ISETP.NE.AND P2, PT, R20, 0x3, PT ;  /* 0x000000031400780c */ /* 0x000fe40003f45270 */
[----:B0-----:R-:W-:-:S04]  /*16ec0*/  @!P0 LEA R2, P1, R4, R2, 0x2 ;  /* 0x0000000204028211 */ /* 0x001fc800078210ff */
[----:B------:R-:W-:Y:S01]  /*16ed0*/  @!P0 LEA.HI.X R3, R4, R3, R6, 0x2, P1 ;  /* 0x0000000304038211 */ /* 0x000fe200008f1406 */
[----:B------:R-:W-:-:S06]  /*16ee0*/  IMAD.MOV.U32 R4, RZ, RZ, RZ ;  /* 0x000000ffff047224 */ /* 0x000fcc00078e00ff */
[----:B------:R0:W5:Y:S01]  /*16ef0*/  @!P0 LDG.E R4, desc[UR38][R2.64] ;  /* 0x0000002602048981 */ /* 0x000162000c1e1900 */
[----:B------:R-:W-:Y:S02]  /*16f00*/  ISETP.GE.AND P0, PT, R31, UR4, PT ;  /* 0x000000041f007c0c */ /* 0x000fe4000bf06270 */
[----:B------:R-:W-:Y:S01]  /*16f10*/  @P2 LOP3.LUT R32, R32, 0x4, RZ, 0xfc, !PT ;  /* 0x0000000420202812 */ /* 0x000fe200078efcff */
[----:B------:R0:W-:Y:S03]  /*16f20*/  STL [R1+0x4], R9 ;  /* 0x0000040901007387 */ /* 0x0001e60000100800 */
[----:B------:R-:W-:-:S07]  /*16f30*/  LOP3.LUT R32, R32, 0xfffffffd, RZ, 0xc0, !PT ;  /* 0xfffffffd20207812 */ /* 0x000fce00078ec0ff */
[----:B------:R-:W-:Y:S02]  /*16f40*/  @P0 LOP3.LUT R32, R32, 0x2, RZ, 0xfc, !PT ;  /* 0x0000000220200812 */ /* 0x000fe400078efcff */
[----:B------:R-:W-:Y:S02]  /*16f50*/  ISETP.GE.AND P0, PT, R30, UR4, PT ;  /* 0x000000041e007c0c */ /* 0x000fe4000bf06270 */
[----:B------:R-:W-:-:S11]  /*16f60*/  LOP3.LUT R32, R32, 0xfffffffe, RZ, 0xc0, !PT ;  /* 0xfffffffe20207812 */ /* 0x000fd600078ec0ff */
[----:B------:R-:W-:Y:S01]  /*16f70*/  @P0 LOP3.LUT R32, R32, 0x1, RZ, 0xfc, !PT ;  /* 0x0000000120200812 */ /* 0x000fe200078efcff */
[----:B0-----:R-:W-:Y:S06]  /*16f80*/  BRA.DIV UR5, `(.L_x_734) ;  /* 0x0000005a054c7947 */ /* 0x001fec000b800000 */
.L_x_893:
[----:B------:R-:W-:Y:S01]  /*16f90*/  SHF.R.S32.HI R35, RZ, 0x1f, R18 ;  /* 0x0000001fff237819 */ /* 0x000fe20000011412 */
[----:B------:R-:W-:Y:S06]  /*16fa0*/  @!P2 BRA `(.L_x_735) ;  /* 0x000000000004a947 */ /* 0x000fec0003800000 */
[----:B------:R-:W-:Y:S01]  /*16fb0*/  BPT.TRAP 0x1 ;  /* 0x000000040000795c */ /* 0x000fe20000300000 */
.L_x_735:
[----:B------:R-:W-:Y:S01]  /*16fc0*/  SHF.R.S32.HI R5, RZ, 0x1f, R0 ;  /* 0x0000001fff057819 */ /* 0x000fe20000011400 */
[----:B------:R-:W-:Y:S01]  /*16fd0*/  ULDC.64 UR4, c[0x0][0x328] ;  /* 0x0000ca0000047ab9 */ /* 0x000fe20000000a00 */
[----:B------:R-:W-:Y:S01]  /*16fe0*/  BSSY B0, `(.L_x_736) ;  /* 0x0000017000007945 */ /* 0x000fe20003800000 */
[----:B------:R-:W-:-:S04]  /*16ff0*/  IMAD.WIDE.U32 R2, R0, UR4, RZ ;  /* 0x0000000400027c25 */ /* 0x000fc8000f8e00ff */
[----:B------:R-:W-:-:S04]  /*17000*/  IMAD R6, R5, UR4, RZ ;  /* 0x0000000405067c24 */ /* 0x000fc8000f8e02ff */
[----:B------:R-:W-:Y:S01]  /*17010*/  IMAD R6, R0, UR5, R6 ;  /* 0x0000000500067c24 */ /* 0x000fe2000f8e0206 */
[----:B------:R-:W-:-:S03]  /*17020*/  ULDC.64 UR4, c[0x0][0x338] ;  /* 0x0000ce0000047ab9 */ /* 0x000fc60000000a00 */
[----:B------:R-:W-:Y:S01]  /*17030*/  IMAD.IADD R3, R3, 0x1, R6 ;  /* 0x0000000103037824 */ /* 0x000fe200078e0206 */
        /* <DEDUP_REMOVED lines=17> */
.L_x_894:
[----:B------:R-:W-:Y:S05]  /*17150*/  BSYNC B0 ;  /* 0x0000000000007941 */ /* 0x000fea0003800000 */
.L_x_736:
        /* <DEDUP_REMOVED lines=18> */
[----:B-1----:R-:W-:Y:S01]  /*17280*/  LOP3.LUT R9, R9, 0x7f, RZ, 0xc0, !PT ;  /* 0x0000007f09097812 */ /* 0x002fe200078ec0ff */
[----:B------:R-:W-:Y:S01]  /*17290*/  IMAD R5, R25, 0x4000, R36 ;  /* 0x0000400019057824 */ /* 0x000fe200078e0224 */
[----:B------:R-:W-:Y:S01]  /*172a0*/  LEA R4, P0, R2, UR4, 0x1 ;  /* 0x0000000402047c11 */ /* 0x000fe2000f8008ff */
[----:B------:R-:W-:Y:S01]  /*172b0*/  UMOV UR4, 0xffffffff ;  /* 0xffffffff00047882 */ /* 0x000fe20000000000 */
[----:B------:R-:W-:Y:S02]  /*172c0*/  SHF.R.U32.HI R9, RZ, 0x3, R9 ;  /* 0x00000003ff097819 */ /* 0x000fe40000011609 */
[----:B------:R-:W-:Y:S02]  /*172d0*/  IADD3 R0, R3, R0, RZ ;  /* 0x0000000003007210 */ /* 0x000fe40007ffe0ff */
[----:B------:R-:W-:-:S02]  /*172e0*/  IADD3 R6, -R9, R37, -R8 ;  /* 0x0000002509067210 */ /* 0x000fc40007ffe908 */
[----:B------:R-:W-:Y:S02]  /*172f0*/  LEA.HI.X R0, R2, UR5, R0, 0x1, P0 ;  /* 0x0000000502007c11 */ /* 0x000fe400080f0c00 */
[----:B------:R-:W-:Y:S01]  /*17300*/  ISETP.GE.AND P0, PT, R6, 0x1, PT ;  /* 0x000000010600780c */ /* 0x000fe20003f06270 */
[----:B------:R-:W-:-:S12]  /*17310*/  BRA.DIV UR4, `(.L_x_738) ;  /* 0x0000005604b07947 */ /* 0x000fd8000b800000 */
[----:B------:R-:W0:Y:S01]  /*17320*/  SHFL.IDX PT, R3, R4, RZ, 0x181f ;  /* 0x00181fff04037589 */ /* 0x000e2200000e0000 */
[----:B------:R-:W-:-:S03]  /*17330*/  @P0 IMAD R8, R5, 0x2, R22 ;  /* 0x0000000205080824 */ /* 0x000fc600078e0216 */
[----:B------:R-:W1:Y:S01]  /*17340*/  SHFL.IDX PT, R2, R0, RZ, 0x181f ;  /* 0x00181fff00027589 */ /* 0x000e6200000e0000 */
[----:B0-----:R-:W-:-:S05]  /*17350*/  @P0 LEA R3, P1, R31, R3, 0x1 ;  /* 0x000000031f030211 */ /* 0x001fca00078208ff */
[----:B-1----:R-:W-:-:S05]  /*17360*/  @P0 IMAD.X R2, RZ, RZ, R2, P1 ;  /* 0x000000ffff020224 */ /* 0x002fca00008e0602 */
[----:B------:R-:W-:-:S04]  /*17370*/  @P0 LOP3.LUT R3, R3, R2, RZ, 0x3c, !PT ;  /* 0x0000000203030212 */ /* 0x000fc800078e3cff */
[----:B------:R-:W-:-:S04]  /*17380*/  @P0 LOP3.LUT R2, R3, R2, RZ, 0x3c, !PT ;  /* 0x0000000203020212 */ /* 0x000fc800078e3cff */
[----:B------:R-:W-:-:S05]  /*17390*/  @P0 LOP3.LUT R3, R3, R2, RZ, 0x3c, !PT ;  /* 0x0000000203030212 */ /* 0x000fca00078e3cff */
[----:B------:R-:W-:Y:S01]  /*173a0*/  @!PT LDS RZ, [RZ] ;  /* 0x00000000fffff984 */ /* 0x000fe20000000800 */
        /* <DEDUP_REMOVED lines=62> */
[----:B0-----:R-:W-:-:S05]  /*17790*/  @P0 LEA R3, P1, R31, R3, 0x1 ;  /* 0x000000031f030211 */ /* 0x001fca00078208ff */
[----:B-1----:R-:W-:-:S05]  /*177a0*/  @P0 IMAD.X R2, RZ, RZ, R2, P1 ;  /* 0x000000ffff020224 */ /* 0x002fca00008e0602 */
[----:B------:R-:W-:-:S04]  /*177b0*/  @P0 LOP3.LUT R3, R3, R2, RZ, 0x3c, !PT ;  /* 0x0000000203030212 */ /* 0x000fc800078e3cff */
[----:B------:R-:W-:-:S04]  /*177c0*/  @P0 LOP3.LUT R2, R3, R2, RZ, 0x3c, !PT ;  /* 0x0000000203020212 */ /* 0x000fc800078e3cff */
[----:B------:R-:W-:-:S05]  /*177d0*/  @P0 LOP3.LUT R3, R3, R2, RZ, 0x3c, !PT ;  /* 0x0000000203030212 */ /* 0x000fca00078e3cff */
[----:B------:R-:W-:Y:S04]  /*177e0*/  @P0 LDGSTS.E.BYPASS.LTC128B.128 [R8+0x1b400], desc[UR38][R2.64], !P3 ;  /* 0x1b40000002080fae */ /* 0x000fe8000d901d66 */
[----:B------:R0:W-:Y:S04]  /*177f0*/  @P0 LDGSTS.E.BYPASS.LTC128B.128 [R8+0x1f400], desc[UR38][R2.64+0x80], !P2 ;  /* 0x1f40008002080fae */ /* 0x0001e8000d101d66 */
[----:B0-2---:R0:W1:Y:S02]  /*17800*/  SHFL.IDX PT, R2, R4, 0x7, 0x181f ;  /* 0x00f81f0004027f89 */ /* 0x00506400000e0000 */
.L_x_912:
[----:B------:R-:W-:-:S13]  /*17810*/  ISETP.GE.AND P0, PT, R6, 0x71, PT ;  /* 0x000000710600780c */ /* 0x000fda0003f06270 */
[----:B-1----:R-:W-:Y:S01]  /*17820*/  @P0 LEA R2, P1, R31, R2, 0x1 ;  /* 0x000000021f020211 */ /* 0x002fe200078208ff */
[----:B------:R-:W-:-:S03]  /*17830*/  @P0 IMAD R5, R5, 0x2, R22 ;  /* 0x0000000205050824 */ /* 0x000fc600078e0216 */
[----:B------:R-:W-:-:S05]  /*17840*/  @P0 IADD3.X R3, RZ, R0, RZ, P1, !PT ;  /* 0x00000000ff030210 */ /* 0x000fca0000ffe4ff */
[----:B------:R-:W-:Y:S01]  /*17850*/  @!PT LDS RZ, [RZ] ;  /* 0x00000000fffff984 */ /* 0x000fe20000000800 */
[----:B------:R-:W-:Y:S01]  /*17860*/  @!PT LDS RZ, [RZ] ;  /* 0x00000000fffff984 */ /* 0x000fe20000000800 */
[----:B------:R-:W-:Y:S01]  /*17870*/  @!PT LDS RZ, [RZ] ;  /* 0x00000000fffff984 */ /* 0x000fe20000000800 */
[----:B------:R1:W-:Y:S04]  /*17880*/  @P0 LDGSTS.E.BYPASS.LTC128B.128 [R5+0x1bc00], desc[UR38][R2.64], !P3 ;  /* 0x1bc0000002050fae */ /* 0x0003e8000d901d66 */
[----:B------:R1:W-:Y:S01]  /*17890*/  @P0 LDGSTS.E.BYPASS.LTC128B.128 [R5+0x1fc00], desc[UR38][R2.64+0x80], !P2 ;  /* 0x1fc0008002050fae */ /* 0x0003e2000d101d66 */
[----:B------:R-:W-:Y:S01]  /*178a0*/  PLOP3.LUT P0, PT, PT, PT, PT, 0x80, 0x0 ;  /* 0x000000000000781c */ /* 0x000fe20003f0f070 */
[----:B------:R-:W-:-:S12]  /*178b0*/  NOP ;  /* 0x0000000000007918 */ /* 0x000fd80000000000 */
.L_x_739:
[----:B------:R-:W-:Y:S02]  /*178c0*/  PLOP3.LUT P1, PT, P1, P0, PT, 0xa2, 0x0 ;  /* 0x000000000000781c */ /* 0x000fe40000f21472 */
[----:B------:R-:W-:-:S08]  /*178d0*/  @P0 R2UR P1, UR4, R7 ;  /* 0x00000000070402ca */ /* 0x000fd00000020000 */
[----:B------:R-:W-:-:S05]  /*178e0*/  @P0 PLOP3.LUT P0, PT, P1, PT, PT, 0x80, 0x0 ;  /* 0x000000000000081c */ /* 0x000fca0000f0f070 */
[----:B------:R-:W-:Y:S01]  /*178f0*/  @!P1 SYNCS.ARRIVE.TRANS64.RED.A0T1 RZ, [UR4+0x28830], RZ ;  /* 0x028830ffffff99a7 */ /* 0x000fe20008200404 */
[----:B------:R-:W-:Y:S07]  /*17900*/  @!P1 ARRIVES.LDGSTSBAR.64.TRANSCNT [UR4+0x28830] ;  /* 0x02883000ff0099b0 */ /* 0x000fee0008000a84 */
[----:B------:R-:W-:Y:S05]  /*17910*/  @P0 BRA.U.ANY `(.L_x_739) ;  /* 0xfffffffd00e80947 */ /* 0x000fea000393ffff */
[----:B------:R-:W-:Y:S01]  /*17920*/  NOP ;  /* 0x0000000000007918 */ /* 0x000fe20000000000 */
[----:B------:R-:W2:Y:S02]  /*17930*/  LDL R0, [R1+0x2c] ;  /* 0x00002c0001007983 */ /* 0x000ea40000100800 */
[----:B--2---:R-:W-:-:S13]  /*17940*/  ISETP.NE.AND P2, PT, R0, 0x3, PT ;  /* 0x000000030000780c */ /* 0x004fda0003f45270 */
[----:B------:R-:W-:Y:S05]  /*17950*/  @!P2 BRA `(.L_x_740) ;  /* 0x000000000004a947 */ /* 0x000fea0003800000 */
[----:B------:R-:W-:Y:S01]  /*17960*/  BPT.TRAP 0x1 ;  /* 0x000000040000795c */ /* 0x000fe20000300000 */
.L_x_740:
[----:B-1----:R1:W5:Y:S01]  /*17970*/  LDL.LU R3, [R1+0x10] ;  /* 0x0000100001037983 */ /* 0x0023620000300800 */
[----:B------:R1:W-:Y:S03]  /*17980*/  SYNCS.ARRIVE.TRANS64.A1T0 RZ, [R7+URZ+0x28830], RZ ;  /* 0x028830ff07ff79a7 */ /* 0x0003e6000810003f */
[----:B0-----:R1:W5:Y:S02]  /*17990*/  LDL.LU R4, [R1+0x18] ;  /* 0x0000180001047983 */ /* 0x0013640000300800 */
[----:B------:R-:W-:Y:S05]  /*179a0*/  WARPSYNC.ALL ;  /* 0x0000000000007948 */ /* 0x000fea0003800000 */
[----:B------:R-:W-:Y:S01]  /*179b0*/  ULDC.64 UR4, c[0x0][0x298] ;  /* 0x0000a60000047ab9 */ /* 0x000fe20000000a00 */
[----:B------:R-:W-:Y:S01]  /*179c0*/  ULDC.64 UR6, c[0x0][0xa00] ;  /* 0x0002800000067ab9 */ /* 0x000fe20000000a00 */
[----:B------:R-:W-:Y:S01]  /*179d0*/  VIADD R2, R22, 0x10400 ;  /* 0x0001040016027836 */ /* 0x000fe20000000000 */
[----:B------:R-:W-:Y:S01]  /*179e0*/  BAR.SYNC.DEFER_BLOCKING 0x8, 0x180 ;  /* 0x0206000000007b1d */ /* 0x000fe20000010000 */
[----:B------:R-:W-:-:S03]  /*179f0*/  ISETP.NE.U32.AND P0, PT, RZ, UR6, PT ;  /* 0x00000006ff007c0c */ /* 0x000fc6000bf05070 */
[----:B------:R-:W-:Y:S02]  /*17a00*/  LOP3.LUT P1, RZ, R2, 0x3ff, RZ, 0xc0, !PT ;  /* 0x000003ff02ff7812 */ /* 0x000fe4000782c0ff */
[----:B------:R-:W-:Y:S01]  /*17a10*/  ISETP.NE.AND.EX P0, PT, RZ, UR7, PT, P0 ;  /* 0x00000007ff007c0c */ /* 0x000fe2000bf05300 */
[----:B------:R-:W-:Y:S03]  /*17a20*/  BSSY B6, `(.L_x_741) ;  /* 0x000001c000067945 */ /* 0x000fe60003800000 */
        /* <DEDUP_REMOVED lines=16> */
[----:B------:R-:W-:Y:S01]  /*17b30*/  MOV R10, UR8 ;  /* 0x00000008000a7c02 */ /* 0x000fe20008000f00 */
[----:B------:R-:W0:Y:S01]  /*17b40*/  LDC.64 R2, c[0x4][R2] ;  /* 0x0100000002027b82 */ /* 0x000e220000000a00 */
[----:B------:R-:W-:Y:S02]  /*17b50*/  IMAD.U32 R5, RZ, RZ, UR5 ;  /* 0x00000005ff057e24 */ /* 0x000fe4000f8e00ff */
[----:B------:R-:W-:Y:S02]  /*17b60*/  IMAD.U32 R6, RZ, RZ, UR6 ;  /* 0x00000006ff067e24 */ /* 0x000fe4000f8e00ff */
[----:B-1----:R-:W-:-:S02]  /*17b70*/  IMAD.U32 R7, RZ, RZ, UR7 ;  /* 0x00000007ff077e24 */ /* 0x002fc4000f8e00ff */
[----:B------:R-:W-:Y:S02]  /*17b80*/  IMAD.U32 R11, RZ, RZ, UR9 ;  /* 0x00000009ff0b7e24 */ /* 0x000fe4000f8e00ff */
[----:B------:R-:W-:Y:S02]  /*17b90*/  IMAD.MOV.U32 R8, RZ, RZ, 0x70 ;  /* 0x00000070ff087424 */ /* 0x000fe400078e00ff */
[----:B------:R-:W-:Y:S02]  /*17ba0*/  IMAD.MOV.U32 R12, RZ, RZ, 0x1 ;  /* 0x00000001ff0c7424 */ /* 0x000fe400078e00ff */
[----:B------:R-:W-:-:S07]  /*17bb0*/  IMAD.MOV.U32 R13, RZ, RZ, RZ ;  /* 0x000000ffff0d7224 */ /* 0x000fce00078e00ff */
[----:B------:R-:W-:-:S07]  /*17bc0*/  LEPC R20, `(.L_x_742) ;  /* 0x000000001014794e */ /* 0x000fce0000000000 */
[----:B0-----:R-:W-:Y:S05]  /*17bd0*/  CALL.ABS.NOINC R2 ;  /* 0x0000000002007343 */ /* 0x001fea0003c00000 */
.L_x_742:
[----:B------:R-:W-:Y:S05]  /*17be0*/  BSYNC B6 ;  /* 0x0000000000067941 */ /* 0x000fea0003800000 */
.L_x_741:
[----:B------:R-:W2:Y:S01]  /*17bf0*/  LDL.LU R20, [R1+0x28] ;  /* 0x0000280001147983 */ /* 0x000ea20000300800 */
[----:B------:R-:W-:Y:S01]  /*17c00*/  ULDC.64 UR4, c[0x0][0x2d8] ;  /* 0x0000b60000047ab9 */ /* 0x000fe20000000a00 */
[----:B------:R-:W3:Y:S01]  /*17c10*/  LDC R8, c[0x0][0x448] ;  /* 0x00011200ff087b82 */ /* 0x000ee20000000800 */
[----:B------:R-:W4:Y:S01]  /*17c20*/  S2R R6, SR_TID.X ;  /* 0x0000000000067919 */ /* 0x000f220000002100 */
[----:B0-----:R-:W-:Y:S01]  /*17c30*/  IMAD.SHL.U32 R4, R17, 0x80, RZ ;  /* 0x0000008011047824 */ /* 0x001fe200078e00ff */
[----:B------:R-:W-:Y:S01]  /*17c40*/  ULDC.64 UR6, c[0x0][0x280] ;  /* 0x0000a00000067ab9 */ /* 0x000fe20000000a00 */
[----:B------:R-:W4:Y:S04]  /*17c50*/  LDL.LU R21, [R1+0x18] ;  /* 0x0000180001157983 */ /* 0x000f280000300800 */
[----:B------:R-:W4:Y:S01]  /*17c60*/  LDL.LU.64 R2, [R1+0x10] ;  /* 0x0000100001027983 */ /* 0x000f220000300a00 */
[----:B------:R-:W-:-:S03]  /*17c70*/  IMAD R0, R35, UR4, RZ ;  /* 0x0000000423007c24 */ /* 0x000fc6000f8e02ff */
[----:B------:R0:W5:Y:S01]  /*17c80*/  LDL R9, [R1+0x8] ;  /* 0x0000080001097983 */ /* 0x0001620000100800 */
[----:B------:R-:W-:Y:S01]  /*17c90*/  IMAD R5, R18, UR5, R0 ;  /* 0x0000000512057c24 */ /* 0x000fe2000f8e0200 */
[----:B---3--:R-:W-:Y:S01]  /*17ca0*/  ISETP.NE.AND P0, PT, R8, 0x1, PT ;  /* 0x000000010800780c */ /* 0x008fe20003f05270 */
[----:B----4-:R-:W-:Y:S02]  /*17cb0*/  IMAD.MOV.U32 R3, RZ, RZ, R21 ;  /* 0x000000ffff037224 */ /* 0x010fe400078e0015 */
[----:B------:R-:W-:Y:S01]  /*17cc0*/  IMAD.WIDE.U32 R2, R18, UR4, R2 ;  /* 0x0000000412027c25 */ /* 0x000fe2000f8e0002 */
[----:B------:R-:W-:-:S03]  /*17cd0*/  ULDC.64 UR4, c[0x0][0x2e0] ;  /* 0x0000b80000047ab9 */ /* 0x000fc60000000a00 */
[----:B--2---:R-:W-:Y:S02]  /*17ce0*/  IMAD R0, R20, UR4, RZ ;  /* 0x0000000414007c24 */ /* 0x004fe4000f8e02ff */
[----:B------:R-:W2:Y:S01]  /*17cf0*/  S2R R20, SR_TID.X ;  /* 0x0000000000147919 */ /* 0x000ea20000002100 */
[----:B------:R-:W-:Y:S02]  /*17d00*/  IMAD.IADD R3, R3, 0x1, R5 ;  /* 0x0000000103037824 */ /* 0x000fe400078e0205 */
[C---:B------:R-:W-:Y:S01]  /*17d10*/  IMAD R0, R33.reuse, UR5, R0 ;  /* 0x0000000521007c24 */ /* 0x040fe2000f8e0200 */
[----:B------:R-:W1:Y:S01]  /*17d20*/  @P0 LDC R5, c[0x0][0x44c] ;  /* 0x00011300ff050b82 */ /* 0x000e620000000800 */
[----:B------:R-:W-:Y:S01]  /*17d30*/  IMAD.WIDE.U32 R2, R33, UR4, R2 ;  /* 0x0000000421027c25 */ /* 0x000fe2000f8e0002 */
[----:B------:R-:W-:Y:S01]  /*17d40*/  SHF.L.U32 R6, R6, 0x4, RZ ;  /* 0x0000000406067819 */ /* 0x000fe200000006ff */
[----:B------:R-:W-:Y:S02]  /*17d50*/  ULDC.64 UR4, c[0x0][0x2d0] ;  /* 0x0000b40000047ab9 */ /* 0x000fe40000000a00 */
[----:B------:R-:W-:-:S03]  /*17d60*/  IMAD.IADD R3, R3, 0x1, R0 ;  /* 0x0000000103037824 */ /* 0x000fc600078e0200 */
[----:B------:R-:W3:Y:S01]  /*17d70*/  @P0 LDC R0, c[0x0][0x450] ;  /* 0x00011400ff000b82 */ /* 0x000ee20000000800 */
[----:B--2---:R-:W-:-:S04]  /*17d80*/  LOP3.LUT R20, R20, 0x7f, RZ, 0xc0, !PT ;  /* 0x0000007f14147812 */ /* 0x004fc800078ec0ff */
[----:B------:R-:W-:Y:S02]  /*17d90*/  SHF.R.U32.HI R10, RZ, 0x3, R20 ;  /* 0x00000003ff0a7819 */ /* 0x000fe40000011614 */
[----:B------:R0:W5:Y:S01]  /*17da0*/  LDL R20, [R1+0x1c] ;  /* 0x00001c0001147983 */ /* 0x0001620000100800 */
[----:B------:R-:W-:-:S04]  /*17db0*/  LOP3.LUT R6, R6, 0x70, RZ, 0xc0, !PT ;  /* 0x0000007006067812 */ /* 0x000fc800078ec0ff */
[----:B------:R-:W-:-:S05]  /*17dc0*/  LOP3.LUT R6, R4, R10, R6, 0xfe, !PT ;  /* 0x0000000a04067212 */ /* 0x000fca00078efe06 */
[----:B-1----:R-:W-:-:S04]  /*17dd0*/  @P0 IMAD.HI.U32 R7, R6, R5, RZ ;  /* 0x0000000506070227 */ /* 0x002fc800078e00ff */
[----:B------:R-:W-:Y:S01]  /*17de0*/  IMAD.MOV.U32 R5, RZ, RZ, R6 ;  /* 0x000000ffff057224 */ /* 0x000fe200078e0006 */
[----:B---3--:R-:W-:-:S05]  /*17df0*/  @P0 SHF.R.U32.HI R5, RZ, R0, R7 ;  /* 0x00000000ff050219 */ /* 0x008fca0000011607 */
[----:B------:R-:W-:-:S04]  /*17e00*/  IMAD.MOV R0, RZ, RZ, -R5 ;  /* 0x000000ffff007224 */ /* 0x000fc800078e0a05 */
[----:B------:R-:W-:Y:S01]  /*17e10*/  IMAD R0, R8, R0, R6 ;  /* 0x0000000008007224 */ /* 0x000fe200078e0206 */
[----:B------:R-:W-:Y:S01]  /*17e20*/  SHF.R.S32.HI R6, RZ, 0x1f, R5 ;  /* 0x0000001fff067819 */ /* 0x000fe20000011405 */
[----:B------:R-:W-:-:S04]  /*17e30*/  IMAD.WIDE.U32 R2, R5, UR4, R2 ;  /* 0x0000000405027c25 */ /* 0x000fc8000f8e0002 */
[----:B------:R-:W-:-:S04]  /*17e40*/  IMAD R6, R6, UR4, RZ ;  /* 0x0000000406067c24 */ /* 0x000fc8000f8e02ff */
[----:B------:R-:W-:Y:S01]  /*17e50*/  IMAD R5, R5, UR5, R6 ;  /* 0x0000000505057c24 */ /* 0x000fe2000f8e0206 */
[----:B------:R-:W-:-:S03]  /*17e60*/  ULDC.64 UR4, c[0x0][0x2c8] ;  /* 0x0000b20000047ab9 */ /* 0x000fc60000000a00 */
[----:B------:R-:W-:Y:S01]  /*17e70*/  IMAD.IADD R3, R3, 0x1, R5 ;  /* 0x0000000103037824 */ /* 0x000fe200078e0205 */
[----:B------:R-:W-:-:S05]  /*17e80*/  SHF.R.S32.HI R5, RZ, 0x1f, R0 ;  /* 0x0000001fff057819 */ /* 0x000fca0000011400 */
[----:B------:R-:W-:Y:S02]  /*17e90*/  IMAD R5, R5, UR4, RZ ;  /* 0x0000000405057c24 */ /* 0x000fe4000f8e02ff */
[----:B------:R-:W-:Y:S01]  /*17ea0*/  IMAD.WIDE.U32 R2, R0, UR4, R2 ;  /* 0x0000000400027c25 */ /* 0x000fe2000f8e0002 */
[----:B------:R-:W-:-:S03]  /*17eb0*/  ULDC UR4, c[0x0][0x2b8] ;  /* 0x0000ae0000047ab9 */ /* 0x000fc60000000800 */
[----:B------:R-:W-:Y:S01]  /*17ec0*/  IMAD R5, R0, UR5, R5 ;  /* 0x0000000500057c24 */ /* 0x000fe2000f8e0205 */
[----:B------:R-:W-:-:S03]  /*17ed0*/  LEA R0, P2, R2, UR6, 0x1 ;  /* 0x0000000602007c11 */ /* 0x000fc6000f8408ff */
[----:B------:R-:W-:Y:S01]  /*17ee0*/  IMAD.IADD R5, R3, 0x1, R5 ;  /* 0x0000000103057824 */ /* 0x000fe200078e0205 */
[----:B------:R-:W-:Y:S02]  /*17ef0*/  ISETP.GE.AND P0, PT, R31, UR4, PT ;  /* 0x000000041f007c0c */ /* 0x000fe4000bf06270 */
[----:B------:R-:W-:Y:S01]  /*17f00*/  ISETP.GE.AND P1, PT, R30, UR4, PT ;  /* 0x000000041e007c0c */ /* 0x000fe2000bf26270 */
[----:B------:R-:W-:Y:S01]  /*17f10*/  UMOV UR4, 0xffffffff ;  /* 0xffffffff00047882 */ /* 0x000fe20000000000 */
[----:B------:R-:W-:Y:S02]  /*17f20*/  LEA.HI.X R5, R2, UR7, R5, 0x1, P2 ;  /* 0x0000000702057c11 */ /* 0x000fe400090f0c05 */
[----:B0-----:R-:W-:Y:S09]  /*17f30*/  BRA.DIV UR4, `(.L_x_743) ;  /* 0x0000005604747947 */ /* 0x001ff2000b800000 */
[----:B------:R-:W0:Y:S01]  /*17f40*/  SHFL.IDX PT, R14, R0, RZ, 0x181f ;  /* 0x00181fff000e7589 */ /* 0x000e2200000e0000 */
[----:B-----5:R-:W-:Y:S02]  /*17f50*/  IMAD R6, R20, R8, RZ ;  /* 0x0000000814067224 */ /* 0x020fe400078e02ff */
[----:B------:R-:W-:Y:S01]  /*17f60*/  IMAD.IADD R4, R10, 0x1, R4 ;  /* 0x000000010a047824 */ /* 0x000fe200078e0204 */
[----:B------:R-:W1:Y:S03]  /*17f70*/  SHFL.IDX PT, R2, R5, RZ, 0x181f ;  /* 0x00181fff05027589 */ /* 0x000e6600000e0000 */
[C---:B------:R-:W-:Y:S01]  /*17f80*/  VIADD R7, R4.reuse, 0x10 ;  /* 0x0000001004077836 */ /* 0x040fe20000000000 */
[----:B------:R-:W-:-:S13]  /*17f90*/  ISETP.GE.AND P3, PT, R4, R6, PT ;  /* 0x000000060400720c */ /* 0x000fda0003f66270 */
[----:B0-----:R-:W-:-:S05]  /*17fa0*/  @!P3 LEA R14, P2, R31, R14, 0x1 ;  /* 0x0000000e1f0eb211 */ /* 0x001fca00078408ff */
[----:B-1----:R-:W-:Y:S01]  /*17fb0*/  @!P3 IMAD.X R3, RZ, RZ, R2, P2 ;  /* 0x000000ffff03b224 */ /* 0x002fe200010e0602 */
[----:B------:R-:W-:Y:S02]  /*17fc0*/  @!P3 MOV R2, R14 ;  /* 0x0000000e0002b202 */ /* 0x000fe40000000f00 */
[----:B------:R-:W0:Y:S04]  /*17fd0*/  SHFL.IDX PT, R14, R0, 0x1, 0x181f ;  /* 0x00381f00000e7f89 */ /* 0x000e2800000e0000 */
        /* <DEDUP_REMOVED lines=54> */
[----:B0-----:R-:W-:Y:S01]  /*18340*/  @!P3 LEA R14, P2, R31, R14, 0x1 ;  /* 0x0000000e1f0eb211 */ /* 0x001fe200078408ff */
[----:B------:R-:W0:Y:S04]  /*18350*/  SHFL.IDX PT, R5, R5, 0x7, 0x181f ;  /* 0x00f81f0005057f89 */ /* 0x000e2800000e0000 */
[----:B-1----:R-:W-:-:S02]  /*18360*/  @!P3 IMAD.X R7, RZ, RZ, R2, P2 ;  /* 0x000000ffff07b224 */ /* 0x002fc400010e0602 */
[----:B------:R-:W-:Y:S02]  /*18370*/  @!P3 IMAD.MOV.U32 R2, RZ, RZ, R14 ;  /* 0x000000ffff02b224 */ /* 0x000fe400078e000e */
[----:B------:R1:W2:Y:S01]  /*18380*/  SHFL.IDX PT, R14, R0, 0x7, 0x181f ;  /* 0x00f81f00000e7f89 */ /* 0x0002a200000e0000 */
[----:B------:R-:W-:-:S05]  /*18390*/  @!P3 MOV R3, R7 ;  /* 0x000000070003b202 */ /* 0x000fca0000000f00 */
[----:B------:R1:W-:Y:S04]  /*183a0*/  @!P3 LDGSTS.E.BYPASS.LTC128B.128 [R9+0x13400], desc[UR38][R2.64], !P0 ;  /* 0x134000000209bfae */ /* 0x0003e8000c101d66 */
[----:B0-----:R1:W-:Y:S02]  /*183b0*/  @!P3 LDGSTS.E.BYPASS.LTC128B.128 [R9+0x17400], desc[UR38][R2.64+0x80], !P1 ;  /* 0x174000800209bfae */ /* 0x0013e4000c901d66 */
.L_x_929:
        /* <DEDUP_REMOVED lines=11> */
.L_x_745:
[----:B------:R-:W-:Y:S05]  /*18470*/  BSYNC B0 ;  /* 0x0000000000007941 */ /* 0x000fea0003800000 */
.L_x_744:
[----:B------:R-:W-:Y:S01]  /*18480*/  NOP ;  /* 0x0000000000007918 */ /* 0x000fe20000000000 */
[----:B------:R-:W-:-:S13]  /*18490*/  PLOP3.LUT P0, PT, PT, PT, PT, 0x80, 0x0 ;  /* 0x000000000000781c */ /* 0x000fda0003f0f070 */
.L_x_746:
        /* <DEDUP_REMOVED lines=10> */
[----:B------:R-:W-:-:S05]  /*18540*/  LOP3.LUT R0, R0, 0xfffffffe, RZ, 0xc0, !PT ;  /* 0xfffffffe00007812 */ /* 0x000fca00078ec0ff */
[----:B------:R-:W-:-:S05]  /*18550*/  IMAD.IADD R0, R2, 0x1, -R0 ;  /* 0x0000000102007824 */ /* 0x000fca00078e0a00 */
[----:B------:R-:W-:Y:S01]  /*18560*/  SHF.L.U32 R3, R0, 0x1f, RZ ;  /* 0x0000001f00037819 */ /* 0x000fe200000006ff */
[----:B------:R-:W-:Y:S01]  /*18570*/  NOP ;  /* 0x0000000000007918 */ /* 0x000fe20000000000 */
[----:B------:R0:W-:Y:S01]  /*18580*/  SYNCS.ARRIVE.TRANS64.A1T0 RZ, [R22+URZ+0x28800], RZ ;  /* 0x028800ff16ff79a7 */ /* 0x0001e2000810003f */
[----:B------:R-:W-:Y:S01]  /*18590*/  BSSY B0, `(.L_x_747) ;  /* 0x0000004000007945 */ /* 0x000fe20003800000 */
[----:B------:R-:W-:Y:S01]  /*185a0*/  ISETP.GE.AND P1, PT, R37, 0x81, PT ;  /* 0x000000812500780c */ /* 0x000fe20003f26270 */
[----:B------:R-:W1:Y:S02]  /*185b0*/  SYNCS.PHASECHK.TRANS64.TRYWAIT P0, [R22+URZ+0x28820], R3 ;  /* 0x02882003160075a7 */ /* 0x000e64000800017f */
[----:B01----:R-:W-:Y:S10]  /*185c0*/  @!P0 BRA `(.L_x_748) ;  /* 0x0000005800508947 */ /* 0x003ff40003800000 */
.L_x_930:
[----:B------:R-:W-:Y:S05]  /*185d0*/  BSYNC B0 ;  /* 0x0000000000007941 */ /* 0x000fea0003800000 */
.L_x_747:
        /* <DEDUP_REMOVED lines=10> */
.L_x_763:
[----:B------:R-:W3:Y:S01]  /*18680*/  LDL R9, [R1] ;  /* 0x0000000001097983 */ /* 0x000ee20000100800 */
[----:B------:R-:W1:Y:S03]  /*18690*/  LDC R0, c[0x0][0x430] ;  /* 0x00010c00ff007b82 */ /* 0x000e660000000800 */
[----:B------:R-:W4:Y:S01]  /*186a0*/  LDL R5, [R1+0x4] ;  /* 0x0000040001057983 */ /* 0x000f220000100800 */
[----:B------:R-:W5:Y:S01]  /*186b0*/  S2R R2, SR_TID.X ;  /* 0x0000000000027919 */ /* 0x000f620000002100 */
[----:B------:R-:W2:Y:S02]  /*186c0*/  S2R R4, SR_TID.X ;  /* 0x0000000000047919 */ /* 0x000ea40000002100 */
[----:B------:R-:W4:Y:S01]  /*186d0*/  LDL R7, [R1+0x2c] ;  /* 0x00002c0001077983 */ /* 0x000f220000100800 */
[----:B------:R-:W-:Y:S05]  /*186e0*/  YIELD ;  /* 0x0000000000007946 */ /* 0x000fea0003800000 */
[----:B------:R-:W-:Y:S01]  /*186f0*/  ULDC.64 UR4, c[0x0][0x428] ;  /* 0x00010a0000047ab9 */ /* 0x000fe20000000a00 */
[----:B-1----:R-:W-:-:S13]  /*18700*/  ISETP.NE.AND P0, PT, R0, 0x1, PT ;  /* 0x000000010000780c */ /* 0x002fda0003f05270 */
[----:B0-----:R-:W0:Y:S01]  /*18710*/  @P0 LDC R3, c[0x0][0x434] ;  /* 0x00010d00ff030b82 */ /* 0x001e220000000800 */
[----:B-----5:R-:W-:-:S04]  /*18720*/  LOP3.LUT R2, R2, 0x7f, RZ, 0xc0, !PT ;  /* 0x0000007f02027812 */ /* 0x020fc800078ec0ff */
[----:B------:R-:W-:-:S03]  /*18730*/  SHF.R.U32.HI R2, RZ, 0x3, R2 ;  /* 0x00000003ff027819 */ /* 0x000fc60000011602 */
[----:B------:R-:W1:Y:S01]  /*18740*/  @P0 LDC R8, c[0x0][0x438] ;  /* 0x00010e00ff080b82 */ /* 0x000e620000000800 */
[----:B--2---:R-:W-:Y:S01]  /*18750*/  SHF.L.U32 R4, R4, 0x4, RZ ;  /* 0x0000000404047819 */ /* 0x004fe200000006ff */
[----:B------:R-:W-:-:S03]  /*18760*/  IMAD R2, R6, 0x80, R2 ;  /* 0x0000008006027824 */ /* 0x000fc600078e0202 */
[----:B------:R-:W-:-:S04]  /*18770*/  LOP3.LUT R4, R4, 0x70, RZ, 0xc0, !PT ;  /* 0x0000007004047812 */ /* 0x000fc800078ec0ff */
[----:B---3--:R-:W-:Y:S01]  /*18780*/  IADD3 R4, R4, R2, R9 ;  /* 0x0000000204047210 */ /* 0x008fe20007ffe009 */
[----:B----4-:R-:W-:-:S04]  /*18790*/  IMAD R5, R5, UR4, RZ ;  /* 0x0000000405057c24 */ /* 0x010fc8000f8e02ff */
[----:B0-----:R-:W-:-:S04]  /*187a0*/  @P0 IMAD.HI.U32 R3, R4, R3, RZ ;  /* 0x0000000304030227 */ /* 0x001fc800078e00ff */
[----:B------:R-:W-:Y:S01]  /*187b0*/  IMAD.MOV.U32 R2, RZ, RZ, R4 ;  /* 0x000000ffff027224 */ /* 0x000fe200078e0004 */
[----:B-1----:R-:W-:Y:S01]  /*187c0*/  @P0 SHF.R.U32.HI R2, RZ, R8, R3 ;  /* 0x00000008ff020219 */ /* 0x002fe20000011603 */
[----:B------:R-:W-:-:S04]  /*187d0*/  IMAD R5, R34, UR5, R5 ;  /* 0x0000000522057c24 */ /* 0x000fc8000f8e0205 */
[----:B------:R-:W-:-:S04]  /*187e0*/  IMAD.MOV R3, RZ, RZ, -R2 ;  /* 0x000000ffff037224 */ /* 0x000fc800078e0a02 */
[----:B------:R-:W-:Y:S01]  /*187f0*/  IMAD R0, R0, R3, R4 ;  /* 0x0000000300007224 */ /* 0x000fe200078e0204 */
[----:B------:R-:W-:-:S03]  /*18800*/  SHF.R.S32.HI R3, RZ, 0x1f, R2 ;  /* 0x0000001fff037819 */ /* 0x000fc60000011402 */
[----:B------:R-:W-:Y:S01]  /*18810*/  IMAD.WIDE.U32 R2, R34, UR4, R2 ;  /* 0x0000000422027c25 */ /* 0x000fe2000f8e0002 */
[----:B------:R-:W-:-:S03]  /*18820*/  ULDC.64 UR4, c[0x0][0x418] ;  /* 0x0001060000047ab9 */ /* 0x000fc60000000a00 */
[----:B------:R-:W-:Y:S01]  /*18830*/  IMAD.IADD R3, R5, 0x1, R3 ;  /* 0x0000000105037824 */ /* 0x000fe200078e0203 */
[----:B------:R-:W-:-:S04]  /*18840*/  LEA R4, P0, R2, UR4, 0x2 ;  /* 0x0000000402047c11 */ /* 0x000fc8000f8010ff */
[----:B------:R-:W-:-:S05]  /*18850*/  LEA.HI.X R5, R2, UR5, R3, 0x2, P0 ;  /* 0x0000000502057c11 */ /* 0x000fca00080f1403 */
[----:B------:R-:W2:Y:S01]  /*18860*/  LDG.E R4, desc[UR38][R4.64] ;  /* 0x0000002604047981 */ /* 0x000ea2000c1e1900 */
[----:B------:R-:W-:Y:S01]  /*18870*/  ISETP.NE.AND P3, PT, R7, 0x3, PT ;  /* 0x000000030700780c */ /* 0x000fe20003f65270 */
[----:B------:R-:W-:Y:S02]  /*18880*/  VIADD R25, R10, 0x1 ;  /* 0x000000010a197836 */ /* 0x000fe40000000000 */
[----:B------:R-:W-:-:S03]  /*18890*/  IMAD.MOV.U32 R26, RZ, RZ, R6 ;  /* 0x000000ffff1a7224 */ /* 0x000fc600078e0006 */
[----:B------:R-:W-:-:S04]  /*188a0*/  ISETP.NE.AND P0, PT, R25, 0x2, PT ;  /* 0x000000021900780c */ /* 0x000fc80003f05270 */
[----:B------:R-:W-:Y:S02]  /*188b0*/  SEL R28, RZ, 0x1, P0 ;  /* 0x00000001ff1c7807 */ /* 0x000fe40000000000 */
[----:B------:R-:W-:Y:S02]  /*188c0*/  SEL R25, R25, RZ, P0 ;  /* 0x000000ff19197207 */ /* 0x000fe40000000000 */
[----:B------:R-:W-:Y:S02]  /*188d0*/  LOP3.LUT R28, R17, R28, RZ, 0x3c, !PT ;  /* 0x0000001c111c7212 */ /* 0x000fe400078e3cff */
[----:B--2---:R-:W-:Y:S01]  /*188e0*/  SHF.R.S32.HI R21, RZ, 0x1f, R4 ;  /* 0x0000001fff157819 */ /* 0x004fe20000011404 */
[----:B------:R-:W-:Y:S06]  /*188f0*/  @!P3 BRA `(.L_x_751) ;  /* 0x000000000004b947 */ /* 0x000fec0003800000 */
[----:B------:R-:W-:Y:S01]  /*18900*/  BPT.TRAP 0x1 ;  /* 0x000000040000795c */ /* 0x000fe20000300000 */
.L_x_751:
[----:B------:R-:W-:Y:S01]  /*18910*/  IMAD R6, R25, 0x8, R22 ;  /* 0x0000000819067824 */ /* 0x000fe200078e0216 */
[----:B------:R-:W-:Y:S01]  /*18920*/  SHF.L.U32 R3, R28, 0x1f, RZ ;  /* 0x0000001f1c037819 */ /* 0x000fe200000006ff */
[----:B------:R-:W-:Y:S03]  /*18930*/  BSSY B1, `(.L_x_752) ;  /* 0x0000003000017945 */ /* 0x000fe60003800000 */
[----:B------:R-:W0:Y:S02]  /*18940*/  SYNCS.PHASECHK.TRANS64.TRYWAIT P0, [R6+URZ+0x28840], R3 ;  /* 0x02884003060075a7 */ /* 0x000e24000800017f */
[----:B0-----:R-:W-:Y:S05]  /*18950*/  @!P0 BRA `(.L_x_753) ;  /* 0x0000005400808947 */ /* 0x001fea0003800000 */
.L_x_931:
[----:B------:R-:W-:Y:S05]  /*18960*/  BSYNC B1 ;  /* 0x0000000000017941 */ /* 0x000fea0003800000 */
.L_x_752:
[----:B------:R-:W-:Y:S01]  /*18970*/  SHF.R.S32.HI R20, RZ, 0x1f, R0 ;  /* 0x0000001fff147819 */ /* 0x000fe20000011400 */
[----:B------:R-:W-:Y:S01]  /*18980*/  ULDC.64 UR4, c[0x0][0x300] ;  /* 0x0000c00000047ab9 */ /* 0x000fe20000000a00 */
[----:B------:R-:W-:Y:S01]  /*18990*/  LOP3.LUT P4, RZ, R32, 0x2, RZ, 0xc0, !PT ;  /* 0x0000000220ff7812 */ /* 0x000fe2000788c0ff */
[----:B0-----:R-:W-:Y:S01]  /*189a0*/  IMAD.WIDE.U32 R2, R0, UR4, RZ ;  /* 0x0000000400027c25 */ /* 0x001fe2000f8e00ff */
[----:B------:R-:W-:-:S03]  /*189b0*/  LOP3.LUT P3, RZ, R32, 0x1, RZ, 0xc0, !PT ;  /* 0x0000000120ff7812 */ /* 0x000fc6000786c0ff */
[----:B------:R-:W-:Y:S02]  /*189c0*/  IMAD R5, R20, UR4, RZ ;  /* 0x0000000414057c24 */ /* 0x000fe4000f8e02ff */
[----:B------:R-:W-:Y:S02]  /*189d0*/  IMAD R8, R25, 0x4000, R36 ;  /* 0x0000400019087824 */ /* 0x000fe400078e0224 */
[----:B------:R-:W-:Y:S01]  /*189e0*/  IMAD R5, R0, UR5, R5 ;  /* 0x0000000500057c24 */ /* 0x000fe2000f8e0205 */
        /* <DEDUP_REMOVED lines=13> */
[----:B------:R-:W-:-:S04]  /*18ac0*/  UMOV UR4, 0xffffffff ;  /* 0xffffffff00047882 */ /* 0x000fc80000000000 */
[----:B------:R-:W-:Y:S01]  /*18ad0*/  LEA.HI.X R9, R2, UR5, R5, 0x1, P0 ;  /* 0x0000000502097c11 */ /* 0x000fe200080f0c05 */
[----:B------:R-:W-:Y:S06]  /*18ae0*/  BRA.DIV UR4, `(.L_x_754) ;  /* 0x0000005604307947 */ /* 0x000fec000b800000 */
[----:B------:R-:W0:Y:S01]  /*18af0*/  SHFL.IDX PT, R2, R7, RZ, 0x181f ;  /* 0x00181fff07027589 */ /* 0x000e2200000e0000 */
[----:B------:R-:W-:Y:S02]  /*18b00*/  IMAD.SHL.U32 R5, R31, 0x2, RZ ;  /* 0x000000021f057824 */ /* 0x000fe400078e00ff */
[----:B------:R-:W-:Y:S01]  /*18b10*/  IMAD R8, R8, 0x2, R22 ;  /* 0x0000000208087824 */ /* 0x000fe200078e0216 */
        /* <DEDUP_REMOVED lines=37> */
[----:B------:R-:W1:Y:S04]  /*18d70*/  SHFL.IDX PT, R3, R9, 0x6, 0x181f ;  /* 0x00d81f0009037f89 */ /* 0x000e6800000e0000 */
[----:B------:R-:W2:Y:S01]  /*18d80*/  SHFL.IDX PT, R9, R9, 0x7, 0x181f ;  /* 0x00f81f0009097f89 */ /* 0x000ea200000e0000 */
[----:B0-----:R-:W-:-:S05]  /*18d90*/  IADD3 R2, P0, R2, R5, RZ ;  /* 0x0000000502027210 */ /* 0x001fca0007f1e0ff */
[----:B-1----:R-:W-:-:S05]  /*18da0*/  IMAD.X R3, RZ, RZ, R3, P0 ;  /* 0x000000ffff037224 */ /* 0x002fca00000e0603 */
[----:B------:R-:W-:Y:S04]  /*18db0*/  LDGSTS.E.BYPASS.LTC128B.128 [R8+0x1b400], desc[UR38][R2.64], !P4 ;  /* 0x1b40000002087fae */ /* 0x000fe8000e101d66 */
[----:B------:R0:W-:Y:S04]  /*18dc0*/  LDGSTS.E.BYPASS.LTC128B.128 [R8+0x1f400], desc[UR38][R2.64+0x80], !P3 ;  /* 0x1f40008002087fae */ /* 0x0001e8000d901d66 */
[----:B0-2---:R0:W1:Y:S02]  /*18dd0*/  SHFL.IDX PT, R2, R7, 0x7, 0x181f ;  /* 0x00f81f0007027f89 */ /* 0x00506400000e0000 */
.L_x_949:
        /* <DEDUP_REMOVED lines=9> */
.L_x_755:
[----:B------:R-:W-:Y:S02]  /*18e70*/  PLOP3.LUT P3, PT, P3, P0, PT, 0xa2, 0x0 ;  /* 0x000000000000781c */ /* 0x000fe40001f61472 */
[----:B------:R-:W-:-:S08]  /*18e80*/  @P0 R2UR P3, UR4, R6 ;  /* 0x00000000060402ca */ /* 0x000fd00000060000 */
[----:B------:R-:W-:-:S05]  /*18e90*/  @P0 PLOP3.LUT P0, PT, P3, PT, PT, 0x80, 0x0 ;  /* 0x000000000000081c */ /* 0x000fca0001f0f070 */
[----:B------:R-:W-:Y:S01]  /*18ea0*/  @!P3 SYNCS.ARRIVE.TRANS64.RED.A0T1 RZ, [UR4+0x28830], RZ ;  /* 0x028830ffffffb9a7 */ /* 0x000fe20008200404 */
[----:B------:R-:W-:Y:S07]  /*18eb0*/  @!P3 ARRIVES.LDGSTSBAR.64.TRANSCNT [UR4+0x28830] ;  /* 0x02883000ff00b9b0 */ /* 0x000fee0008000a84 */
[----:B------:R-:W-:Y:S05]  /*18ec0*/  @P0 BRA.U.ANY `(.L_x_755) ;  /* 0xfffffffd00e80947 */ /* 0x000fea000393ffff */
[----:B------:R-:W-:Y:S01]  /*18ed0*/  NOP ;  /* 0x0000000000007918 */ /* 0x000fe20000000000 */
[----:B-1----:R-:W2:Y:S02]  /*18ee0*/  LDL R2, [R1+0x2c] ;  /* 0x00002c0001027983 */ /* 0x002ea40000100800 */
[----:B--2---:R-:W-:-:S13]  /*18ef0*/  ISETP.NE.AND P4, PT, R2, 0x3, PT ;  /* 0x000000030200780c */ /* 0x004fda0003f85270 */
[----:B------:R-:W-:Y:S05]  /*18f00*/  @!P4 BRA `(.L_x_756) ;  /* 0x000000000004c947 */ /* 0x000fea0003800000 */
[----:B------:R-:W-:Y:S01]  /*18f10*/  BPT.TRAP 0x1 ;  /* 0x000000040000795c */ /* 0x000fe20000300000 */
.L_x_756:
[----:B------:R1:W-:Y:S01]  /*18f20*/  SYNCS.ARRIVE.TRANS64.A1T0 RZ, [R6+URZ+0x28830], RZ ;  /* 0x028830ff06ff79a7 */ /* 0x0003e2000810003f */
[----:B------:R-:W-:Y:S05]  /*18f30*/  @!P4 BRA `(.L_x_757) ;  /* 0x000000000004c947 */ /* 0x000fea0003800000 */
[----:B------:R-:W-:Y:S01]  /*18f40*/  BPT.TRAP 0x1 ;  /* 0x000000040000795c */ /* 0x000fe20000300000 */
.L_x_757:
[----:B------:R-:W-:Y:S01]  /*18f50*/  SHF.L.U32 R2, R17, 0x1f, RZ ;  /* 0x0000001f11027819 */ /* 0x000fe200000006ff */
[----:B-1----:R-:W-:Y:S01]  /*18f60*/  IMAD R6, R10, 0x8, R22 ;  /* 0x000000080a067824 */ /* 0x002fe200078e0216 */
[----:B------:R-:W-:Y:S03]  /*18f70*/  BSSY B1, `(.L_x_758) ;  /* 0x0000003000017945 */ /* 0x000fe60003800000 */
[----:B------:R-:W1:Y:S02]  /*18f80*/  SYNCS.PHASECHK.TRANS64.TRYWAIT P0, [R6+URZ+0x28860], R2 ;  /* 0x02886002060075a7 */ /* 0x000e64000800017f */
[----:B-1----:R-:W-:Y:S05]  /*18f90*/  @!P0 BRA `(.L_x_759) ;  /* 0x0000005800508947 */ /* 0x002fea0003800000 */
.L_x_950:
[----:B------:R-:W-:Y:S05]  /*18fa0*/  BSYNC B1 ;  /* 0x0000000000017941 */ /* 0x000fea0003800000 */
.L_x_758:
[----:B------:R-:W2:Y:S01]  /*18fb0*/  S2R R3, SR_TID.X ;  /* 0x0000000000037919 */ /* 0x000ea20000002100 */
[----:B------:R-:W-:Y:S01]  /*18fc0*/  IMAD R8, R33, -0x80, R37 ;  /* 0xffffff8021087824 */ /* 0x000fe200078e0225 */
[----:B------:R-:W-:Y:S01]  /*18fd0*/  UMOV UR4, 0xffffffff ;  /* 0xffffffff00047882 */ /* 0x000fe20000000000 */
[----:B0-----:R-:W-:Y:S01]  /*18fe0*/  IMAD R7, R10, 0x4000, R36 ;  /* 0x000040000a077824 */ /* 0x001fe200078e0224 */
[----:B--2---:R-:W-:-:S04]  /*18ff0*/  LOP3.LUT R3, R3, 0x7f, RZ, 0xc0, !PT ;  /* 0x0000007f03037812 */ /* 0x004fc800078ec0ff */
[----:B------:R-:W-:-:S04]  /*19000*/  SHF.R.U32.HI R3, RZ, 0x3, R3 ;  /* 0x00000003ff037819 */ /* 0x000fc80000011603 */
[----:B------:R-:W-:Y:S01]  /*19010*/  IADD3 R8, -R3, R8, RZ ;  /* 0x0000000803087210 */ /* 0x000fe20007ffe1ff */
[----:B------:R-:W-:Y:S06]  /*19020*/  BRA.DIV UR4, `(.L_x_760) ;  /* 0x0000005a04407947 */ /* 0x000fec000b800000 */
[----:B-1----:R-:W0:Y:S01]  /*19030*/  SHFL.IDX PT, R2, R23, RZ, 0x181f ;  /* 0x00181fff17027589 */ /* 0x002e2200000e0000 */
[----:B------:R-:W-:-:S03]  /*19040*/  IMAD R7, R7, 0x2, R22 ;  /* 0x0000000207077824 */ /* 0x000fc600078e0216 */
[----:B------:R-:W1:Y:S04]  /*19050*/  SHFL.IDX PT, R3, R24, RZ, 0x181f ;  /* 0x00181fff18037589 */ /* 0x000e6800000e0000 */
[----:B------:R-:W-:Y:S01]  /*19060*/  SHFL.IDX PT, R14, R23, 0x7, 0x181f ;  /* 0x00f81f00170e7f89 */ /* 0x000fe200000e0000 */
[----:B0-----:R-:W-:-:S05]  /*19070*/  IADD3 R2, P0, R2, R5, RZ ;  /* 0x0000000502027210 */ /* 0x001fca0007f1e0ff */
[----:B-1----:R-:W-:Y:S01]  /*19080*/  IMAD.X R3, RZ, RZ, R3, P0 ;  /* 0x000000ffff037224 */ /* 0x002fe200000e0603 */
[----:B------:R-:W-:-:S13]  /*19090*/  ISETP.LT.OR P0, PT, R8, 0x1, P2 ;  /* 0x000000010800780c */ /* 0x000fda0001701670 */
[----:B------:R-:W-:Y:S01]  /*190a0*/  LDGSTS.E.BYPASS.LTC128B.128 [R7+0x400], desc[UR38][R2.64], !P0 ;  /* 0x0040000002077fae */ /* 0x000fe2000c101d66 */
[----:B------:R-:W-:-:S13]  /*190b0*/  ISETP.LT.OR P0, PT, R8, 0x1, P1 ;  /* 0x000000010800780c */ /* 0x000fda0000f01670 */
[----:B------:R0:W-:Y:S04]  /*190c0*/  LDGSTS.E.BYPASS.LTC128B.128 [R7+0x4400], desc[UR38][R2.64+0x80], !P0 ;  /* 0x0440008002077fae */ /* 0x0001e8000c101d66 */
[----:B0-----:R-:W0:Y:S04]  /*190d0*/  SHFL.IDX PT, R2, R23, 0x1, 0x181f ;  /* 0x00381f0017027f89 */ /* 0x001e2800000e0000 */
[----:B------:R-:W1:Y:S01]  /*190e0*/  SHFL.IDX PT, R3, R24, 0x1, 0x181f ;  /* 0x00381f0018037f89 */ /* 0x000e6200000e0000 */
        /* <DEDUP_REMOVED lines=39> */
[----:B------:R-:W1:Y:S04]  /*19360*/  SHFL.IDX PT, R3, R24, 0x6, 0x181f ;  /* 0x00d81f0018037f89 */ /* 0x000e6800000e0000 */
[----:B------:R-:W2:Y:S01]  /*19370*/  SHFL.IDX PT, R24, R24, 0x7, 0x181f ;  /* 0x00f81f0018187f89 */ /* 0x000ea200000e0000 */
[----:B0-----:R-:W-:-:S04]  /*19380*/  IADD3 R2, P0, R2, R5, RZ ;  /* 0x0000000502027210 */ /* 0x001fc80007f1e0ff */
[----:B-1----:R-:W-:Y:S02]  /*19390*/  IADD3.X R3, RZ, R3, RZ, P0, !PT ;  /* 0x00000003ff037210 */ /* 0x002fe400007fe4ff */
[----:B------:R-:W-:-:S13]  /*193a0*/  ISETP.LT.OR P0, PT, R8, 0x61, P2 ;  /* 0x000000610800780c */ /* 0x000fda0001701670 */
[----:B------:R1:W-:Y:S01]  /*193b0*/  LDGSTS.E.BYPASS.LTC128B.128 [R7+0x3400], desc[UR38][R2.64], !P0 ;  /* 0x0340000002077fae */ /* 0x0003e2000c101d66 */
[----:B------:R-:W-:-:S13]  /*193c0*/  ISETP.LT.OR P0, PT, R8, 0x61, P1 ;  /* 0x000000610800780c */ /* 0x000fda0000f01670 */
[----:B--2---:R1:W-:Y:S02]  /*193d0*/  LDGSTS.E.BYPASS.LTC128B.128 [R7+0x7400], desc[UR38][R2.64+0x80], !P0 ;  /* 0x0740008002077fae */ /* 0x0043e4000c101d66 */
.L_x_968:
[----:B01----:R-:W-:Y:S01]  /*193e0*/  IADD3 R2, P0, R14, R5, RZ ;  /* 0x000000050e027210 */ /* 0x003fe20007f1e0ff */
[----:B------:R-:W-:Y:S02]  /*193f0*/  ULDC.64 UR4, c[0x0][0x328] ;  /* 0x0000ca0000047ab9 */ /* 0x000fe40000000a00 */
[----:B------:R-:W-:Y:S02]  /*19400*/  IMAD R5, R20, UR4, RZ ;  /* 0x0000000414057c24 */ /* 0x000fe4000f8e02ff */
[----:B------:R-:W-:Y:S01]  /*19410*/  IMAD.X R3, RZ, RZ, R24, P0 ;  /* 0x000000ffff037224 */ /* 0x000fe200000e0618 */
        /* <DEDUP_REMOVED lines=9> */
[----:B------:R-:W-:Y:S01]  /*194b0*/  ULDC.64 UR4, c[0x0][0x338] ;  /* 0x0000ce0000047ab9 */ /* 0x000fe20000000a00 */
[----:B------:R-:W-:Y:S02]  /*194c0*/  NOP ;  /* 0x0000000000007918 */ /* 0x000fe40000000000 */
[----:B------:R-:W-:Y:S02]  /*194d0*/  IMAD.IADD R3, R3, 0x1, R5 ;  /* 0x0000000103037824 */ /* 0x000fe400078e0205 */
[----:B------:R-:W-:Y:S02]  /*194e0*/  IMAD R21, R21, UR4, RZ ;  /* 0x0000000415157c24 */ /* 0x000fe4000f8e02ff */
[----:B------:R-:W-:-:S04]  /*194f0*/  IMAD.WIDE.U32 R2, R4, UR4, R2 ;  /* 0x0000000404027c25 */ /* 0x000fc8000f8e0002 */
        /* <DEDUP_REMOVED lines=11> */
.L_x_761:
        /* <DEDUP_REMOVED lines=11> */
.L_x_762:
[C---:B------:R-:W-:Y:S01]  /*19660*/  ISETP.GT.AND P0, PT, R26.reuse, RZ, PT ;  /* 0x000000ff1a00720c */ /* 0x040fe20003f04270 */
[----:B------:R0:W-:Y:S01]  /*19670*/  SYNCS.ARRIVE.TRANS64.A1T0 RZ, [R6+URZ+0x28850], RZ ;  /* 0x028850ff06ff79a7 */ /* 0x0001e2000810003f */
[----:B------:R-:W-:Y:S01]  /*19680*/  IMAD.MOV.U32 R17, RZ, RZ, R28 ;  /* 0x000000ffff117224 */ /* 0x000fe200078e001c */
[----:B------:R-:W-:Y:S01]  /*19690*/  MOV R33, R26 ;  /* 0x0000001a00217202 */ /* 0x000fe20000000f00 */
[----:B------:R-:W-:Y:S02]  /*196a0*/  IMAD.MOV.U32 R10, RZ, RZ, R25 ;  /* 0x000000ffff0a7224 */ /* 0x000fe400078e0019 */
[----:B0-----:R-:W-:-:S07]  /*196b0*/  VIADD R6, R26, 0xffffffff ;  /* 0xffffffff1a067836 */ /* 0x001fce0000000000 */
[----:B------:R-:W-:Y:S05]  /*196c0*/  @P0 BRA `(.L_x_763) ;  /* 0xffffffec00ec0947 */ /* 0x000fea000383ffff */
.L_x_750:
[----:B------:R-:W-:Y:S05]  /*196d0*/  BSYNC B0 ;  /* 0x0000000000007941 */ /* 0x000fea0003800000 */
.L_x_749:
        /* <DEDUP_REMOVED lines=17> */
.L_x_765:
[----:B------:R-:W-:Y:S05]  /*197f0*/  BSYNC B0 ;  /* 0x0000000000007941 */ /* 0x000fea0003800000 */
.L_x_764:
[----:B------:R-:W3:Y:S02]  /*19800*/  LDL R0, [R1+0x2c] ;  /* 0x00002c0001007983 */ /* 0x000ee40000100800 */
[----:B---3--:R-:W-:-:S13]  /*19810*/  ISETP.NE.AND P0, PT, R0, 0x3, PT ;  /* 0x000000030000780c */ /* 0x008fda0003f05270 */
[----:B------:R-:W-:Y:S05]  /*19820*/  @!P0 BRA `(.L_x_766) ;  /* 0x0000000000048947 */ /* 0x000fea0003800000 */
[----:B------:R-:W-:Y:S01]  /*19830*/  BPT.TRAP 0x1 ;  /* 0x000000040000795c */ /* 0x000fe20000300000 */
.L_x_766:
[----:B------:R-:W-:Y:S01]  /*19840*/  IMAD R0, R25, 0x8, R22 ;  /* 0x0000000819007824 */ /* 0x000fe200078e0216 */
[----:B0-----:R-:W-:Y:S01]  /*19850*/  SHF.L.U32 R3, R28, 0x1f, RZ ;  /* 0x0000001f1c037819 */ /* 0x001fe200000006ff */
[----:B------:R-:W-:Y:S01]  /*19860*/  BSSY B0, `(.L_x_767) ;  /* 0x0000004000007945 */ /* 0x000fe20003800000 */
[----:B------:R-:W-:Y:S02]  /*19870*/  IMAD R6, R26, -0x80, R37 ;  /* 0xffffff801a067824 */ /* 0x000fe400078e0225 */
[----:B------:R-:W0:Y:S02]  /*19880*/  SYNCS.PHASECHK.TRANS64.TRYWAIT P0, [R0+URZ+0x28860], R3 ;  /* 0x02886003000075a7 */ /* 0x000e24000800017f */
[----:B0-----:R-:W-:Y:S05]  /*19890*/  @!P0 BRA `(.L_x_768) ;  /* 0x0000005800ac8947 */ /* 0x001fea0003800000 */
.L_x_969:
[----:B------:R-:W-:Y:S05]  /*198a0*/  BSYNC B0 ;  /* 0x0000000000007941 */ /* 0x000fea0003800000 */
.L_x_767:
        /* <DEDUP_REMOVED lines=20> */
[----:B------:R-:W1:Y:S02]  /*199f0*/  SHFL.IDX PT, R14, R23, 0x2, 0x181f ;  /* 0x00581f00170e7f89 */ /* 0x000e6400000e0000 */
[----:B0-----:R-:W-:-:S05]  /*19a00*/  IMAD.X R3, RZ, RZ, R3, P4 ;  /* 0x000000ffff037224 */ /* 0x001fca00020e0603 */
        /* <DEDUP_REMOVED lines=13> */
[----:B------:R-:W0:Y:S02]  /*19ae0*/  SHFL.IDX PT, R14, R23, 0x3, 0x181f ;  /* 0x00781f00170e7f89 */ /* 0x000e2400000e0000 */
[----:B------:R-:W-:Y:S02]  /*19af0*/  IADD3.X R3, RZ, R8, RZ, P4, !PT ;  /* 0x00000008ff037210 */ /* 0x000fe400027fe4ff */
        /* <DEDUP_REMOVED lines=23> */
[----:B------:R0:W0:Y:S02]  /*19c70*/  SHFL.IDX PT, R14, R23, 0x7, 0x181f ;  /* 0x00f81f00170e7f89 */ /* 0x00002400000e0000 */
[----:B--2---:R-:W-:-:S05]  /*19c80*/  IMAD.X R3, RZ, RZ, R7, P4 ;  /* 0x000000ffff037224 */ /* 0x004fca00020e0607 */
        /* <DEDUP_REMOVED lines=8> */
.L_x_987:
        /* <DEDUP_REMOVED lines=11> */
.L_x_770:
[----:B------:R-:W-:Y:S02]  /*19dc0*/  PLOP3.LUT P1, PT, P1, P0, PT, 0xa2, 0x0 ;  /* 0x000000000000781c */ /* 0x000fe40000f21472 */
[----:B------:R-:W-:-:S08]  /*19dd0*/  @P0 R2UR P1, UR4, R0 ;  /* 0x00000000000402ca */ /* 0x000fd00000020000 */
[----:B------:R-:W-:-:S05]  /*19de0*/  @P0 PLOP3.LUT P0, PT, P1, PT, PT, 0x80, 0x0 ;  /* 0x000000000000081c */ /* 0x000fca0000f0f070 */
[----:B------:R-:W-:Y:S01]  /*19df0*/  @!P1 SYNCS.ARRIVE.TRANS64.RED.A0T1 RZ, [UR4+0x28850], RZ ;  /* 0x028850ffffff99a7 */ /* 0x000fe20008200404 */
[----:B------:R-:W-:Y:S07]  /*19e00*/  @!P1 ARRIVES.LDGSTSBAR.64.TRANSCNT [UR4+0x28850] ;  /* 0x02885000ff0099b0 */ /* 0x000fee0008000a84 */
[----:B------:R-:W-:Y:S05]  /*19e10*/  @P0 BRA.U.ANY `(.L_x_770) ;  /* 0xfffffffd00e80947 */ /* 0x000fea000393ffff */
[----:B------:R-:W-:Y:S01]  /*19e20*/  NOP ;  /* 0x0000000000007918 */ /* 0x000fe20000000000 */
[----:B0-----:R-:W2:Y:S02]  /*19e30*/  LDL R2, [R1+0x2c] ;  /* 0x00002c0001027983 */ /* 0x001ea40000100800 */
[----:B--2---:R-:W-:-:S13]  /*19e40*/  ISETP.NE.AND P2, PT, R2, 0x3, PT ;  /* 0x000000030200780c */ /* 0x004fda0003f45270 */
[----:B------:R-:W-:Y:S05]  /*19e50*/  @!P2 BRA `(.L_x_771) ;  /* 0x000000000004a947 */ /* 0x000fea0003800000 */
[----:B------:R-:W-:Y:S01]  /*19e60*/  BPT.TRAP 0x1 ;  /* 0x000000040000795c */ /* 0x000fe20000300000 */
.L_x_771:
[----:B------:R0:W-:Y:S01]  /*19e70*/  SYNCS.ARRIVE.TRANS64.A1T0 RZ, [R0+URZ+0x28850], RZ ;  /* 0x028850ff00ff79a7 */ /* 0x0001e2000810003f */
[----:B------:R-:W-:-:S05]  /*19e80*/  VIADD R25, R25, 0x1 ;  /* 0x0000000119197836 */ /* 0x000fca0000000000 */
[----:B------:R-:W-:-:S04]  /*19e90*/  ISETP.NE.AND P0, PT, R25, 0x2, PT ;  /* 0x000000021900780c */ /* 0x000fc80003f05270 */
[----:B------:R-:W-:Y:S02]  /*19ea0*/  SEL R3, RZ, 0x1, P0 ;  /* 0x00000001ff037807 */ /* 0x000fe40000000000 */
[----:B------:R-:W-:Y:S02]  /*19eb0*/  SEL R25, R25, RZ, P0 ;  /* 0x000000ff19197207 */ /* 0x000fe40000000000 */
[----:B0-----:R-:W-:-:S07]  /*19ec0*/  LOP3.LUT R28, R28, R3, RZ, 0x3c, !PT ;  /* 0x000000031c1c7212 */ /* 0x001fce00078e3cff */
.L_x_728:
[----:B------:R-:W-:Y:S05]  /*19ed0*/  BSYNC B7 ;  /* 0x0000000000077941 */ /* 0x000fea0003800000 */
.L_x_726:
[----:B------:R-:W-:-:S13]  /*19ee0*/  LOP3.LUT P0, RZ, R32, 0x8, RZ, 0xc0, !PT ;  /* 0x0000000820ff7812 */ /* 0x000fda000780c0ff */
[----:B------:R-:W-:Y:S05]  /*19ef0*/  @!P0 BRA `(.L_x_772) ;  /* 0x0000000000248947 */ /* 0x000fea0003800000 */
[----:B------:R-:W-:Y:S05]  /*19f00*/  WARPSYNC.ALL ;  /* 0x0000000000007948 */ /* 0x000fea0003800000 */
[----:B------:R-:W1:Y:S08]  /*19f10*/  S2UR UR5, SR_CgaCtaId ;  /* 0x00000000000579c3 */ /* 0x000e700000008800 */
[----:B------:R-:W-:Y:S06]  /*19f20*/  BAR.SYNC.DEFER_BLOCKING 0x5, 0x180 ;  /* 0x0146000000007b1d */ /* 0x000fec0000010000 */
[----:B------:R-:W-:-:S02]  /*19f30*/  UMOV UR4, 0x400 ;  /* 0x0000040000047882 */ /* 0x000fc40000000000 */
[----:B-1----:R-:W-:-:S06]  /*19f40*/  ULEA UR4, UR5, UR4, 0x18 ;  /* 0x0000000405047291 */ /* 0x002fcc000f8ec03f */
[----:B0-----:R-:W-:-:S05]  /*19f50*/  IMAD.U32 R22, RZ, RZ, UR4 ;  /* 0x00000004ff167e24 */ /* 0x001fca000f8e00ff */
[----:B------:R2:W3:Y:S01]  /*19f60*/  LDS.128 R16, [R22+0x288d0] ;  /* 0x0288d00016107984 */ /* 0x0004e20000000c00 */
[----:B------:R-:W-:Y:S06]  /*19f70*/  BAR.ARV 0x4, 0x180 ;  /* 0x0106000000007b1d */ /* 0x000fec0000002000 */
[----:B------:R-:W-:Y:S05]  /*19f80*/  BRA `(.L_x_773) ;  /* 0x0000000800407947 */ /* 0x000fea0003800000 */
.L_x_772:
[----:B------:R-:W1:Y:S01]  /*19f90*/  S2R R8, SR_TID.X ;  /* 0x0000000000087919 */ /* 0x000e620000002100 */
[----:B------:R-:W-:Y:S01]  /*19fa0*/  UMOV UR4, 0xffffffff ;  /* 0xffffffff00047882 */ /* 0x000fe20000000000 */
[----:B-1----:R-:W-:-:S04]  /*19fb0*/  LOP3.LUT R8, R8, 0x1f, RZ, 0xc0, !PT ;  /* 0x0000001f08087812 */ /* 0x002fc800078ec0ff */
[----:B------:R-:W-:Y:S01]  /*19fc0*/  ISETP.NE.AND P0, PT, R8, 0x1f, PT ;  /* 0x0000001f0800780c */ /* 0x000fe20003f05270 */
[----:B------:R-:W-:-:S12]  /*19fd0*/  BRA.DIV UR4, `(.L_x_774) ;  /* 0x0000005e046c7947 */ /* 0x000fd8000b800000 */
[----:B0-----:R-:W-:Y:S01]  /*19fe0*/  IADD3 R5, R19, R8, RZ ;  /* 0x0000000813057210 */ /* 0x001fe20007ffe0ff */
[----:B------:R-:W-:-:S03]  /*19ff0*/  ULDC UR4, c[0x0][0xc3c] ;  /* 0x00030f0000047ab9 */ /* 0x000fc60000000800 */
[----:B------:R-:W-:-:S13]  /*1a000*/  ISETP.GE.OR P1, PT, R5, UR4, !P0 ;  /* 0x0000000405007c0c */ /* 0x000fda000c726670 */
[----:B------:R-:W0:Y:S02]  /*1a010*/  @!P1 LDC.64 R2, c[0x0][0xc80] ;  /* 0x00032000ff029b82 */ /* 0x000e240000000a00 */
[----:B0-----:R-:W-:-:S06]  /*1a020*/  @!P1 IMAD.WIDE R2, R5, 0x4, R2 ;  /* 0x0000000405029825 */ /* 0x001fcc00078e0202 */
        /* <DEDUP_REMOVED lines=9> */
[----:B------:R-:W0:Y:S02]  /*1a0c0*/  SHFL.UP PT, R14, R4, 0x1, RZ ;  /* 0x04200000040e7989 */ /* 0x000e2400000e00ff */
[----:B0-----:R-:W-:-:S05]  /*1a0d0*/  SEL R5, R14, RZ, P1 ;  /* 0x000000ff0e057207 */ /* 0x001fca0000800000 */
[----:B------:R-:W-:Y:S02]  /*1a0e0*/  IMAD.IADD R6, R4, 0x1, R5 ;  /* 0x0000000104067824 */ /* 0x000fe400078e0205 */
[----:B------:R-:W-:Y:S04]  /*1a0f0*/  SHFL.IDX PT, R5, R16, RZ, 0x1f ;  /* 0x00001fff10057589 */ /* 0x000fe800000e0000 */
        /* <DEDUP_REMOVED lines=12> */
[----:B------:R0:W1:Y:S02]  /*1a1c0*/  SHFL.IDX PT, R14, R2, 0x1f, 0x1f ;  /* 0x03e01f00020e7f89 */ /* 0x00006400000e0000 */
.L_x_997:
[----:B------:R-:W-:Y:S02]  /*1a1d0*/  ULDC UR4, c[0x0][0xc38] ;  /* 0x00030e0000047ab9 */ /* 0x000fe40000000800 */
[----:B------:R-:W-:-:S05]  /*1a1e0*/  MOV R7, UR4 ;  /* 0x0000000400077c02 */ /* 0x000fca0008000f00 */
[----:B-1----:R-:W-:-:S04]  /*1a1f0*/  IMAD R3, R14, R7, RZ ;  /* 0x000000070e037224 */ /* 0x002fc800078e02ff */
[----:B------:R-:W-:-:S05]  /*1a200*/  IMAD.IADD R6, R0, 0x1, R3 ;  /* 0x0000000100067824 */ /* 0x000fca00078e0203 */
[----:B------:R-:W-:-:S13]  /*1a210*/  ISETP.GT.AND P6, PT, R6, R5, PT ;  /* 0x000000050600720c */ /* 0x000fda0003fc4270 */
[----:B------:R-:W-:Y:S05]  /*1a220*/  @P6 BRA `(.L_x_775) ;  /* 0x00000000009c6947 */ /* 0x000fea0003800000 */
.L_x_780:
[----:B------:R-:W1:Y:S01]  /*1a230*/  LDC R0, c[0x0][0xc3c] ;  /* 0x00030f00ff007b82 */ /* 0x000e620000000800 */
[----:B------:R-:W-:-:S05]  /*1a240*/  VIADD R19, R19, 0x1f ;  /* 0x0000001f13137836 */ /* 0x000fca0000000000 */
[----:B-1----:R-:W-:-:S13]  /*1a250*/  ISETP.GE.AND P6, PT, R19, R0, PT ;  /* 0x000000001300720c */ /* 0x002fda0003fc6270 */
[----:B------:R-:W-:Y:S05]  /*1a260*/  @P6 BRA `(.L_x_776) ;  /* 0x0000000400446947 */ /* 0x000fea0003800000 */
[----:B0-----:R-:W0:Y:S01]  /*1a270*/  S2R R2, SR_TID.X ;  /* 0x0000000000027919 */ /* 0x001e220000002100 */
[----:B------:R-:W-:Y:S01]  /*1a280*/  BSSY B0, `(.L_x_777) ;  /* 0x0000009000007945 */ /* 0x000fe20003800000 */
[----:B------:R-:W-:Y:S01]  /*1a290*/  IMAD.MOV.U32 R4, RZ, RZ, RZ ;  /* 0x000000ffff047224 */ /* 0x000fe200078e00ff */
[----:B0-----:R-:W-:-:S05]  /*1a2a0*/  LOP3.LUT R2, R2, 0x1f, RZ, 0xc0, !PT ;  /* 0x0000001f02027812 */ /* 0x001fca00078ec0ff */
[----:B------:R-:W-:-:S05]  /*1a2b0*/  IMAD.IADD R7, R19, 0x1, R2 ;  /* 0x0000000113077824 */ /* 0x000fca00078e0202 */
[----:B------:R-:W-:-:S13]  /*1a2c0*/  ISETP.GE.OR P6, PT, R7, R0, !P0 ;  /* 0x000000000700720c */ /* 0x000fda00047c6670 */
[----:B------:R-:W-:Y:S05]  /*1a2d0*/  @P6 BRA `(.L_x_778) ;  /* 0x00000000000c6947 */ /* 0x000fea0003800000 */
[----:B------:R-:W0:Y:S02]  /*1a2e0*/  LDC.64 R2, c[0x0][0xc80] ;  /* 0x00032000ff027b82 */ /* 0x000e240000000a00 */
[----:B0-----:R-:W-:-:S05]  /*1a2f0*/  IMAD.WIDE R2, R7, 0x4, R2 ;  /* 0x0000000407027825 */ /* 0x001fca00078e0202 */
[----:B------:R0:W5:Y:S02]  /*1a300*/  LDG.E R4, desc[UR38][R2.64] ;  /* 0x0000002602047981 */ /* 0x000164000c1e1900 */
.L_x_778:
[----:B------:R-:W-:Y:S05]  /*1a310*/  BSYNC B0 ;  /* 0x0000000000007941 */ /* 0x000fea0003800000 */
.L_x_777:
[----:B------:R-:W-:-:S03]  /*1a320*/  UMOV UR4, 0xffffffff ;  /* 0xffffffff00047882 */ /* 0x000fc60000000000 */
[----:B------:R-:W-:Y:S05]  /*1a330*/  BRA.DIV UR4, `(.L_x_779) ;  /* 0x0000005e04b87947 */ /* 0x000fea000b800000 */
[----:B-----5:R-:W1:Y:S02]  /*1a340*/  SHFL.UP PT, R14, R4, 0x1, RZ ;  /* 0x04200000040e7989 */ /* 0x020e6400000e00ff */
[----:B-1----:R-:W-:-:S05]  /*1a350*/  SEL R13, R14, RZ, P1 ;  /* 0x000000ff0e0d7207 */ /* 0x002fca0000800000 */
[----:B------:R-:W-:-:S05]  /*1a360*/  IMAD.IADD R13, R4, 0x1, R13 ;  /* 0x00000001040d7824 */ /* 0x000fca00078e020d */
[----:B------:R-:W1:Y:S02]  /*1a370*/  SHFL.UP PT, R14, R13, 0x2, RZ ;  /* 0x044000000d0e7989 */ /* 0x000e6400000e00ff */
[----:B-1----:R-:W-:-:S05]  /*1a380*/  SEL R0, R14, RZ, P2 ;  /* 0x000000ff0e007207 */ /* 0x002fca0001000000 */
[----:B------:R-:W-:-:S05]  /*1a390*/  IMAD.IADD R0, R13, 0x1, R0 ;  /* 0x000000010d007824 */ /* 0x000fca00078e0200 */
[----:B------:R-:W0:Y:S02]  /*1a3a0*/  SHFL.UP PT, R14, R0, 0x4, RZ ;  /* 0x04800000000e7989 */ /* 0x000e2400000e00ff */
[----:B0-----:R-:W-:-:S05]  /*1a3b0*/  SEL R3, R14, RZ, P3 ;  /* 0x000000ff0e037207 */ /* 0x001fca0001800000 */
[----:B------:R-:W-:-:S05]  /*1a3c0*/  IMAD.IADD R2, R0, 0x1, R3 ;  /* 0x0000000100027824 */ /* 0x000fca00078e0203 */
[----:B------:R-:W0:Y:S02]  /*1a3d0*/  SHFL.UP PT, R14, R2, 0x8, RZ ;  /* 0x05000000020e7989 */ /* 0x000e2400000e00ff */
[----:B0-----:R-:W-:-:S04]  /*1a3e0*/  SEL R3, R14, RZ, P4 ;  /* 0x000000ff0e037207 */ /* 0x001fc80002000000 */
[----:B------:R-:W-:-:S05]  /*1a3f0*/  IADD3 R3, R2, R3, RZ ;  /* 0x0000000302037210 */ /* 0x000fca0007ffe0ff */
[----:B------:R-:W0:Y:S02]  /*1a400*/  SHFL.UP PT, R14, R3, 0x10, RZ ;  /* 0x06000000030e7989 */ /* 0x000e2400000e00ff */
[----:B0-----:R-:W-:-:S05]  /*1a410*/  SEL R14, R14, RZ, P5 ;  /* 0x000000ff0e0e7207 */ /* 0x001fca0002800000 */
[----:B------:R-:W-:-:S05]  /*1a420*/  IMAD.IADD R2, R3, 0x1, R14 ;  /* 0x0000000103027824 */ /* 0x000fca00078e020e */
[----:B------:R0:W1:Y:S02]  /*1a430*/  SHFL.IDX PT, R14, R2, 0x1f, 0x1f ;  /* 0x03e01f00020e7f89 */ /* 0x00006400000e0000 */
.L_x_1005:
[----:B------:R-:W-:Y:S02]  /*1a440*/  ULDC UR4, c[0x0][0xc38] ;  /* 0x00030e0000047ab9 */ /* 0x000fe40000000800 */
[----:B------:R-:W-:-:S04]  /*1a450*/  IMAD.U32 R7, RZ, RZ, UR4 ;  /* 0x00000004ff077e24 */ /* 0x000fc8000f8e00ff */
[----:B-1----:R-:W-:-:S04]  /*1a460*/  IMAD R3, R14, R7, RZ ;  /* 0x000000070e037224 */ /* 0x002fc800078e02ff */
[----:B------:R-:W-:-:S05]  /*1a470*/  IMAD.IADD R6, R3, 0x1, R6 ;  /* 0x0000000103067824 */ /* 0x000fca00078e0206 */
[----:B------:R-:W-:-:S13]  /*1a480*/  ISETP.GT.AND P6, PT, R6, R5, PT ;  /* 0x000000050600720c */ /* 0x000fda0003fc4270 */
[----:B------:R-:W-:Y:S05]  /*1a490*/  @!P6 BRA `(.L_x_780) ;  /* 0xfffffffc0064e947 */ /* 0x000fea000383ffff */
.L_x_775:
[----:B------:R-:W-:Y:S01]  /*1a4a0*/  IMAD.IADD R6, R6, 0x1, -R3 ;  /* 0x0000000106067824 */ /* 0x000fe200078e0a03 */
[----:B------:R-:W-:-:S03]  /*1a4b0*/  UMOV UR4, 0xffffffff ;  /* 0xffffffff00047882 */ /* 0x000fc60000000000 */
[----:B------:R-:W-:-:S05]  /*1a4c0*/  IMAD R0, R2, R7, R6 ;  /* 0x0000000702007224 */ /* 0x000fca00078e0206 */
[----:B------:R-:W-:Y:S01]  /*1a4d0*/  ISETP.GT.AND P6, PT, R0, R5, PT ;  /* 0x000000050000720c */ /* 0x000fe20003fc4270 */
[----:B------:R-:W-:-:S12]  /*1a4e0*/  BRA.DIV UR4, `(.L_x_781) ;  /* 0x0000006204087947 */ /* 0x000fd8000b800000 */
[----:B------:R-:W-:-:S04]  /*1a4f0*/  VOTE.ANY R3, PT, !P6 ;  /* 0x0000000000037806 */ /* 0x000fc800070e0100 */
[----:B------:R-:W1:Y:S02]  /*1a500*/  POPC R0, R3 ;  /* 0x0000000300007309 */ /* 0x000e640000000000 */
[----:B-1----:R1:W2:Y:S02]  /*1a510*/  SHFL.IDX PT, R4, R4, R0, 0x1f ;  /* 0x00001f0004047589 */ /* 0x0022a400000e0000 */
.L_x_1009:
[----:B------:R-:W-:Y:S01]  /*1a520*/  ISETP.NE.AND P0, PT, R3, RZ, PT ;  /* 0x000000ff0300720c */ /* 0x000fe20003f05270 */
[----:B------:R-:W-:-:S12]  /*1a530*/  IMAD.MOV.U32 R14, RZ, RZ, RZ ;  /* 0x000000ffff0e7224 */ /* 0x000fd800078e00ff */
[----:B------:R-:W-:Y:S05]  /*1a540*/  @!P0 BRA `(.L_x_782) ;  /* 0x0000000000108947 */ /* 0x000fea0003800000 */
[----:B------:R-:W-:Y:S01]  /*1a550*/  UMOV UR4, 0xffffffff ;  /* 0xffffffff00047882 */ /* 0x000fe20000000000 */
[----:B------:R-:W-:Y:S02]  /*1a560*/  VIADD R12, R0, 0xffffffff ;  /* 0xffffffff000c7836 */ /* 0x000fe40000000000 */
[----:B------:R-:W-:Y:S05]  /*1a570*/  BRA.DIV UR4, `(.L_x_783) ;  /* 0x00000062042c7947 */ /* 0x000fea000b800000 */
[----:B------:R3:W4:Y:S02]  /*1a580*/  SHFL.IDX PT, R14, R2, R12, 0x1f ;  /* 0x00001f0c020e7589 */ /* 0x00072400000e0000 */
.L_x_782:
[----:B--2---:R-:W-:Y:S01]  /*1a590*/  IABS R8, R4 ;  /* 0x0000000400087213 */ /* 0x004fe20000000000 */
[----:B----4-:R-:W-:Y:S02]  /*1a5a0*/  IMAD R16, R14, R7, R6 ;  /* 0x000000070e107224 */ /* 0x010fe400078e0206 */
[----:B------:R-:W-:Y:S01]  /*1a5b0*/  IMAD.IADD R19, R0, 0x1, R19 ;  /* 0x0000000100137824 */ /* 0x000fe200078e0213 */
[----:B------:R-:W2:Y:S08]  /*1a5c0*/  I2F.RP R9, R8 ;  /* 0x0000000800097306 */ /* 0x000eb00000209400 */
[----:B--2---:R-:W0:Y:S02]  /*1a5d0*/  MUFU.RCP R9, R9 ;  /* 0x0000000900097308 */ /* 0x004e240000001000 */
[----:B0--3--:R-:W-:-:S06]  /*1a5e0*/  VIADD R2, R9, 0xffffffe ;  /* 0x0ffffffe09027836 */ /* 0x009fcc0000000000 */
[----:B------:R0:W2:Y:S02]  /*1a5f0*/  F2I.FTZ.U32.TRUNC.NTZ R3, R2 ;  /* 0x0000000200037305 */ /* 0x0000a4000021f000 */
[----:B0-----:R-:W-:Y:S01]  /*1a600*/  IMAD.MOV.U32 R2, RZ, RZ, RZ ;  /* 0x000000ffff027224 */ /* 0x001fe200078e00ff */
[----:B--2---:R-:W-:-:S05]  /*1a610*/  IADD3 R7, RZ, -R3, RZ ;  /* 0x80000003ff077210 */ /* 0x004fca0007ffe0ff */
        /* <DEDUP_REMOVED lines=11> */
[----:B------:R-:W-:Y:S02]  /*1a6d0*/  @!P1 IMAD.IADD R5, R5, 0x1, -R8 ;  /* 0x0000000105059824 */ /* 0x000fe400078e0a08 */
[----:B------:R-:W-:Y:S01]  /*1a6e0*/  @!P1 VIADD R3, R3, 0x1 ;  /* 0x0000000103039836 */ /* 0x000fe20000000000 */
[----:B------:R-:W-:Y:S02]  /*1a6f0*/  ISETP.NE.AND P1, PT, R4, RZ, PT ;  /* 0x000000ff0400720c */ /* 0x000fe40003f25270 */
[----:B------:R-:W-:-:S13]  /*1a700*/  ISETP.GE.U32.AND P0, PT, R5, R8, PT ;  /* 0x000000080500720c */ /* 0x000fda0003f06070 */
[----:B------:R-:W-:-:S04]  /*1a710*/  @P0 VIADD R3, R3, 0x1 ;  /* 0x0000000103030836 */ /* 0x000fc80000000000 */
[----:B------:R-:W-:Y:S01]  /*1a720*/  @!P2 IMAD.MOV R3, RZ, RZ, -R3 ;  /* 0x000000ffff03a224 */ /* 0x000fe200078e0a03 */
[----:B------:R-:W-:-:S04]  /*1a730*/  @!P1 LOP3.LUT R3, RZ, R4, RZ, 0x33, !PT ;  /* 0x00000004ff039212 */ /* 0x000fc800078e33ff */
[----:B------:R-:W-:Y:S01]  /*1a740*/  IADD3 R17, -R3, RZ, RZ ;  /* 0x000000ff03117210 */ /* 0x000fe20007ffe1ff */
[----:B------:R-:W-:-:S04]  /*1a750*/  IMAD.MOV.U32 R18, RZ, RZ, R3 ;  /* 0x000000ffff127224 */ /* 0x000fc800078e0003 */
[----:B------:R-:W-:Y:S01]  /*1a760*/  IMAD R17, R4, R17, R7 ;  /* 0x0000001104117224 */ /* 0x000fe200078e0207 */
[----:B------:R-:W-:Y:S06]  /*1a770*/  BRA `(.L_x_784) ;  /* 0x00000000001c7947 */ /* 0x000fec0003800000 */
.L_x_776:
[----:B------:R-:W-:Y:S01]  /*1a780*/  UMOV UR4, URZ ;  /* 0x0000003f00047c82 */ /* 0x000fe20008000000 */
[----:B------:R-:W-:Y:S01]  /*1a790*/  UMOV UR5, URZ ;  /* 0x0000003f00057c82 */ /* 0x000fe20008000000 */
[----:B------:R-:W-:Y:S01]  /*1a7a0*/  ULDC UR6, c[0x0][0xc3c] ;  /* 0x00030f0000067ab9 */ /* 0x000fe20000000800 */
[----:B------:R-:W-:Y:S02]  /*1a7b0*/  IMAD.MOV.U32 R16, RZ, RZ, R5 ;  /* 0x000000ffff107224 */ /* 0x000fe400078e0005 */
[----:B------:R-:W-:Y:S02]  /*1a7c0*/  IMAD.U32 R17, RZ, RZ, UR4 ;  /* 0x00000004ff117e24 */ /* 0x000fe4000f8e00ff */
[----:B------:R-:W-:Y:S02]  /*1a7d0*/  IMAD.U32 R18, RZ, RZ, UR5 ;  /* 0x00000005ff127e24 */ /* 0x000fe4000f8e00ff */
[----:B------:R-:W-:-:S07]  /*1a7e0*/  IMAD.U32 R19, RZ, RZ, UR6 ;  /* 0x00000006ff137e24 */ /* 0x000fce000f8e00ff */
.L_x_784:
[----:B-1----:R-:W1:Y:S01]  /*1a7f0*/  S2R R0, SR_TID.X ;  /* 0x0000000000007919 */ /* 0x002e620000002100 */
[----:B------:R-:W-:Y:S05]  /*1a800*/  WARPSYNC.ALL ;  /* 0x0000000000007948 */ /* 0x000fea0003800000 */
[----:B------:R-:W-:Y:S01]  /*1a810*/  BAR.SYNC.DEFER_BLOCKING 0x4, 0x180 ;  /* 0x0106000000007b1d */ /* 0x000fe20000010000 */
[----:B-1----:R-:W-:-:S04]  /*1a820*/  LOP3.LUT R0, R0, 0x1f, RZ, 0xc0, !PT ;  /* 0x0000001f00007812 */ /* 0x002fc800078ec0ff */
[----:B------:R-:W-:-:S13]  /*1a830*/  ISETP.NE.AND P0, PT, R0, RZ, PT ;  /* 0x000000ff0000720c */ /* 0x000fda0003f05270 */
[----:B------:R-:W1:Y:S01]  /*1a840*/  @!P0 S2R R3, SR_CgaCtaId ;  /* 0x0000000000038919 */ /* 0x000e620000008800 */
[----:B------:R-:W-:-:S04]  /*1a850*/  @!P0 MOV R0, 0x400 ;  /* 0x0000040000008802 */ /* 0x000fc80000000f00 */
[----:B-1----:R-:W-:-:S05]  /*1a860*/  @!P0 LEA R22, R3, R0, 0x18 ;  /* 0x0000000003168211 */ /* 0x002fca00078ec0ff */
[----:B------:R1:W-:Y:S01]  /*1a870*/  @!P0 STS.128 [R22+0x288d0], R16 ;  /* 0x0288d01016008388 */ /* 0x0003e20000000c00 */
[----:B------:R-:W-:Y:S06]  /*1a880*/  BAR.ARV 0x5, 0x180 ;  /* 0x0146000000007b1d */ /* 0x000fec0000002000 */
.L_x_773:
[----:B------:R-:W-:Y:S02]  /*1a890*/  ULDC UR4, c[0x0][0xc3c] ;  /* 0x00030f0000047ab9 */ /* 0x000fe40000000800 */
[----:B---3--:R-:W-:-:S13]  /*1a8a0*/  ISETP.GE.AND P0, PT, R19, UR4, PT ;  /* 0x0000000413007c0c */ /* 0x008fda000bf06270 */
[----:B------:R-:W-:Y:S05]  /*1a8b0*/  @!P0 BRA `(.L_x_785) ;  /* 0xffffffa800048947 */ /* 0x000fea000383ffff */
[----:B------:R-:W-:Y:S05]  /*1a8c0*/  BSYNC B8 ;  /* 0x0000000000087941 */ /* 0x000fea0003800000 */
.L_x_686:
[----:B------:R-:W3:Y:S01]  /*1a8d0*/  LDL.LU R0, [R1+0x24] ;  /* 0x0000240001007983 */ /* 0x000ee20000300800 */
[----:B------:R-:W-:Y:S01]  /*1a8e0*/  BSSY B0, `(.L_x_786) ;  /* 0x000000b000007945 */ /* 0x000fe20003800000 */
[----:B------:R-:W4:Y:S01]  /*1a8f0*/  S2R R5, SR_CgaCtaId ;  /* 0x0000000000057919 */ /* 0x000f220000008800 */
[----:B---3--:R-:W-:-:S05]  /*1a900*/  VIADD R0, R0, 0x1 ;  /* 0x0000000100007836 */ /* 0x008fca0000000000 */
[----:B01----:R-:W-:-:S04]  /*1a910*/  LEA.HI R2, R0, R0, RZ, 0x1 ;  /* 0x0000000000027211 */ /* 0x003fc800078f08ff */
[----:B------:R-:W-:Y:S02]  /*1a920*/  LOP3.LUT R3, R2, 0xfffffffe, RZ, 0xc0, !PT ;  /* 0xfffffffe02037812 */ /* 0x000fe400078ec0ff */
[----:B------:R-:W-:Y:S02]  /*1a930*/  MOV R2, 0x400 ;  /* 0x0000040000027802 */ /* 0x000fe40000000f00 */
[----:B------:R-:W-:Y:S02]  /*1a940*/  IADD3 R0, R0, -R3, RZ ;  /* 0x8000000300007210 */ /* 0x000fe40007ffe0ff */
[----:B----4-:R-:W-:Y:S02]  /*1a950*/  LEA R4, R5, R2, 0x18 ;  /* 0x0000000205047211 */ /* 0x010fe400078ec0ff */
[----:B------:R-:W-:-:S04]  /*1a960*/  SHF.L.U32 R0, R0, 0x1f, RZ ;  /* 0x0000001f00007819 */ /* 0x000fc800000006ff */
[----:B------:R-:W0:Y:S02]  /*1a970*/  SYNCS.PHASECHK.TRANS64.TRYWAIT P0, [R4+URZ+0x28820], R0 ;  /* 0x02882000040075a7 */ /* 0x000e24000800017f */
[----:B0-----:R-:W-:Y:S05]  /*1a980*/  @!P0 BRA `(.L_x_787) ;  /* 0x0000005c004c8947 */ /* 0x001fea0003800000 */
.L_x_1012:
[----:B------:R-:W-:Y:S05]  /*1a990*/  BSYNC B0 ;  /* 0x0000000000007941 */ /* 0x000fea0003800000 */
.L_x_786:
[----:B------:R-:W-:-:S03]  /*1a9a0*/  UMOV UR4, 0xffffffff ;  /* 0xffffffff00047882 */ /* 0x000fc60000000000 */
[----:B------:R-:W-:Y:S05]  /*1a9b0*/  BRA.DIV UR4, `(.L_x_788) ;  /* 0x0000005e04547947 */ /* 0x000fea000b800000 */
[----:B0-----:R-:W0:Y:S02]  /*1a9c0*/  S2R R0, SR_TID.X ;  /* 0x0000000000007919 */ /* 0x001e240000002100 */
[----:B0-----:R-:W-:-:S04]  /*1a9d0*/  SHF.R.U32.HI R0, RZ, 0x5, R0 ;  /* 0x00000005ff007819 */ /* 0x001fc80000011600 */
[----:B------:R-:W-:-:S05]  /*1a9e0*/  LOP3.LUT R0, R0, 0x3, RZ, 0xc0, !PT ;  /* 0x0000000300007812 */ /* 0x000fca00078ec0ff */
[----:B------:R0:W1:Y:S02]  /*1a9f0*/  SHFL.IDX PT, R14, R0, RZ, 0x1f ;  /* 0x00001fff000e7589 */ /* 0x00006400000e0000 */
.L_x_1015:
[----:B-1----:R-:W-:-:S13]  /*1aa00*/  ISETP.NE.AND P0, PT, R14, RZ, PT ;  /* 0x000000ff0e00720c */ /* 0x002fda0003f05270 */
[----:B------:R-:W-:Y:S05]  /*1aa10*/  @P0 BRA `(.L_x_480) ;  /* 0x0000000000880947 */ /* 0x000fea0003800000 */
[----:B------:R-:W-:-:S03]  /*1aa20*/  UMOV UR4, 0xffffffff ;  /* 0xffffffff00047882 */ /* 0x000fc60000000000 */
[----:B------:R-:W-:Y:S05]  /*1aa30*/  BRA.DIV UR4, `(.L_x_789) ;  /* 0x0000005e04687947 */ /* 0x000fea000b800000 */
[----:B------:R-:W-:-:S13]  /*1aa40*/  ELECT P6, URZ, PT ;  /* 0x00000000003f782f */ /* 0x000fda00038c0000 */
.L_x_1018:
[----:B------:R-:W-:Y:S05]  /*1aa50*/  @!P6 BRA `(.L_x_480) ;  /* 0x000000000078e947 */ /* 0x000fea0003800000 */
[----:B0-----:R-:W3:Y:S02]  /*1aa60*/  LDL.LU R0, [R1+0xc] ;  /* 0x00000c0001007983 */ /* 0x001ee40000300800 */
[----:B---3--:R-:W-:-:S04]  /*1aa70*/  LOP3.LUT R0, R0, 0x2, RZ, 0xfc, !PT ;  /* 0x0000000200007812 */ /* 0x008fc800078efcff */
[----:B------:R-:W-:-:S13]  /*1aa80*/  ISETP.NE.AND P0, PT, R0, 0x3, PT ;  /* 0x000000030000780c */ /* 0x000fda0003f05270 */
[----:B------:R-:W-:Y:S05]  /*1aa90*/  @!P0 BRA `(.L_x_790) ;  /* 0x0000000000048947 */ /* 0x000fea0003800000 */
[----:B------:R-:W-:Y:S01]  /*1aaa0*/  BPT.TRAP 0x1 ;  /* 0x000000040000795c */ /* 0x000fe20000300000 */
.L_x_790:
[C---:B------:R-:W-:Y:S01]  /*1aab0*/  IMAD R5, R25.reuse, 0x8, R4 ;  /* 0x0000000819057824 */ /* 0x040fe200078e0204 */
[----:B------:R-:W-:Y:S01]  /*1aac0*/  SHF.L.U32 R0, R28, 0x1f, RZ ;  /* 0x0000001f1c007819 */ /* 0x000fe200000006ff */
[----:B------:R-:W-:-:S03]  /*1aad0*/  VIADD R25, R25, 0x1 ;  /* 0x0000000119197836 */ /* 0x000fc60000000000 */
[----:B------:R-:W0:Y:S02]  /*1aae0*/  SYNCS.PHASECHK.TRANS64.TRYWAIT P1, [R5+URZ+0x28840], R0 ;  /* 0x02884000050075a7 */ /* 0x000e24000802017f */
[----:B------:R-:W-:-:S04]  /*1aaf0*/  ISETP.NE.AND P2, PT, R25, 0x2, PT ;  /* 0x000000021900780c */ /* 0x000fc80003f45270 */
[----:B------:R-:W-:Y:S01]  /*1ab00*/  SEL R3, RZ, 0x1, P2 ;  /* 0x00000001ff037807 */ /* 0x000fe20001000000 */
[----:B0-----:R-:W-:Y:S08]  /*1ab10*/  @!P1 BRA `(.L_x_791) ;  /* 0x0000005c00509947 */ /* 0x001ff00003800000 */
.L_x_1019:
[----:B------:R-:W-:Y:S02]  /*1ab20*/  SEL R25, R25, RZ, P2 ;  /* 0x000000ff19197207 */ /* 0x000fe40001000000 */
[----:B------:R-:W-:Y:S01]  /*1ab30*/  LOP3.LUT R2, R28, R3, RZ, 0x3c, !PT ;  /* 0x000000031c027212 */ /* 0x000fe200078e3cff */
[----:B------:R-:W-:Y:S06]  /*1ab40*/  @!P0 BRA `(.L_x_792) ;  /* 0x0000000000048947 */ /* 0x000fec0003800000 */
[----:B------:R-:W-:Y:S01]  /*1ab50*/  BPT.TRAP 0x1 ;  /* 0x000000040000795c */ /* 0x000fe20000300000 */
.L_x_792:
[----:B------:R-:W-:Y:S01]  /*1ab60*/  IMAD R25, R25, 0x8, R4 ;  /* 0x0000000819197824 */ /* 0x000fe200078e0204 */
[----:B------:R-:W-:-:S04]  /*1ab70*/  SHF.L.U32 R2, R2, 0x1f, RZ ;  /* 0x0000001f02027819 */ /* 0x000fc800000006ff */
[----:B------:R-:W1:Y:S02]  /*1ab80*/  SYNCS.PHASECHK.TRANS64.TRYWAIT P1, [R25+URZ+0x28840], R2 ;  /* 0x02884002190075a7 */ /* 0x000e64000802017f */
[----:B-1----:R-:W-:Y:S05]  /*1ab90*/  @!P1 BRA `(.L_x_793) ;  /* 0x0000005c00449947 */ /* 0x002fea0003800000 */
.L_x_1020:
[----:B------:R-:W-:Y:S05]  /*1aba0*/  @!P0 BRA `(.L_x_794) ;  /* 0x0000000000048947 */ /* 0x000fea0003800000 */
[----:B------:R-:W-:Y:S01]  /*1abb0*/  BPT.TRAP 0x1 ;  /* 0x000000040000795c */ /* 0x000fe20000300000 */
.L_x_794:
[----:B------:R-:W3:Y:S02]  /*1abc0*/  SYNCS.PHASECHK.TRANS64.TRYWAIT P1, [R5+URZ+0x28860], R0 ;  /* 0x02886000050075a7 */ /* 0x000ee4000802017f */
[----:B---3--:R-:W-:Y:S05]  /*1abd0*/  @!P1 BRA `(.L_x_795) ;  /* 0x0000005c00489947 */ /* 0x008fea0003800000 */
.L_x_1021:
[----:B------:R-:W-:Y:S05]  /*1abe0*/  @!P0 BRA `(.L_x_796) ;  /* 0x0000000000048947 */ /* 0x000fea0003800000 */
[----:B------:R-:W-:Y:S01]  /*1abf0*/  BPT.TRAP 0x1 ;  /* 0x000000040000795c */ /* 0x000fe20000300000 */
.L_x_796:
[----:B----4-:R4:W0:Y:S02]  /*1ac00*/  SYNCS.PHASECHK.TRANS64.TRYWAIT P0, [R25+URZ+0x28860], R2 ;  /* 0x02886002190075a7 */ /* 0x010824000800017f */
[----:B0-----:R-:W-:Y:S05]  /*1ac10*/  @!P0 NANOSLEEP.SYNCS 0x989680 ;  /* 0x009896800000895d */ /* 0x001fea0003900000 */
[----:B------:R-:W0:Y:S02]  /*1ac20*/  @!P0 SYNCS.PHASECHK.TRANS64 P0, [R25+URZ+0x28860], R2 ;  /* 0x02886002190085a7 */ /* 0x000e24000800007f */
[----:B0-----:R-:W-:Y:S05]  /*1ac30*/  @!P0 BRA `(.L_x_796) ;  /* 0xfffffffc00f08947 */ /* 0x001fea000383ffff */
.L_x_480:
[----:B------:R-:W-:Y:S05]  /*1ac40*/  BSYNC B9 ;  /* 0x0000000000097941 */ /* 0x000fea0003800000 */
.L_x_477:
[----:B------:R-:W-:Y:S05]  /*1ac50*/  EXIT ;  /* 0x000000000000794d */ /* 0x000fea0003800000 */
.L_x_502:
[----:B0-----:R0:W1:Y:S02]  /*1ac60*/  SYNCS.PHASECHK.TRANS64.TRYWAIT P6, [R92+URZ+0x28890], R103 ;  /* 0x028890675c0075a7 */ /* 0x00106400080c017f */
[----:B-1----:R-:W-:Y:S05]  /*1ac70*/  @!P6 NANOSLEEP.SYNCS 0x989680 ;  /* 0x009896800000e95d */ /* 0x002fea0003900000 */
[----:B------:R-:W1:Y:S02]  /*1ac80*/  @!P6 SYNCS.PHASECHK.TRANS64 P6, [R92+URZ+0x28890], R103 ;  /* 0x028890675c00e5a7 */ /* 0x000e6400080c007f */
[----:B-1----:R-:W-:Y:S05]  /*1ac90*/  @!P6 BRA `(.L_x_502) ;  /* 0xfffffffc00f0e947 */ /* 0x002fea000383ffff */
[----:B------:R-:W-:Y:S05]  /*1aca0*/  BRA `(.L_x_797) ;  /* 0xfffffe8000d87947 */ /* 0x000fea000383ffff */
.L_x_503:
[----:B------:R-:W-:Y:S01]  /*1acb0*/  BSSY B1, `(.L_x_798) ;  /* 0x0000008000017945 */ /* 0x000fe20003800000 */
[----:B------:R-:W-:Y:S02]  /*1acc0*/  IMAD.MOV.U32 R13, RZ, RZ, R108 ;  /* 0x000000ffff0d7224 */ /* 0x000fe400078e006c */
[----:B------:R-:W-:Y:S02]  /*1acd0*/  IMAD.MOV.U32 R12, RZ, RZ, RZ ;  /* 0x000000ffff0c7224 */ /* 0x000fe400078e00ff */
[----:B------:R-:W-:Y:S02]  /*1ace0*/  IMAD.MOV.U32 R11, RZ, RZ, 0x181f ;  /* 0x0000181fff0b7424 */ /* 0x000fe400078e00ff */
[----:B------:R-:W-:-:S07]  /*1acf0*/  IMAD.MOV.U32 R15, RZ, RZ, -0x1 ;  /* 0xffffffffff0f7424 */ /* 0x000fce00078e00ff */
[----:B0-----:R-:W-:Y:S05]  /*1ad00*/  WARPSYNC.COLLECTIVE R15, `(.L_x_799) ;  /* 0x000000000f087348 */ /* 0x001fea0003c00000 */
[----:B------:R1:W2:Y:S02]  /*1ad10*/  SHFL.IDX P6, R14, R13, R12, R11 ;  /* 0x0000000c0d0e7389 */ /* 0x0002a400000c000b */
[----:B012---:R-:W-:Y:S01]  /*1ad20*/  ENDCOLLECTIVE ;  /* 0x000000000000791b */ /* 0x007fe20003800000 */
.L_x_799:
[----:B------:R-:W-:Y:S05]  /*1ad30*/  BSYNC B1 ;  /* 0x0000000000017941 */ /* 0x000fea0003800000 */
.L_x_798:
[----:B------:R-:W-:Y:S01]  /*1ad40*/  IMAD.MOV.U32 R13, RZ, RZ, R109 ;  /* 0x000000ffff0d7224 */ /* 0x000fe200078e006d */
[----:B------:R-:W-:Y:S01]  /*1ad50*/  MOV R79, R14 ;  /* 0x0000000e004f7202 */ /* 0x000fe20000000f00 */
[----:B------:R-:W-:Y:S02]  /*1ad60*/  IMAD.MOV.U32 R12, RZ, RZ, RZ ;  /* 0x000000ffff0c7224 */ /* 0x000fe400078e00ff */
[----:B------:R-:W-:Y:S02]  /*1ad70*/  IMAD.MOV.U32 R11, RZ, RZ, 0x181f ;  /* 0x0000181fff0b7424 */ /* 0x000fe400078e00ff */
[----:B------:R-:W-:-:S07]  /*1ad80*/  IMAD.MOV.U32 R15, RZ, RZ, -0x1 ;  /* 0xffffffffff0f7424 */ /* 0x000fce00078e00ff */
[----:B------:R-:W-:Y:S05]  /*1ad90*/  WARPSYNC.COLLECTIVE R15, `(.L_x_800) ;  /* 0x000000000f087348 */ /* 0x000fea0003c00000 */
[----:B------:R0:W1:Y:S02]  /*1ada0*/  SHFL.IDX P6, R14, R13, R12, R11 ;  /* 0x0000000c0d0e7389 */ /* 0x00006400000c000b */
[----:B01----:R-:W-:Y:S01]  /*1adb0*/  ENDCOLLECTIVE ;  /* 0x000000000000791b */ /* 0x003fe20003800000 */
.L_x_800:
[----:B------:R-:W-:Y:S01]  /*1adc0*/  IMAD.MOV.U32 R105, RZ, RZ, R14 ;  /* 0x000000ffff697224 */ /* 0x000fe200078e000e */
[----:B------:R-:W-:Y:S06]  /*1add0*/  BRA `(.L_x_801) ;  /* 0xfffffe8000a07947 */ /* 0x000fec000383ffff */
.L_x_512:
[----:B------:R-:W-:Y:S01]  /*1ade0*/  BSSY B1, `(.L_x_802) ;  /* 0x0000008000017945 */ /* 0x000fe20003800000 */
[----:B0---4-:R-:W-:Y:S01]  /*1adf0*/  IMAD.MOV.U32 R13, RZ, RZ, R108 ;  /* 0x000000ffff0d7224 */ /* 0x011fe200078e006c */
[----:B------:R-:W-:Y:S01]  /*1ae00*/  MOV R11, 0x181f ;  /* 0x0000181f000b7802 */ /* 0x000fe20000000f00 */
[----:B------:R-:W-:Y:S02]  /*1ae10*/  IMAD.MOV.U32 R12, RZ, RZ, 0x1 ;  /* 0x00000001ff0c7424 */ /* 0x000fe400078e00ff */
[----:B------:R-:W-:-:S07]  /*1ae20*/  IMAD.MOV.U32 R15, RZ, RZ, -0x1 ;  /* 0xffffffffff0f7424 */ /* 0x000fce00078e00ff */
[----:B-123--:R-:W-:Y:S05]  /*1ae30*/  WARPSYNC.COLLECTIVE R15, `(.L_x_803) ;  /* 0x000000000f087348 */ /* 0x00efea0003c00000 */
[----:B------:R0:W4:Y:S02]  /*1ae40*/  SHFL.IDX P6, R14, R13, R12, R11 ;  /* 0x0000000c0d0e7389 */ /* 0x00012400000c000b */
[----:B01234-:R-:W-:Y:S01]  /*1ae50*/  ENDCOLLECTIVE ;  /* 0x000000000000791b */ /* 0x01ffe20003800000 */
.L_x_803:
[----:B------:R-:W-:Y:S05]  /*1ae60*/  BSYNC B1 ;  /* 0x0000000000017941 */ /* 0x000fea0003800000 */
.L_x_802:
[----:B------:R-:W-:Y:S02]  /*1ae70*/  IMAD.MOV.U32 R13, RZ, RZ, R109 ;  /* 0x000000ffff0d7224 */ /* 0x000fe400078e006d */
[----:B------:R-:W-:Y:S02]  /*1ae80*/  IMAD.MOV.U32 R12, RZ, RZ, 0x1 ;  /* 0x00000001ff0c7424 */ /* 0x000fe400078e00ff */
[----:B------:R-:W-:Y:S02]  /*1ae90*/  IMAD.MOV.U32 R11, RZ, RZ, 0x181f ;  /* 0x0000181fff0b7424 */ /* 0x000fe400078e00ff */
[----:B------:R-:W-:Y:S02]  /*1aea0*/  IMAD.MOV.U32 R15, RZ, RZ, -0x1 ;  /* 0xffffffffff0f7424 */ /* 0x000fe400078e00ff */
[----:B------:R-:W-:-:S07]  /*1aeb0*/  IMAD.MOV.U32 R71, RZ, RZ, R14 ;  /* 0x000000ffff477224 */ /* 0x000fce00078e000e */
[----:B------:R-:W-:Y:S05]  /*1aec0*/  WARPSYNC.COLLECTIVE R15, `(.L_x_804) ;  /* 0x000000000f087348 */ /* 0x000fea0003c00000 */
[----:B------:R0:W1:Y:S02]  /*1aed0*/  SHFL.IDX P6, R14, R13, R12, R11 ;  /* 0x0000000c0d0e7389 */ /* 0x00006400000c000b */
[----:B01----:R-:W-:Y:S01]  /*1aee0*/  ENDCOLLECTIVE ;  /* 0x000000000000791b */ /* 0x003fe20003800000 */
.L_x_804:
[----:B------:R-:W-:Y:S01]  /*1aef0*/  IMAD.MOV.U32 R73, RZ, RZ, R14 ;  /* 0x000000ffff497224 */ /* 0x000fe200078e000e */
[----:B------:R-:W-:Y:S06]  /*1af00*/  BRA `(.L_x_805) ;  /* 0xfffffe8800347947 */ /* 0x000fec000383ffff */
.L_x_521:
[----:B------:R-:W-:Y:S01]  /*1af10*/  BSSY B1, `(.L_x_806) ;  /* 0x0000008000017945 */ /* 0x000fe20003800000 */
[----:B0---4-:R-:W-:Y:S01]  /*1af20*/  MOV R13, R108 ;  /* 0x0000006c000d7202 */ /* 0x011fe20000000f00 */
[----:B------:R-:W-:Y:S02]  /*1af30*/  IMAD.MOV.U32 R12, RZ, RZ, 0x2 ;  /* 0x00000002ff0c7424 */ /* 0x000fe400078e00ff */
[----:B------:R-:W-:Y:S02]  /*1af40*/  IMAD.MOV.U32 R11, RZ, RZ, 0x181f ;  /* 0x0000181fff0b7424 */ /* 0x000fe400078e00ff */
[----:B------:R-:W-:-:S07]  /*1af50*/  IMAD.MOV.U32 R15, RZ, RZ, -0x1 ;  /* 0xffffffffff0f7424 */ /* 0x000fce00078e00ff */
[----:B-123--:R-:W-:Y:S05]  /*1af60*/  WARPSYNC.COLLECTIVE R15, `(.L_x_807) ;  /* 0x000000000f087348 */ /* 0x00efea0003c00000 */
[----:B------:R0:W4:Y:S02]  /*1af70*/  SHFL.IDX P6, R14, R13, R12, R11 ;  /* 0x0000000c0d0e7389 */ /* 0x00012400000c000b */
[----:B01234-:R-:W-:Y:S01]  /*1af80*/  ENDCOLLECTIVE ;  /* 0x000000000000791b */ /* 0x01ffe20003800000 */
.L_x_807:
[----:B------:R-:W-:Y:S05]  /*1af90*/  BSYNC B1 ;  /* 0x0000000000017941 */ /* 0x000fea0003800000 */
.L_x_806:
[----:B------:R-:W-:Y:S01]  /*1afa0*/  IMAD.MOV.U32 R13, RZ, RZ, R109 ;  /* 0x000000ffff0d7224 */ /* 0x000fe200078e006d */
[----:B------:R-:W-:Y:S01]  /*1afb0*/  MOV R15, 0xffffffff ;  /* 0xffffffff000f7802 */ /* 0x000fe20000000f00 */
[----:B------:R-:W-:Y:S02]  /*1afc0*/  IMAD.MOV.U32 R12, RZ, RZ, 0x2 ;  /* 0x00000002ff0c7424 */ /* 0x000fe400078e00ff */
[----:B------:R-:W-:Y:S02]  /*1afd0*/  IMAD.MOV.U32 R11, RZ, RZ, 0x181f ;  /* 0x0000181fff0b7424 */ /* 0x000fe400078e00ff */
[----:B------:R-:W-:-:S07]  /*1afe0*/  IMAD.MOV.U32 R63, RZ, RZ, R14 ;  /* 0x000000ffff3f7224 */ /* 0x000fce00078e000e */
[----:B------:R-:W-:Y:S05]  /*1aff0*/  WARPSYNC.COLLECTIVE R15, `(.L_x_808) ;  /* 0x000000000f087348 */ /* 0x000fea0003c00000 */
[----:B------:R0:W1:Y:S02]  /*1b000*/  SHFL.IDX P6, R14, R13, R12, R11 ;  /* 0x0000000c0d0e7389 */ /* 0x00006400000c000b */
[----:B01----:R-:W-:Y:S01]  /*1b010*/  ENDCOLLECTIVE ;  /* 0x000000000000791b */ /* 0x003fe20003800000 */
.L_x_808:
[----:B------:R-:W-:Y:S01]  /*1b020*/  IMAD.MOV.U32 R65, RZ, RZ, R14 ;  /* 0x000000ffff417224 */ /* 0x000fe200078e000e */
[----:B------:R-:W-:Y:S06]  /*1b030*/  BRA `(.L_x_809) ;  /* 0xfffffe8c00c87947 */ /* 0x000fec000383ffff */
.L_x_530:
[----:B------:R-:W-:Y:S01]  /*1b040*/  BSSY B1, `(.L_x_810) ;  /* 0x0000008000017945 */ /* 0x000fe20003800000 */
[----:B0---4-:R-:W-:Y:S02]  /*1b050*/  IMAD.MOV.U32 R13, RZ, RZ, R108 ;  /* 0x000000ffff0d7224 */ /* 0x011fe400078e006c */
[----:B------:R-:W-:Y:S02]  /*1b060*/  IMAD.MOV.U32 R12, RZ, RZ, 0x3 ;  /* 0x00000003ff0c7424 */ /* 0x000fe400078e00ff */
[----:B------:R-:W-:Y:S02]  /*1b070*/  IMAD.MOV.U32 R11, RZ, RZ, 0x181f ;  /* 0x0000181fff0b7424 */ /* 0x000fe400078e00ff */
[----:B------:R-:W-:-:S07]  /*1b080*/  IMAD.MOV.U32 R15, RZ, RZ, -0x1 ;  /* 0xffffffffff0f7424 */ /* 0x000fce00078e00ff */
[----:B-123--:R-:W-:Y:S05]  /*1b090*/  WARPSYNC.COLLECTIVE R15, `(.L_x_811) ;  /* 0x000000000f087348 */ /* 0x00efea0003c00000 */
[----:B------:R0:W4:Y:S02]  /*1b0a0*/  SHFL.IDX P6, R14, R13, R12, R11 ;  /* 0x0000000c0d0e7389 */ /* 0x00012400000c000b */
[----:B01234-:R-:W-:Y:S01]  /*1b0b0*/  ENDCOLLECTIVE ;  /* 0x000000000000791b */ /* 0x01ffe20003800000 */
.L_x_811:
[----:B------:R-:W-:Y:S05]  /*1b0c0*/  BSYNC B1 ;  /* 0x0000000000017941 */ /* 0x000fea0003800000 */
.L_x_810:
[----:B------:R-:W-:Y:S01]  /*1b0d0*/  IMAD.MOV.U32 R13, RZ, RZ, R109 ;  /* 0x000000ffff0d7224 */ /* 0x000fe200078e006d */
[----:B------:R-:W-:Y:S01]  /*1b0e0*/  MOV R12, 0x3 ;  /* 0x00000003000c7802 */ /* 0x000fe20000000f00 */
[----:B------:R-:W-:Y:S02]  /*1b0f0*/  IMAD.MOV.U32 R11, RZ, RZ, 0x181f ;  /* 0x0000181fff0b7424 */ /* 0x000fe400078e00ff */
[----:B------:R-:W-:Y:S02]  /*1b100*/  IMAD.MOV.U32 R15, RZ, RZ, -0x1 ;  /* 0xffffffffff0f7424 */ /* 0x000fe400078e00ff */
[----:B------:R-:W-:-:S07]  /*1b110*/  IMAD.MOV.U32 R55, RZ, RZ, R14 ;  /* 0x000000ffff377224 */ /* 0x000fce00078e000e */
[----:B------:R-:W-:Y:S05]  /*1b120*/  WARPSYNC.COLLECTIVE R15, `(.L_x_812) ;  /* 0x000000000f087348 */ /* 0x000fea0003c00000 */
[----:B------:R0:W1:Y:S02]  /*1b130*/  SHFL.IDX P6, R14, R13, R12, R11 ;  /* 0x0000000c0d0e7389 */ /* 0x00006400000c000b */
[----:B01----:R-:W-:Y:S01]  /*1b140*/  ENDCOLLECTIVE ;  /* 0x000000000000791b */ /* 0x003fe20003800000 */
.L_x_812:
[----:B------:R-:W-:Y:S01]  /*1b150*/  IMAD.MOV.U32 R109, RZ, RZ, R14 ;  /* 0x000000ffff6d7224 */ /* 0x000fe200078e000e */
[----:B------:R-:W-:Y:S06]  /*1b160*/  BRA `(.L_x_813) ;  /* 0xfffffe9400587947 */ /* 0x000fec000383ffff */
.L_x_542:
[----:B-1----:R1:W2:Y:S02]  /*1b170*/  SYNCS.PHASECHK.TRANS64.TRYWAIT P4, [R92+URZ+0x28890], R103 ;  /* 0x028890675c0075a7 */ /* 0x0022a4000808017f */
[----:B--2---:R-:W-:Y:S05]  /*1b180*/  @!P4 NANOSLEEP.SYNCS 0x989680 ;  /* 0x009896800000c95d */ /* 0x004fea0003900000 */
[----:B------:R-:W2:Y:S02]  /*1b190*/  @!P4 SYNCS.PHASECHK.TRANS64 P4, [R92+URZ+0x28890], R103 ;  /* 0x028890675c00c5a7 */ /* 0x000ea4000808007f */
[----:B--2---:R-:W-:Y:S05]  /*1b1a0*/  @!P4 BRA `(.L_x_542) ;  /* 0xfffffffc00f0c947 */ /* 0x004fea000383ffff */
[----:B------:R-:W-:Y:S05]  /*1b1b0*/  BRA `(.L_x_814) ;  /* 0xfffffea400807947 */ /* 0x000fea000383ffff */
.L_x_543:
[----:B------:R-:W-:Y:S01]  /*1b1c0*/  BSSY B1, `(.L_x_815) ;  /* 0x0000008000017945 */ /* 0x000fe20003800000 */
[----:B------:R-:W-:Y:S02]  /*1b1d0*/  IMAD.MOV.U32 R13, RZ, RZ, R108 ;  /* 0x000000ffff0d7224 */ /* 0x000fe400078e006c */
[----:B------:R-:W-:Y:S02]  /*1b1e0*/  IMAD.MOV.U32 R12, RZ, RZ, RZ ;  /* 0x000000ffff0c7224 */ /* 0x000fe400078e00ff */
[----:B------:R-:W-:Y:S02]  /*1b1f0*/  IMAD.MOV.U32 R11, RZ, RZ, 0x181f ;  /* 0x0000181fff0b7424 */ /* 0x000fe400078e00ff */
[----:B------:R-:W-:-:S07]  /*1b200*/  IMAD.MOV.U32 R15, RZ, RZ, -0x1 ;  /* 0xffffffffff0f7424 */ /* 0x000fce00078e00ff */
[----:B-1----:R-:W-:Y:S05]  /*1b210*/  WARPSYNC.COLLECTIVE R15, `(.L_x_816) ;  /* 0x000000000f087348 */ /* 0x002fea0003c00000 */
[----:B------:R0:W2:Y:S02]  /*1b220*/  SHFL.IDX P6, R14, R13, R12, R11 ;  /* 0x0000000c0d0e7389 */ /* 0x0000a400000c000b */
[----:B012---:R-:W-:Y:S01]  /*1b230*/  ENDCOLLECTIVE ;  /* 0x000000000000791b */ /* 0x007fe20003800000 */
.L_x_816:
[----:B------:R-:W-:Y:S05]  /*1b240*/  BSYNC B1 ;  /* 0x0000000000017941 */ /* 0x000fea0003800000 */
.L_x_815:
        /* <DEDUP_REMOVED lines=8> */
.L_x_817:
[----:B------:R-:W-:Y:S01]  /*1b2d0*/  IMAD.MOV.U32 R106, RZ, RZ, R14 ;  /* 0x000000ffff6a7224 */ /* 0x000fe200078e000e */
[----:B------:R-:W-:Y:S06]  /*1b2e0*/  BRA `(.L_x_818) ;  /* 0xfffffea4004c7947 */ /* 0x000fec000383ffff */
.L_x_548:
[----:B------:R-:W-:Y:S01]  /*1b2f0*/  BSSY B1, `(.L_x_819) ;  /* 0x0000008000017945 */ /* 0x000fe20003800000 */
[----:B----4-:R-:W-:Y:S01]  /*1b300*/  IMAD.MOV.U32 R13, RZ, RZ, R108 ;  /* 0x000000ffff0d7224 */ /* 0x010fe200078e006c */
[----:B------:R-:W-:Y:S01]  /*1b310*/  MOV R11, 0x181f ;  /* 0x0000181f000b7802 */ /* 0x000fe20000000f00 */
[----:B------:R-:W-:Y:S02]  /*1b320*/  IMAD.MOV.U32 R12, RZ, RZ, 0x1 ;  /* 0x00000001ff0c7424 */ /* 0x000fe400078e00ff */
[----:B------:R-:W-:-:S07]  /*1b330*/  IMAD.MOV.U32 R15, RZ, RZ, -0x1 ;  /* 0xffffffffff0f7424 */ /* 0x000fce00078e00ff */
[----:B0123--:R-:W-:Y:S05]  /*1b340*/  WARPSYNC.COLLECTIVE R15, `(.L_x_820) ;  /* 0x000000000f087348 */ /* 0x00ffea0003c00000 */
[----:B------:R4:W0:Y:S02]  /*1b350*/  SHFL.IDX P6, R14, R13, R12, R11 ;  /* 0x0000000c0d0e7389 */ /* 0x00082400000c000b */
[----:B01234-:R-:W-:Y:S01]  /*1b360*/  ENDCOLLECTIVE ;  /* 0x000000000000791b */ /* 0x01ffe20003800000 */
.L_x_820:
[----:B------:R-:W-:Y:S05]  /*1b370*/  BSYNC B1 ;  /* 0x0000000000017941 */ /* 0x000fea0003800000 */
.L_x_819:
        /* <DEDUP_REMOVED lines=8> */
.L_x_821:
[----:B------:R-:W-:Y:S01]  /*1b400*/  IMAD.MOV.U32 R50, RZ, RZ, R14 ;  /* 0x000000ffff327224 */ /* 0x000fe200078e000e */
[----:B------:R-:W-:Y:S06]  /*1b410*/  BRA `(.L_x_822) ;  /* 0xfffffeac00007947 */ /* 0x000fec000383ffff */
.L_x_553:
        /* <DEDUP_REMOVED lines=8> */
.L_x_824:
[----:B------:R-:W-:Y:S05]  /*1b4a0*/  BSYNC B1 ;  /* 0x0000000000017941 */ /* 0x000fea0003800000 */
.L_x_823:
        /* <DEDUP_REMOVED lines=8> */
.L_x_825:
[----:B------:R-:W-:Y:S01]  /*1b530*/  IMAD.MOV.U32 R50, RZ, RZ, R14 ;  /* 0x000000ffff327224 */ /* 0x000fe200078e000e */
[----:B------:R-:W-:Y:S06]  /*1b540*/  BRA `(.L_x_826) ;  /* 0xfffffeb000ac7947 */ /* 0x000fec000383ffff */
.L_x_558:
        /* <DEDUP_REMOVED lines=8> */
.L_x_828:
[----:B------:R-:W-:Y:S05]  /*1b5d0*/  BSYNC B1 ;  /* 0x0000000000017941 */ /* 0x000fea0003800000 */
.L_x_827:
        /* <DEDUP_REMOVED lines=8> */
.L_x_829:
[----:B------:R-:W-:Y:S01]  /*1b660*/  IMAD.MOV.U32 R50, RZ, RZ, R14 ;  /* 0x000000ffff327224 */ /* 0x000fe200078e000e */
[----:B------:R-:W-:Y:S06]  /*1b670*/  BRA `(.L_x_830) ;  /* 0xfffffeb800587947 */ /* 0x000fec000383ffff */
.L_x_563:
[----:B0-----:R0:W1:Y:S02]  /*1b680*/  SYNCS.PHASECHK.TRANS64.TRYWAIT P3, [R92+URZ+0x28890], R103 ;  /* 0x028890675c0075a7 */ /* 0x001064000806017f */
[----:B-1----:R-:W-:Y:S05]  /*1b690*/  @!P3 NANOSLEEP.SYNCS 0x989680 ;  /* 0x009896800000b95d */ /* 0x002fea0003900000 */
[----:B------:R-:W1:Y:S02]  /*1b6a0*/  @!P3 SYNCS.PHASECHK.TRANS64 P3, [R92+URZ+0x28890], R103 ;  /* 0x028890675c00b5a7 */ /* 0x000e64000806007f */
[----:B-1----:R-:W-:Y:S05]  /*1b6b0*/  @!P3 BRA `(.L_x_563) ;  /* 0xfffffffc00f0b947 */ /* 0x002fea000383ffff */
[----:B------:R-:W-:Y:S05]  /*1b6c0*/  BRA `(.L_x_831) ;  /* 0xfffffec000547947 */ /* 0x000fea000383ffff */
.L_x_564:
        /* <DEDUP_REMOVED lines=8> */
.L_x_833:
[----:B------:R-:W-:Y:S05]  /*1b750*/  BSYNC B1 ;  /* 0x0000000000017941 */ /* 0x000fea0003800000 */
.L_x_832:
        /* <DEDUP_REMOVED lines=8> */
.L_x_834:
[----:B------:R-:W-:Y:S05]  /*1b7e0*/  BRA `(.L_x_835) ;  /* 0xfffffec0007c7947 */ /* 0x000fea000383ffff */
.L_x_567:
[----:B------:R-:W-:Y:S01]  /*1b7f0*/  BSSY B1, `(.L_x_836) ;  /* 0x0000008000017945 */ /* 0x000fe20003800000 */
[----:B----4-:R-:W-:Y:S01]  /*1b800*/  IMAD.MOV.U32 R13, RZ, RZ, R46 ;  /* 0x000000ffff0d7224 */ /* 0x010fe200078e002e */
[----:B------:R-:W-:Y:S01]  /*1b810*/  MOV R15, 0xffffffff ;  /* 0xffffffff000f7802 */ /* 0x000fe20000000f00 */
[----:B------:R-:W-:Y:S02]  /*1b820*/  IMAD.MOV.U32 R12, RZ, RZ, 0x1 ;  /* 0x00000001ff0c7424 */ /* 0x000fe400078e00ff */
[----:B------:R-:W-:-:S07]  /*1b830*/  IMAD.MOV.U32 R11, RZ, RZ, 0x181f ;  /* 0x0000181fff0b7424 */ /* 0x000fce00078e00ff */
[----:B0123--:R-:W-:Y:S05]  /*1b840*/  WARPSYNC.COLLECTIVE R15, `(.L_x_837) ;  /* 0x000000000f087348 */ /* 0x00ffea0003c00000 */
[----:B---3--:R3:W4:Y:S02]  /*1b850*/  SHFL.IDX P6, R14, R13, R12, R11 ;  /* 0x0000000c0d0e7389 */ /* 0x00872400000c000b */
[----:B01234-:R-:W-:Y:S01]  /*1b860*/  ENDCOLLECTIVE ;  /* 0x000000000000791b */ /* 0x01ffe20003800000 */
.L_x_837:
[----:B------:R-:W-:Y:S05]  /*1b870*/  BSYNC B1 ;  /* 0x0000000000017941 */ /* 0x000fea0003800000 */
.L_x_836:
        /* <DEDUP_REMOVED lines=8> */
.L_x_838:
[----:B------:R-:W-:Y:S05]  /*1b900*/  BRA `(.L_x_839) ;  /* 0xfffffec0007c7947 */ /* 0x000fea000383ffff */
.L_x_570:
[----:B------:R-:W-:Y:S01]  /*1b910*/  BSSY B1, `(.L_x_840) ;  /* 0x0000008000017945 */ /* 0x000fe20003800000 */
[----:B----4-:R-:W-:Y:S01]  /*1b920*/  IMAD.MOV.U32 R13, RZ, RZ, R46 ;  /* 0x000000ffff0d7224 */ /* 0x010fe200078e002e */
[----:B------:R-:W-:Y:S01]  /*1b930*/  MOV R11, 0x181f ;  /* 0x0000181f000b7802 */ /* 0x000fe20000000f00 */
[----:B------:R-:W-:Y:S02]  /*1b940*/  IMAD.MOV.U32 R12, RZ, RZ, 0x2 ;  /* 0x00000002ff0c7424 */ /* 0x000fe400078e00ff */
[----:B------:R-:W-:-:S07]  /*1b950*/  IMAD.MOV.U32 R15, RZ, RZ, -0x1 ;  /* 0xffffffffff0f7424 */ /* 0x000fce00078e00ff */
[----:B0123--:R-:W-:Y:S05]  /*1b960*/  WARPSYNC.COLLECTIVE R15, `(.L_x_841) ;  /* 0x000000000f087348 */ /* 0x00ffea0003c00000 */
[----:B---3--:R3:W4:Y:S02]  /*1b970*/  SHFL.IDX P6, R14, R13, R12, R11 ;  /* 0x0000000c0d0e7389 */ /* 0x00872400000c000b */
[----:B01234-:R-:W-:Y:S01]  /*1b980*/  ENDCOLLECTIVE ;  /* 0x000000000000791b */ /* 0x01ffe20003800000 */
.L_x_841:
[----:B------:R-:W-:Y:S05]  /*1b990*/  BSYNC B1 ;  /* 0x0000000000017941 */ /* 0x000fea0003800000 */
.L_x_840:
        /* <DEDUP_REMOVED lines=8> */
.L_x_842:
[----:B------:R-:W-:Y:S05]  /*1ba20*/  BRA `(.L_x_843) ;  /* 0xfffffec000807947 */ /* 0x000fea000383ffff */
.L_x_573:
[----:B------:R-:W-:Y:S01]  /*1ba30*/  BSSY B1, `(.L_x_844) ;  /* 0x0000008000017945 */ /* 0x000fe20003800000 */
[----:B0-----:R-:W-:Y:S01]  /*1ba40*/  IMAD.MOV.U32 R13, RZ, RZ, R46 ;  /* 0x000000ffff0d7224 */ /* 0x001fe200078e002e */
[----:B------:R-:W-:Y:S01]  /*1ba50*/  MOV R12, 0x3 ;  /* 0x00000003000c7802 */ /* 0x000fe20000000f00 */
[----:B------:R-:W-:Y:S02]  /*1ba60*/  IMAD.MOV.U32 R11, RZ, RZ, 0x181f ;  /* 0x0000181fff0b7424 */ /* 0x000fe400078e00ff */
[----:B------:R-:W-:-:S07]  /*1ba70*/  IMAD.MOV.U32 R15, RZ, RZ, -0x1 ;  /* 0xffffffffff0f7424 */ /* 0x000fce00078e00ff */
[----:B-1234-:R-:W-:Y:S05]  /*1ba80*/  WARPSYNC.COLLECTIVE R15, `(.L_x_845) ;  /* 0x000000000f087348 */ /* 0x01efea0003c00000 */
[----:B----4-:R0:W4:Y:S02]  /*1ba90*/  SHFL.IDX P6, R14, R13, R12, R11 ;  /* 0x0000000c0d0e7389 */ /* 0x01012400000c000b */
[----:B01234-:R-:W-:Y:S01]  /*1baa0*/  ENDCOLLECTIVE ;  /* 0x000000000000791b */ /* 0x01ffe20003800000 */
.L_x_845:
[----:B------:R-:W-:Y:S05]  /*1bab0*/  BSYNC B1 ;  /* 0x0000000000017941 */ /* 0x000fea0003800000 */
.L_x_844:
        /* <DEDUP_REMOVED lines=8> */
.L_x_846:
[----:B------:R-:W-:Y:S05]  /*1bb40*/  BRA `(.L_x_847) ;  /* 0xfffffec000847947 */ /* 0x000fea000383ffff */
.L_x_577:
[----:B------:R0:W0:Y:S02]  /*1bb50*/  SYNCS.PHASECHK.TRANS64.TRYWAIT P4, [R92+URZ+0x288b0], R103 ;  /* 0x0288b0675c0075a7 */ /* 0x000024000808017f */
[----:B0-----:R-:W-:Y:S05]  /*1bb60*/  @!P4 NANOSLEEP.SYNCS 0x989680 ;  /* 0x009896800000c95d */ /* 0x001fea0003900000 */
[----:B------:R-:W0:Y:S02]  /*1bb70*/  @!P4 SYNCS.PHASECHK.TRANS64 P4, [R92+URZ+0x288b0], R103 ;  /* 0x0288b0675c00c5a7 */ /* 0x000e24000808007f */
[----:B0-----:R-:W-:Y:S05]  /*1bb80*/  @!P4 BRA `(.L_x_577) ;  /* 0xfffffffc00f0c947 */ /* 0x001fea000383ffff */
[----:B------:R-:W-:Y:S05]  /*1bb90*/  BRA `(.L_x_848) ;  /* 0xfffffec400007947 */ /* 0x000fea000383ffff */
.L_x_589:
[----:B------:R-:W-:Y:S01]  /*1bba0*/  BSSY B0, `(.L_x_849) ;  /* 0x0000008000007945 */ /* 0x000fe20003800000 */
[----:B---3--:R-:W-:Y:S01]  /*1bbb0*/  MOV R13, R221 ;  /* 0x000000dd000d7202 */ /* 0x008fe20000000f00 */
[----:B------:R-:W-:Y:S02]  /*1bbc0*/  IMAD.MOV.U32 R12, RZ, RZ, RZ ;  /* 0x000000ffff0c7224 */ /* 0x000fe400078e00ff */
[----:B------:R-:W-:Y:S02]  /*1bbd0*/  IMAD.MOV.U32 R11, RZ, RZ, 0x1f ;  /* 0x0000001fff0b7424 */ /* 0x000fe400078e00ff */
[----:B------:R-:W-:-:S07]  /*1bbe0*/  IMAD.MOV.U32 R15, RZ, RZ, -0x1 ;  /* 0xffffffffff0f7424 */ /* 0x000fce00078e00ff */
[----:B-----5:R-:W-:Y:S05]  /*1bbf0*/  WARPSYNC.COLLECTIVE R15, `(.L_x_850) ;  /* 0x000000000f087348 */ /* 0x020fea0003c00000 */
[----:B------:R0:W1:Y:S02]  /*1bc00*/  SHFL.IDX P6, R14, R13, R12, R11 ;  /* 0x0000000c0d0e7389 */ /* 0x00006400000c000b */
[----:B01---5:R-:W-:Y:S01]  /*1bc10*/  ENDCOLLECTIVE ;  /* 0x000000000000791b */ /* 0x023fe20003800000 */
.L_x_850:
[----:B------:R-:W-:Y:S05]  /*1bc20*/  BSYNC B0 ;  /* 0x0000000000007941 */ /* 0x000fea0003800000 */
.L_x_849:
[----:B------:R-:W-:Y:S01]  /*1bc30*/  IMAD.MOV.U32 R194, RZ, RZ, R14 ;  /* 0x000000ffffc27224 */ /* 0x000fe200078e000e */
[----:B------:R-:W-:Y:S06]  /*1bc40*/  BRA `(.L_x_851) ;  /* 0xfffffecc00307947 */ /* 0x000fec000383ffff */
.L_x_599:
[----:B------:R-:W-:Y:S01]  /*1bc50*/  BSSY B1, `(.L_x_852) ;  /* 0x0000008000017945 */ /* 0x000fe20003800000 */
[----:B---3--:R-:W-:Y:S01]  /*1bc60*/  IMAD.MOV.U32 R13, RZ, RZ, R25 ;  /* 0x000000ffff0d7224 */ /* 0x008fe200078e0019 */
[----:B------:R-:W-:Y:S01]  /*1bc70*/  MOV R15, 0xffffffff ;  /* 0xffffffff000f7802 */ /* 0x000fe20000000f00 */
[----:B------:R-:W-:Y:S02]  /*1bc80*/  IMAD.MOV.U32 R12, RZ, RZ, RZ ;  /* 0x000000ffff0c7224 */ /* 0x000fe400078e00ff */
[----:B------:R-:W-:-:S07]  /*1bc90*/  IMAD.MOV.U32 R11, RZ, RZ, 0x181f ;  /* 0x0000181fff0b7424 */ /* 0x000fce00078e00ff */
[----:B0-----:R-:W-:Y:S05]  /*1bca0*/  WARPSYNC.COLLECTIVE R15, `(.L_x_853) ;  /* 0x000000000f087348 */ /* 0x001fea0003c00000 */
[----:B------:R1:W2:Y:S02]  /*1bcb0*/  SHFL.IDX P6, R14, R13, R12, R11 ;  /* 0x0000000c0d0e7389 */ /* 0x0002a400000c000b */
[----:B012---:R-:W-:Y:S01]  /*1bcc0*/  ENDCOLLECTIVE ;  /* 0x000000000000791b */ /* 0x007fe20003800000 */
.L_x_853:
[----:B------:R-:W-:Y:S05]  /*1bcd0*/  BSYNC B1 ;  /* 0x0000000000017941 */ /* 0x000fea0003800000 */
.L_x_852:
[----:B------:R-:W-:Y:S02]  /*1bce0*/  IMAD.MOV.U32 R13, RZ, RZ, R24 ;  /* 0x000000ffff0d7224 */ /* 0x000fe400078e0018 */
[----:B------:R-:W-:Y:S02]  /*1bcf0*/  IMAD.MOV.U32 R12, RZ, RZ, RZ ;  /* 0x000000ffff0c7224 */ /* 0x000fe400078e00ff */
[----:B------:R-:W-:Y:S02]  /*1bd00*/  IMAD.MOV.U32 R11, RZ, RZ, 0x181f ;  /* 0x0000181fff0b7424 */ /* 0x000fe400078e00ff */
[----:B------:R-:W-:Y:S02]  /*1bd10*/  IMAD.MOV.U32 R15, RZ, RZ, -0x1 ;  /* 0xffffffffff0f7424 */ /* 0x000fe400078e00ff */
[----:B------:R-:W-:-:S07]  /*1bd20*/  IMAD.MOV.U32 R0, RZ, RZ, R14 ;  /* 0x000000ffff007224 */ /* 0x000fce00078e000e */
[----:B------:R-:W-:Y:S05]  /*1bd30*/  WARPSYNC.COLLECTIVE R15, `(.L_x_854) ;  /* 0x000000000f087348 */ /* 0x000fea0003c00000 */
[----:B------:R0:W1:Y:S02]  /*1bd40*/  SHFL.IDX P6, R14, R13, R12, R11 ;  /* 0x0000000c0d0e7389 */ /* 0x00006400000c000b */
[----:B01----:R-:W-:Y:S01]  /*1bd50*/  ENDCOLLECTIVE ;  /* 0x000000000000791b */ /* 0x003fe20003800000 */
.L_x_854:
[----:B------:R-:W-:Y:S02]  /*1bd60*/  IMAD.MOV.U32 R13, RZ, RZ, R28 ;  /* 0x000000ffff0d7224 */ /* 0x000fe400078e001c */
[----:B------:R-:W-:-:S07]  /*1bd70*/  IMAD.MOV.U32 R3, RZ, RZ, R14 ;  /* 0x000000ffff037224 */ /* 0x000fce00078e000e */
[----:B------:R-:W-:Y:S05]  /*1bd80*/  WARPSYNC.COLLECTIVE R15, `(.L_x_855) ;  /* 0x000000000f087348 */ /* 0x000fea0003c00000 */
[----:B------:R0:W1:Y:S02]  /*1bd90*/  SHFL.IDX P6, R14, R13, R12, R11 ;  /* 0x0000000c0d0e7389 */ /* 0x00006400000c000b */
[----:B01----:R-:W-:Y:S01]  /*1bda0*/  ENDCOLLECTIVE ;  /* 0x000000000000791b */ /* 0x003fe20003800000 */
.L_x_855:
[----:B------:R-:W-:Y:S01]  /*1bdb0*/  IMAD.MOV.U32 R13, RZ, RZ, R27 ;  /* 0x000000ffff0d7224 */ /* 0x000fe200078e001b */
[----:B------:R-:W-:-:S07]  /*1bdc0*/  MOV R4, R14 ;  /* 0x0000000e00047202 */ /* 0x000fce0000000f00 */
[----:B------:R-:W-:Y:S05]  /*1bdd0*/  WARPSYNC.COLLECTIVE R15, `(.L_x_856) ;  /* 0x000000000f087348 */ /* 0x000fea0003c00000 */
[----:B------:R0:W1:Y:S02]  /*1bde0*/  SHFL.IDX P6, R14, R13, R12, R11 ;  /* 0x0000000c0d0e7389 */ /* 0x00006400000c000b */
[----:B01----:R-:W-:Y:S01]  /*1bdf0*/  ENDCOLLECTIVE ;  /* 0x000000000000791b */ /* 0x003fe20003800000 */
.L_x_856:
[----:B------:R-:W-:Y:S05]  /*1be00*/  BRA `(.L_x_857) ;  /* 0xfffffed000247947 */ /* 0x000fea000383ffff */
.L_x_603:
[----:B0-----:R0:W1:Y:S02]  /*1be10*/  SYNCS.PHASECHK.TRANS64.TRYWAIT P0, [R156+URZ+0x28800], R5 ;  /* 0x028800059c0075a7 */ /* 0x001064000800017f */
[----:B-1----:R-:W-:Y:S05]  /*1be20*/  @!P0 NANOSLEEP.SYNCS 0x989680 ;  /* 0x009896800000895d */ /* 0x002fea0003900000 */
[----:B------:R-:W1:Y:S02]  /*1be30*/  @!P0 SYNCS.PHASECHK.TRANS64 P0, [R156+URZ+0x28800], R5 ;  /* 0x028800059c0085a7 */ /* 0x000e64000800007f */
[----:B-1----:R-:W-:Y:S05]  /*1be40*/  @!P0 BRA `(.L_x_603) ;  /* 0xfffffffc00f08947 */ /* 0x002fea000383ffff */
[----:B------:R-:W-:Y:S05]  /*1be50*/  BRA `(.L_x_858) ;  /* 0xfffffed400047947 */ /* 0x000fea000383ffff */
.L_x_619:
[----:B------:R-:W-:Y:S01]  /*1be60*/  BSSY B1, `(.L_x_859) ;  /* 0x0000008000017945 */ /* 0x000fe20003800000 */
[----:B---3--:R-:W-:Y:S02]  /*1be70*/  IMAD.MOV.U32 R13, RZ, RZ, R25 ;  /* 0x000000ffff0d7224 */ /* 0x008fe400078e0019 */
[----:B------:R-:W-:Y:S02]  /*1be80*/  IMAD.MOV.U32 R12, RZ, RZ, RZ ;  /* 0x000000ffff0c7224 */ /* 0x000fe400078e00ff */
[----:B------:R-:W-:Y:S02]  /*1be90*/  IMAD.MOV.U32 R11, RZ, RZ, 0x181f ;  /* 0x0000181fff0b7424 */ /* 0x000fe400078e00ff */
[----:B------:R-:W-:-:S07]  /*1bea0*/  IMAD.MOV.U32 R15, RZ, RZ, -0x1 ;  /* 0xffffffffff0f7424 */ /* 0x000fce00078e00ff */
[----:B0-----:R-:W-:Y:S05]  /*1beb0*/  WARPSYNC.COLLECTIVE R15, `(.L_x_860) ;  /* 0x000000000f087348 */ /* 0x001fea0003c00000 */
[----:B------:R1:W2:Y:S02]  /*1bec0*/  SHFL.IDX P6, R14, R13, R12, R11 ;  /* 0x0000000c0d0e7389 */ /* 0x0002a400000c000b */
[----:B012---:R-:W-:Y:S01]  /*1bed0*/  ENDCOLLECTIVE ;  /* 0x000000000000791b */ /* 0x007fe20003800000 */
.L_x_860:
[----:B------:R-:W-:Y:S05]  /*1bee0*/  BSYNC B1 ;  /* 0x0000000000017941 */ /* 0x000fea0003800000 */
.L_x_859:
[----:B------:R-:W-:Y:S01]  /*1bef0*/  IMAD.MOV.U32 R13, RZ, RZ, R24 ;  /* 0x000000ffff0d7224 */ /* 0x000fe200078e0018 */
[----:B------:R-:W-:Y:S01]  /*1bf00*/  MOV R12, RZ ;  /* 0x000000ff000c7202 */ /* 0x000fe20000000f00 */
[----:B------:R-:W-:Y:S02]  /*1bf10*/  IMAD.MOV.U32 R11, RZ, RZ, 0x181f ;  /* 0x0000181fff0b7424 */ /* 0x000fe400078e00ff */
[----:B------:R-:W-:Y:S02]  /*1bf20*/  IMAD.MOV.U32 R15, RZ, RZ, -0x1 ;  /* 0xffffffffff0f7424 */ /* 0x000fe400078e00ff */
[----:B------:R-:W-:-:S07]  /*1bf30*/  IMAD.MOV.U32 R0, RZ, RZ, R14 ;  /* 0x000000ffff007224 */ /* 0x000fce00078e000e */
[----:B------:R-:W-:Y:S05]  /*1bf40*/  WARPSYNC.COLLECTIVE R15, `(.L_x_861) ;  /* 0x000000000f087348 */ /* 0x000fea0003c00000 */
[----:B------:R0:W1:Y:S02]  /*1bf50*/  SHFL.IDX P6, R14, R13, R12, R11 ;  /* 0x0000000c0d0e7389 */ /* 0x00006400000c000b */
[----:B01----:R-:W-:Y:S01]  /*1bf60*/  ENDCOLLECTIVE ;  /* 0x000000000000791b */ /* 0x003fe20003800000 */
.L_x_861:
[----:B------:R-:W-:Y:S02]  /*1bf70*/  IMAD.MOV.U32 R13, RZ, RZ, R28 ;  /* 0x000000ffff0d7224 */ /* 0x000fe400078e001c */
[----:B------:R-:W-:-:S07]  /*1bf80*/  IMAD.MOV.U32 R3, RZ, RZ, R14 ;  /* 0x000000ffff037224 */ /* 0x000fce00078e000e */
[----:B------:R-:W-:Y:S05]  /*1bf90*/  WARPSYNC.COLLECTIVE R15, `(.L_x_862) ;  /* 0x000000000f087348 */ /* 0x000fea0003c00000 */
[----:B------:R0:W1:Y:S02]  /*1bfa0*/  SHFL.IDX P6, R14, R13, R12, R11 ;  /* 0x0000000c0d0e7389 */ /* 0x00006400000c000b */
[----:B01----:R-:W-:Y:S01]  /*1bfb0*/  ENDCOLLECTIVE ;  /* 0x000000000000791b */ /* 0x003fe20003800000 */
.L_x_862:
[----:B------:R-:W-:Y:S02]  /*1bfc0*/  IMAD.MOV.U32 R13, RZ, RZ, R27 ;  /* 0x000000ffff0d7224 */ /* 0x000fe400078e001b */
[----:B------:R-:W-:-:S07]  /*1bfd0*/  IMAD.MOV.U32 R20, RZ, RZ, R14 ;  /* 0x000000ffff147224 */ /* 0x000fce00078e000e */
[----:B------:R-:W-:Y:S05]  /*1bfe0*/  WARPSYNC.COLLECTIVE R15, `(.L_x_863) ;  /* 0x000000000f087348 */ /* 0x000fea0003c00000 */
[----:B------:R0:W1:Y:S02]  /*1bff0*/  SHFL.IDX P6, R14, R13, R12, R11 ;  /* 0x0000000c0d0e7389 */ /* 0x00006400000c000b */
[----:B01----:R-:W-:Y:S01]  /*1c000*/  ENDCOLLECTIVE ;  /* 0x000000000000791b */ /* 0x003fe20003800000 */
.L_x_863:
[----:B------:R-:W-:Y:S05]  /*1c010*/  BRA `(.L_x_864) ;  /* 0xfffffee800287947 */ /* 0x000fea000383ffff */
.L_x_623:
[----:B0-----:R0:W1:Y:S02]  /*1c020*/  SYNCS.PHASECHK.TRANS64.TRYWAIT P4, [R156+URZ+0x28800], R27 ;  /* 0x0288001b9c0075a7 */ /* 0x001064000808017f */
[----:B-1----:R-:W-:Y:S05]  /*1c030*/  @!P4 NANOSLEEP.SYNCS 0x989680 ;  /* 0x009896800000c95d */ /* 0x002fea0003900000 */
[----:B------:R-:W1:Y:S02]  /*1c040*/  @!P4 SYNCS.PHASECHK.TRANS64 P4, [R156+URZ+0x28800], R27 ;  /* 0x0288001b9c00c5a7 */ /* 0x000e64000808007f */
[----:B-1----:R-:W-:Y:S05]  /*1c050*/  @!P4 BRA `(.L_x_623) ;  /* 0xfffffffc00f0c947 */ /* 0x002fea000383ffff */
[----:B------:R-:W-:Y:S05]  /*1c060*/  BRA `(.L_x_865) ;  /* 0xfffffeec00087947 */ /* 0x000fea000383ffff */
.L_x_633:
[----:B--2---:R2:W0:Y:S02]  /*1c070*/  SYNCS.PHASECHK.TRANS64.TRYWAIT P1, [R3+URZ+0x28830], R0 ;  /* 0x02883000030075a7 */ /* 0x004424000802017f */
[----:B0-----:R-:W-:Y:S05]  /*1c080*/  @!P1 NANOSLEEP.SYNCS 0x989680 ;  /* 0x009896800000995d */ /* 0x001fea0003900000 */
[----:B------:R-:W0:Y:S02]  /*1c090*/  @!P1 SYNCS.PHASECHK.TRANS64 P1, [R3+URZ+0x28830], R0 ;  /* 0x02883000030095a7 */ /* 0x000e24000802007f */
[----:B0-----:R-:W-:Y:S05]  /*1c0a0*/  @!P1 BRA `(.L_x_633) ;  /* 0xfffffffc00f09947 */ /* 0x001fea000383ffff */
[----:B------:R-:W-:Y:S05]  /*1c0b0*/  BRA `(.L_x_632) ;  /* 0xffffff0000e07947 */ /* 0x000fea000383ffff */
.L_x_640:
[----:B-1----:R1:W2:Y:S02]  /*1c0c0*/  SYNCS.PHASECHK.TRANS64.TRYWAIT P2, [R5+URZ+0x28830], R6 ;  /* 0x02883006050075a7 */ /* 0x0022a4000804017f */
[----:B--2---:R-:W-:Y:S05]  /*1c0d0*/  @!P2 NANOSLEEP.SYNCS 0x989680 ;  /* 0x009896800000a95d */ /* 0x004fea0003900000 */
[----:B------:R-:W2:Y:S02]  /*1c0e0*/  @!P2 SYNCS.PHASECHK.TRANS64 P2, [R5+URZ+0x28830], R6 ;  /* 0x028830060500a5a7 */ /* 0x000ea4000804007f */
[----:B--2---:R-:W-:Y:S05]  /*1c0f0*/  @!P2 BRA `(.L_x_640) ;  /* 0xfffffffc00f0a947 */ /* 0x004fea000383ffff */
[----:B------:R-:W-:Y:S05]  /*1c100*/  BRA `(.L_x_639) ;  /* 0xffffff3000407947 */ /* 0x000fea000383ffff */
.L_x_644:
[----:B-1----:R1:W2:Y:S02]  /*1c110*/  SYNCS.PHASECHK.TRANS64.TRYWAIT P1, [R5+URZ+0x28850], R4 ;  /* 0x02885004050075a7 */ /* 0x0022a4000802017f */
[----:B--2---:R-:W-:Y:S05]  /*1c120*/  @!P1 NANOSLEEP.SYNCS 0x989680 ;  /* 0x009896800000995d */ /* 0x004fea0003900000 */
[----:B------:R-:W2:Y:S02]  /*1c130*/  @!P1 SYNCS.PHASECHK.TRANS64 P1, [R5+URZ+0x28850], R4 ;  /* 0x02885004050095a7 */ /* 0x000ea4000802007f */
[----:B--2---:R-:W-:Y:S05]  /*1c140*/  @!P1 BRA `(.L_x_644) ;  /* 0xfffffffc00f09947 */ /* 0x004fea000383ffff */
[----:B------:R-:W-:Y:S05]  /*1c150*/  BRA `(.L_x_641) ;  /* 0xffffff34004c7947 */ /* 0x000fea000383ffff */
.L_x_651:
[----:B-1----:R1:W2:Y:S02]  /*1c160*/  SYNCS.PHASECHK.TRANS64.TRYWAIT P1, [R11+URZ+0x28850], R0 ;  /* 0x028850000b0075a7 */ /* 0x0022a4000802017f */
[----:B--2---:R-:W-:Y:S05]  /*1c170*/  @!P1 NANOSLEEP.SYNCS 0x989680 ;  /* 0x009896800000995d */ /* 0x004fea0003900000 */
[----:B------:R-:W2:Y:S02]  /*1c180*/  @!P1 SYNCS.PHASECHK.TRANS64 P1, [R11+URZ+0x28850], R0 ;  /* 0x028850000b0095a7 */ /* 0x000ea4000802007f */
[----:B--2---:R-:W-:Y:S05]  /*1c190*/  @!P1 BRA `(.L_x_651) ;  /* 0xfffffffc00f09947 */ /* 0x004fea000383ffff */
[----:B------:R-:W-:Y:S05]  /*1c1a0*/  BRA `(.L_x_650) ;  /* 0xffffff58008c7947 */ /* 0x000fea000383ffff */
.L_x_666:
[----:B------:R-:W-:Y:S01]  /*1c1b0*/  IMAD.MOV.U32 R13, RZ, RZ, R4 ;  /* 0x000000ffff0d7224 */ /* 0x000fe200078e0004 */
[----:B------:R-:W-:Y:S01]  /*1c1c0*/  MOV R12, RZ ;  /* 0x000000ff000c7202 */ /* 0x000fe20000000f00 */
[----:B------:R-:W-:Y:S02]  /*1c1d0*/  IMAD.MOV.U32 R11, RZ, RZ, 0x181f ;  /* 0x0000181fff0b7424 */ /* 0x000fe400078e00ff */
[----:B------:R-:W-:-:S07]  /*1c1e0*/  IMAD.MOV.U32 R15, RZ, RZ, -0x1 ;  /* 0xffffffffff0f7424 */ /* 0x000fce00078e00ff */
[----:B-1----:R-:W-:Y:S05]  /*1c1f0*/  WARPSYNC.COLLECTIVE R15, `(.L_x_866) ;  /* 0x000000000f087348 */ /* 0x002fea0003c00000 */
[----:B------:R0:W2:Y:S02]  /*1c200*/  SHFL.IDX P6, R14, R13, R12, R11 ;  /* 0x0000000c0d0e7389 */ /* 0x0000a400000c000b */
[----:B012---:R-:W-:Y:S01]  /*1c210*/  ENDCOLLECTIVE ;  /* 0x000000000000791b */ /* 0x007fe20003800000 */
.L_x_866:
[----:B------:R-:W-:Y:S02]  /*1c220*/  IMAD.MOV.U32 R13, RZ, RZ, R0 ;  /* 0x000000ffff0d7224 */ /* 0x000fe400078e0000 */
[----:B------:R-:W-:-:S07]  /*1c230*/  IMAD.MOV.U32 R3, RZ, RZ, R14 ;  /* 0x000000ffff037224 */ /* 0x000fce00078e000e */
[----:B------:R-:W-:Y:S05]  /*1c240*/  WARPSYNC.COLLECTIVE R15, `(.L_x_867) ;  /* 0x000000000f087348 */ /* 0x000fea0003c00000 */
[----:B------:R0:W1:Y:S02]  /*1c250*/  SHFL.IDX P6, R14, R13, R12, R11 ;  /* 0x0000000c0d0e7389 */ /* 0x00006400000c000b */
[----:B01----:R-:W-:Y:S01]  /*1c260*/  ENDCOLLECTIVE ;  /* 0x000000000000791b */ /* 0x003fe20003800000 */
.L_x_867:
[----:B------:R-:W-:Y:S05]  /*1c270*/  BRA `(.L_x_868) ;  /* 0xffffff7c00c07947 */ /* 0x000fea000383ffff */
.L_x_669:
[----:B------:R-:W-:Y:S01]  /*1c280*/  BSSY B1, `(.L_x_869) ;  /* 0x0000008000017945 */ /* 0x000fe20003800000 */
[----:B------:R-:W-:Y:S01]  /*1c290*/  IMAD.MOV.U32 R13, RZ, RZ, R4 ;  /* 0x000000ffff0d7224 */ /* 0x000fe200078e0004 */
[----:B----4-:R-:W-:Y:S01]  /*1c2a0*/  MOV R15, 0xffffffff ;  /* 0xffffffff000f7802 */ /* 0x010fe20000000f00 */
[----:B------:R-:W-:Y:S02]  /*1c2b0*/  IMAD.MOV.U32 R12, RZ, RZ, 0x1 ;  /* 0x00000001ff0c7424 */ /* 0x000fe400078e00ff */
[----:B------:R-:W-:-:S07]  /*1c2c0*/  IMAD.MOV.U32 R11, RZ, RZ, 0x181f ;  /* 0x0000181fff0b7424 */ /* 0x000fce00078e00ff */
[----:B0123--:R-:W-:Y:S05]  /*1c2d0*/  WARPSYNC.COLLECTIVE R15, `(.L_x_870) ;  /* 0x000000000f087348 */ /* 0x00ffea0003c00000 */
[----:B---3--:R3:W4:Y:S02]  /*1c2e0*/  SHFL.IDX P6, R14, R13, R12, R11 ;  /* 0x0000000c0d0e7389 */ /* 0x00872400000c000b */
[----:B01234-:R-:W-:Y:S01]  /*1c2f0*/  ENDCOLLECTIVE ;  /* 0x000000000000791b */ /* 0x01ffe20003800000 */
.L_x_870:
[----:B------:R-:W-:Y:S05]  /*1c300*/  BSYNC B1 ;  /* 0x0000000000017941 */ /* 0x000fea0003800000 */
.L_x_869:
        /* <DEDUP_REMOVED lines=8> */
.L_x_871:
[----:B------:R-:W-:Y:S05]  /*1c390*/  BRA `(.L_x_872) ;  /* 0xffffff7c00c07947 */ /* 0x000fea000383ffff */
.L_x_672:
[----:B------:R-:W-:Y:S01]  /*1c3a0*/  BSSY B1, `(.L_x_873) ;  /* 0x0000008000017945 */ /* 0x000fe20003800000 */
[----:B------:R-:W-:Y:S01]  /*1c3b0*/  IMAD.MOV.U32 R13, RZ, RZ, R4 ;  /* 0x000000ffff0d7224 */ /* 0x000fe200078e0004 */
[----:B----4-:R-:W-:Y:S01]  /*1c3c0*/  MOV R11, 0x181f ;  /* 0x0000181f000b7802 */ /* 0x010fe20000000f00 */
[----:B------:R-:W-:Y:S02]  /*1c3d0*/  IMAD.MOV.U32 R12, RZ, RZ, 0x2 ;  /* 0x00000002ff0c7424 */ /* 0x000fe400078e00ff */
[----:B------:R-:W-:-:S07]  /*1c3e0*/  IMAD.MOV.U32 R15, RZ, RZ, -0x1 ;  /* 0xffffffffff0f7424 */ /* 0x000fce00078e00ff */
[----:B0123--:R-:W-:Y:S05]  /*1c3f0*/  WARPSYNC.COLLECTIVE R15, `(.L_x_874) ;  /* 0x000000000f087348 */ /* 0x00ffea0003c00000 */
[----:B---3--:R3:W4:Y:S02]  /*1c400*/  SHFL.IDX P6, R14, R13, R12, R11 ;  /* 0x0000000c0d0e7389 */ /* 0x00872400000c000b */
[----:B01234-:R-:W-:Y:S01]  /*1c410*/  ENDCOLLECTIVE ;  /* 0x000000000000791b */ /* 0x01ffe20003800000 */
.L_x_874:
[----:B------:R-:W-:Y:S05]  /*1c420*/  BSYNC B1 ;  /* 0x0000000000017941 */ /* 0x000fea0003800000 */
.L_x_873:
        /* <DEDUP_REMOVED lines=8> */
.L_x_875:
[----:B------:R-:W-:Y:S05]  /*1c4b0*/  BRA `(.L_x_876) ;  /* 0xffffff7c00c07947 */ /* 0x000fea000383ffff */
.L_x_675:
[----:B------:R-:W-:Y:S01]  /*1c4c0*/  BSSY B1, `(.L_x_877) ;  /* 0x0000008000017945 */ /* 0x000fe20003800000 */
[----:B------:R-:W-:Y:S01]  /*1c4d0*/  IMAD.MOV.U32 R13, RZ, RZ, R4 ;  /* 0x000000ffff0d7224 */ /* 0x000fe200078e0004 */
[----:B------:R-:W-:Y:S01]  /*1c4e0*/  MOV R12, 0x3 ;  /* 0x00000003000c7802 */ /* 0x000fe20000000f00 */
[----:B0-----:R-:W-:Y:S02]  /*1c4f0*/  IMAD.MOV.U32 R11, RZ, RZ, 0x181f ;  /* 0x0000181fff0b7424 */ /* 0x001fe400078e00ff */
[----:B------:R-:W-:-:S07]  /*1c500*/  IMAD.MOV.U32 R15, RZ, RZ, -0x1 ;  /* 0xffffffffff0f7424 */ /* 0x000fce00078e00ff */
[----:B-1234-:R-:W-:Y:S05]  /*1c510*/  WARPSYNC.COLLECTIVE R15, `(.L_x_878) ;  /* 0x000000000f087348 */ /* 0x01efea0003c00000 */
[----:B----4-:R0:W4:Y:S02]  /*1c520*/  SHFL.IDX P6, R14, R13, R12, R11 ;  /* 0x0000000c0d0e7389 */ /* 0x01012400000c000b */
[----:B01234-:R-:W-:Y:S01]  /*1c530*/  ENDCOLLECTIVE ;  /* 0x000000000000791b */ /* 0x01ffe20003800000 */
.L_x_878:
[----:B------:R-:W-:Y:S05]  /*1c540*/  BSYNC B1 ;  /* 0x0000000000017941 */ /* 0x000fea0003800000 */
.L_x_877:
        /* <DEDUP_REMOVED lines=8> */
.L_x_879:
[----:B------:R-:W-:Y:S05]  /*1c5d0*/  BRA `(.L_x_880) ;  /* 0xffffff7c00c07947 */ /* 0x000fea000383ffff */
.L_x_692:
[----:B------:R-:W0:Y:S01]  /*1c5e0*/  S2R R9, SR_TID.X ;  /* 0x0000000000097919 */ /* 0x000e220000002100 */
[----:B------:R-:W-:Y:S01]  /*1c5f0*/  BSSY B1, `(.L_x_881) ;  /* 0x000000a000017945 */ /* 0x000fe20003800000 */
[----:B------:R-:W-:Y:S02]  /*1c600*/  IMAD.MOV.U32 R12, RZ, RZ, RZ ;  /* 0x000000ffff0c7224 */ /* 0x000fe400078e00ff */
[----:B------:R-:W-:Y:S02]  /*1c610*/  IMAD.MOV.U32 R11, RZ, RZ, 0x1f ;  /* 0x0000001fff0b7424 */ /* 0x000fe400078e00ff */
[----:B------:R-:W-:Y:S01]  /*1c620*/  IMAD.MOV.U32 R15, RZ, RZ, -0x1 ;  /* 0xffffffffff0f7424 */ /* 0x000fe200078e00ff */
[----:B0-----:R-:W-:-:S04]  /*1c630*/  SHF.R.U32.HI R9, RZ, 0x5, R9 ;  /* 0x00000005ff097819 */ /* 0x001fc80000011609 */
[----:B------:R-:W-:-:S04]  /*1c640*/  LOP3.LUT R9, R9, 0x3, RZ, 0xc0, !PT ;  /* 0x0000000309097812 */ /* 0x000fc800078ec0ff */
[----:B------:R-:W-:-:S07]  /*1c650*/  MOV R13, R9 ;  /* 0x00000009000d7202 */ /* 0x000fce0000000f00 */
[----:B------:R-:W-:Y:S05]  /*1c660*/  WARPSYNC.COLLECTIVE R15, `(.L_x_882) ;  /* 0x000000000f087348 */ /* 0x000fea0003c00000 */
[----:B------:R0:W1:Y:S02]  /*1c670*/  SHFL.IDX P6, R14, R13, R12, R11 ;  /* 0x0000000c0d0e7389 */ /* 0x00006400000c000b */
[----:B01----:R-:W-:Y:S01]  /*1c680*/  ENDCOLLECTIVE ;  /* 0x000000000000791b */ /* 0x003fe20003800000 */
.L_x_882:
[----:B------:R-:W-:Y:S05]  /*1c690*/  BSYNC B1 ;  /* 0x0000000000017941 */ /* 0x000fea0003800000 */
.L_x_881:
[----:B------:R-:W-:Y:S05]  /*1c6a0*/  BRA `(.L_x_883) ;  /* 0xffffff90002c7947 */ /* 0x000fea000383ffff */
.L_x_694:
[----:B------:R-:W-:Y:S01]  /*1c6b0*/  BSSY B1, `(.L_x_884) ;  /* 0x0000006000017945 */ /* 0x000fe20003800000 */
[----:B------:R-:W-:-:S07]  /*1c6c0*/  IMAD.MOV.U32 R15, RZ, RZ, -0x1 ;  /* 0xffffffffff0f7424 */ /* 0x000fce00078e00ff */
[----:B0-----:R-:W-:Y:S05]  /*1c6d0*/  WARPSYNC.COLLECTIVE R15, `(.L_x_885) ;  /* 0x000000000f0c7348 */ /* 0x001fea0003c00000 */
[----:B------:R-:W-:Y:S02]  /*1c6e0*/  ELECT P6, UR62, PT ;  /* 0x00000000003e782f */ /* 0x000fe400038c0000 */
[----:B------:R-:W-:Y:S01]  /*1c6f0*/  MOV R14, UR62 ;  /* 0x0000003e000e7c02 */ /* 0x000fe20008000f00 */
[----:B0-----:R-:W-:Y:S10]  /*1c700*/  ENDCOLLECTIVE ;  /* 0x000000000000791b */ /* 0x001ff40003800000 */
.L_x_885:
[----:B------:R-:W-:Y:S05]  /*1c710*/  BSYNC B1 ;  /* 0x0000000000017941 */ /* 0x000fea0003800000 */
.L_x_884:
[----:B------:R-:W-:Y:S05]  /*1c720*/  BRA `(.L_x_693) ;  /* 0xffffff9000247947 */ /* 0x000fea000383ffff */
.L_x_696:
[----:B0-----:R0:W1:Y:S02]  /*1c730*/  SYNCS.PHASECHK.TRANS64.TRYWAIT P0, [R22+URZ+0x28820], R5 ;  /* 0x02882005160075a7 */ /* 0x001064000800017f */
[----:B-1----:R-:W-:Y:S05]  /*1c740*/  @!P0 NANOSLEEP.SYNCS 0x989680 ;  /* 0x009896800000895d */ /* 0x002fea0003900000 */
[----:B------:R-:W1:Y:S02]  /*1c750*/  @!P0 SYNCS.PHASECHK.TRANS64 P0, [R22+URZ+0x28820], R5 ;  /* 0x02882005160085a7 */ /* 0x000e64000800007f */
[----:B-1----:R-:W-:Y:S05]  /*1c760*/  @!P0 BRA `(.L_x_696) ;  /* 0xfffffffc00f08947 */ /* 0x002fea000383ffff */
[----:B------:R-:W-:Y:S05]  /*1c770*/  BRA `(.L_x_886) ;  /* 0xffffff9000347947 */ /* 0x000fea000383ffff */
.L_x_700:
[----:B0-----:R0:W1:Y:S02]  /*1c780*/  SYNCS.PHASECHK.TRANS64.TRYWAIT P0, [R5+URZ+0x288a0], R6 ;  /* 0x0288a006050075a7 */ /* 0x001064000800017f */
[----:B-1----:R-:W-:Y:S05]  /*1c790*/  @!P0 NANOSLEEP.SYNCS 0x989680 ;  /* 0x009896800000895d */ /* 0x002fea0003900000 */
[----:B------:R-:W1:Y:S02]  /*1c7a0*/  @!P0 SYNCS.PHASECHK.TRANS64 P0, [R5+URZ+0x288a0], R6 ;  /* 0x0288a006050085a7 */ /* 0x000e64000800007f */
[----:B-1----:R-:W-:Y:S05]  /*1c7b0*/  @!P0 BRA `(.L_x_700) ;  /* 0xfffffffc00f08947 */ /* 0x002fea000383ffff */
[----:B------:R-:W-:Y:S05]  /*1c7c0*/  BRA `(.L_x_887) ;  /* 0xffffff90004c7947 */ /* 0x000fea000383ffff */
.L_x_706:
[----:B-1----:R1:W2:Y:S02]  /*1c7d0*/  SYNCS.PHASECHK.TRANS64.TRYWAIT P0, [R5+URZ+0x288c0], R6 ;  /* 0x0288c006050075a7 */ /* 0x0022a4000800017f */
[----:B--2---:R-:W-:Y:S05]  /*1c7e0*/  @!P0 NANOSLEEP.SYNCS 0x989680 ;  /* 0x009896800000895d */ /* 0x004fea0003900000 */
[----:B------:R-:W2:Y:S02]  /*1c7f0*/  @!P0 SYNCS.PHASECHK.TRANS64 P0, [R5+URZ+0x288c0], R6 ;  /* 0x0288c006050085a7 */ /* 0x000ea4000800007f */
[----:B--2---:R-:W-:Y:S05]  /*1c800*/  @!P0 BRA `(.L_x_706) ;  /* 0xfffffffc00f08947 */ /* 0x004fea000383ffff */
[----:B------:R-:W-:Y:S05]  /*1c810*/  BRA `(.L_x_888) ;  /* 0xffffff94000c7947 */ /* 0x000fea000383ffff */
.L_x_714:
[----:B-1----:R1:W2:Y:S02]  /*1c820*/  SYNCS.PHASECHK.TRANS64.TRYWAIT P1, [R8+URZ+0x288a0], R7 ;  /* 0x0288a007080075a7 */ /* 0x0022a4000802017f */
[----:B--2---:R-:W-:Y:S05]  /*1c830*/  @!P1 NANOSLEEP.SYNCS 0x989680 ;  /* 0x009896800000995d */ /* 0x004fea0003900000 */
[----:B------:R-:W2:Y:S02]  /*1c840*/  @!P1 SYNCS.PHASECHK.TRANS64 P1, [R8+URZ+0x288a0], R7 ;  /* 0x0288a007080095a7 */ /* 0x000ea4000802007f */
[----:B--2---:R-:W-:Y:S05]  /*1c850*/  @!P1 BRA `(.L_x_714) ;  /* 0xfffffffc00f09947 */ /* 0x004fea000383ffff */
[----:B------:R-:W-:Y:S05]  /*1c860*/  BRA `(.L_x_889) ;  /* 0xffffff9800087947 */ /* 0x000fea000383ffff */
.L_x_720:
[----:B0-----:R0:W2:Y:S02]  /*1c870*/  SYNCS.PHASECHK.TRANS64.TRYWAIT P1, [R8+URZ+0x288c0], R7 ;  /* 0x0288c007080075a7 */ /* 0x0010a4000802017f */
[----:B--2---:R-:W-:Y:S05]  /*1c880*/  @!P1 NANOSLEEP.SYNCS 0x989680 ;  /* 0x009896800000995d */ /* 0x004fea0003900000 */
[----:B------:R-:W2:Y:S02]  /*1c890*/  @!P1 SYNCS.PHASECHK.TRANS64 P1, [R8+URZ+0x288c0], R7 ;  /* 0x0288c007080095a7 */ /* 0x000ea4000802007f */
[----:B--2---:R-:W-:Y:S05]  /*1c8a0*/  @!P1 BRA `(.L_x_720) ;  /* 0xfffffffc00f09947 */ /* 0x004fea000383ffff */
[----:B------:R-:W-:Y:S05]  /*1c8b0*/  BRA `(.L_x_890) ;  /* 0xffffff9800c07947 */ /* 0x000fea000383ffff */
.L_x_734:
[----:B------:R-:W0:Y:S01]  /*1c8c0*/  S2R R9, SR_TID.X ;  /* 0x0000000000097919 */ /* 0x000e220000002100 */
[----:B------:R-:W-:Y:S01]  /*1c8d0*/  BSSY B0, `(.L_x_891) ;  /* 0x000000a000007945 */ /* 0x000fe20003800000 */
[----:B------:R-:W-:Y:S01]  /*1c8e0*/  IMAD.MOV.U32 R12, RZ, RZ, RZ ;  /* 0x000000ffff0c7224 */ /* 0x000fe200078e00ff */
[----:B------:R-:W-:Y:S01]  /*1c8f0*/  MOV R15, 0xffffffff ;  /* 0xffffffff000f7802 */ /* 0x000fe20000000f00 */
[----:B------:R-:W-:Y:S01]  /*1c900*/  IMAD.MOV.U32 R11, RZ, RZ, 0x1f ;  /* 0x0000001fff0b7424 */ /* 0x000fe200078e00ff */
[----:B0-----:R-:W-:-:S04]  /*1c910*/  SHF.R.U32.HI R9, RZ, 0x5, R9 ;  /* 0x00000005ff097819 */ /* 0x001fc80000011609 */
[----:B------:R-:W-:-:S05]  /*1c920*/  LOP3.LUT R9, R9, 0x3, RZ, 0xc0, !PT ;  /* 0x0000000309097812 */ /* 0x000fca00078ec0ff */
[----:B------:R-:W-:-:S07]  /*1c930*/  IMAD.MOV.U32 R13, RZ, RZ, R9 ;  /* 0x000000ffff0d7224 */ /* 0x000fce00078e0009 */
[----:B-----5:R-:W-:Y:S05]  /*1c940*/  WARPSYNC.COLLECTIVE R15, `(.L_x_892) ;  /* 0x000000000f087348 */ /* 0x020fea0003c00000 */
[----:B------:R0:W1:Y:S02]  /*1c950*/  SHFL.IDX P6, R14, R13, R12, R11 ;  /* 0x0000000c0d0e7389 */ /* 0x00006400000c000b */
[----:B01---5:R-:W-:Y:S01]  /*1c960*/  ENDCOLLECTIVE ;  /* 0x000000000000791b */ /* 0x023fe20003800000 */
.L_x_892:
[----:B------:R-:W-:Y:S05]  /*1c970*/  BSYNC B0 ;  /* 0x0000000000007941 */ /* 0x000fea0003800000 */
.L_x_891:
[----:B------:R-:W-:Y:S05]  /*1c980*/  BRA `(.L_x_893) ;  /* 0xffffffa400807947 */ /* 0x000fea000383ffff */
.L_x_737:
[----:B0-----:R0:W1:Y:S02]  /*1c990*/  SYNCS.PHASECHK.TRANS64.TRYWAIT P0, [R7+URZ+0x28840], R2 ;  /* 0x02884002070075a7 */ /* 0x001064000800017f */
[----:B-1----:R-:W-:Y:S05]  /*1c9a0*/  @!P0 NANOSLEEP.SYNCS 0x989680 ;  /* 0x009896800000895d */ /* 0x002fea0003900000 */
[----:B------:R-:W1:Y:S02]  /*1c9b0*/  @!P0 SYNCS.PHASECHK.TRANS64 P0, [R7+URZ+0x28840], R2 ;  /* 0x02884002070085a7 */ /* 0x000e64000800007f */
[----:B-1----:R-:W-:Y:S05]  /*1c9c0*/  @!P0 BRA `(.L_x_737) ;  /* 0xfffffffc00f08947 */ /* 0x002fea000383ffff */
[----:B------:R-:W-:Y:S05]  /*1c9d0*/  BRA `(.L_x_894) ;  /* 0xffffffa400dc7947 */ /* 0x000fea000383ffff */
.L_x_738:
[----:B------:R-:W-:Y:S01]  /*1c9e0*/  BSSY B0, `(.L_x_895) ;  /* 0x0000008000007945 */ /* 0x000fe20003800000 */
[----:B------:R-:W-:Y:S02]  /*1c9f0*/  IMAD.MOV.U32 R13, RZ, RZ, R0 ;  /* 0x000000ffff0d7224 */ /* 0x000fe400078e0000 */
[----:B------:R-:W-:Y:S02]  /*1ca00*/  IMAD.MOV.U32 R12, RZ, RZ, RZ ;  /* 0x000000ffff0c7224 */ /* 0x000fe400078e00ff */
[----:B------:R-:W-:Y:S02]  /*1ca10*/  IMAD.MOV.U32 R11, RZ, RZ, 0x181f ;  /* 0x0000181fff0b7424 */ /* 0x000fe400078e00ff */
[----:B------:R-:W-:-:S07]  /*1ca20*/  IMAD.MOV.U32 R15, RZ, RZ, -0x1 ;  /* 0xffffffffff0f7424 */ /* 0x000fce00078e00ff */
[----:B------:R-:W-:Y:S05]  /*1ca30*/  WARPSYNC.COLLECTIVE R15, `(.L_x_896) ;  /* 0x000000000f087348 */ /* 0x000fea0003c00000 */
[----:B------:R0:W1:Y:S02]  /*1ca40*/  SHFL.IDX P6, R14, R13, R12, R11 ;  /* 0x0000000c0d0e7389 */ /* 0x00006400000c000b */
[----:B01----:R-:W-:Y:S01]  /*1ca50*/  ENDCOLLECTIVE ;  /* 0x000000000000791b */ /* 0x003fe20003800000 */
.L_x_896:
[----:B------:R-:W-:Y:S05]  /*1ca60*/  BSYNC B0 ;  /* 0x0000000000007941 */ /* 0x000fea0003800000 */
.L_x_895:
[----:B------:R-:W-:Y:S01]  /*1ca70*/  IMAD.MOV.U32 R13, RZ, RZ, R4 ;  /* 0x000000ffff0d7224 */ /* 0x000fe200078e0004 */
[----:B------:R-:W-:Y:S01]  /*1ca80*/  MOV R11, 0x181f ;  /* 0x0000181f000b7802 */ /* 0x000fe20000000f00 */
[----:B------:R-:W-:Y:S02]  /*1ca90*/  IMAD.MOV.U32 R12, RZ, RZ, RZ ;  /* 0x000000ffff0c7224 */ /* 0x000fe400078e00ff */
[----:B------:R-:W-:Y:S02]  /*1caa0*/  IMAD.MOV.U32 R15, RZ, RZ, -0x1 ;  /* 0xffffffffff0f7424 */ /* 0x000fe400078e00ff */
[----:B------:R-:W-:Y:S02]  /*1cab0*/  IMAD.MOV.U32 R2, RZ, RZ, R14 ;  /* 0x000000ffff027224 */ /* 0x000fe400078e000e */
[----:B------:R-:W-:-:S07]  /*1cac0*/  @P0 IMAD R8, R5, 0x2, R22 ;  /* 0x0000000205080824 */ /* 0x000fce00078e0216 */
[----:B------:R-:W-:Y:S05]  /*1cad0*/  WARPSYNC.COLLECTIVE R15, `(.L_x_897) ;  /* 0x000000000f087348 */ /* 0x000fea0003c00000 */
[----:B------:R0:W1:Y:S02]  /*1cae0*/  SHFL.IDX P6, R14, R13, R12, R11 ;  /* 0x0000000c0d0e7389 */ /* 0x00006400000c000b */
[----:B01----:R-:W-:Y:S01]  /*1caf0*/  ENDCOLLECTIVE ;  /* 0x000000000000791b */ /* 0x003fe20003800000 */
.L_x_897:
[----:B------:R-:W-:Y:S02]  /*1cb00*/  IMAD.MOV.U32 R13, RZ, RZ, R0 ;  /* 0x000000ffff0d7224 */ /* 0x000fe400078e0000 */
[----:B------:R-:W-:Y:S02]  /*1cb10*/  IMAD.MOV.U32 R12, RZ, RZ, 0x1 ;  /* 0x00000001ff0c7424 */ /* 0x000fe400078e00ff */
[----:B------:R-:W-:-:S07]  /*1cb20*/  IMAD.MOV.U32 R3, RZ, RZ, R14 ;  /* 0x000000ffff037224 */ /* 0x000fce00078e000e */
[----:B------:R-:W-:Y:S05]  /*1cb30*/  WARPSYNC.COLLECTIVE R15, `(.L_x_898) ;  /* 0x000000000f087348 */ /* 0x000fea0003c00000 */
[----:B------:R0:W1:Y:S02]  /*1cb40*/  SHFL.IDX P6, R14, R13, R12, R11 ;  /* 0x0000000c0d0e7389 */ /* 0x00006400000c000b */
[----:B01----:R-:W-:Y:S01]  /*1cb50*/  ENDCOLLECTIVE ;  /* 0x000000000000791b */ /* 0x003fe20003800000 */
.L_x_898:
[----:B------:R-:W-:-:S05]  /*1cb60*/  @P0 LEA R3, P1, R31, R3, 0x1 ;  /* 0x000000031f030211 */ /* 0x000fca00078208ff */
[----:B------:R-:W-:-:S05]  /*1cb70*/  @P0 IMAD.X R2, RZ, RZ, R2, P1 ;  /* 0x000000ffff020224 */ /* 0x000fca00008e0602 */
        /* <DEDUP_REMOVED lines=14> */
.L_x_899:
[----:B------:R-:W-:Y:S02]  /*1cc60*/  @P0 IMAD R8, R5, 0x2, R22 ;  /* 0x0000000205080824 */ /* 0x000fe400078e0216 */
[----:B------:R-:W-:Y:S02]  /*1cc70*/  IMAD.MOV.U32 R13, RZ, RZ, R0 ;  /* 0x000000ffff0d7224 */ /* 0x000fe400078e0000 */
[----:B------:R-:W-:Y:S02]  /*1cc80*/  IMAD.MOV.U32 R12, RZ, RZ, 0x2 ;  /* 0x00000002ff0c7424 */ /* 0x000fe400078e00ff */
[----:B------:R-:W-:-:S07]  /*1cc90*/  IMAD.MOV.U32 R3, RZ, RZ, R14 ;  /* 0x000000ffff037224 */ /* 0x000fce00078e000e */
[----:B------:R-:W-:Y:S05]  /*1cca0*/  WARPSYNC.COLLECTIVE R15, `(.L_x_900) ;  /* 0x000000000f087348 */ /* 0x000fea0003c00000 */
[----:B------:R0:W1:Y:S02]  /*1ccb0*/  SHFL.IDX P6, R14, R13, R12, R11 ;  /* 0x0000000c0d0e7389 */ /* 0x00006400000c000b */
[----:B01----:R-:W-:Y:S01]  /*1ccc0*/  ENDCOLLECTIVE ;  /* 0x000000000000791b */ /* 0x003fe20003800000 */
.L_x_900:
        /* <DEDUP_REMOVED lines=16> */
.L_x_901:
[----:B------:R-:W-:Y:S02]  /*1cdd0*/  @P0 IMAD R8, R5, 0x2, R22 ;  /* 0x0000000205080824 */ /* 0x000fe400078e0216 */
[----:B------:R-:W-:Y:S02]  /*1cde0*/  IMAD.MOV.U32 R13, RZ, RZ, R0 ;  /* 0x000000ffff0d7224 */ /* 0x000fe400078e0000 */
[----:B------:R-:W-:Y:S01]  /*1cdf0*/  IMAD.MOV.U32 R12, RZ, RZ, 0x3 ;  /* 0x00000003ff0c7424 */ /* 0x000fe200078e00ff */
[----:B------:R-:W-:-:S07]  /*1ce00*/  MOV R3, R14 ;  /* 0x0000000e00037202 */ /* 0x000fce0000000f00 */
[----:B------:R-:W-:Y:S05]  /*1ce10*/  WARPSYNC.COLLECTIVE R15, `(.L_x_902) ;  /* 0x000000000f087348 */ /* 0x000fea0003c00000 */
[----:B------:R0:W1:Y:S02]  /*1ce20*/  SHFL.IDX P6, R14, R13, R12, R11 ;  /* 0x0000000c0d0e7389 */ /* 0x00006400000c000b */
[----:B01----:R-:W-:Y:S01]  /*1ce30*/  ENDCOLLECTIVE ;  /* 0x000000000000791b */ /* 0x003fe20003800000 */
.L_x_902:
        /* <DEDUP_REMOVED lines=16> */
.L_x_903:
[----:B------:R-:W-:Y:S02]  /*1cf40*/  @P0 IMAD R8, R5, 0x2, R22 ;  /* 0x0000000205080824 */ /* 0x000fe400078e0216 */
[----:B------:R-:W-:Y:S02]  /*1cf50*/  IMAD.MOV.U32 R13, RZ, RZ, R0 ;  /* 0x000000ffff0d7224 */ /* 0x000fe400078e0000 */
[----:B------:R-:W-:Y:S02]  /*1cf60*/  IMAD.MOV.U32 R12, RZ, RZ, 0x4 ;  /* 0x00000004ff0c7424 */ /* 0x000fe400078e00ff */
[----:B------:R-:W-:-:S07]  /*1cf70*/  IMAD.MOV.U32 R3, RZ, RZ, R14 ;  /* 0x000000ffff037224 */ /* 0x000fce00078e000e */
[----:B------:R-:W-:Y:S05]  /*1cf80*/  WARPSYNC.COLLECTIVE R15, `(.L_x_904) ;  /* 0x000000000f087348 */ /* 0x000fea0003c00000 */
[----:B------:R0:W1:Y:S02]  /*1cf90*/  SHFL.IDX P6, R14, R13, R12, R11 ;  /* 0x0000000c0d0e7389 */ /* 0x00006400000c000b */
[----:B01----:R-:W-:Y:S01]  /*1cfa0*/  ENDCOLLECTIVE ;  /* 0x000000000000791b */ /* 0x003fe20003800000 */
.L_x_904:
[----:B------:R-:W-:-:S04]  /*1cfb0*/  @P0 LEA R3, P1, R31, R3, 0x1 ;  /* 0x000000031f030211 */ /* 0x000fc800078208ff */
[----:B------:R-:W-:-:S04]  /*1cfc0*/  @P0 IADD3.X R2, RZ, R2, RZ, P1, !PT ;  /* 0x00000002ff020210 */ /* 0x000fc80000ffe4ff */
        /* <DEDUP_REMOVED lines=14> */
.L_x_905:
[----:B------:R-:W-:Y:S01]  /*1d0b0*/  @P0 LEA R8, R5, R22, 0x1 ;  /* 0x0000001605080211 */ /* 0x000fe200078e08ff */
[----:B------:R-:W-:Y:S02]  /*1d0c0*/  IMAD.MOV.U32 R13, RZ, RZ, R0 ;  /* 0x000000ffff0d7224 */ /* 0x000fe400078e0000 */
[----:B------:R-:W-:Y:S02]  /*1d0d0*/  IMAD.MOV.U32 R12, RZ, RZ, 0x5 ;  /* 0x00000005ff0c7424 */ /* 0x000fe400078e00ff */
[----:B------:R-:W-:-:S07]  /*1d0e0*/  IMAD.MOV.U32 R3, RZ, RZ, R14 ;  /* 0x000000ffff037224 */ /* 0x000fce00078e000e */
[----:B------:R-:W-:Y:S05]  /*1d0f0*/  WARPSYNC.COLLECTIVE R15, `(.L_x_906) ;  /* 0x000000000f087348 */ /* 0x000fea0003c00000 */
[----:B------:R0:W1:Y:S02]  /*1d100*/  SHFL.IDX P6, R14, R13, R12, R11 ;  /* 0x0000000c0d0e7389 */ /* 0x00006400000c000b */
[----:B01----:R-:W-:Y:S01]  /*1d110*/  ENDCOLLECTIVE ;  /* 0x000000000000791b */ /* 0x003fe20003800000 */
.L_x_906:
        /* <DEDUP_REMOVED lines=16> */
.L_x_907:
[----:B------:R-:W-:Y:S01]  /*1d220*/  @P0 IMAD R8, R5, 0x2, R22 ;  /* 0x0000000205080824 */ /* 0x000fe200078e0216 */
[----:B------:R-:W-:Y:S01]  /*1d230*/  MOV R13, R0 ;  /* 0x00000000000d7202 */ /* 0x000fe20000000f00 */
[----:B------:R-:W-:Y:S02]  /*1d240*/  IMAD.MOV.U32 R12, RZ, RZ, 0x6 ;  /* 0x00000006ff0c7424 */ /* 0x000fe400078e00ff */
[----:B------:R-:W-:-:S07]  /*1d250*/  IMAD.MOV.U32 R3, RZ, RZ, R14 ;  /* 0x000000ffff037224 */ /* 0x000fce00078e000e */
[----:B------:R-:W-:Y:S05]  /*1d260*/  WARPSYNC.COLLECTIVE R15, `(.L_x_908) ;  /* 0x000000000f087348 */ /* 0x000fea0003c00000 */
[----:B------:R0:W1:Y:S02]  /*1d270*/  SHFL.IDX P6, R14, R13, R12, R11 ;  /* 0x0000000c0d0e7389 */ /* 0x00006400000c000b */
[----:B01----:R-:W-:Y:S01]  /*1d280*/  ENDCOLLECTIVE ;  /* 0x000000000000791b */ /* 0x003fe20003800000 */
.L_x_908:
        /* <DEDUP_REMOVED lines=16> */
.L_x_909:
[----:B------:R-:W-:Y:S02]  /*1d390*/  @P0 IMAD R8, R5, 0x2, R22 ;  /* 0x0000000205080824 */ /* 0x000fe400078e0216 */
[----:B------:R-:W-:Y:S01]  /*1d3a0*/  IMAD.MOV.U32 R13, RZ, RZ, R0 ;  /* 0x000000ffff0d7224 */ /* 0x000fe200078e0000 */
[----:B------:R-:W-:Y:S01]  /*1d3b0*/  MOV R12, 0x7 ;  /* 0x00000007000c7802 */ /* 0x000fe20000000f00 */
[----:B------:R-:W-:-:S07]  /*1d3c0*/  IMAD.MOV.U32 R3, RZ, RZ, R14 ;  /* 0x000000ffff037224 */ /* 0x000fce00078e000e */
[----:B------:R-:W-:Y:S05]  /*1d3d0*/  WARPSYNC.COLLECTIVE R15, `(.L_x_910) ;  /* 0x000000000f087348 */ /* 0x000fea0003c00000 */
[----:B------:R0:W1:Y:S02]  /*1d3e0*/  SHFL.IDX P6, R14, R13, R12, R11 ;  /* 0x0000000c0d0e7389 */ /* 0x00006400000c000b */
[----:B01----:R-:W-:Y:S01]  /*1d3f0*/  ENDCOLLECTIVE ;  /* 0x000000000000791b */ /* 0x003fe20003800000 */
.L_x_910:
[----:B------:R-:W-:-:S05]  /*1d400*/  @P0 LEA R3, P1, R31, R3, 0x1 ;  /* 0x000000031f030211 */ /* 0x000fca00078208ff */
[----:B------:R-:W-:-:S05]  /*1d410*/  @P0 IMAD.X R2, RZ, RZ, R2, P1 ;  /* 0x000000ffff020224 */ /* 0x000fca00008e0602 */
[----:B------:R-:W-:Y:S01]  /*1d420*/  @P0 LOP3.LUT R3, R3, R2, RZ, 0x3c, !PT ;  /* 0x0000000203030212 */ /* 0x000fe200078e3cff */
[----:B------:R-:W-:-:S03]  /*1d430*/  IMAD.MOV.U32 R13, RZ, RZ, R4 ;  /* 0x000000ffff0d7224 */ /* 0x000fc600078e0004 */
[----:B------:R-:W-:-:S04]  /*1d440*/  @P0 LOP3.LUT R2, R3, R2, RZ, 0x3c, !PT ;  /* 0x0000000203020212 */ /* 0x000fc800078e3cff */
[----:B------:R-:W-:Y:S01]  /*1d450*/  @P0 LOP3.LUT R3, R3, R2, RZ, 0x3c, !PT ;  /* 0x0000000203030212 */ /* 0x000fe200078e3cff */
[----:B------:R-:W-:-:S07]  /*1d460*/  IMAD.MOV.U32 R0, RZ, RZ, R14 ;  /* 0x000000ffff007224 */ /* 0x000fce00078e000e */
[----:B------:R-:W-:Y:S05]  /*1d470*/  WARPSYNC.COLLECTIVE R15, `(.L_x_911) ;  /* 0x000000000f087348 */ /* 0x000fea0003c00000 */
[----:B------:R0:W1:Y:S02]  /*1d480*/  SHFL.IDX P6, R14, R13, R12, R11 ;  /* 0x0000000c0d0e7389 */ /* 0x00006400000c000b */
[----:B01----:R-:W-:Y:S01]  /*1d490*/  ENDCOLLECTIVE ;  /* 0x000000000000791b */ /* 0x003fe20003800000 */
.L_x_911:
[----:B------:R-:W-:Y:S01]  /*1d4a0*/  @!PT LDS RZ, [RZ] ;  /* 0x00000000fffff984 */ /* 0x000fe20000000800 */
[----:B------:R-:W-:Y:S01]  /*1d4b0*/  @!PT LDS RZ, [RZ] ;  /* 0x00000000fffff984 */ /* 0x000fe20000000800 */
[----:B------:R-:W-:Y:S01]  /*1d4c0*/  @!PT LDS RZ, [RZ] ;  /* 0x00000000fffff984 */ /* 0x000fe20000000800 */
[----:B------:R-:W-:Y:S04]  /*1d4d0*/  @P0 LDGSTS.E.BYPASS.LTC128B.128 [R8+0x1b400], desc[UR38][R2.64], !P3 ;  /* 0x1b40000002080fae */ /* 0x000fe8000d901d66 */
[----:B------:R0:W-:Y:S02]  /*1d4e0*/  @P0 LDGSTS.E.BYPASS.LTC128B.128 [R8+0x1f400], desc[UR38][R2.64+0x80], !P2 ;  /* 0x1f40008002080fae */ /* 0x0001e4000d101d66 */
[----:B0-----:R-:W-:Y:S01]  /*1d4f0*/  IMAD.MOV.U32 R2, RZ, RZ, R14 ;  /* 0x000000ffff027224 */ /* 0x001fe200078e000e */
[----:B------:R-:W-:Y:S06]  /*1d500*/  BRA `(.L_x_912) ;  /* 0xffffffa000c07947 */ /* 0x000fec000383ffff */
.L_x_743:
[----:B------:R-:W-:Y:S02]  /*1d510*/  IMAD.MOV.U32 R13, RZ, RZ, R5 ;  /* 0x000000ffff0d7224 */ /* 0x000fe400078e0005 */
[----:B------:R-:W-:Y:S02]  /*1d520*/  IMAD.MOV.U32 R12, RZ, RZ, RZ ;  /* 0x000000ffff0c7224 */ /* 0x000fe400078e00ff */
[----:B------:R-:W-:Y:S02]  /*1d530*/  IMAD.MOV.U32 R11, RZ, RZ, 0x181f ;  /* 0x0000181fff0b7424 */ /* 0x000fe400078e00ff */
[----:B------:R-:W-:Y:S02]  /*1d540*/  IMAD.MOV.U32 R15, RZ, RZ, -0x1 ;  /* 0xffffffffff0f7424 */ /* 0x000fe400078e00ff */
[----:B-----5:R-:W-:Y:S02]  /*1d550*/  IMAD R6, R20, R8, RZ ;  /* 0x0000000814067224 */ /* 0x020fe400078e02ff */
[----:B------:R-:W-:-:S07]  /*1d560*/  IMAD.IADD R4, R10, 0x1, R4 ;  /* 0x000000010a047824 */ /* 0x000fce00078e0204 */
[----:B------:R-:W-:Y:S05]  /*1d570*/  WARPSYNC.COLLECTIVE R15, `(.L_x_913) ;  /* 0x000000000f087348 */ /* 0x000fea0003c00000 */
[----:B------:R0:W1:Y:S02]  /*1d580*/  SHFL.IDX P6, R14, R13, R12, R11 ;  /* 0x0000000c0d0e7389 */ /* 0x00006400000c000b */
[----:B01----:R-:W-:Y:S01]  /*1d590*/  ENDCOLLECTIVE ;  /* 0x000000000000791b */ /* 0x003fe20003800000 */
.L_x_913:
[C---:B------:R-:W-:Y:S01]  /*1d5a0*/  VIADD R7, R4.reuse, 0x10 ;  /* 0x0000001004077836 */ /* 0x040fe20000000000 */
[----:B------:R-:W-:Y:S01]  /*1d5b0*/  ISETP.GE.AND P3, PT, R4, R6, PT ;  /* 0x000000060400720c */ /* 0x000fe20003f66270 */
[----:B------:R-:W-:Y:S01]  /*1d5c0*/  IMAD.MOV.U32 R13, RZ, RZ, R0 ;  /* 0x000000ffff0d7224 */ /* 0x000fe200078e0000 */
[----:B------:R-:W-:-:S11]  /*1d5d0*/  MOV R2, R14 ;  /* 0x0000000e00027202 */ /* 0x000fd60000000f00 */
[----:B------:R-:W-:Y:S05]  /*1d5e0*/  WARPSYNC.COLLECTIVE R15, `(.L_x_914) ;  /* 0x000000000f087348 */ /* 0x000fea0003c00000 */
[----:B------:R0:W1:Y:S02]  /*1d5f0*/  SHFL.IDX P6, R14, R13, R12, R11 ;  /* 0x0000000c0d0e7389 */ /* 0x00006400000c000b */
[----:B01----:R-:W-:Y:S01]  /*1d600*/  ENDCOLLECTIVE ;  /* 0x000000000000791b */ /* 0x003fe20003800000 */
.L_x_914:
        /* <DEDUP_REMOVED lines=8> */
.L_x_915:
        /* <DEDUP_REMOVED lines=11> */
.L_x_916:
        /* <DEDUP_REMOVED lines=8> */
.L_x_917:
        /* <DEDUP_REMOVED lines=13> */
.L_x_918:
        /* <DEDUP_REMOVED lines=8> */
.L_x_919:
        /* <DEDUP_REMOVED lines=13> */
.L_x_920:
        /* <DEDUP_REMOVED lines=8> */
.L_x_921:
        /* <DEDUP_REMOVED lines=13> */
.L_x_922:
        /* <DEDUP_REMOVED lines=8> */
.L_x_923:
        /* <DEDUP_REMOVED lines=13> */
.L_x_924:
        /* <DEDUP_REMOVED lines=8> */
.L_x_925:
[----:B------:R-:W-:-:S05]  /*1dd00*/  @!P3 IMAD.MOV.U32 R3, RZ, RZ, R7 ;  /* 0x000000ffff03b224 */ /* 0x000fca00078e0007 */
[----:B------:R-:W-:Y:S01]  /*1dd10*/  @!PT LDS RZ, [RZ] ;  /* 0x00000000fffff984 */ /* 0x000fe20000000800 */
[----:B------:R-:W-:Y:S01]  /*1dd20*/  @!PT LDS RZ, [RZ] ;  /* 0x00000000fffff984 */ /* 0x000fe20000000800 */
[----:B------:R-:W-:Y:S01]  /*1dd30*/  @!PT LDS RZ, [RZ] ;  /* 0x00000000fffff984 */ /* 0x000fe20000000800 */
[----:B------:R-:W-:Y:S04]  /*1dd40*/  @!P3 LDGSTS.E.BYPASS.LTC128B.128 [R9+0x12c00], desc[UR38][R2.64], !P0 ;  /* 0x12c000000209bfae */ /* 0x000fe8000c101d66 */
[----:B------:R0:W-:Y:S01]  /*1dd50*/  @!P3 LDGSTS.E.BYPASS.LTC128B.128 [R9+0x16c00], desc[UR38][R2.64+0x80], !P1 ;  /* 0x16c000800209bfae */ /* 0x0001e2000c901d66 */
[----:B------:R-:W-:Y:S01]  /*1dd60*/  MOV R13, R0 ;  /* 0x00000000000d7202 */ /* 0x000fe20000000f00 */
[----:B0-----:R-:W-:Y:S02]  /*1dd70*/  VIADD R3, R4, 0x60 ;  /* 0x0000006004037836 */ /* 0x001fe40000000000 */
[----:B------:R-:W-:-:S07]  /*1dd80*/  IMAD.MOV.U32 R2, RZ, RZ, R14 ;  /* 0x000000ffff027224 */ /* 0x000fce00078e000e */
[----:B------:R-:W-:Y:S05]  /*1dd90*/  WARPSYNC.COLLECTIVE R15, `(.L_x_926) ;  /* 0x000000000f087348 */ /* 0x000fea0003c00000 */
[----:B------:R0:W1:Y:S02]  /*1dda0*/  SHFL.IDX P6, R14, R13, R12, R11 ;  /* 0x0000000c0d0e7389 */ /* 0x00006400000c000b */
[----:B01----:R-:W-:Y:S01]  /*1ddb0*/  ENDCOLLECTIVE ;  /* 0x000000000000791b */ /* 0x003fe20003800000 */
.L_x_926:
[----:B------:R-:W-:Y:S01]  /*1ddc0*/  ISETP.GE.AND P3, PT, R3, R6, PT ;  /* 0x000000060300720c */ /* 0x000fe20003f66270 */
[----:B------:R-:W-:Y:S02]  /*1ddd0*/  IMAD.MOV.U32 R13, RZ, RZ, R5 ;  /* 0x000000ffff0d7224 */ /* 0x000fe400078e0005 */
[----:B------:R-:W-:-:S10]  /*1dde0*/  IMAD.MOV.U32 R12, RZ, RZ, 0x7 ;  /* 0x00000007ff0c7424 */ /* 0x000fd400078e00ff */
[----:B------:R-:W-:-:S05]  /*1ddf0*/  @!P3 LEA R14, P2, R31, R14, 0x1 ;  /* 0x0000000e1f0eb211 */ /* 0x000fca00078408ff */
[----:B------:R-:W-:Y:S02]  /*1de00*/  @!P3 IMAD.X R7, RZ, RZ, R2, P2 ;  /* 0x000000ffff07b224 */ /* 0x000fe400010e0602 */
[----:B------:R-:W-:-:S07]  /*1de10*/  @!P3 IMAD.MOV.U32 R2, RZ, RZ, R14 ;  /* 0x000000ffff02b224 */ /* 0x000fce00078e000e */
[----:B------:R-:W-:Y:S05]  /*1de20*/  WARPSYNC.COLLECTIVE R15, `(.L_x_927) ;  /* 0x000000000f087348 */ /* 0x000fea0003c00000 */
[----:B------:R0:W1:Y:S02]  /*1de30*/  SHFL.IDX P6, R14, R13, R12, R11 ;  /* 0x0000000c0d0e7389 */ /* 0x00006400000c000b */
[----:B01----:R-:W-:Y:S01]  /*1de40*/  ENDCOLLECTIVE ;  /* 0x000000000000791b */ /* 0x003fe20003800000 */
.L_x_927:
[----:B------:R-:W-:-:S05]  /*1de50*/  @!P3 IMAD.MOV.U32 R3, RZ, RZ, R7 ;  /* 0x000000ffff03b224 */ /* 0x000fca00078e0007 */
[----:B------:R-:W-:Y:S01]  /*1de60*/  @!PT LDS RZ, [RZ] ;  /* 0x00000000fffff984 */ /* 0x000fe20000000800 */
[----:B------:R-:W-:Y:S01]  /*1de70*/  @!PT LDS RZ, [RZ] ;  /* 0x00000000fffff984 */ /* 0x000fe20000000800 */
[----:B------:R-:W-:Y:S01]  /*1de80*/  @!PT LDS RZ, [RZ] ;  /* 0x00000000fffff984 */ /* 0x000fe20000000800 */
[----:B------:R0:W-:Y:S04]  /*1de90*/  @!P3 LDGSTS.E.BYPASS.LTC128B.128 [R9+0x13400], desc[UR38][R2.64], !P0 ;  /* 0x134000000209bfae */ /* 0x0001e8000c101d66 */
[----:B------:R0:W-:Y:S01]  /*1dea0*/  @!P3 LDGSTS.E.BYPASS.LTC128B.128 [R9+0x17400], desc[UR38][R2.64+0x80], !P1 ;  /* 0x174000800209bfae */ /* 0x0001e2000c901d66 */
[----:B------:R-:W-:Y:S01]  /*1deb0*/  MOV R13, R0 ;  /* 0x00000000000d7202 */ /* 0x000fe20000000f00 */
[----:B------:R-:W-:-:S07]  /*1dec0*/  IMAD.MOV.U32 R5, RZ, RZ, R14 ;  /* 0x000000ffff057224 */ /* 0x000fce00078e000e */
[----:B0-----:R-:W-:Y:S05]  /*1ded0*/  WARPSYNC.COLLECTIVE R15, `(.L_x_928) ;  /* 0x000000000f087348 */ /* 0x001fea0003c00000 */
[----:B------:R1:W2:Y:S02]  /*1dee0*/  SHFL.IDX P6, R14, R13, R12, R11 ;  /* 0x0000000c0d0e7389 */ /* 0x0002a400000c000b */
[----:B012---:R-:W-:Y:S01]  /*1def0*/  ENDCOLLECTIVE ;  /* 0x000000000000791b */ /* 0x007fe20003800000 */
.L_x_928:
[----:B------:R-:W-:Y:S05]  /*1df00*/  BRA `(.L_x_929) ;  /* 0xffffffa4002c7947 */ /* 0x000fea000383ffff */
.L_x_748:
[----:B0-----:R0:W1:Y:S02]  /*1df10*/  SYNCS.PHASECHK.TRANS64.TRYWAIT P0, [R22+URZ+0x28820], R3 ;  /* 0x02882003160075a7 */ /* 0x001064000800017f */
[----:B-1----:R-:W-:Y:S05]  /*1df20*/  @!P0 NANOSLEEP.SYNCS 0x989680 ;  /* 0x009896800000895d */ /* 0x002fea0003900000 */
[----:B------:R-:W1:Y:S02]  /*1df30*/  @!P0 SYNCS.PHASECHK.TRANS64 P0, [R22+URZ+0x28820], R3 ;  /* 0x02882003160085a7 */ /* 0x000e64000800007f */
[----:B-1----:R-:W-:Y:S05]  /*1df40*/  @!P0 BRA `(.L_x_748) ;  /* 0xfffffffc00f08947 */ /* 0x002fea000383ffff */
[----:B------:R-:W-:Y:S05]  /*1df50*/  BRA `(.L_x_930) ;  /* 0xffffffa4009c7947 */ /* 0x000fea000383ffff */
.L_x_753:
[----:B0-----:R0:W1:Y:S02]  /*1df60*/  SYNCS.PHASECHK.TRANS64.TRYWAIT P0, [R6+URZ+0x28840], R3 ;  /* 0x02884003060075a7 */ /* 0x001064000800017f */
[----:B-1----:R-:W-:Y:S05]  /*1df70*/  @!P0 NANOSLEEP.SYNCS 0x989680 ;  /* 0x009896800000895d */ /* 0x002fea0003900000 */
[----:B------:R-:W1:Y:S02]  /*1df80*/  @!P0 SYNCS.PHASECHK.TRANS64 P0, [R6+URZ+0x28840], R3 ;  /* 0x02884003060085a7 */ /* 0x000e64000800007f */
[----:B-1----:R-:W-:Y:S05]  /*1df90*/  @!P0 BRA `(.L_x_753) ;  /* 0xfffffffc00f08947 */ /* 0x002fea000383ffff */
[----:B------:R-:W-:Y:S05]  /*1dfa0*/  BRA `(.L_x_931) ;  /* 0xffffffa8006c7947 */ /* 0x000fea000383ffff */
.L_x_754:
        /* <DEDUP_REMOVED lines=8> */
.L_x_933:
[----:B------:R-:W-:Y:S05]  /*1e030*/  BSYNC B1 ;  /* 0x0000000000017941 */ /* 0x000fea0003800000 */
.L_x_932:
        /* <DEDUP_REMOVED lines=9> */
.L_x_934:
[----:B------:R-:W-:Y:S02]  /*1e0d0*/  IMAD R8, R8, 0x2, R22 ;  /* 0x0000000208087824 */ /* 0x000fe400078e0216 */
[----:B------:R-:W-:Y:S02]  /*1e0e0*/  IMAD.MOV.U32 R13, RZ, RZ, R9 ;  /* 0x000000ffff0d7224 */ /* 0x000fe400078e0009 */
[----:B------:R-:W-:Y:S02]  /*1e0f0*/  IMAD.MOV.U32 R12, RZ, RZ, 0x1 ;  /* 0x00000001ff0c7424 */ /* 0x000fe400078e00ff */
[----:B------:R-:W-:-:S07]  /*1e100*/  IMAD.MOV.U32 R2, RZ, RZ, R14 ;  /* 0x000000ffff027224 */ /* 0x000fce00078e000e */
[----:B------:R-:W-:Y:S05]  /*1e110*/  WARPSYNC.COLLECTIVE R15, `(.L_x_935) ;  /* 0x000000000f087348 */ /* 0x000fea0003c00000 */
[----:B------:R0:W1:Y:S02]  /*1e120*/  SHFL.IDX P6, R14, R13, R12, R11 ;  /* 0x0000000c0d0e7389 */ /* 0x00006400000c000b */
[----:B01----:R-:W-:Y:S01]  /*1e130*/  ENDCOLLECTIVE ;  /* 0x000000000000791b */ /* 0x003fe20003800000 */
.L_x_935:
        /* <DEDUP_REMOVED lines=12> */
.L_x_936:
[----:B------:R-:W-:Y:S02]  /*1e200*/  IMAD.MOV.U32 R13, RZ, RZ, R9 ;  /* 0x000000ffff0d7224 */ /* 0x000fe400078e0009 */
[----:B------:R-:W-:Y:S02]  /*1e210*/  IMAD.MOV.U32 R12, RZ, RZ, 0x2 ;  /* 0x00000002ff0c7424 */ /* 0x000fe400078e00ff */
[----:B------:R-:W-:-:S07]  /*1e220*/  IMAD.MOV.U32 R2, RZ, RZ, R14 ;  /* 0x000000ffff027224 */ /* 0x000fce00078e000e */
[----:B------:R-:W-:Y:S05]  /*1e230*/  WARPSYNC.COLLECTIVE R15, `(.L_x_937) ;  /* 0x000000000f087348 */ /* 0x000fea0003c00000 */
[----:B------:R0:W1:Y:S02]  /*1e240*/  SHFL.IDX P6, R14, R13, R12, R11 ;  /* 0x0000000c0d0e7389 */ /* 0x00006400000c000b */
[----:B01----:R-:W-:Y:S01]  /*1e250*/  ENDCOLLECTIVE ;  /* 0x000000000000791b */ /* 0x003fe20003800000 */
.L_x_937:
        /* <DEDUP_REMOVED lines=12> */
.L_x_938:
[----:B------:R-:W-:Y:S02]  /*1e320*/  IMAD.MOV.U32 R13, RZ, RZ, R9 ;  /* 0x000000ffff0d7224 */ /* 0x000fe400078e0009 */
[----:B------:R-:W-:Y:S01]  /*1e330*/  IMAD.MOV.U32 R12, RZ, RZ, 0x3 ;  /* 0x00000003ff0c7424 */ /* 0x000fe200078e00ff */
[----:B------:R-:W-:-:S07]  /*1e340*/  MOV R2, R14 ;  /* 0x0000000e00027202 */ /* 0x000fce0000000f00 */
[----:B------:R-:W-:Y:S05]  /*1e350*/  WARPSYNC.COLLECTIVE R15, `(.L_x_939) ;  /* 0x000000000f087348 */ /* 0x000fea0003c00000 */
[----:B------:R0:W1:Y:S02]  /*1e360*/  SHFL.IDX P6, R14, R13, R12, R11 ;  /* 0x0000000c0d0e7389 */ /* 0x00006400000c000b */
[----:B01----:R-:W-:Y:S01]  /*1e370*/  ENDCOLLECTIVE ;  /* 0x000000000000791b */ /* 0x003fe20003800000 */
.L_x_939:
        /* <DEDUP_REMOVED lines=12> */
.L_x_940:
[----:B------:R-:W-:Y:S01]  /*1e440*/  MOV R13, R9 ;  /* 0x00000009000d7202 */ /* 0x000fe20000000f00 */
[----:B------:R-:W-:Y:S02]  /*1e450*/  IMAD.MOV.U32 R12, RZ, RZ, 0x4 ;  /* 0x00000004ff0c7424 */ /* 0x000fe400078e00ff */
[----:B------:R-:W-:-:S07]  /*1e460*/  IMAD.MOV.U32 R2, RZ, RZ, R14 ;  /* 0x000000ffff027224 */ /* 0x000fce00078e000e */
[----:B------:R-:W-:Y:S05]  /*1e470*/  WARPSYNC.COLLECTIVE R15, `(.L_x_941) ;  /* 0x000000000f087348 */ /* 0x000fea0003c00000 */
[----:B------:R0:W1:Y:S02]  /*1e480*/  SHFL.IDX P6, R14, R13, R12, R11 ;  /* 0x0000000c0d0e7389 */ /* 0x00006400000c000b */
[----:B01----:R-:W-:Y:S01]  /*1e490*/  ENDCOLLECTIVE ;  /* 0x000000000000791b */ /* 0x003fe20003800000 */
.L_x_941:
        /* <DEDUP_REMOVED lines=12> */
.L_x_942:
[----:B------:R-:W-:Y:S02]  /*1e560*/  IMAD.MOV.U32 R13, RZ, RZ, R9 ;  /* 0x000000ffff0d7224 */ /* 0x000fe400078e0009 */
[----:B------:R-:W-:Y:S02]  /*1e570*/  IMAD.MOV.U32 R12, RZ, RZ, 0x5 ;  /* 0x00000005ff0c7424 */ /* 0x000fe400078e00ff */
[----:B------:R-:W-:-:S07]  /*1e580*/  IMAD.MOV.U32 R2, RZ, RZ, R14 ;  /* 0x000000ffff027224 */ /* 0x000fce00078e000e */
[----:B------:R-:W-:Y:S05]  /*1e590*/  WARPSYNC.COLLECTIVE R15, `(.L_x_943) ;  /* 0x000000000f087348 */ /* 0x000fea0003c00000 */
[----:B------:R0:W1:Y:S02]  /*1e5a0*/  SHFL.IDX P6, R14, R13, R12, R11 ;  /* 0x0000000c0d0e7389 */ /* 0x00006400000c000b */
[----:B01----:R-:W-:Y:S01]  /*1e5b0*/  ENDCOLLECTIVE ;  /* 0x000000000000791b */ /* 0x003fe20003800000 */
.L_x_943:
        /* <DEDUP_REMOVED lines=12> */
.L_x_944:
[----:B------:R-:W-:Y:S02]  /*1e680*/  IMAD.MOV.U32 R13, RZ, RZ, R9 ;  /* 0x000000ffff0d7224 */ /* 0x000fe400078e0009 */
[----:B------:R-:W-:Y:S02]  /*1e690*/  IMAD.MOV.U32 R12, RZ, RZ, 0x6 ;  /* 0x00000006ff0c7424 */ /* 0x000fe400078e00ff */
[----:B------:R-:W-:-:S07]  /*1e6a0*/  IMAD.MOV.U32 R2, RZ, RZ, R14 ;  /* 0x000000ffff027224 */ /* 0x000fce00078e000e */
[----:B------:R-:W-:Y:S05]  /*1e6b0*/  WARPSYNC.COLLECTIVE R15, `(.L_x_945) ;  /* 0x000000000f087348 */ /* 0x000fea0003c00000 */
[----:B------:R0:W1:Y:S02]  /*1e6c0*/  SHFL.IDX P6, R14, R13, R12, R11 ;  /* 0x0000000c0d0e7389 */ /* 0x00006400000c000b */
[----:B01----:R-:W-:Y:S01]  /*1e6d0*/  ENDCOLLECTIVE ;  /* 0x000000000000791b */ /* 0x003fe20003800000 */
.L_x_945:
        /* <DEDUP_REMOVED lines=12> */
.L_x_946:
[----:B------:R-:W-:Y:S02]  /*1e7a0*/  IMAD.MOV.U32 R13, RZ, RZ, R9 ;  /* 0x000000ffff0d7224 */ /* 0x000fe400078e0009 */
[----:B------:R-:W-:Y:S01]  /*1e7b0*/  IMAD.MOV.U32 R12, RZ, RZ, 0x7 ;  /* 0x00000007ff0c7424 */ /* 0x000fe200078e00ff */
[----:B------:R-:W-:-:S07]  /*1e7c0*/  MOV R2, R14 ;  /* 0x0000000e00027202 */ /* 0x000fce0000000f00 */
[----:B------:R-:W-:Y:S05]  /*1e7d0*/  WARPSYNC.COLLECTIVE R15, `(.L_x_947) ;  /* 0x000000000f087348 */ /* 0x000fea0003c00000 */
[----:B------:R0:W1:Y:S02]  /*1e7e0*/  SHFL.IDX P6, R14, R13, R12, R11 ;  /* 0x0000000c0d0e7389 */ /* 0x00006400000c000b */
[----:B01----:R-:W-:Y:S01]  /*1e7f0*/  ENDCOLLECTIVE ;  /* 0x000000000000791b */ /* 0x003fe20003800000 */
.L_x_947:
        /* <DEDUP_REMOVED lines=8> */
[----:B------:R-:W-:-:S07]  /*1e880*/  IMAD.MOV.U32 R9, RZ, RZ, R14 ;  /* 0x000000ffff097224 */ /* 0x000fce00078e000e */
[----:B0-----:R-:W-:Y:S05]  /*1e890*/  WARPSYNC.COLLECTIVE R15, `(.L_x_948) ;  /* 0x000000000f087348 */ /* 0x001fea0003c00000 */
[----:B------:R1:W2:Y:S02]  /*1e8a0*/  SHFL.IDX P6, R14, R13, R12, R11 ;  /* 0x0000000c0d0e7389 */ /* 0x0002a400000c000b */
[----:B012---:R-:W-:Y:S01]  /*1e8b0*/  ENDCOLLECTIVE ;  /* 0x000000000000791b */ /* 0x007fe20003800000 */
.L_x_948:
[----:B------:R-:W-:Y:S01]  /*1e8c0*/  IMAD.MOV.U32 R2, RZ, RZ, R14 ;  /* 0x000000ffff027224 */ /* 0x000fe200078e000e */
[----:B------:R-:W-:Y:S06]  /*1e8d0*/  BRA `(.L_x_949) ;  /* 0xffffffa400407947 */ /* 0x000fec000383ffff */
.L_x_759:
[----:B-1----:R1:W2:Y:S02]  /*1e8e0*/  SYNCS.PHASECHK.TRANS64.TRYWAIT P0, [R6+URZ+0x28860], R2 ;  /* 0x02886002060075a7 */ /* 0x0022a4000800017f */
[----:B--2---:R-:W-:Y:S05]  /*1e8f0*/  @!P0 NANOSLEEP.SYNCS 0x989680 ;  /* 0x009896800000895d */ /* 0x004fea0003900000 */
[----:B------:R-:W2:Y:S02]  /*1e900*/  @!P0 SYNCS.PHASECHK.TRANS64 P0, [R6+URZ+0x28860], R2 ;  /* 0x02886002060085a7 */ /* 0x000ea4000800007f */
[----:B--2---:R-:W-:Y:S05]  /*1e910*/  @!P0 BRA `(.L_x_759) ;  /* 0xfffffffc00f08947 */ /* 0x004fea000383ffff */
[----:B------:R-:W-:Y:S05]  /*1e920*/  BRA `(.L_x_950) ;  /* 0xffffffa4009c7947 */ /* 0x000fea000383ffff */
.L_x_760:
[----:B------:R-:W-:Y:S01]  /*1e930*/  BSSY B1, `(.L_x_951) ;  /* 0x0000008000017945 */ /* 0x000fe20003800000 */
[----:B------:R-:W-:Y:S01]  /*1e940*/  IMAD.MOV.U32 R13, RZ, RZ, R24 ;  /* 0x000000ffff0d7224 */ /* 0x000fe200078e0018 */
[----:B------:R-:W-:Y:S01]  /*1e950*/  MOV R12, RZ ;  /* 0x000000ff000c7202 */ /* 0x000fe20000000f00 */
[----:B------:R-:W-:Y:S02]  /*1e960*/  IMAD.MOV.U32 R11, RZ, RZ, 0x181f ;  /* 0x0000181fff0b7424 */ /* 0x000fe400078e00ff */
[----:B------:R-:W-:-:S07]  /*1e970*/  IMAD.MOV.U32 R15, RZ, RZ, -0x1 ;  /* 0xffffffffff0f7424 */ /* 0x000fce00078e00ff */
[----:B-1----:R-:W-:Y:S05]  /*1e980*/  WARPSYNC.COLLECTIVE R15, `(.L_x_952) ;  /* 0x000000000f087348 */ /* 0x002fea0003c00000 */
[----:B------:R0:W2:Y:S02]  /*1e990*/  SHFL.IDX P6, R14, R13, R12, R11 ;  /* 0x0000000c0d0e7389 */ /* 0x0000a400000c000b */
[----:B012---:R-:W-:Y:S01]  /*1e9a0*/  ENDCOLLECTIVE ;  /* 0x000000000000791b */ /* 0x007fe20003800000 */
.L_x_952:
[----:B------:R-:W-:Y:S05]  /*1e9b0*/  BSYNC B1 ;  /* 0x0000000000017941 */ /* 0x000fea0003800000 */
.L_x_951:
[----:B------:R-:W-:Y:S02]  /*1e9c0*/  IMAD.MOV.U32 R13, RZ, RZ, R23 ;  /* 0x000000ffff0d7224 */ /* 0x000fe400078e0017 */
[----:B------:R-:W-:Y:S02]  /*1e9d0*/  IMAD.MOV.U32 R12, RZ, RZ, RZ ;  /* 0x000000ffff0c7224 */ /* 0x000fe400078e00ff */
[----:B------:R-:W-:Y:S02]  /*1e9e0*/  IMAD.MOV.U32 R11, RZ, RZ, 0x181f ;  /* 0x0000181fff0b7424 */ /* 0x000fe400078e00ff */
[----:B------:R-:W-:Y:S02]  /*1e9f0*/  IMAD.MOV.U32 R15, RZ, RZ, -0x1 ;  /* 0xffffffffff0f7424 */ /* 0x000fe400078e00ff */
[----:B------:R-:W-:Y:S02]  /*1ea00*/  IMAD.MOV.U32 R3, RZ, RZ, R14 ;  /* 0x000000ffff037224 */ /* 0x000fe400078e000e */
[----:B------:R-:W-:-:S07]  /*1ea10*/  IMAD R7, R7, 0x2, R22 ;  /* 0x0000000207077824 */ /* 0x000fce00078e0216 */
[----:B------:R-:W-:Y:S05]  /*1ea20*/  WARPSYNC.COLLECTIVE R15, `(.L_x_953) ;  /* 0x000000000f087348 */ /* 0x000fea0003c00000 */
[----:B------:R0:W1:Y:S02]  /*1ea30*/  SHFL.IDX P6, R14, R13, R12, R11 ;  /* 0x0000000c0d0e7389 */ /* 0x00006400000c000b */
[----:B01----:R-:W-:Y:S01]  /*1ea40*/  ENDCOLLECTIVE ;  /* 0x000000000000791b */ /* 0x003fe20003800000 */
.L_x_953:
[----:B------:R-:W-:Y:S02]  /*1ea50*/  IMAD.MOV.U32 R13, RZ, RZ, R24 ;  /* 0x000000ffff0d7224 */ /* 0x000fe400078e0018 */
[----:B------:R-:W-:Y:S01]  /*1ea60*/  IMAD.MOV.U32 R12, RZ, RZ, 0x1 ;  /* 0x00000001ff0c7424 */ /* 0x000fe200078e00ff */
[----:B------:R-:W-:-:S07]  /*1ea70*/  MOV R2, R14 ;  /* 0x0000000e00027202 */ /* 0x000fce0000000f00 */
[----:B------:R-:W-:Y:S05]  /*1ea80*/  WARPSYNC.COLLECTIVE R15, `(.L_x_954) ;  /* 0x000000000f087348 */ /* 0x000fea0003c00000 */
[----:B------:R0:W1:Y:S02]  /*1ea90*/  SHFL.IDX P6, R14, R13, R12, R11 ;  /* 0x0000000c0d0e7389 */ /* 0x00006400000c000b */
[----:B01----:R-:W-:Y:S01]  /*1eaa0*/  ENDCOLLECTIVE ;  /* 0x000000000000791b */ /* 0x003fe20003800000 */
.L_x_954:
[----:B------:R-:W-:-:S05]  /*1eab0*/  IADD3 R2, P0, R2, R5, RZ ;  /* 0x0000000502027210 */ /* 0x000fca0007f1e0ff */
        /* <DEDUP_REMOVED lines=13> */
.L_x_955:
[----:B------:R-:W-:Y:S02]  /*1eb90*/  IMAD.MOV.U32 R13, RZ, RZ, R24 ;  /* 0x000000ffff0d7224 */ /* 0x000fe400078e0018 */
[----:B------:R-:W-:Y:S02]  /*1eba0*/  IMAD.MOV.U32 R12, RZ, RZ, 0x2 ;  /* 0x00000002ff0c7424 */ /* 0x000fe400078e00ff */
[----:B------:R-:W-:-:S07]  /*1ebb0*/  IMAD.MOV.U32 R2, RZ, RZ, R14 ;  /* 0x000000ffff027224 */ /* 0x000fce00078e000e */
[----:B------:R-:W-:Y:S05]  /*1ebc0*/  WARPSYNC.COLLECTIVE R15, `(.L_x_956) ;  /* 0x000000000f087348 */ /* 0x000fea0003c00000 */
[----:B------:R0:W1:Y:S02]  /*1ebd0*/  SHFL.IDX P6, R14, R13, R12, R11 ;  /* 0x0000000c0d0e7389 */ /* 0x00006400000c000b */
[----:B01----:R-:W-:Y:S01]  /*1ebe0*/  ENDCOLLECTIVE ;  /* 0x000000000000791b */ /* 0x003fe20003800000 */
.L_x_956:
[----:B------:R-:W-:-:S04]  /*1ebf0*/  IADD3 R2, P0, R2, R5, RZ ;  /* 0x0000000502027210 */ /* 0x000fc80007f1e0ff */
        /* <DEDUP_REMOVED lines=13> */
.L_x_957:
[----:B------:R-:W-:Y:S01]  /*1ecd0*/  IMAD.MOV.U32 R13, RZ, RZ, R24 ;  /* 0x000000ffff0d7224 */ /* 0x000fe200078e0018 */
[----:B------:R-:W-:Y:S01]  /*1ece0*/  MOV R12, 0x3 ;  /* 0x00000003000c7802 */ /* 0x000fe20000000f00 */
[----:B------:R-:W-:-:S07]  /*1ecf0*/  IMAD.MOV.U32 R2, RZ, RZ, R14 ;  /* 0x000000ffff027224 */ /* 0x000fce00078e000e */
[----:B------:R-:W-:Y:S05]  /*1ed00*/  WARPSYNC.COLLECTIVE R15, `(.L_x_958) ;  /* 0x000000000f087348 */ /* 0x000fea0003c00000 */
[----:B------:R0:W1:Y:S02]  /*1ed10*/  SHFL.IDX P6, R14, R13, R12, R11 ;  /* 0x0000000c0d0e7389 */ /* 0x00006400000c000b */
[----:B01----:R-:W-:Y:S01]  /*1ed20*/  ENDCOLLECTIVE ;  /* 0x000000000000791b */ /* 0x003fe20003800000 */
.L_x_958:
        /* <DEDUP_REMOVED lines=14> */
.L_x_959:
[----:B------:R-:W-:Y:S02]  /*1ee10*/  IMAD.MOV.U32 R13, RZ, RZ, R24 ;  /* 0x000000ffff0d7224 */ /* 0x000fe400078e0018 */
[----:B------:R-:W-:Y:S02]  /*1ee20*/  IMAD.MOV.U32 R12, RZ, RZ, 0x4 ;  /* 0x00000004ff0c7424 */ /* 0x000fe400078e00ff */
[----:B------:R-:W-:-:S07]  /*1ee30*/  IMAD.MOV.U32 R2, RZ, RZ, R14 ;  /* 0x000000ffff027224 */ /* 0x000fce00078e000e */
[----:B------:R-:W-:Y:S05]  /*1ee40*/  WARPSYNC.COLLECTIVE R15, `(.L_x_960) ;  /* 0x000000000f087348 */ /* 0x000fea0003c00000 */
[----:B------:R0:W1:Y:S02]  /*1ee50*/  SHFL.IDX P6, R14, R13, R12, R11 ;  /* 0x0000000c0d0e7389 */ /* 0x00006400000c000b */
[----:B01----:R-:W-:Y:S01]  /*1ee60*/  ENDCOLLECTIVE ;  /* 0x000000000000791b */ /* 0x003fe20003800000 */
.L_x_960:
[----:B------:R-:W-:-:S05]  /*1ee70*/  IADD3 R2, P0, R2, R5, RZ ;  /* 0x0000000502027210 */ /* 0x000fca0007f1e0ff */
        /* <DEDUP_REMOVED lines=13> */
.L_x_961:
[----:B------:R-:W-:Y:S02]  /*1ef50*/  IMAD.MOV.U32 R13, RZ, RZ, R24 ;  /* 0x000000ffff0d7224 */ /* 0x000fe400078e0018 */
[----:B------:R-:W-:Y:S02]  /*1ef60*/  IMAD.MOV.U32 R12, RZ, RZ, 0x5 ;  /* 0x00000005ff0c7424 */ /* 0x000fe400078e00ff */
[----:B------:R-:W-:-:S07]  /*1ef70*/  IMAD.MOV.U32 R2, RZ, RZ, R14 ;  /* 0x000000ffff027224 */ /* 0x000fce00078e000e */
[----:B------:R-:W-:Y:S05]  /*1ef80*/  WARPSYNC.COLLECTIVE R15, `(.L_x_962) ;  /* 0x000000000f087348 */ /* 0x000fea0003c00000 */
[----:B------:R0:W1:Y:S02]  /*1ef90*/  SHFL.IDX P6, R14, R13, R12, R11 ;  /* 0x0000000c0d0e7389 */ /* 0x00006400000c000b */
[----:B01----:R-:W-:Y:S01]  /*1efa0*/  ENDCOLLECTIVE ;  /* 0x000000000000791b */ /* 0x003fe20003800000 */
.L_x_962:
        /* <DEDUP_REMOVED lines=14> */
.L_x_963:
[----:B------:R-:W-:Y:S02]  /*1f090*/  IMAD.MOV.U32 R13, RZ, RZ, R24 ;  /* 0x000000ffff0d7224 */ /* 0x000fe400078e0018 */
[----:B------:R-:W-:Y:S02]  /*1f0a0*/  IMAD.MOV.U32 R12, RZ, RZ, 0x6 ;  /* 0x00000006ff0c7424 */ /* 0x000fe400078e00ff */
[----:B------:R-:W-:-:S07]  /*1f0b0*/  IMAD.MOV.U32 R2, RZ, RZ, R14 ;  /* 0x000000ffff027224 */ /* 0x000fce00078e000e */
[----:B------:R-:W-:Y:S05]  /*1f0c0*/  WARPSYNC.COLLECTIVE R15, `(.L_x_964) ;  /* 0x000000000f087348 */ /* 0x000fea0003c00000 */
[----:B------:R0:W1:Y:S02]  /*1f0d0*/  SHFL.IDX P6, R14, R13, R12, R11 ;  /* 0x0000000c0d0e7389 */ /* 0x00006400000c000b */
[----:B01----:R-:W-:Y:S01]  /*1f0e0*/  ENDCOLLECTIVE ;  /* 0x000000000000791b */ /* 0x003fe20003800000 */
.L_x_964:
        /* <DEDUP_REMOVED lines=14> */
.L_x_965:
[----:B------:R-:W-:Y:S01]  /*1f1d0*/  IMAD.MOV.U32 R13, RZ, RZ, R24 ;  /* 0x000000ffff0d7224 */ /* 0x000fe200078e0018 */
[----:B------:R-:W-:Y:S01]  /*1f1e0*/  MOV R12, 0x7 ;  /* 0x00000007000c7802 */ /* 0x000fe20000000f00 */
[----:B------:R-:W-:-:S07]  /*1f1f0*/  IMAD.MOV.U32 R2, RZ, RZ, R14 ;  /* 0x000000ffff027224 */ /* 0x000fce00078e000e */
[----:B------:R-:W-:Y:S05]  /*1f200*/  WARPSYNC.COLLECTIVE R15, `(.L_x_966) ;  /* 0x000000000f087348 */ /* 0x000fea0003c00000 */
[----:B------:R0:W1:Y:S02]  /*1f210*/  SHFL.IDX P6, R14, R13, R12, R11 ;  /* 0x0000000c0d0e7389 */ /* 0x00006400000c000b */
[----:B01----:R-:W-:Y:S01]  /*1f220*/  ENDCOLLECTIVE ;  /* 0x000000000000791b */ /* 0x003fe20003800000 */
.L_x_966:
[----:B------:R-:W-:-:S05]  /*1f230*/  IADD3 R2, P0, R2, R5, RZ ;  /* 0x0000000502027210 */ /* 0x000fca0007f1e0ff */
        /* <DEDUP_REMOVED lines=12> */
.L_x_967:
[----:B------:R-:W-:Y:S01]  /*1f300*/  @!PT LDS RZ, [RZ] ;  /* 0x00000000fffff984 */ /* 0x000fe20000000800 */
[----:B------:R-:W-:Y:S01]  /*1f310*/  @!PT LDS RZ, [RZ] ;  /* 0x00000000fffff984 */ /* 0x000fe20000000800 */
[----:B------:R-:W-:Y:S01]  /*1f320*/  @!PT LDS RZ, [RZ] ;  /* 0x00000000fffff984 */ /* 0x000fe20000000800 */
[----:B------:R0:W-:Y:S01]  /*1f330*/  LDGSTS.E.BYPASS.LTC128B.128 [R7+0x7400], desc[UR38][R2.64+0x80], !P0 ;  /* 0x0740008002077fae */ /* 0x0001e2000c101d66 */
[----:B------:R-:W-:Y:S05]  /*1f340*/  BRA `(.L_x_968) ;  /* 0xffffffa000247947 */ /* 0x000fea000383ffff */
.L_x_768:
[----:B0-----:R0:W1:Y:S02]  /*1f350*/  SYNCS.PHASECHK.TRANS64.TRYWAIT P0, [R0+URZ+0x28860], R3 ;  /* 0x02886003000075a7 */ /* 0x001064000800017f */
[----:B-1----:R-:W-:Y:S05]  /*1f360*/  @!P0 NANOSLEEP.SYNCS 0x989680 ;  /* 0x009896800000895d */ /* 0x002fea0003900000 */
[----:B------:R-:W1:Y:S02]  /*1f370*/  @!P0 SYNCS.PHASECHK.TRANS64 P0, [R0+URZ+0x28860], R3 ;  /* 0x02886003000085a7 */ /* 0x000e64000800007f */
[----:B-1----:R-:W-:Y:S05]  /*1f380*/  @!P0 BRA `(.L_x_768) ;  /* 0xfffffffc00f08947 */ /* 0x002fea000383ffff */
[----:B------:R-:W-:Y:S05]  /*1f390*/  BRA `(.L_x_969) ;  /* 0xffffffa400407947 */ /* 0x000fea000383ffff */
.L_x_769:
[----:B------:R-:W-:Y:S01]  /*1f3a0*/  BSSY B0, `(.L_x_970) ;  /* 0x0000008000007945 */ /* 0x000fe20003800000 */
[----:B------:R-:W-:Y:S02]  /*1f3b0*/  IMAD.MOV.U32 R13, RZ, RZ, R24 ;  /* 0x000000ffff0d7224 */ /* 0x000fe400078e0018 */
[----:B------:R-:W-:Y:S02]  /*1f3c0*/  IMAD.MOV.U32 R12, RZ, RZ, RZ ;  /* 0x000000ffff0c7224 */ /* 0x000fe400078e00ff */
[----:B------:R-:W-:Y:S02]  /*1f3d0*/  IMAD.MOV.U32 R11, RZ, RZ, 0x181f ;  /* 0x0000181fff0b7424 */ /* 0x000fe400078e00ff */
[----:B------:R-:W-:-:S07]  /*1f3e0*/  IMAD.MOV.U32 R15, RZ, RZ, -0x1 ;  /* 0xffffffffff0f7424 */ /* 0x000fce00078e00ff */
[----:B0-2---:R-:W-:Y:S05]  /*1f3f0*/  WARPSYNC.COLLECTIVE R15, `(.L_x_971) ;  /* 0x000000000f087348 */ /* 0x005fea0003c00000 */
[----:B--2---:R1:W2:Y:S02]  /*1f400*/  SHFL.IDX P6, R14, R13, R12, R11 ;  /* 0x0000000c0d0e7389 */ /* 0x0042a400000c000b */
[----:B012---:R-:W-:Y:S01]  /*1f410*/  ENDCOLLECTIVE ;  /* 0x000000000000791b */ /* 0x007fe20003800000 */
.L_x_971:
[----:B------:R-:W-:Y:S05]  /*1f420*/  BSYNC B0 ;  /* 0x0000000000007941 */ /* 0x000fea0003800000 */
.L_x_970:
[----:B------:R-:W-:Y:S01]  /*1f430*/  MOV R13, R23 ;  /* 0x00000017000d7202 */ /* 0x000fe20000000f00 */
[----:B------:R-:W-:Y:S02]  /*1f440*/  IMAD.MOV.U32 R12, RZ, RZ, RZ ;  /* 0x000000ffff0c7224 */ /* 0x000fe400078e00ff */
[----:B------:R-:W-:Y:S02]  /*1f450*/  IMAD.MOV.U32 R11, RZ, RZ, 0x181f ;  /* 0x0000181fff0b7424 */ /* 0x000fe400078e00ff */
[----:B------:R-:W-:Y:S02]  /*1f460*/  IMAD.MOV.U32 R15, RZ, RZ, -0x1 ;  /* 0xffffffffff0f7424 */ /* 0x000fe400078e00ff */
[----:B------:R-:W-:Y:S02]  /*1f470*/  IMAD.MOV.U32 R3, RZ, RZ, R14 ;  /* 0x000000ffff037224 */ /* 0x000fe400078e000e */
[----:B------:R-:W-:-:S07]  /*1f480*/  IMAD.SHL.U32 R5, R31, 0x2, RZ ;  /* 0x000000021f057824 */ /* 0x000fce00078e00ff */
[----:B------:R-:W-:Y:S05]  /*1f490*/  WARPSYNC.COLLECTIVE R15, `(.L_x_972) ;  /* 0x000000000f087348 */ /* 0x000fea0003c00000 */
[----:B------:R0:W1:Y:S02]  /*1f4a0*/  SHFL.IDX P6, R14, R13, R12, R11 ;  /* 0x0000000c0d0e7389 */ /* 0x00006400000c000b */
[----:B01----:R-:W-:Y:S01]  /*1f4b0*/  ENDCOLLECTIVE ;  /* 0x000000000000791b */ /* 0x003fe20003800000 */
.L_x_972:
[----:B------:R-:W-:Y:S01]  /*1f4c0*/  ULDC UR4, c[0x0][0x2f4] ;  /* 0x0000bd0000047ab9 */ /* 0x000fe20000000800 */
[----:B------:R-:W-:Y:S01]  /*1f4d0*/  IMAD R4, R9, 0x2, R22 ;  /* 0x0000000209047824 */ /* 0x000fe200078e0216 */
[----:B------:R-:W-:Y:S02]  /*1f4e0*/  ISETP.GE.AND P1, PT, R31, UR4, PT ;  /* 0x000000041f007c0c */ /* 0x000fe4000bf26270 */
[----:B------:R-:W-:Y:S02]  /*1f4f0*/  ISETP.GE.AND P0, PT, R30, UR4, PT ;  /* 0x000000041e007c0c */ /* 0x000fe4000bf06270 */
[C---:B------:R-:W-:Y:S02]  /*1f500*/  ISETP.LT.OR P3, PT, R6.reuse, 0x1, P1 ;  /* 0x000000010600780c */ /* 0x040fe40000f61670 */
[----:B------:R-:W-:Y:S01]  /*1f510*/  ISETP.LT.OR P4, PT, R6, 0x1, P0 ;  /* 0x000000010600780c */ /* 0x000fe20000781670 */
[----:B------:R-:W-:Y:S01]  /*1f520*/  IMAD.MOV.U32 R13, RZ, RZ, R24 ;  /* 0x000000ffff0d7224 */ /* 0x000fe200078e0018 */
[----:B------:R-:W-:-:S02]  /*1f530*/  MOV R12, 0x1 ;  /* 0x00000001000c7802 */ /* 0x000fc40000000f00 */
[----:B------:R-:W-:-:S13]  /*1f540*/  IADD3 R2, P2, R14, R5, RZ ;  /* 0x000000050e027210 */ /* 0x000fda0007f5e0ff */
[----:B------:R-:W-:Y:S05]  /*1f550*/  WARPSYNC.COLLECTIVE R15, `(.L_x_973) ;  /* 0x000000000f087348 */ /* 0x000fea0003c00000 */
[----:B------:R0:W1:Y:S02]  /*1f560*/  SHFL.IDX P6, R14, R13, R12, R11 ;  /* 0x0000000c0d0e7389 */ /* 0x00006400000c000b */
[----:B01----:R-:W-:Y:S01]  /*1f570*/  ENDCOLLECTIVE ;  /* 0x000000000000791b */ /* 0x003fe20003800000 */
.L_x_973:
        /* <DEDUP_REMOVED lines=13> */
.L_x_974:
[----:B------:R-:W-:Y:S02]  /*1f650*/  IMAD.MOV.U32 R13, RZ, RZ, R24 ;  /* 0x000000ffff0d7224 */ /* 0x000fe400078e0018 */
[----:B------:R-:W-:Y:S02]  /*1f660*/  IMAD.MOV.U32 R12, RZ, RZ, 0x2 ;  /* 0x00000002ff0c7424 */ /* 0x000fe400078e00ff */
[----:B------:R-:W-:-:S07]  /*1f670*/  IMAD.MOV.U32 R10, RZ, RZ, R14 ;  /* 0x000000ffff0a7224 */ /* 0x000fce00078e000e */
[----:B------:R-:W-:Y:S05]  /*1f680*/  WARPSYNC.COLLECTIVE R15, `(.L_x_975) ;  /* 0x000000000f087348 */ /* 0x000fea0003c00000 */
[----:B------:R0:W1:Y:S02]  /*1f690*/  SHFL.IDX P6, R14, R13, R12, R11 ;  /* 0x0000000c0d0e7389 */ /* 0x00006400000c000b */
[----:B01----:R-:W-:Y:S01]  /*1f6a0*/  ENDCOLLECTIVE ;  /* 0x000000000000791b */ /* 0x003fe20003800000 */
.L_x_975:
[----:B------:R-:W-:-:S05]  /*1f6b0*/  IADD3 R2, P2, R10, R5, RZ ;  /* 0x000000050a027210 */ /* 0x000fca0007f5e0ff */
[----:B------:R-:W-:-:S05]  /*1f6c0*/  IMAD.X R3, RZ, RZ, R7, P2 ;  /* 0x000000ffff037224 */ /* 0x000fca00010e0607 */
[----:B------:R-:W-:Y:S01]  /*1f6d0*/  @!PT LDS RZ, [RZ] ;  /* 0x00000000fffff984 */ /* 0x000fe20000000800 */
[----:B------:R-:W-:Y:S01]  /*1f6e0*/  @!PT LDS RZ, [RZ] ;  /* 0x00000000fffff984 */ /* 0x000fe20000000800 */
[----:B------:R-:W-:Y:S01]  /*1f6f0*/  @!PT LDS RZ, [RZ] ;  /* 0x00000000fffff984 */ /* 0x000fe20000000800 */
[----:B------:R0:W-:Y:S01]  /*1f700*/  LDGSTS.E.BYPASS.LTC128B.128 [R4+0xc00], desc[UR38][R2.64], !P3 ;  /* 0x00c0000002047fae */ /* 0x0001e2000d901d66 */
[----:B------:R-:W-:Y:S02]  /*1f710*/  MOV R13, R23 ;  /* 0x00000017000d7202 */ /* 0x000fe40000000f00 */
[C---:B------:R-:W-:Y:S01]  /*1f720*/  ISETP.LT.OR P3, PT, R6.reuse, 0x21, P1 ;  /* 0x000000210600780c */ /* 0x040fe20000f61670 */
[----:B------:R0:W-:Y:S01]  /*1f730*/  LDGSTS.E.BYPASS.LTC128B.128 [R4+0x4c00], desc[UR38][R2.64+0x80], !P4 ;  /* 0x04c0008002047fae */ /* 0x0001e2000e101d66 */
[----:B------:R-:W-:Y:S01]  /*1f740*/  ISETP.LT.OR P4, PT, R6, 0x21, P0 ;  /* 0x000000210600780c */ /* 0x000fe20000781670 */
[----:B------:R-:W-:-:S12]  /*1f750*/  IMAD.MOV.U32 R8, RZ, RZ, R14 ;  /* 0x000000ffff087224 */ /* 0x000fd800078e000e */
[----:B0-----:R-:W-:Y:S05]  /*1f760*/  WARPSYNC.COLLECTIVE R15, `(.L_x_976) ;  /* 0x000000000f087348 */ /* 0x001fea0003c00000 */
[----:B------:R1:W2:Y:S02]  /*1f770*/  SHFL.IDX P6, R14, R13, R12, R11 ;  /* 0x0000000c0d0e7389 */ /* 0x0002a400000c000b */
[----:B012---:R-:W-:Y:S01]  /*1f780*/  ENDCOLLECTIVE ;  /* 0x000000000000791b */ /* 0x007fe20003800000 */
.L_x_976:
[----:B------:R-:W-:Y:S02]  /*1f790*/  IMAD.MOV.U32 R13, RZ, RZ, R24 ;  /* 0x000000ffff0d7224 */ /* 0x000fe400078e0018 */
[----:B------:R-:W-:Y:S01]  /*1f7a0*/  IMAD.MOV.U32 R12, RZ, RZ, 0x3 ;  /* 0x00000003ff0c7424 */ /* 0x000fe200078e00ff */
[----:B------:R-:W-:-:S13]  /*1f7b0*/  IADD3 R2, P2, R14, R5, RZ ;  /* 0x000000050e027210 */ /* 0x000fda0007f5e0ff */
[----:B------:R-:W-:Y:S05]  /*1f7c0*/  WARPSYNC.COLLECTIVE R15, `(.L_x_977) ;  /* 0x000000000f087348 */ /* 0x000fea0003c00000 */
[----:B------:R0:W1:Y:S02]  /*1f7d0*/  SHFL.IDX P6, R14, R13, R12, R11 ;  /* 0x0000000c0d0e7389 */ /* 0x00006400000c000b */
[----:B01----:R-:W-:Y:S01]  /*1f7e0*/  ENDCOLLECTIVE ;  /* 0x000000000000791b */ /* 0x003fe20003800000 */
.L_x_977:
        /* <DEDUP_REMOVED lines=13> */
.L_x_978:
[----:B------:R-:W-:Y:S01]  /*1f8c0*/  IMAD.MOV.U32 R13, RZ, RZ, R24 ;  /* 0x000000ffff0d7224 */ /* 0x000fe200078e0018 */
[----:B------:R-:W-:Y:S02]  /*1f8d0*/  MOV R12, 0x4 ;  /* 0x00000004000c7802 */ /* 0x000fe40000000f00 */
[----:B------:R-:W-:-:S13]  /*1f8e0*/  IADD3 R2, P2, R14, R5, RZ ;  /* 0x000000050e027210 */ /* 0x000fda0007f5e0ff */
[----:B------:R-:W-:Y:S05]  /*1f8f0*/  WARPSYNC.COLLECTIVE R15, `(.L_x_979) ;  /* 0x000000000f087348 */ /* 0x000fea0003c00000 */
[----:B------:R0:W1:Y:S02]  /*1f900*/  SHFL.IDX P6, R14, R13, R12, R11 ;  /* 0x0000000c0d0e7389 */ /* 0x00006400000c000b */
[----:B01----:R-:W-:Y:S01]  /*1f910*/  ENDCOLLECTIVE ;  /* 0x000000000000791b */ /* 0x003fe20003800000 */
.L_x_979:
        /* <DEDUP_REMOVED lines=13> */
.L_x_980:
[----:B------:R-:W-:Y:S02]  /*1f9f0*/  IMAD.MOV.U32 R13, RZ, RZ, R24 ;  /* 0x000000ffff0d7224 */ /* 0x000fe400078e0018 */
[----:B------:R-:W-:Y:S02]  /*1fa00*/  IMAD.MOV.U32 R12, RZ, RZ, 0x5 ;  /* 0x00000005ff0c7424 */ /* 0x000fe400078e00ff */
[----:B------:R-:W-:-:S07]  /*1fa10*/  IMAD.MOV.U32 R10, RZ, RZ, R14 ;  /* 0x000000ffff0a7224 */ /* 0x000fce00078e000e */
[----:B------:R-:W-:Y:S05]  /*1fa20*/  WARPSYNC.COLLECTIVE R15, `(.L_x_981) ;  /* 0x000000000f087348 */ /* 0x000fea0003c00000 */
[----:B------:R0:W1:Y:S02]  /*1fa30*/  SHFL.IDX P6, R14, R13, R12, R11 ;  /* 0x0000000c0d0e7389 */ /* 0x00006400000c000b */
[----:B01----:R-:W-:Y:S01]  /*1fa40*/  ENDCOLLECTIVE ;  /* 0x000000000000791b */ /* 0x003fe20003800000 */
.L_x_981:
        /* <DEDUP_REMOVED lines=14> */
.L_x_982:
[----:B------:R-:W-:Y:S02]  /*1fb30*/  IMAD.MOV.U32 R13, RZ, RZ, R24 ;  /* 0x000000ffff0d7224 */ /* 0x000fe400078e0018 */
[----:B------:R-:W-:Y:S01]  /*1fb40*/  IMAD.MOV.U32 R12, RZ, RZ, 0x6 ;  /* 0x00000006ff0c7424 */ /* 0x000fe200078e00ff */
[----:B------:R-:W-:-:S13]  /*1fb50*/  IADD3 R2, P2, R14, R5, RZ ;  /* 0x000000050e027210 */ /* 0x000fda0007f5e0ff */
[----:B------:R-:W-:Y:S05]  /*1fb60*/  WARPSYNC.COLLECTIVE R15, `(.L_x_983) ;  /* 0x000000000f087348 */ /* 0x000fea0003c00000 */
[----:B------:R0:W1:Y:S02]  /*1fb70*/  SHFL.IDX P6, R14, R13, R12, R11 ;  /* 0x0000000c0d0e7389 */ /* 0x00006400000c000b */
[----:B01----:R-:W-:Y:S01]  /*1fb80*/  ENDCOLLECTIVE ;  /* 0x000000000000791b */ /* 0x003fe20003800000 */
.L_x_983:
        /* <DEDUP_REMOVED lines=13> */
.L_x_984:
[----:B------:R-:W-:Y:S01]  /*1fc60*/  MOV R13, R24 ;  /* 0x00000018000d7202 */ /* 0x000fe20000000f00 */
[----:B------:R-:W-:Y:S02]  /*1fc70*/  IMAD.MOV.U32 R12, RZ, RZ, 0x7 ;  /* 0x00000007ff0c7424 */ /* 0x000fe400078e00ff */
[----:B------:R-:W-:-:S07]  /*1fc80*/  IMAD.MOV.U32 R10, RZ, RZ, R14 ;  /* 0x000000ffff0a7224 */ /* 0x000fce00078e000e */
[----:B------:R-:W-:Y:S05]  /*1fc90*/  WARPSYNC.COLLECTIVE R15, `(.L_x_985) ;  /* 0x000000000f087348 */ /* 0x000fea0003c00000 */
[----:B------:R0:W1:Y:S02]  /*1fca0*/  SHFL.IDX P6, R14, R13, R12, R11 ;  /* 0x0000000c0d0e7389 */ /* 0x00006400000c000b */
[----:B01----:R-:W-:Y:S01]  /*1fcb0*/  ENDCOLLECTIVE ;  /* 0x000000000000791b */ /* 0x003fe20003800000 */
.L_x_985:
        /* <DEDUP_REMOVED lines=12> */
.L_x_986:
[----:B------:R-:W-:Y:S05]  /*1fd80*/  BRA `(.L_x_987) ;  /* 0xffffff9c00e07947 */ /* 0x000fea000383ffff */
.L_x_774:
        /* <DEDUP_REMOVED lines=8> */
.L_x_989:
[----:B------:R-:W-:Y:S05]  /*1fe10*/  BSYNC B0 ;  /* 0x0000000000007941 */ /* 0x000fea0003800000 */
.L_x_988:
[----:B------:R-:W-:Y:S01]  /*1fe20*/  IMAD.MOV.U32 R13, RZ, RZ, R16 ;  /* 0x000000ffff0d7224 */ /* 0x000fe200078e0010 */
[----:B------:R-:W-:Y:S01]  /*1fe30*/  MOV R5, R14 ;  /* 0x0000000e00057202 */ /* 0x000fe20000000f00 */
[----:B------:R-:W-:Y:S02]  /*1fe40*/  IMAD.MOV.U32 R12, RZ, RZ, 0x1 ;  /* 0x00000001ff0c7424 */ /* 0x000fe400078e00ff */
[----:B------:R-:W-:Y:S02]  /*1fe50*/  IMAD.MOV.U32 R11, RZ, RZ, 0x1f ;  /* 0x0000001fff0b7424 */ /* 0x000fe400078e00ff */
[----:B------:R-:W-:Y:S02]  /*1fe60*/  IMAD.MOV.U32 R15, RZ, RZ, -0x1 ;  /* 0xffffffffff0f7424 */ /* 0x000fe400078e00ff */
[----:B------:R-:W-:-:S07]  /*1fe70*/  IMAD.IADD R7, R19, 0x1, R8 ;  /* 0x0000000113077824 */ /* 0x000fce00078e0208 */
[----:B------:R-:W-:Y:S05]  /*1fe80*/  WARPSYNC.COLLECTIVE R15, `(.L_x_990) ;  /* 0x000000000f087348 */ /* 0x000fea0003c00000 */
[----:B------:R0:W1:Y:S02]  /*1fe90*/  SHFL.IDX P6, R14, R13, R12, R11 ;  /* 0x0000000c0d0e7389 */ /* 0x00006400000c000b */
[----:B01----:R-:W-:Y:S01]  /*1fea0*/  ENDCOLLECTIVE ;  /* 0x000000000000791b */ /* 0x003fe20003800000 */
.L_x_990:
        /* <DEDUP_REMOVED lines=18> */
.L_x_991:
[----:B------:R-:W-:Y:S01]  /*1ffd0*/  IMAD.MOV.U32 R12, RZ, RZ, 0x2 ;  /* 0x00000002ff0c7424 */ /* 0x000fe200078e00ff */
[----:B------:R-:W-:-:S05]  /*1ffe0*/  SEL R7, R14, RZ, P1 ;  /* 0x000000ff0e077207 */ /* 0x000fca0000800000 */
[----:B------:R-:W-:-:S04]  /*1fff0*/  IMAD.IADD R6, R4, 0x1, R7 ;  /* 0x0000000104067824 */ /* 0x000fc800078e0207 */
[----:B------:R-:W-:-:S07]  /*20000*/  IMAD.MOV.U32 R13, RZ, RZ, R6 ;  /* 0x000000ffff0d7224 */ /* 0x000fce00078e0006 */
[----:B------:R-:W-:Y:S05]  /*20010*/  WARPSYNC.COLLECTIVE R15, `(.L_x_992) ;  /* 0x000000000f087348 */ /* 0x000fea0003c00000 */
[----:B------:R0:W1:Y:S02]  /*20020*/  SHFL.UP P6, R14, R13, R12, R11 ;  /* 0x0400000c0d0e7389 */ /* 0x00006400000c000b */
[----:B01----:R-:W-:Y:S01]  /*20030*/  ENDCOLLECTIVE ;  /* 0x000000000000791b */ /* 0x003fe20003800000 */
.L_x_992:
[----:B------:R-:W-:Y:S02]  /*20040*/  MOV R12, 0x4 ;  /* 0x00000004000c7802 */ /* 0x000fe40000000f00 */
[----:B------:R-:W-:-:S05]  /*20050*/  SEL R7, R14, RZ, P2 ;  /* 0x000000ff0e077207 */ /* 0x000fca0001000000 */
[----:B------:R-:W-:-:S04]  /*20060*/  IMAD.IADD R7, R6, 0x1, R7 ;  /* 0x0000000106077824 */ /* 0x000fc800078e0207 */
[----:B------:R-:W-:-:S07]  /*20070*/  IMAD.MOV.U32 R13, RZ, RZ, R7 ;  /* 0x000000ffff0d7224 */ /* 0x000fce00078e0007 */
[----:B------:R-:W-:Y:S05]  /*20080*/  WARPSYNC.COLLECTIVE R15, `(.L_x_993) ;  /* 0x000000000f087348 */ /* 0x000fea0003c00000 */
[----:B------:R0:W1:Y:S02]  /*20090*/  SHFL.UP P6, R14, R13, R12, R11 ;  /* 0x0400000c0d0e7389 */ /* 0x00006400000c000b */
[----:B01----:R-:W-:Y:S01]  /*200a0*/  ENDCOLLECTIVE ;  /* 0x000000000000791b */ /* 0x003fe20003800000 */
.L_x_993:
[----:B------:R-:W-:Y:S01]  /*200b0*/  IMAD.MOV.U32 R12, RZ, RZ, 0x8 ;  /* 0x00000008ff0c7424 */ /* 0x000fe200078e00ff */
[----:B------:R-:W-:-:S05]  /*200c0*/  SEL R2, R14, RZ, P3 ;  /* 0x000000ff0e027207 */ /* 0x000fca0001800000 */
[----:B------:R-:W-:-:S04]  /*200d0*/  IMAD.IADD R2, R7, 0x1, R2 ;  /* 0x0000000107027824 */ /* 0x000fc800078e0202 */
[----:B------:R-:W-:-:S07]  /*200e0*/  IMAD.MOV.U32 R13, RZ, RZ, R2 ;  /* 0x000000ffff0d7224 */ /* 0x000fce00078e0002 */
[----:B------:R-:W-:Y:S05]  /*200f0*/  WARPSYNC.COLLECTIVE R15, `(.L_x_994) ;  /* 0x000000000f087348 */ /* 0x000fea0003c00000 */
[----:B------:R0:W1:Y:S02]  /*20100*/  SHFL.UP P6, R14, R13, R12, R11 ;  /* 0x0400000c0d0e7389 */ /* 0x00006400000c000b */
[----:B01----:R-:W-:Y:S01]  /*20110*/  ENDCOLLECTIVE ;  /* 0x000000000000791b */ /* 0x003fe20003800000 */
.L_x_994:
[----:B------:R-:W-:Y:S01]  /*20120*/  IMAD.MOV.U32 R12, RZ, RZ, 0x10 ;  /* 0x00000010ff0c7424 */ /* 0x000fe200078e00ff */
[----:B------:R-:W-:-:S05]  /*20130*/  SEL R3, R14, RZ, P4 ;  /* 0x000000ff0e037207 */ /* 0x000fca0002000000 */
[----:B------:R-:W-:-:S04]  /*20140*/  IMAD.IADD R3, R2, 0x1, R3 ;  /* 0x0000000102037824 */ /* 0x000fc800078e0203 */
[----:B------:R-:W-:-:S07]  /*20150*/  IMAD.MOV.U32 R13, RZ, RZ, R3 ;  /* 0x000000ffff0d7224 */ /* 0x000fce00078e0003 */
[----:B------:R-:W-:Y:S05]  /*20160*/  WARPSYNC.COLLECTIVE R15, `(.L_x_995) ;  /* 0x000000000f087348 */ /* 0x000fea0003c00000 */
[----:B------:R0:W1:Y:S02]  /*20170*/  SHFL.UP P6, R14, R13, R12, R11 ;  /* 0x0400000c0d0e7389 */ /* 0x00006400000c000b */
[----:B01----:R-:W-:Y:S01]  /*20180*/  ENDCOLLECTIVE ;  /* 0x000000000000791b */ /* 0x003fe20003800000 */
.L_x_995:
        /* <DEDUP_REMOVED lines=8> */
.L_x_996:
[----:B------:R-:W-:Y:S05]  /*20210*/  BRA `(.L_x_997) ;  /* 0xffffff9c00ec7947 */ /* 0x000fea000383ffff */
.L_x_779:
[----:B------:R-:W-:Y:S01]  /*20220*/  BSSY B0, `(.L_x_998) ;  /* 0x0000008000007945 */ /* 0x000fe20003800000 */
[----:B-----5:R-:W-:Y:S02]  /*20230*/  IMAD.MOV.U32 R13, RZ, RZ, R4 ;  /* 0x000000ffff0d7224 */ /* 0x020fe400078e0004 */
[----:B------:R-:W-:Y:S02]  /*20240*/  IMAD.MOV.U32 R12, RZ, RZ, 0x1 ;  /* 0x00000001ff0c7424 */ /* 0x000fe400078e00ff */
[----:B------:R-:W-:Y:S02]  /*20250*/  IMAD.MOV.U32 R11, RZ, RZ, RZ ;  /* 0x000000ffff0b7224 */ /* 0x000fe400078e00ff */
[----:B------:R-:W-:-:S07]  /*20260*/  IMAD.MOV.U32 R15, RZ, RZ, -0x1 ;  /* 0xffffffffff0f7424 */ /* 0x000fce00078e00ff */
[----:B0-----:R-:W-:Y:S05]  /*20270*/  WARPSYNC.COLLECTIVE R15, `(.L_x_999) ;  /* 0x000000000f087348 */ /* 0x001fea0003c00000 */
[----:B------:R1:W2:Y:S02]  /*20280*/  SHFL.UP P6, R14, R13, R12, R11 ;  /* 0x0400000c0d0e7389 */ /* 0x0002a400000c000b */
[----:B012---:R-:W-:Y:S01]  /*20290*/  ENDCOLLECTIVE ;  /* 0x000000000000791b */ /* 0x007fe20003800000 */
.L_x_999:
[----:B------:R-:W-:Y:S05]  /*202a0*/  BSYNC B0 ;  /* 0x0000000000007941 */ /* 0x000fea0003800000 */
.L_x_998:
        /* <DEDUP_REMOVED lines=8> */
.L_x_1000:
[----:B------:R-:W-:Y:S01]  /*20330*/  IMAD.MOV.U32 R12, RZ, RZ, 0x4 ;  /* 0x00000004ff0c7424 */ /* 0x000fe200078e00ff */
[----:B------:R-:W-:-:S05]  /*20340*/  SEL R0, R14, RZ, P2 ;  /* 0x000000ff0e007207 */ /* 0x000fca0001000000 */
[----:B------:R-:W-:-:S04]  /*20350*/  IMAD.IADD R0, R13, 0x1, R0 ;  /* 0x000000010d007824 */ /* 0x000fc800078e0200 */
[----:B------:R-:W-:-:S07]  /*20360*/  IMAD.MOV.U32 R13, RZ, RZ, R0 ;  /* 0x000000ffff0d7224 */ /* 0x000fce00078e0000 */
[----:B------:R-:W-:Y:S05]  /*20370*/  WARPSYNC.COLLECTIVE R15, `(.L_x_1001) ;  /* 0x000000000f087348 */ /* 0x000fea0003c00000 */
[----:B------:R0:W1:Y:S02]  /*20380*/  SHFL.UP P6, R14, R13, R12, R11 ;  /* 0x0400000c0d0e7389 */ /* 0x00006400000c000b */
[----:B01----:R-:W-:Y:S01]  /*20390*/  ENDCOLLECTIVE ;  /* 0x000000000000791b */ /* 0x003fe20003800000 */
.L_x_1001:
[----:B------:R-:W-:Y:S02]  /*203a0*/  MOV R12, 0x8 ;  /* 0x00000008000c7802 */ /* 0x000fe40000000f00 */
[----:B------:R-:W-:-:S05]  /*203b0*/  SEL R3, R14, RZ, P3 ;  /* 0x000000ff0e037207 */ /* 0x000fca0001800000 */
[----:B------:R-:W-:-:S04]  /*203c0*/  IMAD.IADD R2, R0, 0x1, R3 ;  /* 0x0000000100027824 */ /* 0x000fc800078e0203 */
[----:B------:R-:W-:-:S07]  /*203d0*/  IMAD.MOV.U32 R13, RZ, RZ, R2 ;  /* 0x000000ffff0d7224 */ /* 0x000fce00078e0002 */
[----:B------:R-:W-:Y:S05]  /*203e0*/  WARPSYNC.COLLECTIVE R15, `(.L_x_1002) ;  /* 0x000000000f087348 */ /* 0x000fea0003c00000 */
[----:B------:R0:W1:Y:S02]  /*203f0*/  SHFL.UP P6, R14, R13, R12, R11 ;  /* 0x0400000c0d0e7389 */ /* 0x00006400000c000b */
[----:B01----:R-:W-:Y:S01]  /*20400*/  ENDCOLLECTIVE ;  /* 0x000000000000791b */ /* 0x003fe20003800000 */
.L_x_1002:
[----:B------:R-:W-:Y:S01]  /*20410*/  IMAD.MOV.U32 R12, RZ, RZ, 0x10 ;  /* 0x00000010ff0c7424 */ /* 0x000fe200078e00ff */
[----:B------:R-:W-:-:S05]  /*20420*/  SEL R3, R14, RZ, P4 ;  /* 0x000000ff0e037207 */ /* 0x000fca0002000000 */
[----:B------:R-:W-:-:S04]  /*20430*/  IMAD.IADD R3, R2, 0x1, R3 ;  /* 0x0000000102037824 */ /* 0x000fc800078e0203 */
[----:B------:R-:W-:-:S07]  /*20440*/  IMAD.MOV.U32 R13, RZ, RZ, R3 ;  /* 0x000000ffff0d7224 */ /* 0x000fce00078e0003 */
[----:B------:R-:W-:Y:S05]  /*20450*/  WARPSYNC.COLLECTIVE R15, `(.L_x_1003) ;  /* 0x000000000f087348 */ /* 0x000fea0003c00000 */
[----:B------:R0:W1:Y:S02]  /*20460*/  SHFL.UP P6, R14, R13, R12, R11 ;  /* 0x0400000c0d0e7389 */ /* 0x00006400000c000b */
[----:B01----:R-:W-:Y:S01]  /*20470*/  ENDCOLLECTIVE ;  /* 0x000000000000791b */ /* 0x003fe20003800000 */
.L_x_1003:
[----:B------:R-:W-:Y:S02]  /*20480*/  IMAD.MOV.U32 R12, RZ, RZ, 0x1f ;  /* 0x0000001fff0c7424 */ /* 0x000fe400078e00ff */
[----:B------:R-:W-:Y:S01]  /*20490*/  IMAD.MOV.U32 R11, RZ, RZ, 0x1f ;  /* 0x0000001fff0b7424 */ /* 0x000fe200078e00ff */
[----:B------:R-:W-:-:S05]  /*204a0*/  SEL R2, R14, RZ, P5 ;  /* 0x000000ff0e027207 */ /* 0x000fca0002800000 */
[----:B------:R-:W-:-:S04]  /*204b0*/  IMAD.IADD R2, R3, 0x1, R2 ;  /* 0x0000000103027824 */ /* 0x000fc800078e0202 */
[----:B------:R-:W-:-:S07]  /*204c0*/  IMAD.MOV.U32 R13, RZ, RZ, R2 ;  /* 0x000000ffff0d7224 */ /* 0x000fce00078e0002 */
[----:B------:R-:W-:Y:S05]  /*204d0*/  WARPSYNC.COLLECTIVE R15, `(.L_x_1004) ;  /* 0x000000000f087348 */ /* 0x000fea0003c00000 */
[----:B------:R0:W1:Y:S02]  /*204e0*/  SHFL.IDX P6, R14, R13, R12, R11 ;  /* 0x0000000c0d0e7389 */ /* 0x00006400000c000b */
[----:B01----:R-:W-:Y:S01]  /*204f0*/  ENDCOLLECTIVE ;  /* 0x000000000000791b */ /* 0x003fe20003800000 */
.L_x_1004:
[----:B------:R-:W-:Y:S05]  /*20500*/  BRA `(.L_x_1005) ;  /* 0xffffff9c00cc7947 */ /* 0x000fea000383ffff */
.L_x_781:
[----:B------:R-:W-:Y:S01]  /*20510*/  BSSY B0, `(.L_x_1006) ;  /* 0x0000006000007945 */ /* 0x000fe20003800000 */
[----:B------:R-:W-:Y:S02]  /*20520*/  PLOP3.LUT P6, PT, P6, PT, PT, 0x8, 0x0 ;  /* 0x000000000000781c */ /* 0x000fe400037ce170 */
[----:B------:R-:W-:-:S11]  /*20530*/  MOV R15, 0xffffffff ;  /* 0xffffffff000f7802 */ /* 0x000fd60000000f00 */
[----:B0-----:R-:W-:Y:S05]  /*20540*/  WARPSYNC.COLLECTIVE R15, `(.L_x_1007) ;  /* 0x000000000f087348 */ /* 0x001fea0003c00000 */
[----:B------:R-:W-:Y:S01]  /*20550*/  VOTE.ANY R14, PT, P6 ;  /* 0x00000000000e7806 */ /* 0x000fe200030e0100 */
[----:B0-----:R-:W-:Y:S06]  /*20560*/  ENDCOLLECTIVE ;  /* 0x000000000000791b */ /* 0x001fec0003800000 */
.L_x_1007:
[----:B------:R-:W-:Y:S05]  /*20570*/  BSYNC B0 ;  /* 0x0000000000007941 */ /* 0x000fea0003800000 */
.L_x_1006:
[----:B------:R-:W-:Y:S02]  /*20580*/  IMAD.MOV.U32 R3, RZ, RZ, R14 ;  /* 0x000000ffff037224 */ /* 0x000fe400078e000e */
[----:B------:R-:W-:Y:S02]  /*20590*/  IMAD.MOV.U32 R13, RZ, RZ, R4 ;  /* 0x000000ffff0d7224 */ /* 0x000fe400078e0004 */
[----:B------:R-:W0:Y:S01]  /*205a0*/  POPC R0, R3 ;  /* 0x0000000300007309 */ /* 0x000e220000000000 */
[----:B------:R-:W-:Y:S02]  /*205b0*/  IMAD.MOV.U32 R11, RZ, RZ, 0x1f ;  /* 0x0000001fff0b7424 */ /* 0x000fe400078e00ff */
[----:B------:R-:W-:Y:S02]  /*205c0*/  IMAD.MOV.U32 R15, RZ, RZ, -0x1 ;  /* 0xffffffffff0f7424 */ /* 0x000fe400078e00ff */
[----:B0-----:R-:W-:-:S07]  /*205d0*/  IMAD.MOV.U32 R12, RZ, RZ, R0 ;  /* 0x000000ffff0c7224 */ /* 0x001fce00078e0000 */
[----:B------:R-:W-:Y:S05]  /*205e0*/  WARPSYNC.COLLECTIVE R15, `(.L_x_1008) ;  /* 0x000000000f087348 */ /* 0x000fea0003c00000 */
[----:B------:R0:W1:Y:S02]  /*205f0*/  SHFL.IDX P6, R14, R13, R12, R11 ;  /* 0x0000000c0d0e7389 */ /* 0x00006400000c000b */
[----:B01----:R-:W-:Y:S01]  /*20600*/  ENDCOLLECTIVE ;  /* 0x000000000000791b */ /* 0x003fe20003800000 */
.L_x_1008:
[----:B------:R-:W-:Y:S01]  /*20610*/  IMAD.MOV.U32 R4, RZ, RZ, R14 ;  /* 0x000000ffff047224 */ /* 0x000fe200078e000e */
[----:B------:R-:W-:Y:S06]  /*20620*/  BRA `(.L_x_1009) ;  /* 0xffffff9c00bc7947 */ /* 0x000fec000383ffff */
.L_x_783:
[----:B------:R-:W-:Y:S01]  /*20630*/  BSSY B0, `(.L_x_1010) ;  /* 0x0000007000007945 */ /* 0x000fe20003800000 */
[----:B------:R-:W-:Y:S01]  /*20640*/  IMAD.MOV.U32 R13, RZ, RZ, R2 ;  /* 0x000000ffff0d7224 */ /* 0x000fe200078e0002 */
[----:B------:R-:W-:Y:S01]  /*20650*/  MOV R11, 0x1f ;  /* 0x0000001f000b7802 */ /* 0x000fe20000000f00 */
[----:B------:R-:W-:-:S07]  /*20660*/  IMAD.MOV.U32 R15, RZ, RZ, -0x1 ;  /* 0xffffffffff0f7424 */ /* 0x000fce00078e00ff */
[----:B012---:R-:W-:Y:S05]  /*20670*/  WARPSYNC.COLLECTIVE R15, `(.L_x_1011) ;  /* 0x000000000f087348 */ /* 0x007fea0003c00000 */
[----:B------:R3:W4:Y:S02]  /*20680*/  SHFL.IDX P6, R14, R13, R12, R11 ;  /* 0x0000000c0d0e7389 */ /* 0x00072400000c000b */
[----:B01234-:R-:W-:Y:S01]  /*20690*/  ENDCOLLECTIVE ;  /* 0x000000000000791b */ /* 0x01ffe20003800000 */
.L_x_1011:
[----:B------:R-:W-:Y:S05]  /*206a0*/  BSYNC B0 ;  /* 0x0000000000007941 */ /* 0x000fea0003800000 */
.L_x_1010:
[----:B------:R-:W-:Y:S05]  /*206b0*/  BRA `(.L_x_782) ;  /* 0xffffff9c00b47947 */ /* 0x000fea000383ffff */
.L_x_787:
[----:B0-----:R0:W1:Y:S02]  /*206c0*/  SYNCS.PHASECHK.TRANS64.TRYWAIT P0, [R4+URZ+0x28820], R0 ;  /* 0x02882000040075a7 */ /* 0x001064000800017f */
[----:B-1----:R-:W-:Y:S05]  /*206d0*/  @!P0 NANOSLEEP.SYNCS 0x989680 ;  /* 0x009896800000895d */ /* 0x002fea0003900000 */
[----:B------:R-:W1:Y:S02]  /*206e0*/  @!P0 SYNCS.PHASECHK.TRANS64 P0, [R4+URZ+0x28820], R0 ;  /* 0x02882000040085a7 */ /* 0x000e64000800007f */
[----:B-1----:R-:W-:Y:S05]  /*206f0*/  @!P0 BRA `(.L_x_787) ;  /* 0xfffffffc00f08947 */ /* 0x002fea000383ffff */
[----:B------:R-:W-:Y:S05]  /*20700*/  BRA `(.L_x_1012) ;  /* 0xffffffa000a07947 */ /* 0x000fea000383ffff */
.L_x_788:
[----:B------:R-:W1:Y:S01]  /*20710*/  S2R R2, SR_TID.X ;  /* 0x0000000000027919 */ /* 0x000e620000002100 */
[----:B------:R-:W-:Y:S01]  /*20720*/  BSSY B0, `(.L_x_1013) ;  /* 0x000000a000007945 */ /* 0x000fe20003800000 */
[----:B------:R-:W-:Y:S02]  /*20730*/  IMAD.MOV.U32 R12, RZ, RZ, RZ ;  /* 0x000000ffff0c7224 */ /* 0x000fe400078e00ff */
[----:B------:R-:W-:Y:S02]  /*20740*/  IMAD.MOV.U32 R11, RZ, RZ, 0x1f ;  /* 0x0000001fff0b7424 */ /* 0x000fe400078e00ff */
[----:B------:R-:W-:Y:S01]  /*20750*/  IMAD.MOV.U32 R15, RZ, RZ, -0x1 ;  /* 0xffffffffff0f7424 */ /* 0x000fe200078e00ff */
[----:B-1----:R-:W-:-:S04]  /*20760*/  SHF.R.U32.HI R2, RZ, 0x5, R2 ;  /* 0x00000005ff027819 */ /* 0x002fc80000011602 */
[----:B------:R-:W-:-:S05]  /*20770*/  LOP3.LUT R2, R2, 0x3, RZ, 0xc0, !PT ;  /* 0x0000000302027812 */ /* 0x000fca00078ec0ff */
[----:B------:R-:W-:-:S07]  /*20780*/  IMAD.MOV.U32 R13, RZ, RZ, R2 ;  /* 0x000000ffff0d7224 */ /* 0x000fce00078e0002 */
[----:B0-2---:R-:W-:Y:S05]  /*20790*/  WARPSYNC.COLLECTIVE R15, `(.L_x_1014) ;  /* 0x000000000f087348 */ /* 0x005fea0003c00000 */
[----:B------:R1:W3:Y:S02]  /*207a0*/  SHFL.IDX P6, R14, R13, R12, R11 ;  /* 0x0000000c0d0e7389 */ /* 0x0002e400000c000b */
[----:B0123--:R-:W-:Y:S01]  /*207b0*/  ENDCOLLECTIVE ;  /* 0x000000000000791b */ /* 0x00ffe20003800000 */
.L_x_1014:
[----:B------:R-:W-:Y:S05]  /*207c0*/  BSYNC B0 ;  /* 0x0000000000007941 */ /* 0x000fea0003800000 */
.L_x_1013:
[----:B------:R-:W-:Y:S05]  /*207d0*/  BRA `(.L_x_1015) ;  /* 0xffffffa000887947 */ /* 0x000fea000383ffff */
.L_x_789:
[----:B------:R-:W-:Y:S01]  /*207e0*/  BSSY B0, `(.L_x_1016) ;  /* 0x0000006000007945 */ /* 0x000fe20003800000 */
[----:B------:R-:W-:-:S07]  /*207f0*/  IMAD.MOV.U32 R15, RZ, RZ, -0x1 ;  /* 0xffffffffff0f7424 */ /* 0x000fce00078e00ff */
[----:B0-2---:R-:W-:Y:S05]  /*20800*/  WARPSYNC.COLLECTIVE R15, `(.L_x_1017) ;  /* 0x000000000f0c7348 */ /* 0x005fea0003c00000 */
[----:B------:R-:W-:Y:S02]  /*20810*/  ELECT P6, UR62, PT ;  /* 0x00000000003e782f */ /* 0x000fe400038c0000 */
[----:B------:R-:W-:Y:S01]  /*20820*/  MOV R14, UR62 ;  /* 0x0000003e000e7c02 */ /* 0x000fe20008000f00 */
[----:B0-2---:R-:W-:Y:S10]  /*20830*/  ENDCOLLECTIVE ;  /* 0x000000000000791b */ /* 0x005ff40003800000 */
.L_x_1017:
[----:B------:R-:W-:Y:S05]  /*20840*/  BSYNC B0 ;  /* 0x0000000000007941 */ /* 0x000fea0003800000 */
.L_x_1016:
[----:B------:R-:W-:Y:S05]  /*20850*/  BRA `(.L_x_1018) ;  /* 0xffffffa0007c7947 */ /* 0x000fea000383ffff */
.L_x_791:
[----:B0-----:R0:W1:Y:S02]  /*20860*/  SYNCS.PHASECHK.TRANS64.TRYWAIT P1, [R5+URZ+0x28840], R0 ;  /* 0x02884000050075a7 */ /* 0x001064000802017f */
[----:B-1----:R-:W-:Y:S05]  /*20870*/  @!P1 NANOSLEEP.SYNCS 0x989680 ;  /* 0x009896800000995d */ /* 0x002fea0003900000 */
[----:B------:R-:W1:Y:S02]  /*20880*/  @!P1 SYNCS.PHASECHK.TRANS64 P1, [R5+URZ+0x28840], R0 ;  /* 0x02884000050095a7 */ /* 0x000e64000802007f */
[----:B-1----:R-:W-:Y:S05]  /*20890*/  @!P1 BRA `(.L_x_791) ;  /* 0xfffffffc00f09947 */ /* 0x002fea000383ffff */
[----:B------:R-:W-:Y:S05]  /*208a0*/  BRA `(.L_x_1019) ;  /* 0xffffffa0009c7947 */ /* 0x000fea000383ffff */
.L_x_793:
[----:B-1----:R1:W3:Y:S02]  /*208b0*/  SYNCS.PHASECHK.TRANS64.TRYWAIT P1, [R25+URZ+0x28840], R2 ;  /* 0x02884002190075a7 */ /* 0x0022e4000802017f */
[----:B---3--:R-:W-:Y:S05]  /*208c0*/  @!P1 NANOSLEEP.SYNCS 0x989680 ;  /* 0x009896800000995d */ /* 0x008fea0003900000 */
[----:B------:R-:W3:Y:S02]  /*208d0*/  @!P1 SYNCS.PHASECHK.TRANS64 P1, [R25+URZ+0x28840], R2 ;  /* 0x02884002190095a7 */ /* 0x000ee4000802007f */
[----:B---3--:R-:W-:Y:S05]  /*208e0*/  @!P1 BRA `(.L_x_793) ;  /* 0xfffffffc00f09947 */ /* 0x008fea000383ffff */
[----:B------:R-:W-:Y:S05]  /*208f0*/  BRA `(.L_x_1020) ;  /* 0xffffffa000a87947 */ /* 0x000fea000383ffff */
.L_x_795:
[----:B---3--:R3:W4:Y:S02]  /*20900*/  SYNCS.PHASECHK.TRANS64.TRYWAIT P1, [R5+URZ+0x28860], R0 ;  /* 0x02886000050075a7 */ /* 0x008724000802017f */
[----:B----4-:R-:W-:Y:S05]  /*20910*/  @!P1 NANOSLEEP.SYNCS 0x989680 ;  /* 0x009896800000995d */ /* 0x010fea0003900000 */
[----:B------:R-:W4:Y:S02]  /*20920*/  @!P1 SYNCS.PHASECHK.TRANS64 P1, [R5+URZ+0x28860], R0 ;  /* 0x02886000050095a7 */ /* 0x000f24000802007f */
[----:B----4-:R-:W-:Y:S05]  /*20930*/  @!P1 BRA `(.L_x_795) ;  /* 0xfffffffc00f09947 */ /* 0x010fea000383ffff */
[----:B------:R-:W-:Y:S05]  /*20940*/  BRA `(.L_x_1021) ;  /* 0xffffffa000a47947 */ /* 0x000fea000383ffff */
.L_x_1022:
        /* <DEDUP_REMOVED lines=11> */
.L_x_3480:


//--------------------- .text._ZN7cutlass13device_kernelIN5flash11enable_sm90INS1_16FlashAttnFwdSm90INS1_25CollectiveMainloopFwdSm90ILi2EN4cute5tupleIJNS5_1CILi1EEES8_S8_EEENS6_IJNS7_ILi128EEESA_SA_EEELi128ENS_10bfloat16_tEfNS_4arch4Sm90ELb0ELb1ELb1ELb0ELb1ELb0ELb0ELb1ELb1ELb1ELb0ELb0EEENS1_21CollectiveEpilogueFwdISB_S9_SC_SE_Li256ELb0ELb1ELb0ELb0EEENS1_30DynamicPersistentTileSchedulerILi256ELi128ELb0ELb1ELb1EEEEEEEEEvNT_6ParamsE --------------------------
	.section	.text._ZN7cutlass13device_kernelIN5flash11enable_sm90INS1_16FlashAttnFwdSm90INS1_25CollectiveMainloopFwdSm90ILi2EN4cute5tupleIJNS5_1CILi1EEES8_S8_EEENS6_IJNS7_ILi128EEESA_SA_EEELi128ENS_10bfloat16_tEfNS_4arch4Sm90ELb0ELb1ELb1ELb0ELb1ELb0ELb0ELb1ELb1ELb1ELb0ELb0EEENS1_21CollectiveEpilogueFwdISB_S9_SC_SE_Li256ELb0ELb1ELb0ELb0EEENS1_30DynamicPersistentTileSchedulerILi256ELi128ELb0ELb1ELb1EEEEEEEEEvNT_6ParamsE,"ax",@progbits
	.align	128
.text._ZN7cutlass13device_kernelIN5flash11enable_sm90INS1_16FlashAttnFwdSm90INS1_25CollectiveMainloopFwdSm90ILi2EN4cute5tupleIJNS5_1CILi1EEES8_S8_EEENS6_IJNS7_ILi128EEESA_SA_EEELi128ENS_10bfloat16_tEfNS_4arch4Sm90ELb0ELb1ELb1ELb0ELb1ELb0ELb0ELb1ELb1ELb1ELb0ELb0EEENS1_21CollectiveEpilogueFwdISB_S9_SC_SE_Li256ELb0ELb1ELb0ELb0EEENS1_30DynamicPersistentTileSchedulerILi256ELi128ELb0ELb1ELb1EEEEEEEEEvNT_6ParamsE:
        .type           _ZN7cutlass13device_kernelIN5flash11enable_sm90INS1_16FlashAttnFwdSm90INS1_25CollectiveMainloopFwdSm90ILi2EN4cute5tupleIJNS5_1CILi1EEES8_S8_EEENS6_IJNS7_ILi128EEESA_SA_EEELi128ENS_10bfloat16_tEfNS_4arch4Sm90ELb0ELb1ELb1ELb0ELb1ELb0ELb0ELb1ELb1ELb1ELb0ELb0EEENS1_21CollectiveEpilogueFwdISB_S9_SC_SE_Li256ELb0ELb1ELb0ELb0EEENS1_30DynamicPersistentTileSchedulerILi256ELi128ELb0ELb1ELb1EEEEEEEEEvNT_6ParamsE,@function
        .size           _ZN7cutlass13device_kernelIN5flash11enable_sm90INS1_16FlashAttnFwdSm90INS1_25CollectiveMainloopFwdSm90ILi2EN4cute5tupleIJNS5_1CILi1EEES8_S8_EEENS6_IJNS7_ILi128EEESA_SA_EEELi128ENS_10bfloat16_tEfNS_4arch4Sm90ELb0ELb1ELb1ELb0ELb1ELb0ELb0ELb1ELb1ELb1ELb0ELb0EEENS1_21CollectiveEpilogueFwdISB_S9_SC_SE_Li256ELb0ELb1ELb0ELb0EEENS1_30DynamicPersistentTileSchedulerILi256ELi128ELb0ELb1ELb1EEEEEEEEEvNT_6ParamsE,(.L_x_3481 - _ZN7cutlass13device_kernelIN5flash11enable_sm90INS1_16FlashAttnFwdSm90INS1_25CollectiveMainloopFwdSm90ILi2EN4cute5tupleIJNS5_1CILi1EEES8_S8_EEENS6_IJNS7_ILi128EEESA_SA_EEELi128ENS_10bfloat16_tEfNS_4arch4Sm90ELb0ELb1ELb1ELb0ELb1ELb0ELb0ELb1ELb1ELb1ELb0ELb0EEENS1_21CollectiveEpilogueFwdISB_S9_SC_SE_Li256ELb0ELb1ELb0ELb0EEENS1_30DynamicPersistentTileSchedulerILi256ELi128ELb0ELb1ELb1EEEEEEEEEvNT_6ParamsE)
        .other          _ZN7cutlass13device_kernelIN5flash11enable_sm90INS1_16FlashAttnFwdSm90INS1_25CollectiveMainloopFwdSm90ILi2EN4cute5tupleIJNS5_1CILi1EEES8_S8_EEENS6_IJNS7_ILi128EEESA_SA_EEELi128ENS_10bfloat16_tEfNS_4arch4Sm90ELb0ELb1ELb1ELb0ELb1ELb0ELb0ELb1ELb1ELb1ELb0ELb0EEENS1_21CollectiveEpilogueFwdISB_S9_SC_SE_Li256ELb0ELb1ELb0ELb0EEENS1_30DynamicPersistentTileSchedulerILi256ELi128ELb0ELb1ELb1EEEEEEEEEvNT_6ParamsE,@"STO_CUDA_ENTRY STV_DEFAULT"
_ZN7cutlass13device_kernelIN5flash11enable_sm90INS1_16FlashAttnFwdSm90INS1_25CollectiveMainloopFwdSm90ILi2EN4cute5tupleIJNS5_1CILi1EEES8_S8_EEENS6_IJNS7_ILi128EEESA_SA_EEELi128ENS_10bfloat16_tEfNS_4arch4Sm90ELb0ELb1ELb1ELb0ELb1ELb0ELb0ELb1ELb1ELb1ELb0ELb0EEENS1_21CollectiveEpilogueFwdISB_S9_SC_SE_Li256ELb0ELb1ELb0ELb0EEENS1_30DynamicPersistentTileSchedulerILi256ELi128ELb0ELb1ELb1EEEEEEEEEvNT_6ParamsE:
[----:B------:R-:W0:Y:S01]  /*0000*/  LDC R1, c[0x0][0x28] ;  /* 0x00000a00ff017b82 */ /* 0x000e220000000800 */
[----:B------:R-:W1:Y:S01]  /*0010*/  S2R R3, SR_TID.X ;  /* 0x0000000000037919 */ /* 0x000e620000002100 */
[----:B------:R-:W-:Y:S01]  /*0020*/  ELECT P0, URZ, PT ;  /* 0x00000000003f782f */ /* 0x000fe20003800000 */
[----:B------:R-:W-:Y:S01]  /*0030*/  UMOV UR4, 0x80 ;  /* 0x0000008000047882 */ /* 0x000fe20000000000 */
[----:B------:R-:W-:Y:S01]  /*0040*/  UMOV UR7, 0x100 ;  /* 0x0000010000077882 */ /* 0x000fe20000000000 */
[--C-:B-1----:R-:W-:Y:S02]  /*0050*/  SHF.R.U32.HI R0, RZ, 0x5, R3.reuse ;  /* 0x00000005ff007819 */ /* 0x102fe40000011603 */
[----:B------:R-:W-:-:S03]  /*0060*/  SHF.R.U32.HI R23, RZ, 0x7, R3 ;  /* 0x00000007ff177819 */ /* 0x000fc60000011603 */
[----:B------:R-:W1:Y:S04]  /*0070*/  SHFL.IDX PT, R2, R0, RZ, 0x1f ;  /* 0x00001fff00027589 */ /* 0x000e6800000e0000 */
[----:B------:R2:W3:Y:S01]  /*0080*/  SHFL.IDX PT, R3, R23, RZ, 0x1f ;  /* 0x00001fff17037589 */ /* 0x0004e200000e0000 */
[C---:B-1----:R-:W-:Y:S02]  /*0090*/  ISETP.NE.OR P0, PT, R2.reuse, RZ, !P0 ;  /* 0x000000ff0200720c */ /* 0x042fe40004705670 */
[----:B------:R-:W-:-:S11]  /*00a0*/  ISETP.NE.AND P1, PT, R2, RZ, PT ;  /* 0x000000ff0200720c */ /* 0x000fd60003f25270 */
[----:B------:R-:W-:Y:S01]  /*00b0*/  VOTEU.ALL UP0, P0 ;  /* 0x00000000003f7886 */ /* 0x000fe20000000000 */
[----:B------:R-:W-:-:S04]  /*00c0*/  VOTEU.ALL UP1, P0 ;  /* 0x00000000003f7886 */ /* 0x000fc80000020000 */
[----:B------:R-:W1:Y:S01]  /*00d0*/  @!UP0 S2UR UR8, SR_CgaCtaId ;  /* 0x00000000000889c3 */ /* 0x000e620000008800 */
[----:B------:R-:W-:Y:S01]  /*00e0*/  @!UP0 UMOV UR6, 0x400 ;  /* 0x0000040000068882 */ /* 0x000fe20000000000 */
[----:B------:R-:W-:-:S04]  /*00f0*/  @!UP0 UIADD3 UR4, -UR4, 0x100000, URZ ;  /* 0x0010000004048890 */ /* 0x000fc8000fffe13f */
[----:B------:R-:W-:Y:S02]  /*0100*/  @!UP0 USHF.L.U32 UR5, UR4, 0xb, URZ ;  /* 0x0000000b04058899 */ /* 0x000fe4000800063f */
[----:B------:R-:W-:Y:S02]  /*0110*/  @!UP0 USHF.L.U32 UR4, UR4, 0x1, URZ ;  /* 0x0000000104048899 */ /* 0x000fe4000800063f */
[----:B-1----:R-:W-:Y:S02]  /*0120*/  @!UP0 ULEA UR8, UR8, UR6, 0x18 ;  /* 0x0000000608088291 */ /* 0x002fe4000f8ec03f */
[----:B------:R-:W-:-:S04]  /*0130*/  @!UP0 UIADD3 UR6, -UR7, 0x100000, URZ ;  /* 0x0010000007068890 */ /* 0x000fc8000fffe13f */
[----:B------:R-:W-:Y:S02]  /*0140*/  @!UP0 USHF.L.U32 UR7, UR6, 0xb, URZ ;  /* 0x0000000b06078899 */ /* 0x000fe4000800063f */
[----:B------:R-:W-:Y:S01]  /*0150*/  @!UP0 USHF.L.U32 UR6, UR6, 0x1, URZ ;  /* 0x0000000106068899 */ /* 0x000fe2000800063f */
[----:B------:R-:W-:-:S05]  /*0160*/  VOTEU.ALL UP0, P0 ;  /* 0x00000000003f7886 */ /* 0x000fca0000000000 */
[----:B------:R2:W1:Y:S06]  /*0170*/  @!UP0 SYNCS.EXCH.64 URZ, [UR8+0x28800], UR4 ;  /* 0x02880004083f85b2 */ /* 0x00046c0008000100 */
[----:B------:R2:W4:Y:S02]  /*0180*/  @!UP1 SYNCS.EXCH.64 URZ, [UR8+0x28820], UR6 ;  /* 0x02882006083f95b2 */ /* 0x0005240008000100 */
[----:B0-23--:R-:W-:Y:S05]  /*0190*/  @P1 BRA `(.L_x_1023) ;  /* 0x0000000000481947 */ /* 0x00dfea0003800000 */
        /* <DEDUP_REMOVED lines=13> */
[----:B0-----:R0:W2:Y:S08]  /*0270*/  SYNCS.EXCH.64 URZ, [UR8+0x28830], UR4 ;  /* 0x02883004083f75b2 */ /* 0x0010b00008000100 */
[----:B------:R0:W3:Y:S01]  /*0280*/  SYNCS.EXCH.64 URZ, [UR8+0x28840], UR6 ;  /* 0x02884006083f75b2 */ /* 0x0000e20008000100 */
[----:B------:R0:W0:Y:S01]  /*0290*/  SYNCS.EXCH.64 URZ, [UR8+0x28838], UR4 ;  /* 0x02883804083f75b2 */ /* 0x0000220008000100 */
[----:B------:R0:W0:Y:S01]  /*02a0*/  SYNCS.EXCH.64 URZ, [UR8+0x28848], UR6 ;  /* 0x02884806083f75b2 */ /* 0x0000220008000100 */
[----:B------:R-:W-:Y:S01]  /*02b0*/  NOP ;  /* 0x0000000000007918 */ /* 0x000fe20000000000 */
.L_x_1023:
        /* <DEDUP_REMOVED lines=22> */
.L_x_1024:
        /* <DEDUP_REMOVED lines=18> */
.L_x_1025:
        /* <DEDUP_REMOVED lines=22> */
.L_x_1026:
        /* <DEDUP_REMOVED lines=23> */
.L_x_1027:
        /* <DEDUP_REMOVED lines=8> */
.L_x_1029:
[----:B------:R-:W-:-:S08]  /*0890*/  NOP ;  /* 0x0000000000007918 */ /* 0x000fd00000000000 */
[----:B------:R-:W0:Y:S02]  /*08a0*/  USETMAXREG.TRY_ALLOC.CTAPOOL UP0, 0xe8 ;  /* 0x000000e8000079c8 */ /* 0x000e240008000600 */
[----:B0-----:R-:W-:-:S13]  /*08b0*/  PLOP3.LUT P0, PT, PT, PT, UP0, 0x80, 0x0 ;  /* 0x000000000000781c */ /* 0x001fda0003f0f008 */
[----:B------:R-:W-:Y:S05]  /*08c0*/  @!P0 BRA `(.L_x_1029) ;  /* 0xfffffffc00f08947 */ /* 0x000fea000383ffff */
[----:B------:R-:W0:Y:S01]  /*08d0*/  S2R R2, SR_TID.X ;  /* 0x0000000000027919 */ /* 0x000e220000002100 */
[----:B------:R-:W1:Y:S08]  /*08e0*/  S2UR UR4, SR_CTAID.X ;  /* 0x00000000000479c3 */ /* 0x000e700000002500 */
[----:B------:R-:W-:Y:S08]  /*08f0*/  BAR.ARV 0x4, 0x180 ;  /* 0x0106000000007b1d */ /* 0x000ff00000002000 */
[----:B------:R-:W-:Y:S06]  /*0900*/  BAR.ARV 0x8, 0x180 ;  /* 0x0206000000007b1d */ /* 0x000fec0000002000 */
[----:B0-----:R-:W-:-:S04]  /*0910*/  LOP3.LUT R0, R2, 0xffffff80, RZ, 0xc0, !PT ;  /* 0xffffff8002007812 */ /* 0x001fc800078ec0ff */
[----:B------:R-:W-:Y:S02]  /*0920*/  ISETP.NE.AND P0, PT, R0, 0x80, PT ;  /* 0x000000800000780c */ /* 0x000fe40003f05270 */
[----:B------:R-:W1:Y:S11]  /*0930*/  LDC R0, c[0x0][0xc38] ;  /* 0x00030e00ff007b82 */ /* 0x000e760000000800 */
[----:B------:R-:W-:Y:S06]  /*0940*/  @!P0 BAR.ARV 0x9, 0x100 ;  /* 0x0244000000008b1d */ /* 0x000fec0000002000 */
[----:B-1----:R-:W-:-:S13]  /*0950*/  ISETP.LE.AND P0, PT, R0, UR4, PT ;  /* 0x0000000400007c0c */ /* 0x002fda000bf03270 */
        /* <DEDUP_REMOVED lines=10> */
[----:B------:R-:W-:Y:S01]  /*0a00*/  SHF.R.S32.HI R186, RZ, 0x7, R3 ;  /* 0x00000007ffba7819 */ /* 0x000fe20000011403 */
[----:B------:R-:W-:Y:S02]  /*0a10*/  IMAD.SHL.U32 R6, R4, 0x20, RZ ;  /* 0x0000002004067824 */ /* 0x000fe400078e00ff */
[----:B------:R-:W-:Y:S01]  /*0a20*/  IMAD.IADD R185, R191, 0x1, -R2 ;  /* 0x00000001bfb97824 */ /* 0x000fe200078e0a02 */
[----:B------:R-:W-:-:S02]  /*0a30*/  LEA.HI R2, R0, R191, RZ, 0x4 ;  /* 0x000000bf00027211 */ /* 0x000fc400078f20ff */
[----:B------:R-:W-:Y:S02]  /*0a40*/  LOP3.LUT R7, R6, 0xfffffc00, RZ, 0xc0, !PT ;  /* 0xfffffc0006077812 */ /* 0x000fe400078ec0ff */
[----:B------:R-:W-:Y:S02]  /*0a50*/  LOP3.LUT R4, R2, 0x3fffff0, RZ, 0xc0, !PT ;  /* 0x03fffff002047812 */ /* 0x000fe400078ec0ff */
[----:B------:R-:W-:Y:S02]  /*0a60*/  SHF.R.S32.HI R8, RZ, 0x1f, R185 ;  /* 0x0000001fff087819 */ /* 0x000fe400000114b9 */
[----:B------:R-:W-:Y:S01]  /*0a70*/  SHF.R.S32.HI R5, RZ, 0x4, R2 ;  /* 0x00000004ff057819 */ /* 0x000fe20000011402 */
[----:B------:R-:W-:Y:S01]  /*0a80*/  IMAD.IADD R4, R191, 0x1, -R4 ;  /* 0x00000001bf047824 */ /* 0x000fe200078e0a04 */
[----:B------:R-:W-:Y:S02]  /*0a90*/  LEA.HI R9, R8, R185, RZ, 0x2 ;  /* 0x000000b908097211 */ /* 0x000fe400078f10ff */
[----:B------:R-:W-:Y:S01]  /*0aa0*/  LEA.HI R2, R2, R5, RZ, 0x1 ;  /* 0x0000000502027211 */ /* 0x000fe200078f08ff */
[----:B------:R-:W-:Y:S01]  /*0ab0*/  IMAD R7, R4, 0x40, R7 ;  /* 0x0000004004077824 */ /* 0x000fe200078e0207 */
[----:B------:R-:W-:-:S02]  /*0ac0*/  LEA.HI R4, R0, R191, RZ, 0x2 ;  /* 0x000000bf00047211 */ /* 0x000fc400078f10ff */
[--C-:B------:R-:W-:Y:S02]  /*0ad0*/  SHF.R.S32.HI R6, RZ, 0x2, R9.reuse ;  /* 0x00000002ff067819 */ /* 0x100fe40000011409 */
[----:B------:R-:W-:Y:S02]  /*0ae0*/  SHF.R.S32.HI R11, RZ, 0x1f, R9 ;  /* 0x0000001fff0b7819 */ /* 0x000fe40000011409 */
[----:B------:R-:W-:Y:S02]  /*0af0*/  LOP3.LUT R2, R2, 0x1ffffffe, RZ, 0xc0, !PT ;  /* 0x1ffffffe02027812 */ /* 0x000fe400078ec0ff */
[----:B------:R-:W-:Y:S02]  /*0b00*/  LOP3.LUT R4, R4, 0xfffffffc, RZ, 0xc0, !PT ;  /* 0xfffffffc04047812 */ /* 0x000fe400078ec0ff */
[----:B------:R-:W-:Y:S01]  /*0b10*/  LEA.HI R0, R0, R191, RZ, 0x3 ;  /* 0x000000bf00007211 */ /* 0x000fe200078f18ff */
[----:B------:R-:W-:Y:S01]  /*0b20*/  IMAD.IADD R2, R5, 0x1, -R2 ;  /* 0x0000000105027824 */ /* 0x000fe200078e0a02 */
[----:B------:R-:W-:Y:S01]  /*0b30*/  LEA.HI R11, R11, R6, RZ, 0x3 ;  /* 0x000000060b0b7211 */ /* 0x000fe200078f18ff */
[----:B------:R-:W-:Y:S01]  /*0b40*/  IMAD.IADD R4, R191, 0x1, -R4 ;  /* 0x00000001bf047824 */ /* 0x000fe200078e0a04 */
[----:B------:R-:W-:Y:S01]  /*0b50*/  LOP3.LUT R22, R0, 0xfffffff8, RZ, 0xc0, !PT ;  /* 0xfffffff800167812 */ /* 0x000fe200078ec0ff */
[----:B------:R-:W-:Y:S01]  /*0b60*/  IMAD R188, R2, 0x8, R7 ;  /* 0x0000000802bc7824 */ /* 0x000fe200078e0207 */
[----:B------:R-:W-:-:S02]  /*0b70*/  LOP3.LUT R11, R11, 0xfffffff8, RZ, 0xc0, !PT ;  /* 0xfffffff80b0b7812 */ /* 0x000fc400078ec0ff */
[----:B------:R-:W-:Y:S01]  /*0b80*/  LEA.HI R8, R8, R185, RZ, 0x5 ;  /* 0x000000b908087211 */ /* 0x000fe200078f28ff */
[----:B------:R-:W-:Y:S01]  /*0b90*/  IMAD.IADD R22, R191, 0x1, -R22 ;  /* 0x00000001bf167824 */ /* 0x000fe200078e0a16 */
[----:B------:R-:W-:Y:S01]  /*0ba0*/  LEA.HI R3, R3, R186, RZ, 0x1 ;  /* 0x000000ba03037211 */ /* 0x000fe200078f08ff */
[----:B------:R-:W-:Y:S01]  /*0bb0*/  IMAD.IADD R11, R6, 0x1, -R11 ;  /* 0x00000001060b7824 */ /* 0x000fe200078e0a0b */
[----:B------:R-:W-:Y:S01]  /*0bc0*/  LEA.HI R2, R4, R4, RZ, 0x1 ;  /* 0x0000000404027211 */ /* 0x000fe200078f08ff */
[----:B------:R-:W-:Y:S01]  /*0bd0*/  IMAD.SHL.U32 R18, R22, 0x8, RZ ;  /* 0x0000000816127824 */ /* 0x000fe200078e00ff */
[----:B------:R-:W-:Y:S02]  /*0be0*/  SHF.R.S32.HI R8, RZ, 0x5, R8 ;  /* 0x00000005ff087819 */ /* 0x000fe40000011408 */
[----:B------:R-:W-:Y:S01]  /*0bf0*/  LOP3.LUT R3, R3, 0x3fffffe, RZ, 0xc0, !PT ;  /* 0x03fffffe03037812 */ /* 0x000fe200078ec0ff */
[----:B------:R-:W-:Y:S01]  /*0c00*/  VIADD R19, R18, 0x40 ;  /* 0x0000004012137836 */ /* 0x000fe20000000000 */
[----:B------:R-:W-:Y:S01]  /*0c10*/  LOP3.LUT R5, R2, 0x1ffffffe, RZ, 0xc0, !PT ;  /* 0x1ffffffe02057812 */ /* 0x000fe200078ec0ff */
[----:B------:R-:W-:Y:S01]  /*0c20*/  IMAD R8, R8, 0x10, R11 ;  /* 0x0000001008087824 */ /* 0x000fe200078e020b */
[----:B------:R-:W-:Y:S01]  /*0c30*/  LOP3.LUT R16, R9, 0x7ffffffc, RZ, 0xc0, !PT ;  /* 0x7ffffffc09107812 */ /* 0x000fe200078ec0ff */
[----:B------:R-:W-:Y:S01]  /*0c40*/  IMAD.IADD R3, R186, 0x1, -R3 ;  /* 0x00000001ba037824 */ /* 0x000fe200078e0a03 */
[----:B------:R-:W-:Y:S01]  /*0c50*/  SHF.R.S32.HI R184, RZ, 0x3, R0 ;  /* 0x00000003ffb87819 */ /* 0x000fe20000011400 */
[----:B------:R-:W-:Y:S01]  /*0c60*/  IMAD.IADD R4, R4, 0x1, -R5 ;  /* 0x0000000104047824 */ /* 0x000fe200078e0a05 */
[----:B------:R-:W-:Y:S01]  /*0c70*/  SHF.R.S32.HI R190, RZ, 0x1f, R18 ;  /* 0x0000001fffbe7819 */ /* 0x000fe20000011412 */
[----:B------:R-:W-:Y:S01]  /*0c80*/  IMAD R187, R3, 0x40, R8 ;  /* 0x0000004003bb7824 */ /* 0x000fe200078e0208 */
[----:B------:R-:W-:Y:S01]  /*0c90*/  SHF.R.S32.HI R189, RZ, 0x1f, R19 ;  /* 0x0000001fffbd7819 */ /* 0x000fe20000011413 */
[----:B------:R-:W-:-:S02]  /*0ca0*/  IMAD.IADD R16, R185, 0x1, -R16 ;  /* 0x00000001b9107824 */ /* 0x000fc400078e0a10 */
[----:B------:R-:W-:-:S07]  /*0cb0*/  IMAD R17, R4, 0x8, R187 ;  /* 0x0000000804117824 */ /* 0x000fce00078e02bb */
.L_x_1134:
[----:B------:R-:W-:Y:S01]  /*0cc0*/  ULDC UR5, c[0x0][0xc60] ;  /* 0x0003180000057ab9 */ /* 0x000fe20000000800 */
[----:B------:R-:W-:Y:S01]  /*0cd0*/  UMOV UR8, UR4 ;  /* 0x0000000400087c82 */ /* 0x000fe20008000000 */
[----:B------:R-:W-:-:S11]  /*0ce0*/  UISETP.NE.AND UP0, UPT, UR5, 0x1, UPT ;  /* 0x000000010500788c */ /* 0x000fd6000bf05270 */
[----:B------:R-:W-:Y:S01]  /*0cf0*/  @UP0 ULDC UR6, c[0x0][0xc64] ;  /* 0x0003190000060ab9 */ /* 0x000fe20000000800 */
[----:B------:R-:W-:Y:S01]  /*0d00*/  @UP0 ULDC UR9, c[0x0][0xc68] ;  /* 0x00031a0000090ab9 */ /* 0x000fe20000000800 */
[----:B------:R-:W-:-:S04]  /*0d10*/  UIMAD.WIDE.U32 UR6, UR4, UR6, URZ ;  /* 0x00000006040672a5 */ /* 0x000fc8000f8e003f */
[----:B------:R-:W-:-:S03]  /*0d20*/  @UP0 USHF.R.U32.HI UR8, URZ, UR9, UR7 ;  /* 0x000000093f080299 */ /* 0x000fc60008011607 */
[----:B------:R-:W-:Y:S02]  /*0d30*/  ULDC UR6, c[0x0][0xc78] ;  /* 0x00031e0000067ab9 */ /* 0x000fe40000000800 */
[----:B------:R-:W-:Y:S02]  /*0d40*/  UISETP.GE.AND UP0, UPT, UR8, UR6, UPT ;  /* 0x000000060800728c */ /* 0x000fe4000bf06270 */
[----:B------:R-:W-:-:S04]  /*0d50*/  UIADD3 UR6, -UR8, URZ, URZ ;  /* 0x0000003f08067290 */ /* 0x000fc8000fffe13f */
[----:B------:R-:W-:Y:S01]  /*0d60*/  PLOP3.LUT P0, PT, PT, PT, UP0, 0x80, 0x0 ;  /* 0x000000000000781c */ /* 0x000fe20003f0f008 */
[----:B------:R-:W-:-:S12]  /*0d70*/  UIMAD UR9, UR5, UR6, UR4 ;  /* 0x00000006050972a4 */ /* 0x000fd8000f8e0204 */
[----:B012345:R-:W-:Y:S05]  /*0d80*/  @!P0 BRA `(.L_x_1030) ;  /* 0x0000000000208947 */ /* 0x03ffea0003800000 */
[----:B------:R-:W-:Y:S01]  /*0d90*/  ULDC UR7, c[0x0][0xc6c] ;  /* 0x00031b0000077ab9 */ /* 0x000fe20000000800 */
[----:B------:R-:W-:Y:S01]  /*0da0*/  UMOV UR6, UR9 ;  /* 0x0000000900067c82 */ /* 0x000fe20008000000 */
[----:B------:R-:W-:-:S11]  /*0db0*/  UISETP.NE.AND UP0, UPT, UR7, 0x1, UPT ;  /* 0x000000010700788c */ /* 0x000fd6000bf05270 */
[----:B------:R-:W-:Y:S02]  /*0dc0*/  @UP0 ULDC.64 UR10, c[0x0][0xc70] ;  /* 0x00031c00000a0ab9 */ /* 0x000fe40000000a00 */
[----:B------:R-:W-:-:S04]  /*0dd0*/  UIMAD.WIDE.U32 UR4, UR9, UR10, URZ ;  /* 0x0000000a090472a5 */ /* 0x000fc8000f8e003f */
[----:B------:R-:W-:-:S04]  /*0de0*/  @UP0 USHF.R.U32.HI UR6, URZ, UR11, UR5 ;  /* 0x0000000b3f060299 */ /* 0x000fc80008011605 */
[----:B------:R-:W-:Y:S01]  /*0df0*/  UIMAD UR4, UR6, UR7, URZ ;  /* 0x00000007060472a4 */ /* 0x000fe2000f8e023f */
[----:B------:R-:W-:Y:S11]  /*0e00*/  BRA `(.L_x_1031) ;  /* 0x00000000001c7947 */ /* 0x000ff60003800000 */
.L_x_1030:
[----:B------:R-:W-:Y:S01]  /*0e10*/  ULDC UR7, c[0x0][0xc54] ;  /* 0x0003150000077ab9 */ /* 0x000fe20000000800 */
[----:B------:R-:W-:Y:S01]  /*0e20*/  UMOV UR6, UR9 ;  /* 0x0000000900067c82 */ /* 0x000fe20008000000 */
[----:B------:R-:W-:-:S11]  /*0e30*/  UISETP.NE.AND UP0, UPT, UR7, 0x1, UPT ;  /* 0x000000010700788c */ /* 0x000fd6000bf05270 */
[----:B------:R-:W-:Y:S02]  /*0e40*/  @UP0 ULDC.64 UR10, c[0x0][0xc58] ;  /* 0x00031600000a0ab9 */ /* 0x000fe40000000a00 */
[----:B------:R-:W-:-:S04]  /*0e50*/  UIMAD.WIDE.U32 UR4, UR9, UR10, URZ ;  /* 0x0000000a090472a5 */ /* 0x000fc8000f8e003f */
[----:B------:R-:W-:-:S04]  /*0e60*/  @UP0 USHF.R.U32.HI UR6, URZ, UR11, UR5 ;  /* 0x0000000b3f060299 */ /* 0x000fc80008011605 */
[----:B------:R-:W-:-:S12]  /*0e70*/  UIMAD UR4, UR6, UR7, URZ ;  /* 0x00000007060472a4 */ /* 0x000fd8000f8e023f */
.L_x_1031:
[----:B------:R-:W-:Y:S01]  /*0e80*/  ULOP3.LUT UR6, URZ, UR6, URZ, 0x33, !UPT ;  /* 0x000000063f067292 */ /* 0x000fe2000f8e333f */
[----:B------:R-:W-:Y:S01]  /*0e90*/  ULDC UR7, c[0x0][0x448] ;  /* 0x0001120000077ab9 */ /* 0x000fe20000000800 */
[----:B------:R-:W-:Y:S01]  /*0ea0*/  ULDC UR5, c[0x0][0xc3c] ;  /* 0x00030f0000057ab9 */ /* 0x000fe20000000800 */
[----:B------:R-:W-:Y:S02]  /*0eb0*/  UISETP.NE.AND UP3, UPT, UR7, 0x1, UPT ;  /* 0x000000010700788c */ /* 0x000fe4000bf65270 */
[----:B------:R-:W-:Y:S01]  /*0ec0*/  UIADD3 UR6, UR6, UR5, URZ ;  /* 0x0000000506067290 */ /* 0x000fe2000fffe03f */
[----:B------:R-:W-:Y:S01]  /*0ed0*/  ULDC.64 UR10, c[0x0][0x418] ;  /* 0x00010600000a7ab9 */ /* 0x000fe20000000a00 */
[----:B------:R-:W-:Y:S01]  /*0ee0*/  UIADD3 UR4, UR9, -UR4, URZ ;  /* 0x8000000409047290 */ /* 0x000fe2000fffe03f */
[----:B------:R-:W-:Y:S01]  /*0ef0*/  ULDC UR38, c[0x0][0xc48] ;  /* 0x0003120000267ab9 */ /* 0x000fe20000000800 */
[----:B------:R-:W-:Y:S02]  /*0f00*/  UISETP.NE.U32.AND UP0, UPT, UR10, URZ, UPT ;  /* 0x0000003f0a00728c */ /* 0x000fe4000bf05070 */
[----:B------:R-:W-:-:S02]  /*0f10*/  USHF.L.U32 UR37, UR6, 0x7, URZ ;  /* 0x0000000706257899 */ /* 0x000fc4000800063f */
[----:B------:R-:W-:Y:S01]  /*0f20*/  UISETP.NE.AND UP1, UPT, UR38, 0x1, UPT ;  /* 0x000000012600788c */ /* 0x000fe2000bf25270 */
[----:B------:R-:W-:Y:S01]  /*0f30*/  ULDC UR13, c[0x0][0xc54] ;  /* 0x00031500000d7ab9 */ /* 0x000fe20000000800 */
[----:B------:R-:W-:Y:S02]  /*0f40*/  UISETP.NE.AND.EX UP0, UPT, UR11, URZ, UPT, UP0 ;  /* 0x0000003f0b00728c */ /* 0x000fe4000bf05300 */
[----:B------:R-:W-:Y:S02]  /*0f50*/  UIADD3 UR10, UR37, 0x7f, URZ ;  /* 0x0000007f250a7890 */ /* 0x000fe4000fffe03f */
[----:B------:R-:W-:Y:S01]  /*0f60*/  UIMAD UR13, UR8, UR13, UR4 ;  /* 0x0000000d080d72a4 */ /* 0x000fe2000f8e0204 */
[----:B------:R-:W-:Y:S01]  /*0f70*/  ULDC UR43, c[0x0][0x424] ;  /* 0x00010900002b7ab9 */ /* 0x000fe20000000800 */
[----:B------:R-:W-:Y:S01]  /*0f80*/  ULDC UR54, c[0x0][0x288] ;  /* 0x0000a20000367ab9 */ /* 0x000fe20000000800 */
[----:B------:R-:W-:Y:S01]  /*0f90*/  ULDC.64 UR4, c[0x0][0x9e0] ;  /* 0x0002780000047ab9 */ /* 0x000fe20000000a00 */
[----:B------:R-:W-:Y:S01]  /*0fa0*/  @UP3 ULDC UR8, c[0x0][0x44c] ;  /* 0x0001130000083ab9 */ /* 0x000fe20000000800 */
[----:B------:R-:W-:-:S02]  /*0fb0*/  UIADD3 UR11, -UR54, 0x1, URZ ;  /* 0x00000001360b7890 */ /* 0x000fc4000fffe13f */
[----:B------:R-:W-:Y:S02]  /*0fc0*/  UISETP.GE.AND UP2, UPT, UR5, 0x1, UPT ;  /* 0x000000010500788c */ /* 0x000fe4000bf46270 */
[----:B------:R-:W-:Y:S02]  /*0fd0*/  USEL UR43, UR43, 0x1, UP0 ;  /* 0x000000012b2b7887 */ /* 0x000fe40008000000 */
[----:B------:R-:W-:Y:S01]  /*0fe0*/  UIMAD.WIDE.U32 UR8, UR10, UR8, URZ ;  /* 0x000000080a0872a5 */ /* 0x000fe2000f8e003f */
[----:B------:R-:W-:Y:S01]  /*0ff0*/  ULDC UR12, c[0x0][0x2f0] ;  /* 0x0000bc00000c7ab9 */ /* 0x000fe20000000800 */
[----:B------:R-:W-:Y:S01]  /*1000*/  @UP3 ULDC UR15, c[0x0][0x450] ;  /* 0x00011400000f3ab9 */ /* 0x000fe20000000800 */
[----:B------:R-:W-:Y:S01]  /*1010*/  @UP1 ULDC UR6, c[0x0][0xc4c] ;  /* 0x0003130000061ab9 */ /* 0x000fe20000000800 */
[----:B------:R-:W-:Y:S01]  /*1020*/  UIMAD UR11, UR43, UR12, UR11 ;  /* 0x0000000c2b0b72a4 */ /* 0x000fe2000f8e020b */
[----:B------:R-:W-:Y:S01]  /*1030*/  PLOP3.LUT P0, PT, PT, PT, UP2, 0x40, 0x0 ;  /* 0x000000000000781c */ /* 0x000fe20003f0e828 */
[----:B------:R-:W-:-:S02]  /*1040*/  @UP3 USHF.R.U32.HI UR10, URZ, UR15, UR9 ;  /* 0x0000000f3f0a3299 */ /* 0x000fc40008011609 */
[----:B------:R-:W-:Y:S01]  /*1050*/  UIMAD.WIDE.U32 UR6, UR13, UR6, URZ ;  /* 0x000000060d0672a5 */ /* 0x000fe2000f8e003f */
[----:B------:R-:W-:Y:S01]  /*1060*/  @UP1 ULDC UR14, c[0x0][0xc50] ;  /* 0x00031400000e1ab9 */ /* 0x000fe20000000800 */
[----:B------:R-:W-:Y:S01]  /*1070*/  UIADD3 UR10, UR11, UR10, URZ ;  /* 0x0000000a0b0a7290 */ /* 0x000fe2000fffe03f */
[----:B------:R-:W-:Y:S01]  /*1080*/  UMOV UR44, UR13 ;  /* 0x0000000d002c7c82 */ /* 0x000fe20008000000 */
[----:B------:R-:W-:Y:S02]  /*1090*/  @UP1 USHF.R.U32.HI UR44, URZ, UR14, UR7 ;  /* 0x0000000e3f2c1299 */ /* 0x000fe40008011607 */
[----:B------:R-:W-:Y:S02]  /*10a0*/  UIADD3 UR4, UR10, UR4, URZ ;  /* 0x000000040a047290 */ /* 0x000fe4000fffe03f */
[----:B------:R-:W-:Y:S02]  /*10b0*/  UIADD3 UR6, -UR44, URZ, URZ ;  /* 0x0000003f2c067290 */ /* 0x000fe4000fffe13f */
[----:B------:R-:W-:-:S02]  /*10c0*/  UP2UR UR50, UPR, URZ, 0x8 ;  /* 0x000000083f327883 */ /* 0x000fc40008000000 */
[----:B------:R-:W-:Y:S01]  /*10d0*/  UP2UR UR49, UPR, URZ, 0x4 ;  /* 0x000000043f317883 */ /* 0x000fe20008000000 */
[----:B------:R-:W-:Y:S01]  /*10e0*/  IMAD.U32 R0, RZ, RZ, UR4 ;  /* 0x00000004ff007e24 */ /* 0x000fe2000f8e00ff */
[----:B------:R-:W-:Y:S01]  /*10f0*/  UIMAD UR38, UR38, UR6, UR13 ;  /* 0x00000006262672a4 */ /* 0x000fe2000f8e020d */
[----:B------:R-:W-:Y:S11]  /*1100*/  @P0 BRA `(.L_x_1032) ;  /* 0x0000000000400947 */ /* 0x000ff60003800000 */
[----:B------:R-:W-:Y:S01]  /*1110*/  ISETP.LT.AND P0, PT, RZ, UR10, PT ;  /* 0x0000000aff007c0c */ /* 0x000fe2000bf01270 */
[----:B------:R-:W-:-:S12]  /*1120*/  UIADD3 UR4, UR10, -0x1, URZ ;  /* 0xffffffff0a047890 */ /* 0x000fd8000fffe03f */
[----:B------:R-:W-:Y:S05]  /*1130*/  @P0 BRA `(.L_x_1033) ;  /* 0x00000000001c0947 */ /* 0x000fea0003800000 */
[----:B------:R-:W-:Y:S02]  /*1140*/  UISETP.NE.AND UP0, UPT, UR5, 0x1, UPT ;  /* 0x000000010500788c */ /* 0x000fe4000bf05270 */
[----:B------:R-:W-:-:S09]  /*1150*/  UIADD3 UR4, -UR10, URZ, URZ ;  /* 0x0000003f0a047290 */ /* 0x000fd2000fffe13f */
[----:B------:R-:W-:Y:S02]  /*1160*/  @UP0 ULDC.64 UR8, c[0x0][0x9e8] ;  /* 0x00027a0000080ab9 */ /* 0x000fe40000000a00 */
[----:B------:R-:W-:-:S04]  /*1170*/  UIMAD.WIDE.U32 UR6, UR4, UR8, URZ ;  /* 0x00000008040672a5 */ /* 0x000fc8000f8e003f */
[----:B------:R-:W-:-:S04]  /*1180*/  @UP0 USHF.R.U32.HI UR4, URZ, UR9, UR7 ;  /* 0x000000093f040299 */ /* 0x000fc80008011607 */
[----:B------:R-:W-:Y:S01]  /*1190*/  ULOP3.LUT UR4, URZ, UR4, URZ, 0x33, !UPT ;  /* 0x000000043f047292 */ /* 0x000fe2000f8e333f */
[----:B------:R-:W-:Y:S11]  /*11a0*/  BRA `(.L_x_1034) ;  /* 0x0000000000107947 */ /* 0x000ff60003800000 */
.L_x_1033:
[----:B------:R-:W-:-:S11]  /*11b0*/  UISETP.NE.AND UP0, UPT, UR5, 0x1, UPT ;  /* 0x000000010500788c */ /* 0x000fd6000bf05270 */
[----:B------:R-:W-:Y:S02]  /*11c0*/  @UP0 ULDC.64 UR8, c[0x0][0x9e8] ;  /* 0x00027a0000080ab9 */ /* 0x000fe40000000a00 */
[----:B------:R-:W-:-:S04]  /*11d0*/  UIMAD.WIDE.U32 UR6, UR4, UR8, URZ ;  /* 0x00000008040672a5 */ /* 0x000fc8000f8e003f */
[----:B------:R-:W-:-:S12]  /*11e0*/  @UP0 USHF.R.U32.HI UR4, URZ, UR9, UR7 ;  /* 0x000000093f040299 */ /* 0x000fd80008011607 */
.L_x_1034:
[----:B------:R-:W-:-:S06]  /*11f0*/  UIMAD UR4, UR4, UR5, UR5 ;  /* 0x00000005040472a4 */ /* 0x000fcc000f8e0205 */
[----:B------:R-:W-:-:S07]  /*1200*/  VIMNMX R0, R0, UR4, PT ;  /* 0x0000000400007c48 */ /* 0x000fce000bfe0100 */
.L_x_1032:
[----:B------:R-:W-:Y:S01]  /*1210*/  UISETP.NE.AND UP0, UPT, UR50, URZ, UPT ;  /* 0x0000003f3200728c */ /* 0x000fe2000bf05270 */
[----:B------:R-:W-:Y:S01]  /*1220*/  VIADD R0, R0, 0x7f ;  /* 0x0000007f00007836 */ /* 0x000fe20000000000 */
[----:B------:R-:W-:Y:S01]  /*1230*/  UMOV UR9, UR37 ;  /* 0x0000002500097c82 */ /* 0x000fe20008000000 */
[----:B------:R-:W-:Y:S02]  /*1240*/  UIMAD UR4, UR43, UR12, 0x7f ;  /* 0x0000007f2b0474a4 */ /* 0x000fe4000f8e020c */
[----:B------:R-:W-:Y:S01]  /*1250*/  UIMAD UR54, UR43, UR12, -UR54 ;  /* 0x0000000c2b3672a4 */ /* 0x000fe2000f8e0a36 */
[----:B------:R-:W-:Y:S01]  /*1260*/  SHF.R.S32.HI R3, RZ, 0x1f, R0 ;  /* 0x0000001fff037819 */ /* 0x000fe20000011400 */
[----:B------:R-:W-:Y:S01]  /*1270*/  USHF.R.S32.HI UR8, URZ, 0x1f, UR4 ;  /* 0x0000001f3f087899 */ /* 0x000fe20008011404 */
[----:B------:R-:W-:Y:S02]  /*1280*/  ULDC UR10, c[0x0][0x9dc] ;  /* 0x00027700000a7ab9 */ /* 0x000fe40000000800 */
[----:B------:R-:W-:Y:S01]  /*1290*/  LEA.HI R3, R3, R0, RZ, 0x7 ;  /* 0x0000000003037211 */ /* 0x000fe200078f38ff */
[----:B------:R-:W-:Y:S01]  /*12a0*/  @UP0 ULDC UR6, c[0x0][0x44c] ;  /* 0x0001130000060ab9 */ /* 0x000fe20000000800 */
[----:B------:R-:W-:Y:S01]  /*12b0*/  @UP0 ULDC UR11, c[0x0][0x450] ;  /* 0x00011400000b0ab9 */ /* 0x000fe20000000800 */
[----:B------:R-:W-:Y:S01]  /*12c0*/  UIMAD.WIDE.U32 UR6, UR37, UR6, URZ ;  /* 0x00000006250672a5 */ /* 0x000fe2000f8e003f */
[----:B------:R-:W-:Y:S01]  /*12d0*/  SHF.R.S32.HI R3, RZ, 0x7, R3 ;  /* 0x00000007ff037819 */ /* 0x000fe20000011403 */
[----:B------:R-:W-:-:S02]  /*12e0*/  ULEA.HI UR8, UR8, UR4, URZ, 0x7 ;  /* 0x0000000408087291 */ /* 0x000fc4000f8f383f */
[----:B------:R-:W-:Y:S02]  /*12f0*/  @UP0 USHF.R.U32.HI UR9, URZ, UR11, UR7 ;  /* 0x0000000b3f090299 */ /* 0x000fe40008011607 */
[----:B------:R-:W-:Y:S02]  /*1300*/  UISETP.GE.AND UP0, UPT, UR5, 0x1, UPT ;  /* 0x000000010500788c */ /* 0x000fe4000bf06270 */
[----:B------:R-:W-:Y:S02]  /*1310*/  USHF.R.S32.HI UR8, URZ, 0x7, UR8 ;  /* 0x000000073f087899 */ /* 0x000fe40008011408 */
[----:B------:R-:W-:Y:S02]  /*1320*/  UIADD3 UR4, UR54, UR9, URZ ;  /* 0x0000000936047290 */ /* 0x000fe4000fffe03f */
[----:B------:R-:W-:Y:S02]  /*1330*/  PLOP3.LUT P0, PT, PT, PT, UP0, 0x40, 0x0 ;  /* 0x000000000000781c */ /* 0x000fe40003f0e808 */
[----:B------:R-:W-:Y:S01]  /*1340*/  UIADD3 UR9, UR4, -UR10, URZ ;  /* 0x8000000a04097290 */ /* 0x000fe2000fffe03f */
[----:B------:R-:W-:-:S10]  /*1350*/  VIMNMX R88, R3, UR8, PT ;  /* 0x0000000803587c48 */ /* 0x000fd4000bfe0100 */
[----:B------:R-:W-:Y:S05]  /*1360*/  @P0 BRA `(.L_x_1035) ;  /* 0x0000000000440947 */ /* 0x000fea0003800000 */
[----:B------:R-:W-:-:S06]  /*1370*/  UISETP.GT.AND UP0, UPT, UR4, -0x1, UPT ;  /* 0xffffffff0400788c */ /* 0x000fcc000bf04270 */
[----:B------:R-:W-:-:S13]  /*1380*/  PLOP3.LUT P0, PT, PT, PT, UP0, 0x80, 0x0 ;  /* 0x000000000000781c */ /* 0x000fda0003f0f008 */
[----:B------:R-:W-:Y:S05]  /*1390*/  @P0 BRA `(.L_x_1036) ;  /* 0x00000000001c0947 */ /* 0x000fea0003800000 */
[----:B------:R-:W-:Y:S02]  /*13a0*/  UISETP.NE.AND UP0, UPT, UR5, 0x1, UPT ;  /* 0x000000010500788c */ /* 0x000fe4000bf05270 */
[----:B------:R-:W-:-:S09]  /*13b0*/  ULOP3.LUT UR4, URZ, UR4, URZ, 0x33, !UPT ;  /* 0x000000043f047292 */ /* 0x000fd2000f8e333f */
[----:B------:R-:W-:Y:S02]  /*13c0*/  @UP0 ULDC.64 UR10, c[0x0][0x9e8] ;  /* 0x00027a00000a0ab9 */ /* 0x000fe40000000a00 */
[----:B------:R-:W-:-:S04]  /*13d0*/  UIMAD.WIDE.U32 UR6, UR4, UR10, URZ ;  /* 0x0000000a040672a5 */ /* 0x000fc8000f8e003f */
[----:B------:R-:W-:-:S04]  /*13e0*/  @UP0 USHF.R.U32.HI UR4, URZ, UR11, UR7 ;  /* 0x0000000b3f040299 */ /* 0x000fc80008011607 */
[----:B------:R-:W-:Y:S01]  /*13f0*/  ULOP3.LUT UR4, URZ, UR4, URZ, 0x33, !UPT ;  /* 0x000000043f047292 */ /* 0x000fe2000f8e333f */
[----:B------:R-:W-:Y:S11]  /*1400*/  BRA `(.L_x_1037) ;  /* 0x0000000000107947 */ /* 0x000ff60003800000 */
.L_x_1036:
[----:B------:R-:W-:-:S11]  /*1410*/  UISETP.NE.AND UP0, UPT, UR5, 0x1, UPT ;  /* 0x000000010500788c */ /* 0x000fd6000bf05270 */
[----:B------:R-:W-:Y:S02]  /*1420*/  @UP0 ULDC.64 UR10, c[0x0][0x9e8] ;  /* 0x00027a00000a0ab9 */ /* 0x000fe40000000a00 */
[----:B------:R-:W-:-:S04]  /*1430*/  UIMAD.WIDE.U32 UR6, UR4, UR10, URZ ;  /* 0x0000000a040672a5 */ /* 0x000fc8000f8e003f */
[----:B------:R-:W-:-:S12]  /*1440*/  @UP0 USHF.R.U32.HI UR4, URZ, UR11, UR7 ;  /* 0x0000000b3f040299 */ /* 0x000fd80008011607 */
.L_x_1037:
[----:B------:R-:W-:-:S04]  /*1450*/  UIMAD UR4, UR4, UR5, URZ ;  /* 0x00000005040472a4 */ /* 0x000fc8000f8e023f */
[----:B------:R-:W-:-:S04]  /*1460*/  UISETP.LT.AND UP0, UPT, UR9, UR4, UPT ;  /* 0x000000040900728c */ /* 0x000fc8000bf01270 */
[----:B------:R-:W-:-:S12]  /*1470*/  USEL UR9, UR9, UR4, !UP0 ;  /* 0x0000000409097287 */ /* 0x000fd8000c000000 */
.L_x_1035:
[----:B------:R-:W-:Y:S01]  /*1480*/  USHF.R.S32.HI UR4, URZ, 0x1f, UR9 ;  /* 0x0000001f3f047899 */ /* 0x000fe20008011409 */
[----:B------:R-:W-:Y:S01]  /*1490*/  PLOP3.LUT P0, PT, PT, PT, PT, 0x80, 0x0 ;  /* 0x000000000000781c */ /* 0x000fe20003f0f070 */
[----:B------:R-:W-:Y:S01]  /*14a0*/  IMAD.MOV.U32 R0, RZ, RZ, RZ ;  /* 0x000000ffff007224 */ /* 0x000fe200078e00ff */
[----:B------:R-:W-:Y:S01]  /*14b0*/  CS2R R150, SRZ ;  /* 0x0000000000967805 */ /* 0x000fe2000001ff00 */
[----:B------:R-:W-:Y:S01]  /*14c0*/  ULEA.HI UR4, UR4, UR9, URZ, 0x7 ;  /* 0x0000000904047291 */ /* 0x000fe2000f8f383f */
[----:B------:R-:W-:Y:S01]  /*14d0*/  IMAD.MOV.U32 R36, RZ, RZ, RZ ;  /* 0x000000ffff247224 */ /* 0x000fe200078e00ff */
[----:B------:R-:W-:Y:S02]  /*14e0*/  CS2R R148, SRZ ;  /* 0x0000000000947805 */ /* 0x000fe4000001ff00 */
[----:B------:R-:W-:Y:S01]  /*14f0*/  CS2R R146, SRZ ;  /* 0x0000000000927805 */ /* 0x000fe2000001ff00 */
[----:B------:R-:W-:Y:S01]  /*1500*/  USHF.R.S32.HI UR4, URZ, 0x7, UR4 ;  /* 0x000000073f047899 */ /* 0x000fe20008011404 */
[----:B------:R-:W-:-:S02]  /*1510*/  CS2R R144, SRZ ;  /* 0x0000000000907805 */ /* 0x000fc4000001ff00 */
[----:B------:R-:W-:Y:S02]  /*1520*/  CS2R R142, SRZ ;  /* 0x00000000008e7805 */ /* 0x000fe4000001ff00 */
[----:B------:R-:W-:Y:S01]  /*1530*/  CS2R R140, SRZ ;  /* 0x00000000008c7805 */ /* 0x000fe2000001ff00 */
[----:B------:R-:W-:Y:S01]  /*1540*/  UISETP.LT.AND UP0, UPT, URZ, UR4, UPT ;  /* 0x000000043f00728c */ /* 0x000fe2000bf01270 */
[----:B------:R-:W-:Y:S02]  /*1550*/  CS2R R138, SRZ ;  /* 0x00000000008a7805 */ /* 0x000fe4000001ff00 */
[----:B------:R-:W-:Y:S02]  /*1560*/  CS2R R136, SRZ ;  /* 0x0000000000887805 */ /* 0x000fe4000001ff00 */
[----:B------:R-:W-:Y:S01]  /*1570*/  CS2R R134, SRZ ;  /* 0x0000000000867805 */ /* 0x000fe2000001ff00 */
[----:B------:R-:W-:Y:S01]  /*1580*/  USEL UR39, URZ, UR4, !UP0 ;  /* 0x000000043f277287 */ /* 0x000fe2000c000000 */
[----:B------:R-:W-:-:S02]  /*1590*/  CS2R R132, SRZ ;  /* 0x0000000000847805 */ /* 0x000fc4000001ff00 */
[----:B------:R-:W-:Y:S02]  /*15a0*/  CS2R R130, SRZ ;  /* 0x0000000000827805 */ /* 0x000fe4000001ff00 */
[----:B------:R-:W-:Y:S02]  /*15b0*/  CS2R R128, SRZ ;  /* 0x0000000000807805 */ /* 0x000fe4000001ff00 */
[----:B------:R-:W-:Y:S02]  /*15c0*/  CS2R R126, SRZ ;  /* 0x00000000007e7805 */ /* 0x000fe4000001ff00 */
[----:B------:R-:W-:Y:S02]  /*15d0*/  CS2R R124, SRZ ;  /* 0x00000000007c7805 */ /* 0x000fe4000001ff00 */
[----:B------:R-:W-:Y:S02]  /*15e0*/  ISETP.GT.AND P1, PT, R88, UR39, PT ;  /* 0x0000002758007c0c */ /* 0x000fe4000bf24270 */
        /* <DEDUP_REMOVED lines=15> */
[----:B------:R-:W-:Y:S01]  /*16e0*/  IMAD.MOV.U32 R93, RZ, RZ, RZ ;  /* 0x000000ffff5d7224 */ /* 0x000fe200078e00ff */
[----:B------:R-:W-:Y:S02]  /*16f0*/  CS2R R6, SRZ ;  /* 0x0000000000067805 */ /* 0x000fe4000001ff00 */
[----:B------:R-:W-:Y:S01]  /*1700*/  CS2R R90, SRZ ;  /* 0x00000000005a7805 */ /* 0x000fe2000001ff00 */
[----:B------:R-:W-:Y:S01]  /*1710*/  IMAD.MOV.U32 R46, RZ, RZ, RZ ;  /* 0x000000ffff2e7224 */ /* 0x000fe200078e00ff */
[----:B------:R-:W-:Y:S06]  /*1720*/  @!P1 BRA `(.L_x_1038) ;  /* 0x000000e400409947 */ /* 0x000fec0003800000 */
[----:B------:R-:W0:Y:S01]  /*1730*/  SHFL.IDX PT, R0, R186, RZ, 0x1f ;  /* 0x00001fffba007589 */ /* 0x000e2200000e0000 */
[----:B------:R-:W1:Y:S01]  /*1740*/  S2UR UR40, SR_CgaCtaId ;  /* 0x00000000002879c3 */ /* 0x000e620000008800 */
[----:B------:R-:W-:Y:S01]  /*1750*/  UMOV UR41, 0x400 ;  /* 0x0000040000297882 */ /* 0x000fe20000000000 */
        /* <DEDUP_REMOVED lines=19> */
[----:B------:R-:W-:Y:S02]  /*1890*/  IMAD.U32 R10, RZ, RZ, UR6 ;  /* 0x00000006ff0a7e24 */ /* 0x000fe4000f8e00ff */
[----:B------:R-:W-:Y:S02]  /*18a0*/  IMAD.U32 R6, RZ, RZ, UR4 ;  /* 0x00000004ff067e24 */ /* 0x000fe4000f8e00ff */
[----:B------:R-:W-:-:S02]  /*18b0*/  IMAD.U32 R7, RZ, RZ, UR5 ;  /* 0x00000005ff077e24 */ /* 0x000fc4000f8e00ff */
[----:B------:R-:W-:Y:S02]  /*18c0*/  IMAD.U32 R11, RZ, RZ, UR7 ;  /* 0x00000007ff0b7e24 */ /* 0x000fe4000f8e00ff */
[----:B------:R-:W-:Y:S02]  /*18d0*/  IMAD.MOV.U32 R8, RZ, RZ, 0x70 ;  /* 0x00000070ff087424 */ /* 0x000fe400078e00ff */
[----:B------:R-:W-:Y:S02]  /*18e0*/  IMAD.MOV.U32 R12, RZ, RZ, 0x1 ;  /* 0x00000001ff0c7424 */ /* 0x000fe400078e00ff */
[----:B0-----:R-:W-:-:S07]  /*18f0*/  IMAD.MOV.U32 R13, RZ, RZ, RZ ;  /* 0x000000ffff0d7224 */ /* 0x001fce00078e00ff */
[----:B------:R-:W-:-:S07]  /*1900*/  LEPC R20, `(.L_x_1039) ;  /* 0x000000001014794e */ /* 0x000fce0000000000 */
[----:B-1----:R-:W-:Y:S05]  /*1910*/  CALL.ABS.NOINC R2 ;  /* 0x0000000002007343 */ /* 0x002fea0003c00000 */
.L_x_1039:
        /* <DEDUP_REMOVED lines=9> */
.L_x_1204:
[----:B------:R-:W-:Y:S05]  /*19b0*/  @!P0 BRA `(.L_x_1041) ;  /* 0x0000000000048947 */ /* 0x000fea0003800000 */
[----:B------:R-:W-:Y:S01]  /*19c0*/  BPT.TRAP 0x1 ;  /* 0x000000040000795c */ /* 0x000fe20000300000 */
.L_x_1041:
[----:B------:R-:W-:Y:S02]  /*19d0*/  IMAD.U32 R9, RZ, RZ, UR45 ;  /* 0x0000002dff097e24 */ /* 0x000fe4000f8e00ff */
[----:B0-----:R-:W-:-:S03]  /*19e0*/  IMAD.U32 R0, RZ, RZ, UR46 ;  /* 0x0000002eff007e24 */ /* 0x001fc6000f8e00ff */
[----:B------:R-:W-:Y:S02]  /*19f0*/  LEA R9, R9, UR41, 0x3 ;  /* 0x0000002909097c11 */ /* 0x000fe4000f8e18ff */
[----:B------:R-:W-:-:S04]  /*1a00*/  SHF.L.U32 R0, R0, 0x1f, RZ ;  /* 0x0000001f00007819 */ /* 0x000fc800000006ff */
[----:B------:R0:W1:Y:S01]  /*1a10*/  SYNCS.PHASECHK.TRANS64.TRYWAIT P1, [R9+URZ+0x28830], R0 ;  /* 0x02883000090075a7 */ /* 0x000062000802017f */
[----:B------:R-:W-:Y:S05]  /*1a20*/  @!P0 BRA `(.L_x_1042) ;  /* 0x0000000000048947 */ /* 0x000fea0003800000 */
[----:B------:R-:W-:Y:S01]  /*1a30*/  BPT.TRAP 0x1 ;  /* 0x000000040000795c */ /* 0x000fe20000300000 */
.L_x_1042:
[----:B-1----:R-:W-:Y:S05]  /*1a40*/  @P1 BRA `(.L_x_1043) ;  /* 0x0000000000081947 */ /* 0x002fea0003800000 */
[----:B------:R-:W1:Y:S02]  /*1a50*/  SYNCS.PHASECHK.TRANS64.TRYWAIT P1, [R9+URZ+0x28830], R0 ;  /* 0x02883000090075a7 */ /* 0x000e64000802017f */
[----:B-1----:R-:W-:Y:S05]  /*1a60*/  @!P1 BRA `(.L_x_1044) ;  /* 0x0000014400409947 */ /* 0x002fea0003800000 */
.L_x_1043:
        /* <DEDUP_REMOVED lines=63> */
.L_x_1045:
[----:B------:R-:W-:Y:S01]  /*1e60*/  UISETP.NE.AND UP1, UPT, UR50, URZ, UPT ;  /* 0x0000003f3200728c */ /* 0x000fe2000bf25270 */
[----:B------:R-:W-:Y:S01]  /*1e70*/  R2UR UR6, R9 ;  /* 0x00000000090672ca */ /* 0x000fe200000e0000 */
[----:B------:R-:W-:Y:S01]  /*1e80*/  ULDC UR7, c[0x0][0x9d8] ;  /* 0x0002760000077ab9 */ /* 0x000fe20000000800 */
[----:B------:R-:W2:Y:S01]  /*1e90*/  LDC R8, c[0x0][0x2f0] ;  /* 0x0000bc00ff087b82 */ /* 0x000ea20000000800 */
[----:B------:R-:W-:Y:S01]  /*1ea0*/  FMUL.FTZ R36, R36, UR7 ;  /* 0x0000000724247c20 */ /* 0x000fe20008410000 */
[----:B------:R-:W-:Y:S01]  /*1eb0*/  FMUL.FTZ R32, R32, UR7 ;  /* 0x0000000720207c20 */ /* 0x000fe20008410000 */
[----:B------:R-:W-:Y:S01]  /*1ec0*/  PLOP3.LUT P1, PT, PT, PT, UP1, 0x80, 0x0 ;  /* 0x000000000000781c */ /* 0x000fe20003f2f018 */
[----:B------:R-:W-:Y:S01]  /*1ed0*/  FMUL.FTZ R40, R40, UR7 ;  /* 0x0000000728287c20 */ /* 0x000fe20008410000 */
[----:B------:R-:W-:Y:S01]  /*1ee0*/  PLOP3.LUT P2, PT, PT, PT, UP1, 0x80, 0x0 ;  /* 0x000000000000781c */ /* 0x000fe20003f4f018 */
[----:B------:R3:W4:Y:S01]  /*1ef0*/  MUFU.TANH R125, R36 ;  /* 0x00000024007d7308 */ /* 0x0007220000002400 */
[----:B------:R-:W-:Y:S01]  /*1f00*/  FMUL.FTZ R13, R25, UR7 ;  /* 0x00000007190d7c20 */ /* 0x000fe20008410000 */
[----:B------:R-:W-:Y:S01]  /*1f10*/  @UP1 ULDC UR10, c[0x0][0x44c] ;  /* 0x00011300000a1ab9 */ /* 0x000fe20000000800 */
[----:B01----:R-:W0:Y:S01]  /*1f20*/  LDC R9, c[0x0][0x288] ;  /* 0x0000a200ff097b82 */ /* 0x003e220000000800 */
[----:B------:R-:W-:Y:S01]  /*1f30*/  FMUL.FTZ R61, R61, UR7 ;  /* 0x000000073d3d7c20 */ /* 0x000fe20008410000 */
[----:B------:R-:W-:Y:S01]  /*1f40*/  IMAD.MOV.U32 R25, RZ, RZ, -0x80 ;  /* 0xffffff80ff197424 */ /* 0x000fe200078e00ff */
[----:B------:R-:W-:Y:S01]  /*1f50*/  UIADD3 UR6, UR6, 0x28840, URZ ;  /* 0x0002884006067890 */ /* 0x000fe2000fffe03f */
[----:B------:R-:W-:Y:S01]  /*1f60*/  FMUL.FTZ R44, R44, UR7 ;  /* 0x000000072c2c7c20 */ /* 0x000fe20008410000 */
[----:B------:R1:W0:Y:S01]  /*1f70*/  MUFU.TANH R127, R32 ;  /* 0x00000020007f7308 */ /* 0x0002220000002400 */
[----:B---3--:R-:W-:Y:S01]  /*1f80*/  FMUL.FTZ R36, R47, UR7 ;  /* 0x000000072f247c20 */ /* 0x008fe20008410000 */
[----:B------:R-:W-:-:S02]  /*1f90*/  VIADD R47, R17, UR37 ;  /* 0x00000025112f7c36 */ /* 0x000fc40008000000 */
[----:B------:R-:W-:Y:S01]  /*1fa0*/  FMUL.FTZ R48, R48, UR7 ;  /* 0x0000000730307c20 */ /* 0x000fe20008410000 */
[----:B------:R-:W-:Y:S01]  /*1fb0*/  FMUL.FTZ R52, R52, UR7 ;  /* 0x0000000734347c20 */ /* 0x000fe20008410000 */
[----:B------:R-:W-:Y:S01]  /*1fc0*/  FMUL.FTZ R56, R56, UR7 ;  /* 0x0000000738387c20 */ /* 0x000fe20008410000 */
[----:B------:R-:W-:Y:S01]  /*1fd0*/  @P1 IMAD.HI.U32 R11, R47, UR10, RZ ;  /* 0x0000000a2f0b1c27 */ /* 0x000fe2000f8e00ff */
[----:B------:R-:W-:Y:S01]  /*1fe0*/  @UP1 ULDC UR10, c[0x0][0x450] ;  /* 0x00011400000a1ab9 */ /* 0x000fe20000000800 */
[----:B------:R3:W0:Y:S02]  /*1ff0*/  MUFU.TANH R123, R40 ;  /* 0x00000028007b7308 */ /* 0x0006240000002400 */
[----:B-1----:R-:W-:Y:S01]  /*2000*/  FMUL.FTZ R32, R43, UR7 ;  /* 0x000000072b207c20 */ /* 0x002fe20008410000 */
[----:B------:R-:W-:Y:S01]  /*2010*/  UISETP.NE.AND UP0, UPT, UR49, URZ, UPT ;  /* 0x0000003f3100728c */ /* 0x000fe2000bf05270 */
[----:B------:R-:W-:Y:S01]  /*2020*/  @P2 SHF.R.U32.HI R47, RZ, UR10, R11 ;  /* 0x0000000aff2f2c19 */ /* 0x000fe2000801160b */
[----:B------:R-:W-:Y:S01]  /*2030*/  FMUL.FTZ R0, R26, UR7 ;  /* 0x000000071a007c20 */ /* 0x000fe20008410000 */
[----:B------:R-:W-:Y:S01]  /*2040*/  FMUL.FTZ R6, R30, UR7 ;  /* 0x000000071e067c20 */ /* 0x000fe20008410000 */
[----:B------:R-:W-:Y:S01]  /*2050*/  FMUL.FTZ R20, R34, UR7 ;  /* 0x0000000722147c20 */ /* 0x000fe20008410000 */
[----:B------:R-:W-:Y:S01]  /*2060*/  FMUL.FTZ R26, R38, UR7 ;  /* 0x00000007261a7c20 */ /* 0x000fe20008410000 */
[----:B------:R1:W0:Y:S01]  /*2070*/  MUFU.TANH R43, R61 ;  /* 0x0000003d002b7308 */ /* 0x0002220000002400 */
[----:B---3--:R-:W-:Y:S01]  /*2080*/  FMUL.FTZ R40, R51, UR7 ;  /* 0x0000000733287c20 */ /* 0x008fe20008410000 */
[----:B------:R-:W-:-:S02]  /*2090*/  IMAD R51, R88, R25, 0x80 ;  /* 0x0000008058337424 */ /* 0x000fc400078e0219 */
[----:B------:R-:W-:Y:S01]  /*20a0*/  FMUL.FTZ R30, R42, UR7 ;  /* 0x000000072a1e7c20 */ /* 0x000fe20008410000 */
[----:B------:R-:W-:Y:S01]  /*20b0*/  UPRMT UR6, UR40, 0x654, UR6 ;  /* 0x0000065428067896 */ /* 0x000fe20008000006 */
[----:B------:R-:W-:Y:S01]  /*20c0*/  FMUL.FTZ R14, R24, UR7 ;  /* 0x00000007180e7c20 */ /* 0x000fe20008410000 */
[----:B------:R-:W-:Y:S02]  /*20d0*/  VIADD R25, R51, 0x1 ;  /* 0x0000000133197836 */ /* 0x000fe40000000000 */
[----:B------:R-:W-:Y:S01]  /*20e0*/  FMUL.FTZ R15, R28, UR7 ;  /* 0x000000071c0f7c20 */ /* 0x000fe20008410000 */
[----:B------:R3:W0:Y:S01]  /*20f0*/  MUFU.TANH R121, R44 ;  /* 0x0000002c00797308 */ /* 0x0006220000002400 */
[----:B-1----:R-:W1:Y:S01]  /*2100*/  SHFL.IDX PT, R61, R47, RZ, 0x1c1f ;  /* 0x001c1fff2f3d7589 */ /* 0x002e6200000e0000 */
[----:B------:R-:W-:Y:S01]  /*2110*/  FMUL.FTZ R34, R46, UR7 ;  /* 0x000000072e227c20 */ /* 0x000fe20008410000 */
[----:B------:R-:W-:Y:S01]  /*2120*/  FMUL.FTZ R38, R50, UR7 ;  /* 0x0000000732267c20 */ /* 0x000fe20008410000 */
[----:B------:R-:W-:Y:S01]  /*2130*/  FMUL.FTZ R42, R54, UR7 ;  /* 0x00000007362a7c20 */ /* 0x000fe20008410000 */
[----:B------:R-:W-:Y:S01]  /*2140*/  FMUL.FTZ R2, R27, UR7 ;  /* 0x000000071b027c20 */ /* 0x000fe20008410000 */
[----:B------:R-:W-:Y:S01]  /*2150*/  FMUL.FTZ R21, R29, UR7 ;  /* 0x000000071d157c20 */ /* 0x000fe20008410000 */
[----:B------:R-:W-:Y:S01]  /*2160*/  FMUL.FTZ R7, R31, UR7 ;  /* 0x000000071f077c20 */ /* 0x000fe20008410000 */
[----:B------:R5:W0:Y:S01]  /*2170*/  MUFU.TANH R119, R48 ;  /* 0x0000003000777308 */ /* 0x000a220000002400 */
[----:B------:R-:W-:Y:S01]  /*2180*/  FMUL.FTZ R33, R33, UR7 ;  /* 0x0000000721217c20 */ /* 0x000fe20008410000 */
[----:B------:R-:W-:Y:S01]  /*2190*/  FMUL.FTZ R24, R35, UR7 ;  /* 0x0000000723187c20 */ /* 0x000fe20008410000 */
[----:B------:R-:W-:Y:S01]  /*21a0*/  FMUL.FTZ R28, R39, UR7 ;  /* 0x00000007271c7c20 */ /* 0x000fe20008410000 */
[----:B------:R-:W-:Y:S01]  /*21b0*/  FMUL.FTZ R41, R41, UR7 ;  /* 0x0000000729297c20 */ /* 0x000fe20008410000 */
[----:B------:R-:W-:Y:S01]  /*21c0*/  FMUL.FTZ R45, R45, UR7 ;  /* 0x000000072d2d7c20 */ /* 0x000fe20008410000 */
[----:B------:R-:W-:Y:S01]  /*21d0*/  FMUL.FTZ R53, R53, UR7 ;  /* 0x0000000735357c20 */ /* 0x000fe20008410000 */
[----:B---3--:R-:W-:Y:S01]  /*21e0*/  FMUL.FTZ R44, R55, UR7 ;  /* 0x00000007372c7c20 */ /* 0x008fe20008410000 */
[----:B------:R3:W0:Y:S01]  /*21f0*/  MUFU.TANH R117, R52 ;  /* 0x0000003400757308 */ /* 0x0006220000002400 */
[----:B------:R-:W-:Y:S01]  /*2200*/  FMUL.FTZ R57, R57, UR7 ;  /* 0x0000000739397c20 */ /* 0x000fe20008410000 */
[----:B------:R-:W-:Y:S01]  /*2210*/  FMUL.FTZ R46, R58, UR7 ;  /* 0x000000073a2e7c20 */ /* 0x000fe20008410000 */
[----:B-----5:R-:W-:Y:S01]  /*2220*/  FMUL.FTZ R48, R59, UR7 ;  /* 0x000000073b307c20 */ /* 0x020fe20008410000 */
[----:B------:R-:W-:Y:S01]  /*2230*/  FMUL.FTZ R60, R60, UR7 ;  /* 0x000000073c3c7c20 */ /* 0x000fe20008410000 */
[----:B------:R-:W-:Y:S01]  /*2240*/  FMUL.FTZ R50, R62, UR7 ;  /* 0x000000073e327c20 */ /* 0x000fe20008410000 */
[----:B------:R-:W-:Y:S01]  /*2250*/  FMUL.FTZ R64, R64, UR7 ;  /* 0x0000000740407c20 */ /* 0x000fe20008410000 */
[----:B------:R-:W-:Y:S01]  /*2260*/  FMUL.FTZ R65, R65, UR7 ;  /* 0x0000000741417c20 */ /* 0x000fe20008410000 */
[----:B------:R5:W0:Y:S01]  /*2270*/  MUFU.TANH R115, R56 ;  /* 0x0000003800737308 */ /* 0x000a220000002400 */
[----:B---3--:R-:W-:Y:S01]  /*2280*/  FMUL.FTZ R52, R63, UR7 ;  /* 0x000000073f347c20 */ /* 0x008fe20008410000 */
[----:B------:R-:W-:Y:S01]  /*2290*/  FMUL.FTZ R54, R66, UR7 ;  /* 0x0000000742367c20 */ /* 0x000fe20008410000 */
[----:B------:R-:W-:Y:S01]  /*22a0*/  FMUL.FTZ R89, R70, UR7 ;  /* 0x0000000746597c20 */ /* 0x000fe20008410000 */
[----:B------:R-:W-:Y:S01]  /*22b0*/  FMUL.FTZ R91, R71, UR7 ;  /* 0x00000007475b7c20 */ /* 0x000fe20008410000 */
[----:B------:R-:W-:Y:S01]  /*22c0*/  FMUL.FTZ R93, R74, UR7 ;  /* 0x000000074a5d7c20 */ /* 0x000fe20008410000 */
[----:B------:R-:W-:Y:S01]  /*22d0*/  FMUL.FTZ R95, R75, UR7 ;  /* 0x000000074b5f7c20 */ /* 0x000fe20008410000 */
[----:B------:R-:W-:Y:S01]  /*22e0*/  FMUL.FTZ R76, R76, UR7 ;  /* 0x000000074c4c7c20 */ /* 0x000fe20008410000 */
[----:B------:R-:W-:Y:S01]  /*22f0*/  FMUL.FTZ R4, R78, UR7 ;  /* 0x000000074e047c20 */ /* 0x000fe20008410000 */
[----:B-----5:R-:W-:Y:S01]  /*2300*/  FMUL.FTZ R56, R67, UR7 ;  /* 0x0000000743387c20 */ /* 0x020fe20008410000 */
[----:B------:R-:W-:Y:S01]  /*2310*/  FMUL.FTZ R3, R79, UR7 ;  /* 0x000000074f037c20 */ /* 0x000fe20008410000 */
        /* <DEDUP_REMOVED lines=8> */
[----:B------:R-:W-:-:S02]  /*23a0*/  IMAD R25, R16, -0x2, R25 ;  /* 0xfffffffe10197824 */ /* 0x000fc400078e0219 */
[----:B------:R-:W-:Y:S01]  /*23b0*/  FMUL.FTZ R68, R68, UR7 ;  /* 0x0000000744447c20 */ /* 0x000fe20008410000 */
[----:B------:R-:W-:Y:S01]  /*23c0*/  FMUL.FTZ R69, R69, UR7 ;  /* 0x0000000745457c20 */ /* 0x000fe20008410000 */
[----:B------:R-:W-:Y:S01]  /*23d0*/  FMUL.FTZ R72, R72, UR7 ;  /* 0x0000000748487c20 */ /* 0x000fe20008410000 */
[----:B------:R-:W-:Y:S01]  /*23e0*/  FMUL.FTZ R73, R73, UR7 ;  /* 0x0000000749497c20 */ /* 0x000fe20008410000 */
[----:B------:R-:W-:Y:S01]  /*23f0*/  FMUL.FTZ R77, R77, UR7 ;  /* 0x000000074d4d7c20 */ /* 0x000fe20008410000 */
[----:B------:R-:W-:Y:S01]  /*2400*/  PLOP3.LUT P1, PT, PT, PT, UP0, 0x40, 0x0 ;  /* 0x000000000000781c */ /* 0x000fe20003f2e808 */
[C---:B--2---:R-:W-:Y:S01]  /*2410*/  IMAD R58, R8.reuse, UR43, R25 ;  /* 0x0000002b083a7c24 */ /* 0x044fe2000f8e0219 */
[----:B------:R-:W2:Y:S01]  /*2420*/  MUFU.TANH R14, R14 ;  /* 0x0000000e000e7308 */ /* 0x000ea20000002400 */
[----:B------:R-:W-:Y:S01]  /*2430*/  ULDC UR55, c[0x0][0x9dc] ;  /* 0x0002770000377ab9 */ /* 0x000fe20000000800 */
[----:B------:R-:W-:Y:S01]  /*2440*/  SYNCS.ARRIVE.TRANS64.RED.A1T0 RZ, [UR6], RZ ;  /* 0x000000ffffff79a7 */ /* 0x000fe20008100406 */
[----:B------:R-:W-:Y:S01]  /*2450*/  ULOP3.LUT UR6, URZ, UR55, URZ, 0x33, !UPT ;  /* 0x000000373f067292 */ /* 0x000fe2000f8e333f */
[----:B------:R-:W-:Y:S01]  /*2460*/  IMAD R25, R8, UR43, R51 ;  /* 0x0000002b08197c24 */ /* 0x000fe2000f8e0233 */
[----:B------:R-:W-:Y:S01]  /*2470*/  ULDC UR14, c[0x0][0x9e0] ;  /* 0x00027800000e7ab9 */ /* 0x000fe20000000800 */
[----:B0-----:R-:W-:-:S02]  /*2480*/  IMAD.IADD R58, R58, 0x1, -R9 ;  /* 0x000000013a3a7824 */ /* 0x001fc400078e0a09 */
[----:B------:R-:W-:Y:S01]  /*2490*/  FMUL.FTZ R37, R37, UR7 ;  /* 0x0000000725257c20 */ /* 0x000fe20008410000 */
[----:B------:R-:W0:Y:S01]  /*24a0*/  MUFU.TANH R13, R13 ;  /* 0x0000000d000d7308 */ /* 0x000e220000002400 */
[----:B------:R-:W-:Y:S01]  /*24b0*/  FMUL.FTZ R49, R49, UR7 ;  /* 0x0000000731317c20 */ /* 0x000fe20008410000 */
[----:B------:R-:W-:Y:S01]  /*24c0*/  IMAD R55, R16, -0x2, R25 ;  /* 0xfffffffe10377824 */ /* 0x000fe200078e0219 */
[----:B------:R-:W-:Y:S01]  /*24d0*/  LEA R62, R88, 0xffffff80, 0x7 ;  /* 0xffffff80583e7811 */ /* 0x000fe200078e38ff */
[C---:B------:R-:W-:Y:S02]  /*24e0*/  VIADD R66, R58.reuse, UR14 ;  /* 0x0000000e3a427c36 */ /* 0x040fe40008000000 */
[----:B------:R-:W-:Y:S02]  /*24f0*/  VIADD R59, R58, UR6 ;  /* 0x000000063a3b7c36 */ /* 0x000fe40008000000 */
[----:B------:R-:W3:Y:S08]  /*2500*/  MUFU.TANH R0, R0 ;  /* 0x0000000000007308 */ /* 0x000ef00000002400 */
[----:B------:R-:W0:Y:S08]  /*2510*/  MUFU.TANH R2, R2 ;  /* 0x0000000200027308 */ /* 0x000e300000002400 */
        /* <DEDUP_REMOVED lines=50> */
[----:B------:R1:W0:Y:S08]  /*2840*/  MUFU.TANH R103, R37 ;  /* 0x0000002500677308 */ /* 0x0002300000002400 */
[----:B------:R5:W0:Y:S01]  /*2850*/  MUFU.TANH R109, R49 ;  /* 0x00000031006d7308 */ /* 0x000a220000002400 */
[----:B-1----:R-:W-:Y:S01]  /*2860*/  VIADDMNMX R37, R61, R66, R55, PT ;  /* 0x000000423d257246 */ /* 0x002fe20003800137 */
[----:B-----5:R-:W-:Y:S01]  /*2870*/  IMAD.IADD R49, R59, 0x1, R61 ;  /* 0x000000013b317824 */ /* 0x020fe200078e023d */
[----:B--234-:R-:W-:Y:S06]  /*2880*/  @P1 BRA `(.L_x_1046) ;  /* 0x0000000000641947 */ /* 0x01cfec0003800000 */
[----:B------:R-:W-:Y:S01]  /*2890*/  IMAD R58, R8, UR43, R61 ;  /* 0x0000002b083a7c24 */ /* 0x000fe2000f8e023d */
[----:B------:R-:W-:Y:S03]  /*28a0*/  BSSY B0, `(.L_x_1047) ;  /* 0x0000013000007945 */ /* 0x000fe60003800000 */
[----:B------:R-:W-:-:S05]  /*28b0*/  IMAD.IADD R25, R58, 0x1, -R9 ;  /* 0x000000013a197824 */ /* 0x000fca00078e0a09 */
[----:B------:R-:W-:-:S13]  /*28c0*/  ISETP.GT.AND P1, PT, R25, -0x1, PT ;  /* 0xffffffff1900780c */ /* 0x000fda0003f24270 */
[----:B------:R-:W-:Y:S05]  /*28d0*/  @P1 BRA `(.L_x_1048) ;  /* 0x0000000000241947 */ /* 0x000fea0003800000 */
[----:B------:R-:W-:Y:S01]  /*28e0*/  ULDC UR6, c[0x0][0x9e4] ;  /* 0x0002790000067ab9 */ /* 0x000fe20000000800 */
[----:B------:R-:W-:Y:S01]  /*28f0*/  LOP3.LUT R25, RZ, R25, RZ, 0x33, !PT ;  /* 0x00000019ff197212 */ /* 0x000fe200078e33ff */
[----:B------:R-:W-:-:S05]  /*2900*/  IMAD.U32 R61, RZ, RZ, UR6 ;  /* 0x00000006ff3d7e24 */ /* 0x000fca000f8e00ff */
[----:B------:R-:W-:-:S13]  /*2910*/  ISETP.NE.AND P1, PT, R61, 0x1, PT ;  /* 0x000000013d00780c */ /* 0x000fda0003f25270 */
[----:B------:R-:W1:Y:S02]  /*2920*/  @P1 LDC.64 R68, c[0x0][0x9e8] ;  /* 0x00027a00ff441b82 */ /* 0x000e640000000a00 */
[----:B-1----:R-:W-:-:S05]  /*2930*/  @P1 IMAD.HI.U32 R58, R25, R68, RZ ;  /* 0x00000044193a1227 */ /* 0x002fca00078e00ff */
[----:B------:R-:W-:-:S04]  /*2940*/  @P1 SHF.R.U32.HI R25, RZ, R69, R58 ;  /* 0x00000045ff191219 */ /* 0x000fc8000001163a */
[----:B------:R-:W-:Y:S01]  /*2950*/  LOP3.LUT R25, RZ, R25, RZ, 0x33, !PT ;  /* 0x00000019ff197212 */ /* 0x000fe200078e33ff */
[----:B------:R-:W-:Y:S06]  /*2960*/  BRA `(.L_x_1049) ;  /* 0x0000000000187947 */ /* 0x000fec0003800000 */
.L_x_1048:
[----:B------:R-:W-:Y:S02]  /*2970*/  ULDC UR6, c[0x0][0x9e4] ;  /* 0x0002790000067ab9 */ /* 0x000fe40000000800 */
[----:B------:R-:W-:-:S05]  /*2980*/  IMAD.U32 R61, RZ, RZ, UR6 ;  /* 0x00000006ff3d7e24 */ /* 0x000fca000f8e00ff */
[----:B------:R-:W-:-:S13]  /*2990*/  ISETP.NE.AND P1, PT, R61, 0x1, PT ;  /* 0x000000013d00780c */ /* 0x000fda0003f25270 */
[----:B------:R-:W1:Y:S02]  /*29a0*/  @P1 LDC.64 R68, c[0x0][0x9e8] ;  /* 0x00027a00ff441b82 */ /* 0x000e640000000a00 */
[----:B-1----:R-:W-:-:S05]  /*29b0*/  @P1 IMAD.HI.U32 R58, R25, R68, RZ ;  /* 0x00000044193a1227 */ /* 0x002fca00078e00ff */
[----:B------:R-:W-:-:S07]  /*29c0*/  @P1 SHF.R.U32.HI R25, RZ, R69, R58 ;  /* 0x00000045ff191219 */ /* 0x000fce000001163a */
.L_x_1049:
[----:B------:R-:W-:Y:S05]  /*29d0*/  BSYNC B0 ;  /* 0x0000000000007941 */ /* 0x000fea0003800000 */
.L_x_1047:
[----:B------:R-:W-:-:S04]  /*29e0*/  IMAD R25, R25, R61, -R62 ;  /* 0x0000003d19197224 */ /* 0x000fc800078e0a3e */
[----:B------:R-:W-:-:S05]  /*29f0*/  IMAD R58, R16, -0x2, R25 ;  /* 0xfffffffe103a7824 */ /* 0x000fca00078e0219 */
[----:B------:R-:W-:Y:S02]  /*2a00*/  VIADDMNMX R37, R58, R61, R37, PT ;  /* 0x0000003d3a257246 */ /* 0x000fe40003800125 */
[----:B------:R-:W-:-:S07]  /*2a10*/  VIMNMX R49, R49, R58, !PT ;  /* 0x0000003a31317248 */ /* 0x000fce0007fe0100 */
.L_x_1046:
[C---:B------:R-:W-:Y:S01]  /*2a20*/  ISETP.GE.AND P2, PT, R51.reuse, 0x9, PT ;  /* 0x000000093300780c */ /* 0x040fe20003f46270 */
[----:B------:R-:W1:Y:S01]  /*2a30*/  SHFL.IDX PT, R47, R47, 0x1, 0x1c1f ;  /* 0x003c1f002f2f7f89 */ /* 0x000e6200000e0000 */
[----:B------:R-:W-:Y:S01]  /*2a40*/  ISETP.GE.AND P1, PT, R51, 0x2, PT ;  /* 0x000000023300780c */ /* 0x000fe20003f26270 */
[----:B------:R-:W-:Y:S01]  /*2a50*/  UISETP.NE.AND UP0, UPT, UR49, URZ, UPT ;  /* 0x0000003f3100728c */ /* 0x000fe2000bf05270 */
[C---:B------:R-:W-:Y:S02]  /*2a60*/  ISETP.GT.AND P3, PT, R49.reuse, 0x8, !P2 ;  /* 0x000000083100780c */ /* 0x040fe40005764270 */
[----:B------:R-:W-:Y:S02]  /*2a70*/  ISETP.GT.AND P4, PT, R49, 0x1, !P1 ;  /* 0x000000013100780c */ /* 0x000fe40004f84270 */
[----:B------:R-:W-:Y:S02]  /*2a80*/  ISETP.LT.OR P3, PT, R37, 0x9, P3 ;  /* 0x000000092500780c */ /* 0x000fe40001f61670 */
[----:B------:R-:W-:-:S02]  /*2a90*/  ISETP.GE.AND P5, PT, R51, 0x11, PT ;  /* 0x000000113300780c */ /* 0x000fc40003fa6270 */
[----:B0-----:R-:W-:Y:S02]  /*2aa0*/  FSEL R129, R15, -INF , !P3 ;  /* 0xff8000000f817808 */ /* 0x001fe40005800000 */
[----:B------:R-:W-:Y:S02]  /*2ab0*/  ISETP.LT.OR P4, PT, R37, 0x2, P4 ;  /* 0x000000022500780c */ /* 0x000fe40002781670 */
[----:B------:R-:W-:Y:S02]  /*2ac0*/  ISETP.GT.AND P3, PT, R49, 0x10, !P5 ;  /* 0x000000103100780c */ /* 0x000fe40006f64270 */
[----:B------:R-:W-:Y:S02]  /*2ad0*/  ISETP.GE.AND P6, PT, R51, 0xa, PT ;  /* 0x0000000a3300780c */ /* 0x000fe40003fc6270 */
[----:B------:R-:W-:Y:S02]  /*2ae0*/  FSEL R131, R13, -INF , !P4 ;  /* 0xff8000000d837808 */ /* 0x000fe40006000000 */
[----:B------:R-:W-:-:S02]  /*2af0*/  P2R R67, PR, RZ, 0x20 ;  /* 0x00000020ff437803 */ /* 0x000fc40000000000 */
[----:B------:R-:W-:Y:S01]  /*2b00*/  ISETP.LT.OR P3, PT, R37, 0x11, P3 ;  /* 0x000000112500780c */ /* 0x000fe20001f61670 */
[----:B-1----:R-:W-:Y:S01]  /*2b10*/  IMAD.IADD R58, R59, 0x1, R47 ;  /* 0x000000013b3a7824 */ /* 0x002fe200078e022f */
[----:B------:R-:W-:Y:S02]  /*2b20*/  ISETP.GT.AND P4, PT, R49, 0x9, !P6 ;  /* 0x000000093100780c */ /* 0x000fe40007784270 */
[----:B------:R-:W-:Y:S02]  /*2b30*/  ISETP.GE.AND P5, PT, R51, 0x12, PT ;  /* 0x000000123300780c */ /* 0x000fe40003fa6270 */
[----:B------:R-:W-:Y:S02]  /*2b40*/  FSEL R127, R127, -INF , !P3 ;  /* 0xff8000007f7f7808 */ /* 0x000fe40005800000 */
[----:B------:R-:W-:Y:S02]  /*2b50*/  ISETP.LT.OR P4, PT, R37, 0xa, P4 ;  /* 0x0000000a2500780c */ /* 0x000fe40002781670 */
[----:B------:R-:W-:-:S02]  /*2b60*/  ISETP.GT.AND P3, PT, R49, 0x11, !P5 ;  /* 0x000000113100780c */ /* 0x000fc40006f64270 */
[----:B------:R-:W-:Y:S02]  /*2b70*/  FSEL R99, R21, -INF , !P4 ;  /* 0xff80000015637808 */ /* 0x000fe40006000000 */
[----:B------:R-:W-:Y:S02]  /*2b80*/  ISETP.LT.OR P3, PT, R37, 0x12, P3 ;  /* 0x000000122500780c */ /* 0x000fe40001f61670 */
[----:B------:R-:W-:Y:S02]  /*2b90*/  ISETP.GE.AND P4, PT, R51, 0x19, PT ;  /* 0x000000193300780c */ /* 0x000fe40003f86270 */
[----:B------:R-:W-:Y:S02]  /*2ba0*/  FSEL R101, R33, -INF , !P3 ;  /* 0xff80000021657808 */ /* 0x000fe40005800000 */
[----:B------:R-:W-:Y:S02]  /*2bb0*/  ISETP.GT.AND P3, PT, R49, 0x18, !P4 ;  /* 0x000000183100780c */ /* 0x000fe40006764270 */
[----:B------:R-:W-:-:S02]  /*2bc0*/  P2R R69, PR, RZ, 0x10 ;  /* 0x00000010ff457803 */ /* 0x000fc40000000000 */
[----:B------:R-:W-:Y:S02]  /*2bd0*/  ISETP.LT.OR P3, PT, R37, 0x19, P3 ;  /* 0x000000192500780c */ /* 0x000fe40001f61670 */
[----:B------:R-:W-:Y:S02]  /*2be0*/  ISETP.GE.AND P4, PT, R51, 0x1a, PT ;  /* 0x0000001a3300780c */ /* 0x000fe40003f86270 */
[----:B------:R-:W-:Y:S02]  /*2bf0*/  FSEL R125, R125, -INF , !P3 ;  /* 0xff8000007d7d7808 */ /* 0x000fe40005800000 */
[----:B------:R-:W-:Y:S02]  /*2c00*/  ISETP.GT.AND P3, PT, R49, 0x19, !P4 ;  /* 0x000000193100780c */ /* 0x000fe40006764270 */
[----:B------:R-:W-:Y:S02]  /*2c10*/  P2R R70, PR, RZ, 0x10 ;  /* 0x00000010ff467803 */ /* 0x000fe40000000000 */
[----:B------:R-:W-:-:S02]  /*2c20*/  ISETP.LT.OR P3, PT, R37, 0x1a, P3 ;  /* 0x0000001a2500780c */ /* 0x000fc40001f61670 */
[----:B------:R-:W-:Y:S02]  /*2c30*/  ISETP.GE.AND P4, PT, R51, 0x21, PT ;  /* 0x000000213300780c */ /* 0x000fe40003f86270 */
[----:B------:R-:W-:Y:S02]  /*2c40*/  FSEL R103, R103, -INF , !P3 ;  /* 0xff80000067677808 */ /* 0x000fe40005800000 */
[----:B------:R-:W-:Y:S02]  /*2c50*/  ISETP.GT.AND P3, PT, R49, 0x20, !P4 ;  /* 0x000000203100780c */ /* 0x000fe40006764270 */
[----:B------:R-:W-:Y:S02]  /*2c60*/  P2R R71, PR, RZ, 0x10 ;  /* 0x00000010ff477803 */ /* 0x000fe40000000000 */
[----:B------:R-:W-:Y:S02]  /*2c70*/  ISETP.LT.OR P3, PT, R37, 0x21, P3 ;  /* 0x000000212500780c */ /* 0x000fe40001f61670 */
[----:B------:R-:W-:-:S02]  /*2c80*/  ISETP.GE.AND P4, PT, R51, 0x22, PT ;  /* 0x000000223300780c */ /* 0x000fc40003f86270 */
[----:B------:R-:W-:Y:S02]  /*2c90*/  FSEL R123, R123, -INF , !P3 ;  /* 0xff8000007b7b7808 */ /* 0x000fe40005800000 */
[----:B------:R-:W-:Y:S02]  /*2ca0*/  ISETP.GT.AND P3, PT, R49, 0x21, !P4 ;  /* 0x000000213100780c */ /* 0x000fe40006764270 */
[----:B------:R-:W-:Y:S02]  /*2cb0*/  P2R R72, PR, RZ, 0x10 ;  /* 0x00000010ff487803 */ /* 0x000fe40000000000 */
[----:B------:R-:W-:Y:S02]  /*2cc0*/  ISETP.LT.OR P3, PT, R37, 0x22, P3 ;  /* 0x000000222500780c */ /* 0x000fe40001f61670 */
[----:B------:R-:W-:Y:S02]  /*2cd0*/  ISETP.GE.AND P4, PT, R51, 0x29, PT ;  /* 0x000000293300780c */ /* 0x000fe40003f86270 */
[----:B------:R-:W-:-:S02]  /*2ce0*/  FSEL R105, R41, -INF , !P3 ;  /* 0xff80000029697808 */ /* 0x000fc40005800000 */
[----:B------:R-:W-:Y:S02]  /*2cf0*/  ISETP.GT.AND P3, PT, R49, 0x28, !P4 ;  /* 0x000000283100780c */ /* 0x000fe40006764270 */
[----:B------:R-:W-:Y:S02]  /*2d00*/  P2R R73, PR, RZ, 0x10 ;  /* 0x00000010ff497803 */ /* 0x000fe40000000000 */
[----:B------:R-:W-:Y:S02]  /*2d10*/  ISETP.LT.OR P3, PT, R37, 0x29, P3 ;  /* 0x000000292500780c */ /* 0x000fe40001f61670 */
[----:B------:R-:W-:Y:S02]  /*2d20*/  ISETP.GE.AND P4, PT, R51, 0x2a, PT ;  /* 0x0000002a3300780c */ /* 0x000fe40003f86270 */
[----:B------:R-:W-:Y:S02]  /*2d30*/  FSEL R121, R121, -INF , !P3 ;  /* 0xff80000079797808 */ /* 0x000fe40005800000 */
[----:B------:R-:W-:-:S02]  /*2d40*/  ISETP.GT.AND P3, PT, R49, 0x29, !P4 ;  /* 0x000000293100780c */ /* 0x000fc40006764270 */
[----:B------:R-:W-:Y:S02]  /*2d50*/  P2R R74, PR, RZ, 0x10 ;  /* 0x00000010ff4a7803 */ /* 0x000fe40000000000 */
        /* <DEDUP_REMOVED lines=81> */
[----:B------:R-:W-:Y:S02]  /*3270*/  P2R R68, PR, RZ, 0x20 ;  /* 0x00000020ff447803 */ /* 0x000fe40000000000 */
[----:B------:R-:W-:-:S02]  /*3280*/  FSEL R27, R27, -INF , !P3 ;  /* 0xff8000001b1b7808 */ /* 0x000fc40005800000 */
[----:B------:R-:W-:Y:S02]  /*3290*/  ISETP.GE.AND P3, PT, R51, 0x71, PT ;  /* 0x000000713300780c */ /* 0x000fe40003f66270 */
[----:B------:R-:W-:Y:S02]  /*32a0*/  P2R R63, PR, RZ, 0x40 ;  /* 0x00000040ff3f7803 */ /* 0x000fe40000000000 */
[----:B------:R-:W-:-:S04]  /*32b0*/  ISETP.GT.AND P4, PT, R49, 0x70, !P3 ;  /* 0x000000703100780c */ /* 0x000fc80005f84270 */
[----:B------:R-:W-:-:S04]  /*32c0*/  ISETP.LT.OR P4, PT, R37, 0x71, P4 ;  /* 0x000000712500780c */ /* 0x000fc80002781670 */
[----:B------:R-:W-:Y:S02]  /*32d0*/  FSEL R21, R80, -INF , !P4 ;  /* 0xff80000050157808 */ /* 0x000fe40006000000 */
[----:B------:R-:W-:-:S04]  /*32e0*/  ISETP.GE.AND P4, PT, R51, 0x72, PT ;  /* 0x000000723300780c */ /* 0x000fc80003f86270 */
        /* <DEDUP_REMOVED lines=8> */
[----:B------:R-:W-:Y:S02]  /*3370*/  P2R R64, PR, RZ, 0x40 ;  /* 0x00000040ff407803 */ /* 0x000fe40000000000 */
[----:B------:R-:W-:-:S04]  /*3380*/  ISETP.GT.AND P6, PT, R49, RZ, !P6 ;  /* 0x000000ff3100720c */ /* 0x000fc800077c4270 */
[----:B------:R-:W-:-:S04]  /*3390*/  ISETP.LT.OR P6, PT, R37, 0x1, P6 ;  /* 0x000000012500780c */ /* 0x000fc800037c1670 */
[----:B------:R-:W-:Y:S02]  /*33a0*/  FSEL R97, R14, -INF , !P6 ;  /* 0xff8000000e617808 */ /* 0x000fe40007000000 */
[----:B------:R-:W-:Y:S02]  /*33b0*/  ISETP.GE.AND P6, PT, R51, 0x7a, PT ;  /* 0x0000007a3300780c */ /* 0x000fe40003fc6270 */
[----:B------:R-:W-:Y:S02]  /*33c0*/  VIADDMNMX R14, R47, R66, R55, PT ;  /* 0x000000422f0e7246 */ /* 0x000fe40003800137 */
[----:B------:R-:W-:Y:S02]  /*33d0*/  P2R R80, PR, RZ, 0x40 ;  /* 0x00000040ff507803 */ /* 0x000fe40000000000 */
[----:B------:R-:W-:-:S04]  /*33e0*/  ISETP.GT.AND P6, PT, R49, 0x79, !P6 ;  /* 0x000000793100780c */ /* 0x000fc800077c4270 */
[----:B------:R-:W-:-:S04]  /*33f0*/  ISETP.LT.OR P6, PT, R37, 0x7a, P6 ;  /* 0x0000007a2500780c */ /* 0x000fc800037c1670 */
[----:B------:R-:W-:Y:S02]  /*3400*/  FSEL R37, R85, -INF , !P6 ;  /* 0xff80000055257808 */ /* 0x000fe40007000000 */
[----:B------:R-:W-:-:S13]  /*3410*/  PLOP3.LUT P6, PT, PT, PT, UP0, 0x40, 0x0 ;  /* 0x000000000000781c */ /* 0x000fda0003fce808 */
[----:B------:R-:W-:Y:S05]  /*3420*/  @P6 BRA `(.L_x_1050) ;  /* 0x0000000000646947 */ /* 0x000fea0003800000 */
        /* <DEDUP_REMOVED lines=9> */
[----:B------:R-:W0:Y:S02]  /*34c0*/  @P6 LDC.64 R60, c[0x0][0x9e8] ;  /* 0x00027a00ff3c6b82 */ /* 0x000e240000000a00 */
[----:B0-----:R-:W-:-:S05]  /*34d0*/  @P6 IMAD.HI.U32 R60, R47, R60, RZ ;  /* 0x0000003c2f3c6227 */ /* 0x001fca00078e00ff */
[----:B------:R-:W-:-:S04]  /*34e0*/  @P6 SHF.R.U32.HI R47, RZ, R61, R60 ;  /* 0x0000003dff2f6219 */ /* 0x000fc8000001163c */
[----:B------:R-:W-:Y:S01]  /*34f0*/  LOP3.LUT R47, RZ, R47, RZ, 0x33, !PT ;  /* 0x0000002fff2f7212 */ /* 0x000fe200078e33ff */
[----:B------:R-:W-:Y:S06]  /*3500*/  BRA `(.L_x_1053) ;  /* 0x0000000000187947 */ /* 0x000fec0003800000 */
.L_x_1052:
[----:B------:R-:W-:Y:S02]  /*3510*/  ULDC UR6, c[0x0][0x9e4] ;  /* 0x0002790000067ab9 */ /* 0x000fe40000000800 */
[----:B------:R-:W-:-:S05]  /*3520*/  IMAD.U32 R49, RZ, RZ, UR6 ;  /* 0x00000006ff317e24 */ /* 0x000fca000f8e00ff */
[----:B------:R-:W-:-:S13]  /*3530*/  ISETP.NE.AND P6, PT, R49, 0x1, PT ;  /* 0x000000013100780c */ /* 0x000fda0003fc5270 */
[----:B------:R-:W0:Y:S02]  /*3540*/  @P6 LDC.64 R60, c[0x0][0x9e8] ;  /* 0x00027a00ff3c6b82 */ /* 0x000e240000000a00 */
[----:B0-----:R-:W-:-:S05]  /*3550*/  @P6 IMAD.HI.U32 R60, R47, R60, RZ ;  /* 0x0000003c2f3c6227 */ /* 0x001fca00078e00ff */
[----:B------:R-:W-:-:S07]  /*3560*/  @P6 SHF.R.U32.HI R47, RZ, R61, R60 ;  /* 0x0000003dff2f6219 */ /* 0x000fce000001163c */
.L_x_1053:
[----:B------:R-:W-:Y:S05]  /*3570*/  BSYNC B0 ;  /* 0x0000000000007941 */ /* 0x000fea0003800000 */
.L_x_1051:
[----:B------:R-:W-:-:S04]  /*3580*/  IMAD R47, R47, R49, -R62 ;  /* 0x000000312f2f7224 */ /* 0x000fc800078e0a3e */
[----:B------:R-:W-:-:S05]  /*3590*/  IMAD R47, R16, -0x2, R47 ;  /* 0xfffffffe102f7824 */ /* 0x000fca00078e022f */
[----:B------:R-:W-:Y:S02]  /*35a0*/  VIADDMNMX R14, R47, R49, R14, PT ;  /* 0x000000312f0e7246 */ /* 0x000fe4000380010e */
[----:B------:R-:W-:-:S07]  /*35b0*/  VIMNMX R58, R58, R47, !PT ;  /* 0x0000002f3a3a7248 */ /* 0x000fce0007fe0100 */
.L_x_1050:
[----:B------:R-:W-:Y:S01]  /*35c0*/  ISETP.GT.AND P1, PT, R58, 0x1, !P1 ;  /* 0x000000013a00780c */ /* 0x000fe20004f24270 */
[----:B------:R-:W-:Y:S01]  /*35d0*/  ULDC UR6, c[0x0][0x988] ;  /* 0x0002620000067ab9 */ /* 0x000fe20000000800 */
[----:B------:R-:W-:Y:S01]  /*35e0*/  ISETP.NE.AND P6, PT, R63, RZ, PT ;  /* 0x000000ff3f00720c */ /* 0x000fe20003fc5270 */
[----:B------:R-:W-:Y:S01]  /*35f0*/  UISETP.NE.AND UP1, UPT, UR50, URZ, UPT ;  /* 0x0000003f3200728c */ /* 0x000fe2000bf25270 */
[----:B------:R-:W-:Y:S01]  /*3600*/  ISETP.LT.OR P1, PT, R14, 0x2, P1 ;  /* 0x000000020e00780c */ /* 0x000fe20000f21670 */
[----:B------:R-:W-:Y:S01]  /*3610*/  UISETP.NE.AND UP0, UPT, UR49, URZ, UPT ;  /* 0x0000003f3100728c */ /* 0x000fe2000bf05270 */
[----:B------:R-:W-:Y:S01]  /*3620*/  ISETP.GT.AND P2, PT, R58, 0x8, !P2 ;  /* 0x000000083a00780c */ /* 0x000fe20005744270 */
[----:B------:R-:W-:Y:S01]  /*3630*/  UMOV UR10, UR37 ;  /* 0x00000025000a7c82 */ /* 0x000fe20008000000 */
[----:B------:R-:W-:Y:S02]  /*3640*/  FSEL R47, R2, -INF , !P1 ;  /* 0xff800000022f7808 */ /* 0x000fe40004800000 */
[----:B------:R-:W-:-:S02]  /*3650*/  ISETP.GT.AND P1, PT, R58, 0x9, !P6 ;  /* 0x000000093a00780c */ /* 0x000fc40007724270 */
[----:B------:R-:W-:Y:S02]  /*3660*/  FMNMX.FTZ R2, R97, R131, !PT ;  /* 0x0000008361027209 */ /* 0x000fe40007810000 */
[----:B------:R-:W-:Y:S01]  /*3670*/  ISETP.LT.OR P1, PT, R14, 0xa, P1 ;  /* 0x0000000a0e00780c */ /* 0x000fe20000f21670 */
[----:B------:R-:W-:Y:S01]  /*3680*/  @UP1 ULDC UR11, c[0x0][0x450] ;  /* 0x00011400000b1ab9 */ /* 0x000fe20000000800 */
[----:B------:R-:W-:Y:S02]  /*3690*/  FMNMX.FTZ R2, R129, R2, !PT ;  /* 0x0000000281027209 */ /* 0x000fe40007810000 */
[----:B------:R-:W-:Y:S02]  /*36a0*/  FSEL R51, R7, -INF , !P1 ;  /* 0xff80000007337808 */ /* 0x000fe40004800000 */
[----:B------:R-:W-:Y:S02]  /*36b0*/  ISETP.NE.AND P1, PT, R67, RZ, PT ;  /* 0x000000ff4300720c */ /* 0x000fe40003f25270 */
[----:B------:R-:W-:-:S02]  /*36c0*/  FMNMX.FTZ R2, R99, R2, !PT ;  /* 0x0000000263027209 */ /* 0x000fc40007810000 */
[----:B------:R-:W-:Y:S02]  /*36d0*/  ISETP.GT.AND P1, PT, R58, 0x10, !P1 ;  /* 0x000000103a00780c */ /* 0x000fe40004f24270 */
[----:B------:R-:W-:Y:S02]  /*36e0*/  FMNMX.FTZ R2, R127, R2, !PT ;  /* 0x000000027f027209 */ /* 0x000fe40007810000 */
[----:B------:R-:W-:Y:S02]  /*36f0*/  ISETP.LT.OR P1, PT, R14, 0x11, P1 ;  /* 0x000000110e00780c */ /* 0x000fe40000f21670 */
[----:B------:R-:W-:Y:S02]  /*3700*/  FMNMX.FTZ R2, R101, R2, !PT ;  /* 0x0000000265027209 */ /* 0x000fe40007810000 */
[----:B------:R-:W-:Y:S02]  /*3710*/  FSEL R53, R20, -INF , !P1 ;  /* 0xff80000014357808 */ /* 0x000fe40004800000 */
[----:B------:R-:W-:-:S02]  /*3720*/  ISETP.NE.AND P1, PT, R68, RZ, PT ;  /* 0x000000ff4400720c */ /* 0x000fc40003f25270 */
[----:B------:R-:W-:Y:S02]  /*3730*/  FMNMX.FTZ R2, R125, R2, !PT ;  /* 0x000000027d027209 */ /* 0x000fe40007810000 */
[----:B------:R-:W-:Y:S02]  /*3740*/  ISETP.GT.AND P1, PT, R58, 0x11, !P1 ;  /* 0x000000113a00780c */ /* 0x000fe40004f24270 */
[C---:B------:R-:W-:Y:S02]  /*3750*/  ISETP.LT.OR P2, PT, R14.reuse, 0x9, P2 ;  /* 0x000000090e00780c */ /* 0x040fe40001741670 */
[----:B------:R-:W-:Y:S02]  /*3760*/  ISETP.LT.OR P1, PT, R14, 0x12, P1 ;  /* 0x000000120e00780c */ /* 0x000fe40000f21670 */
[----:B------:R-:W-:Y:S02]  /*3770*/  FMNMX.FTZ R2, R103, R2, !PT ;  /* 0x0000000267027209 */ /* 0x000fe40007810000 */
[----:B------:R-:W-:-:S02]  /*3780*/  FSEL R55, R24, -INF , !P1 ;  /* 0xff80000018377808 */ /* 0x000fc40004800000 */
[----:B------:R-:W-:Y:S02]  /*3790*/  ISETP.NE.AND P1, PT, R69, RZ, PT ;  /* 0x000000ff4500720c */ /* 0x000fe40003f25270 */
[----:B------:R-:W-:Y:S01]  /*37a0*/  FSEL R49, R6, -INF , !P2 ;  /* 0xff80000006317808 */ /* 0x000fe20005000000 */
[----:B------:R-:W-:Y:S01]  /*37b0*/  IMAD.U32 R6, RZ, RZ, UR6 ;  /* 0x00000006ff067e24 */ /* 0x000fe2000f8e00ff */
[----:B------:R-:W-:Y:S01]  /*37c0*/  ISETP.GT.AND P1, PT, R58, 0x18, !P1 ;  /* 0x000000183a00780c */ /* 0x000fe20004f24270 */
[----:B------:R-:W-:Y:S01]  /*37d0*/  @UP1 ULDC UR6, c[0x0][0x44c] ;  /* 0x0001130000061ab9 */ /* 0x000fe20000000800 */
[----:B------:R-:W-:Y:S01]  /*37e0*/  ISETP.NE.AND P2, PT, R77, RZ, PT ;  /* 0x000000ff4d00720c */ /* 0x000fe20003f45270 */
[----:B------:R-:W-:Y:S01]  /*37f0*/  UIMAD.WIDE.U32 UR6, UR37, UR6, URZ ;  /* 0x00000006250672a5 */ /* 0x000fe2000f8e003f */
[----:B------:R-:W-:Y:S02]  /*3800*/  ISETP.LT.OR P1, PT, R14, 0x19, P1 ;  /* 0x000000190e00780c */ /* 0x000fe40000f21670 */
[----:B------:R-:W-:Y:S01]  /*3810*/  FMNMX.FTZ R2, R123, R2, !PT ;  /* 0x000000027b027209 */ /* 0x000fe20007810000 */
[----:B------:R-:W-:Y:S01]  /*3820*/  @UP1 USHF.R.U32.HI UR10, URZ, UR11, UR7 ;  /* 0x0000000b3f0a1299 */ /* 0x000fe20008011607 */
[----:B------:R-:W-:-:S02]  /*3830*/  FSEL R57, R26, -INF , !P1 ;  /* 0xff8000001a397808 */ /* 0x000fc40004800000 */
[----:B------:R-:W-:Y:S01]  /*3840*/  ISETP.NE.AND P1, PT, R70, RZ, PT ;  /* 0x000000ff4600720c */ /* 0x000fe20003f25270 */
[----:B------:R-:W-:Y:S01]  /*3850*/  UIADD3 UR54, UR54, UR10, URZ ;  /* 0x0000000a36367290 */ /* 0x000fe2000fffe03f */
[----:B------:R-:W-:Y:S02]  /*3860*/  FMNMX.FTZ R2, R105, R2, !PT ;  /* 0x0000000269027209 */ /* 0x000fe40007810000 */
[----:B------:R-:W-:Y:S01]  /*3870*/  ISETP.GT.AND P1, PT, R58, 0x19, !P1 ;  /* 0x000000193a00780c */ /* 0x000fe20004f24270 */
[----:B------:R-:W-:Y:S01]  /*3880*/  UIADD3 UR14, UR54, UR14, URZ ;  /* 0x0000000e360e7290 */ /* 0x000fe2000fffe03f */
[----:B------:R-:W-:Y:S02]  /*3890*/  ISETP.NE.AND P6, PT, R78, RZ, PT ;  /* 0x000000ff4e00720c */ /* 0x000fe40003fc5270 */
[----:B------:R-:W-:Y:S02]  /*38a0*/  ISETP.LT.OR P1, PT, R14, 0x1a, P1 ;  /* 0x0000001a0e00780c */ /* 0x000fe40000f21670 */
[----:B------:R-:W-:-:S02]  /*38b0*/  FMNMX.FTZ R2, R121, R2, !PT ;  /* 0x0000000279027209 */ /* 0x000fc40007810000 */
[----:B------:R-:W-:Y:S02]  /*38c0*/  FSEL R59, R28, -INF , !P1 ;  /* 0xff8000001c3b7808 */ /* 0x000fe40004800000 */
[----:B------:R-:W-:Y:S02]  /*38d0*/  ISETP.NE.AND P1, PT, R71, RZ, PT ;  /* 0x000000ff4700720c */ /* 0x000fe40003f25270 */
[----:B------:R-:W-:Y:S02]  /*38e0*/  FMNMX.FTZ R2, R107, R2, !PT ;  /* 0x000000026b027209 */ /* 0x000fe40007810000 */
[----:B------:R-:W-:Y:S02]  /*38f0*/  ISETP.GT.AND P1, PT, R58, 0x20, !P1 ;  /* 0x000000203a00780c */ /* 0x000fe40004f24270 */
[----:B------:R-:W-:Y:S02]  /*3900*/  FMNMX.FTZ R2, R119, R2, !PT ;  /* 0x0000000277027209 */ /* 0x000fe40007810000 */
[----:B------:R-:W-:-:S02]  /*3910*/  ISETP.LT.OR P1, PT, R14, 0x21, P1 ;  /* 0x000000210e00780c */ /* 0x000fc40000f21670 */
[----:B------:R-:W-:Y:S02]  /*3920*/  FMNMX.FTZ R2, R109, R2, !PT ;  /* 0x000000026d027209 */ /* 0x000fe40007810000 */
[----:B------:R-:W-:Y:S02]  /*3930*/  FSEL R61, R30, -INF , !P1 ;  /* 0xff8000001e3d7808 */ /* 0x000fe40004800000 */
[----:B------:R-:W-:Y:S02]  /*3940*/  ISETP.NE.AND P1, PT, R72, RZ, PT ;  /* 0x000000ff4800720c */ /* 0x000fe40003f25270 */
[----:B------:R-:W-:Y:S02]  /*3950*/  FMNMX.FTZ R2, R117, R2, !PT ;  /* 0x0000000275027209 */ /* 0x000fe40007810000 */
[----:B------:R-:W-:Y:S02]  /*3960*/  ISETP.GT.AND P1, PT, R58, 0x21, !P1 ;  /* 0x000000213a00780c */ /* 0x000fe40004f24270 */
[----:B------:R-:W-:-:S02]  /*3970*/  FMNMX.FTZ R2, R111, R2, !PT ;  /* 0x000000026f027209 */ /* 0x000fc40007810000 */
[----:B------:R-:W-:Y:S02]  /*3980*/  ISETP.LT.OR P1, PT, R14, 0x22, P1 ;  /* 0x000000220e00780c */ /* 0x000fe40000f21670 */
[----:B------:R-:W-:Y:S02]  /*3990*/  FMNMX.FTZ R2, R115, R2, !PT ;  /* 0x0000000273027209 */ /* 0x000fe40007810000 */
[----:B------:R-:W-:Y:S02]  /*39a0*/  FSEL R63, R32, -INF , !P1 ;  /* 0xff800000203f7808 */ /* 0x000fe40004800000 */
[----:B------:R-:W-:Y:S02]  /*39b0*/  ISETP.NE.AND P1, PT, R73, RZ, PT ;  /* 0x000000ff4900720c */ /* 0x000fe40003f25270 */
[----:B------:R-:W-:Y:S02]  /*39c0*/  FMNMX.FTZ R2, R113, R2, !PT ;  /* 0x0000000271027209 */ /* 0x000fe40007810000 */
[----:B------:R-:W-:-:S02]  /*39d0*/  ISETP.GT.AND P1, PT, R58, 0x28, !P1 ;  /* 0x000000283a00780c */ /* 0x000fc40004f24270 */
[----:B------:R-:W-:Y:S02]  /*39e0*/  FMNMX.FTZ R2, R45, R2, !PT ;  /* 0x000000022d027209 */ /* 0x000fe40007810000 */
[----:B------:R-:W-:Y:S02]  /*39f0*/  ISETP.LT.OR P1, PT, R14, 0x29, P1 ;  /* 0x000000290e00780c */ /* 0x000fe40000f21670 */
        /* <DEDUP_REMOVED lines=12> */
[----:B------:R-:W-:Y:S02]  /*3ac0*/  FMNMX.FTZ R2, R31, R2, !PT ;  /* 0x000000021f027209 */ /* 0x000fe40007810000 */
[----:B------:R-:W-:Y:S02]  /*3ad0*/  ISETP.LT.OR P1, PT, R14, 0x31, P1 ;  /* 0x000000310e00780c */ /* 0x000fe40000f21670 */
[----:B------:R-:W-:Y:S02]  /*3ae0*/  FMNMX.FTZ R2, R29, R2, !PT ;  /* 0x000000021d027209 */ /* 0x000fe40007810000 */
[----:B------:R-:W-:-:S02]  /*3af0*/  FSEL R69, R38, -INF , !P1 ;  /* 0xff80000026457808 */ /* 0x000fc40004800000 */
[----:B------:R-:W-:Y:S02]  /*3b00*/  ISETP.GT.AND P1, PT, R58, 0x31, !P2 ;  /* 0x000000313a00780c */ /* 0x000fe40005724270 */
[----:B------:R-:W-:Y:S02]  /*3b10*/  FMNMX.FTZ R2, R15, R2, !PT ;  /* 0x000000020f027209 */ /* 0x000fe40007810000 */
[----:B------:R-:W-:Y:S02]  /*3b20*/  ISETP.LT.OR P1, PT, R14, 0x32, P1 ;  /* 0x000000320e00780c */ /* 0x000fe40000f21670 */
[----:B------:R-:W-:Y:S02]  /*3b30*/  FMNMX.FTZ R2, R27, R2, !PT ;  /* 0x000000021b027209 */ /* 0x000fe40007810000 */
[----:B------:R-:W-:Y:S02]  /*3b40*/  FSEL R71, R40, -INF , !P1 ;  /* 0xff80000028477808 */ /* 0x000fe40004800000 */
        /* <DEDUP_REMOVED lines=10> */
[----:B------:R-:W-:Y:S01]  /*3bf0*/  ISETP.NE.AND P2, PT, R98, RZ, PT ;  /* 0x000000ff6200720c */ /* 0x000fe20003f45270 */
[----:B------:R-:W0:Y:S01]  /*3c00*/  SHFL.BFLY PT, R7, R2, 0x2, 0x1f ;  /* 0x0c401f0002077f89 */ /* 0x000e2200000e0000 */
[----:B------:R-:W-:Y:S02]  /*3c10*/  FSEL R75, R44, -INF , !P1 ;  /* 0xff8000002c4b7808 */ /* 0x000fe40004800000 */
[----:B------:R-:W-:-:S02]  /*3c20*/  ISETP.NE.AND P1, PT, R82, RZ, PT ;  /* 0x000000ff5200720c */ /* 0x000fc40003f25270 */
[----:B------:R-:W-:Y:S02]  /*3c30*/  ISETP.NE.AND P6, PT, R100, RZ, PT ;  /* 0x000000ff6400720c */ /* 0x000fe40003fc5270 */
[C---:B------:R-:W-:Y:S02]  /*3c40*/  ISETP.GT.AND P1, PT, R58.reuse, 0x40, !P1 ;  /* 0x000000403a00780c */ /* 0x040fe40004f24270 */
[----:B------:R-:W-:Y:S02]  /*3c50*/  ISETP.GT.AND P3, PT, R58, 0x70, !P3 ;  /* 0x000000703a00780c */ /* 0x000fe40005f64270 */
[----:B------:R-:W-:Y:S02]  /*3c60*/  ISETP.LT.OR P1, PT, R14, 0x41, P1 ;  /* 0x000000410e00780c */ /* 0x000fe40000f21670 */
[----:B------:R-:W-:Y:S02]  /*3c70*/  ISETP.GT.AND P4, PT, R58, 0x71, !P4 ;  /* 0x000000713a00780c */ /* 0x000fe40006784270 */
[----:B------:R-:W-:-:S02]  /*3c80*/  FSEL R77, R46, -INF , !P1 ;  /* 0xff8000002e4d7808 */ /* 0x000fc40004800000 */
[----:B------:R-:W-:Y:S02]  /*3c90*/  ISETP.NE.AND P1, PT, R83, RZ, PT ;  /* 0x000000ff5300720c */ /* 0x000fe40003f25270 */
[----:B------:R-:W-:Y:S02]  /*3ca0*/  ISETP.LT.OR P3, PT, R14, 0x71, P3 ;  /* 0x000000710e00780c */ /* 0x000fe40001f61670 */
[C---:B------:R-:W-:Y:S02]  /*3cb0*/  ISETP.GT.AND P1, PT, R58.reuse, 0x41, !P1 ;  /* 0x000000413a00780c */ /* 0x040fe40004f24270 */
[----:B------:R-:W-:Y:S02]  /*3cc0*/  ISETP.GT.AND P5, PT, R58, 0x78, !P5 ;  /* 0x000000783a00780c */ /* 0x000fe40006fa4270 */
[----:B------:R-:W-:Y:S02]  /*3cd0*/  ISETP.LT.OR P1, PT, R14, 0x42, P1 ;  /* 0x000000420e00780c */ /* 0x000fe40000f21670 */
[----:B0-----:R-:W-:-:S02]  /*3ce0*/  FMNMX.FTZ R20, R2, R7, !PT ;  /* 0x0000000702147209 */ /* 0x001fc40007810000 */
[----:B------:R-:W-:Y:S02]  /*3cf0*/  FSEL R79, R48, -INF , !P1 ;  /* 0xff800000304f7808 */ /* 0x000fe40004800000 */
[----:B------:R-:W-:Y:S01]  /*3d00*/  ISETP.NE.AND P1, PT, R86, RZ, PT ;  /* 0x000000ff5600720c */ /* 0x000fe20003f25270 */
[----:B------:R-:W0:Y:S01]  /*3d10*/  SHFL.BFLY PT, R7, R20, 0x1, 0x1f ;  /* 0x0c201f0014077f89 */ /* 0x000e2200000e0000 */
[----:B------:R-:W-:Y:S02]  /*3d20*/  ISETP.LT.OR P4, PT, R14, 0x72, P4 ;  /* 0x000000720e00780c */ /* 0x000fe40002781670 */
[----:B------:R-:W-:Y:S02]  /*3d30*/  ISETP.GT.AND P1, PT, R58, 0x48, !P1 ;  /* 0x000000483a00780c */ /* 0x000fe40004f24270 */
[C---:B------:R-:W-:Y:S02]  /*3d40*/  ISETP.LT.OR P5, PT, R14.reuse, 0x79, P5 ;  /* 0x000000790e00780c */ /* 0x040fe40002fa1670 */
[----:B------:R-:W-:-:S02]  /*3d50*/  ISETP.LT.OR P1, PT, R14, 0x49, P1 ;  /* 0x000000490e00780c */ /* 0x000fc40000f21670 */
[----:B------:R-:W-:Y:S02]  /*3d60*/  FSEL R5, R5, -INF , !P4 ;  /* 0xff80000005057808 */ /* 0x000fe40006000000 */
[----:B------:R-:W-:Y:S02]  /*3d70*/  FSEL R81, R50, -INF , !P1 ;  /* 0xff80000032517808 */ /* 0x000fe40004800000 */
[----:B------:R-:W-:-:S04]  /*3d80*/  ISETP.NE.AND P1, PT, R87, RZ, PT ;  /* 0x000000ff5700720c */ /* 0x000fc80003f25270 */
[----:B------:R-:W-:-:S04]  /*3d90*/  ISETP.GT.AND P1, PT, R58, 0x49, !P1 ;  /* 0x000000493a00780c */ /* 0x000fc80004f24270 */
[----:B------:R-:W-:Y:S02]  /*3da0*/  ISETP.LT.OR P1, PT, R14, 0x4a, P1 ;  /* 0x0000004a0e00780c */ /* 0x000fe40000f21670 */
[----:B0-----:R-:W-:Y:S02]  /*3db0*/  FMNMX.FTZ R7, R20, R7, !PT ;  /* 0x0000000714077209 */ /* 0x001fe40007810000 */
[----:B------:R-:W-:Y:S02]  /*3dc0*/  FSEL R83, R52, -INF , !P1 ;  /* 0xff80000034537808 */ /* 0x000fe40004800000 */
[----:B------:R-:W-:Y:S01]  /*3dd0*/  ISETP.NE.AND P1, PT, R90, RZ, PT ;  /* 0x000000ff5a00720c */ /* 0x000fe20003f25270 */
[----:B------:R-:W-:-:S03]  /*3de0*/  FMUL.FTZ R24, R7, R6 ;  /* 0x0000000607187220 */ /* 0x000fc60000410000 */
[----:B------:R-:W-:-:S04]  /*3df0*/  ISETP.GT.AND P1, PT, R58, 0x50, !P1 ;  /* 0x000000503a00780c */ /* 0x000fc80004f24270 */
[----:B------:R-:W-:-:S04]  /*3e00*/  ISETP.LT.OR P1, PT, R14, 0x51, P1 ;  /* 0x000000510e00780c */ /* 0x000fc80000f21670 */
[----:B------:R-:W-:Y:S02]  /*3e10*/  FSEL R85, R54, -INF , !P1 ;  /* 0xff80000036557808 */ /* 0x000fe40004800000 */
[----:B------:R-:W-:-:S04]  /*3e20*/  ISETP.NE.AND P1, PT, R92, RZ, PT ;  /* 0x000000ff5c00720c */ /* 0x000fc80003f25270 */
        /* <DEDUP_REMOVED lines=11> */
[----:B------:R-:W-:Y:S02]  /*3ee0*/  ISETP.GT.AND P1, PT, R58, 0x60, !P2 ;  /* 0x000000603a00780c */ /* 0x000fe40005724270 */
[----:B------:R-:W-:Y:S02]  /*3ef0*/  ISETP.NE.AND P2, PT, R76, RZ, PT ;  /* 0x000000ff4c00720c */ /* 0x000fe40003f45270 */
[----:B------:R-:W-:Y:S02]  /*3f00*/  ISETP.LT.OR P1, PT, R14, 0x61, P1 ;  /* 0x000000610e00780c */ /* 0x000fe40000f21670 */
[----:B------:R-:W-:Y:S02]  /*3f10*/  ISETP.GT.AND P2, PT, R58, 0x69, !P2 ;  /* 0x000000693a00780c */ /* 0x000fe40005744270 */
[----:B------:R-:W-:-:S02]  /*3f20*/  FSEL R93, R93, -INF , !P1 ;  /* 0xff8000005d5d7808 */ /* 0x000fc40004800000 */
[----:B------:R-:W-:Y:S02]  /*3f30*/  ISETP.GT.AND P1, PT, R58, 0x61, !P6 ;  /* 0x000000613a00780c */ /* 0x000fe40007724270 */
[----:B------:R-:W-:Y:S02]  /*3f40*/  ISETP.NE.AND P6, PT, R64, RZ, PT ;  /* 0x000000ff4000720c */ /* 0x000fe40003fc5270 */
[C---:B------:R-:W-:Y:S02]  /*3f50*/  ISETP.LT.OR P1, PT, R14.reuse, 0x62, P1 ;  /* 0x000000620e00780c */ /* 0x040fe40000f21670 */
[----:B------:R-:W-:Y:S02]  /*3f60*/  ISETP.LT.OR P2, PT, R14, 0x6a, P2 ;  /* 0x0000006a0e00780c */ /* 0x000fe40001741670 */
[----:B------:R-:W-:Y:S02]  /*3f70*/  FSEL R95, R95, -INF , !P1 ;  /* 0xff8000005f5f7808 */ /* 0x000fe40004800000 */
[----:B------:R-:W-:-:S04]  /*3f80*/  FSETP.NEU.FTZ.AND P1, PT, R7, -INF , PT ;  /* 0xff8000000700780b */ /* 0x000fc80003f3d000 */
[----:B------:R-:W-:Y:S02]  /*3f90*/  FSEL R24, R24, RZ, P1 ;  /* 0x000000ff18187208 */ /* 0x000fe40000800000 */
[----:B------:R-:W-:Y:S02]  /*3fa0*/  ISETP.GT.AND P1, PT, R58, RZ, !P6 ;  /* 0x000000ff3a00720c */ /* 0x000fe40007724270 */
[----:B------:R-:W-:Y:S01]  /*3fb0*/  ISETP.NE.AND P6, PT, R80, RZ, PT ;  /* 0x000000ff5000720c */ /* 0x000fe20003fc5270 */
[-CC-:B------:R-:W-:Y:S01]  /*3fc0*/  FFMA.FTZ R170, R117, R6.reuse, -R24.reuse ;  /* 0x0000000675aa7223 */ /* 0x180fe20000010818 */
[----:B------:R-:W-:Y:S01]  /*3fd0*/  ISETP.LT.OR P1, PT, R14, 0x1, P1 ;  /* 0x000000010e00780c */ /* 0x000fe20000f21670 */
[-CC-:B------:R-:W-:Y:S01]  /*3fe0*/  FFMA.FTZ R168, R119, R6.reuse, -R24.reuse ;  /* 0x0000000677a87223 */ /* 0x180fe20000010818 */
[----:B------:R-:W-:Y:S01]  /*3ff0*/  FSEL R119, R3, -INF , !P2 ;  /* 0xff80000003777808 */ /* 0x000fe20005000000 */
[-CC-:B------:R-:W-:Y:S01]  /*4000*/  FFMA.FTZ R164, R115, R6.reuse, -R24.reuse ;  /* 0x0000000673a47223 */ /* 0x180fe20000010818 */
[----:B------:R-:W-:Y:S01]  /*4010*/  FSEL R0, R0, -INF , !P1 ;  /* 0xff80000000007808 */ /* 0x000fe20004800000 */
[-CC-:B------:R-:W-:Y:S01]  /*4020*/  FFMA.FTZ R3, R113, R6.reuse, -R24.reuse ;  /* 0x0000000671037223 */ /* 0x180fe20000010818 */
[----:B------:R-:W-:Y:S01]  /*4030*/  ISETP.NE.AND P1, PT, R102, RZ, PT ;  /* 0x000000ff6600720c */ /* 0x000fe20003f25270 */
[-CC-:B------:R-:W-:Y:S01]  /*4040*/  FFMA.FTZ R174, R121, R6.reuse, -R24.reuse ;  /* 0x0000000679ae7223 */ /* 0x180fe20000010818 */
[----:B------:R-:W-:Y:S01]  /*4050*/  FMNMX.FTZ R2, R0, R47, !PT ;  /* 0x0000002f00027209 */ /* 0x000fe20007810000 */
[-CC-:B------:R-:W-:Y:S01]  /*4060*/  FFMA.FTZ R180, R97, R6.reuse, -R24.reuse ;  /* 0x0000000661b47223 */ /* 0x180fe20000010818 */
[----:B------:R-:W-:Y:S01]  /*4070*/  ISETP.GT.AND P1, PT, R58, 0x68, !P1 ;  /* 0x000000683a00780c */ /* 0x000fe20004f24270 */
[--C-:B------:R-:W-:Y:S01]  /*4080*/  FFMA.FTZ R97, R131, R6, -R24.reuse ;  /* 0x0000000683617223 */ /* 0x100fe20000010818 */
[----:B------:R-:W-:Y:S01]  /*4090*/  FMNMX.FTZ R2, R49, R2, !PT ;  /* 0x0000000231027209 */ /* 0x000fe20007810000 */
[--C-:B------:R-:W-:Y:S01]  /*40a0*/  FFMA.FTZ R182, R129, R6, -R24.reuse ;  /* 0x0000000681b67223 */ /* 0x100fe20000010818 */
[----:B------:R-:W-:Y:S01]  /*40b0*/  ISETP.LT.OR P1, PT, R14, 0x69, P1 ;  /* 0x000000690e00780c */ /* 0x000fe20000f21670 */
[----:B------:R-:W-:Y:S01]  /*40c0*/  MUFU.EX2 R180, R180 ;  /* 0x000000b400b47308 */ /* 0x000fe20000000800 */
[----:B------:R-:W-:Y:S01]  /*40d0*/  FMNMX.FTZ R2, R51, R2, !PT ;  /* 0x0000000233027209 */ /* 0x000fe20007810000 */
[-CC-:B------:R-:W-:Y:S01]  /*40e0*/  FFMA.FTZ R99, R99, R6.reuse, -R24.reuse ;  /* 0x0000000663637223 */ /* 0x180fe20000010818 */
[----:B------:R-:W-:Y:S01]  /*40f0*/  FSEL R117, R4, -INF , !P1 ;  /* 0xff80000004757808 */ /* 0x000fe20004800000 */
[--C-:B------:R-:W-:Y:S01]  /*4100*/  FFMA.FTZ R176, R127, R6, -R24.reuse ;  /* 0x000000067fb07223 */ /* 0x100fe20000010818 */
[----:B------:R-:W-:Y:S01]  /*4110*/  FMNMX.FTZ R2, R53, R2, !PT ;  /* 0x0000000235027209 */ /* 0x000fe20007810000 */
[--C-:B------:R-:W-:Y:S01]  /*4120*/  FFMA.FTZ R101, R101, R6, -R24.reuse ;  /* 0x0000000665657223 */ /* 0x100fe20000010818 */
[----:B------:R-:W-:Y:S01]  /*4130*/  FSEL R115, R10, -INF , !P3 ;  /* 0xff8000000a737808 */ /* 0x000fe20005800000 */
[----:B------:R-:W0:Y:S01]  /*4140*/  MUFU.EX2 R97, R97 ;  /* 0x0000006100617308 */ /* 0x000e220000000800 */
[----:B------:R-:W-:Y:S01]  /*4150*/  FMNMX.FTZ R2, R55, R2, !PT ;  /* 0x0000000237027209 */ /* 0x000fe20007810000 */
[-CC-:B------:R-:W-:Y:S01]  /*4160*/  FFMA.FTZ R25, R25, R6.reuse, -R24.reuse ;  /* 0x0000000619197223 */ /* 0x180fe20000010818 */
[----:B------:R-:W-:Y:S01]  /*4170*/  ISETP.GT.AND P6, PT, R58, 0x79, !P6 ;  /* 0x000000793a00780c */ /* 0x000fe200077c4270 */
[--C-:B------:R-:W-:Y:S01]  /*4180*/  FFMA.FTZ R178, R125, R6, -R24.reuse ;  /* 0x000000067db27223 */ /* 0x100fe20000010818 */
[----:B------:R-:W-:Y:S01]  /*4190*/  FMNMX.FTZ R2, R57, R2, !PT ;  /* 0x0000000239027209 */ /* 0x000fe20007810000 */
[--C-:B------:R-:W-:Y:S01]  /*41a0*/  FFMA.FTZ R103, R103, R6, -R24.reuse ;  /* 0x0000000667677223 */ /* 0x100fe20000010818 */
[----:B------:R-:W-:Y:S01]  /*41b0*/  ISETP.LT.OR P6, PT, R14, 0x7a, P6 ;  /* 0x0000007a0e00780c */ /* 0x000fe200037c1670 */
[----:B------:R-:W1:Y:S01]  /*41c0*/  MUFU.EX2 R182, R182 ;  /* 0x000000b600b67308 */ /* 0x000e620000000800 */
[----:B------:R-:W-:Y:S01]  /*41d0*/  FMNMX.FTZ R2, R59, R2, !PT ;  /* 0x000000023b027209 */ /* 0x000fe20007810000 */
[-CC-:B------:R-:W-:Y:S01]  /*41e0*/  FFMA.FTZ R172, R123, R6.reuse, -R24.reuse ;  /* 0x000000067bac7223 */ /* 0x180fe20000010818 */
[----:B------:R-:W-:Y:S01]  /*41f0*/  FSEL R113, R11, -INF , !P5 ;  /* 0xff8000000b717808 */ /* 0x000fe20006800000 */
[--C-:B------:R-:W-:Y:S01]  /*4200*/  FFMA.FTZ R105, R105, R6, -R24.reuse ;  /* 0x0000000669697223 */ /* 0x100fe20000010818 */
[----:B------:R-:W-:Y:S01]  /*4210*/  FMNMX.FTZ R2, R61, R2, !PT ;  /* 0x000000023d027209 */ /* 0x000fe20007810000 */
[--C-:B------:R-:W-:Y:S01]  /*4220*/  FFMA.FTZ R107, R107, R6, -R24.reuse ;  /* 0x000000066b6b7223 */ /* 0x100fe20000010818 */
[----:B------:R-:W-:Y:S01]  /*4230*/  FSEL R121, R12, -INF , !P6 ;  /* 0xff8000000c797808 */ /* 0x000fe20007000000 */
[----:B------:R-:W2:Y:S01]  /*4240*/  MUFU.EX2 R99, R99 ;  /* 0x0000006300637308 */ /* 0x000ea20000000800 */
[----:B------:R-:W-:Y:S01]  /*4250*/  FMNMX.FTZ R2, R63, R2, !PT ;  /* 0x000000023f027209 */ /* 0x000fe20007810000 */
[-CC-:B------:R-:W-:Y:S01]  /*4260*/  FFMA.FTZ R109, R109, R6.reuse, -R24.reuse ;  /* 0x000000066d6d7223 */ /* 0x180fe20000010818 */
[-CC-:B------:R-:W-:Y:S01]  /*4270*/  FFMA.FTZ R111, R111, R6.reuse, -R24.reuse ;  /* 0x000000066f6f7223 */ /* 0x180fe20000010818 */
[--C-:B------:R-:W-:Y:S01]  /*4280*/  FFMA.FTZ R27, R27, R6, -R24.reuse ;  /* 0x000000061b1b7223 */ /* 0x100fe20000010818 */
[----:B------:R-:W-:Y:S01]  /*4290*/  FMNMX.FTZ R2, R65, R2, !PT ;  /* 0x0000000241027209 */ /* 0x000fe20007810000 */
[-CC-:B------:R-:W-:Y:S01]  /*42a0*/  FFMA.FTZ R166, R45, R6.reuse, -R24.reuse ;  /* 0x000000062da67223 */ /* 0x180fe20000010818 */
[--C-:B------:R-:W-:Y:S01]  /*42b0*/  FFMA.FTZ R43, R43, R6, -R24.reuse ;  /* 0x000000062b2b7223 */ /* 0x100fe20000010818 */
[----:B------:R-:W3:Y:S01]  /*42c0*/  MUFU.EX2 R176, R176 ;  /* 0x000000b000b07308 */ /* 0x000ee20000000800 */
[----:B------:R-:W-:Y:S01]  /*42d0*/  FMNMX.FTZ R2, R67, R2, !PT ;  /* 0x0000000243027209 */ /* 0x000fe20007810000 */
[-CC-:B------:R-:W-:Y:S01]  /*42e0*/  FFMA.FTZ R33, R33, R6.reuse, -R24.reuse ;  /* 0x0000000621217223 */ /* 0x180fe20000010818 */
[-CC-:B------:R-:W-:Y:S01]  /*42f0*/  FFMA.FTZ R41, R41, R6.reuse, -R24.reuse ;  /* 0x0000000629297223 */ /* 0x180fe20000010818 */
[--C-:B------:R-:W-:Y:S01]  /*4300*/  FFMA.FTZ R35, R35, R6, -R24.reuse ;  /* 0x0000000623237223 */ /* 0x100fe20000010818 */
[----:B------:R-:W-:Y:S01]  /*4310*/  FMNMX.FTZ R2, R69, R2, !PT ;  /* 0x0000000245027209 */ /* 0x000fe20007810000 */
[-CC-:B------:R-:W-:Y:S01]  /*4320*/  FFMA.FTZ R39, R39, R6.reuse, -R24.reuse ;  /* 0x0000000627277223 */ /* 0x180fe20000010818 */
[--C-:B------:R-:W-:Y:S01]  /*4330*/  FFMA.FTZ R31, R31, R6, -R24.reuse ;  /* 0x000000061f1f7223 */ /* 0x100fe20000010818 */
[----:B------:R-:W4:Y:S01]  /*4340*/  MUFU.EX2 R101, R101 ;  /* 0x0000006500657308 */ /* 0x000f220000000800 */
[----:B------:R-:W-:Y:S01]  /*4350*/  FMNMX.FTZ R2, R71, R2, !PT ;  /* 0x0000000247027209 */ /* 0x000fe20007810000 */
[-CC-:B------:R-:W-:Y:S01]  /*4360*/  FFMA.FTZ R29, R29, R6.reuse, -R24.reuse ;  /* 0x000000061d1d7223 */ /* 0x180fe20000010818 */
[-CC-:B------:R-:W-:Y:S01]  /*4370*/  FFMA.FTZ R15, R15, R6.reuse, -R24.reuse ;  /* 0x000000060f0f7223 */ /* 0x180fe20000010818 */
[--C-:B------:R-:W-:Y:S01]  /*4380*/  FFMA.FTZ R21, R21, R6, -R24.reuse ;  /* 0x0000000615157223 */ /* 0x100fe20000010818 */
[----:B------:R-:W-:Y:S01]  /*4390*/  FMNMX.FTZ R2, R73, R2, !PT ;  /* 0x0000000249027209 */ /* 0x000fe20007810000 */
[-CC-:B------:R-:W-:Y:S01]  /*43a0*/  FFMA.FTZ R13, R13, R6.reuse, -R24.reuse ;  /* 0x000000060d0d7223 */ /* 0x180fe20000010818 */
[----:B------:R-:W-:Y:S01]  /*43b0*/  FFMA.FTZ R24, R37, R6, -R24 ;  /* 0x0000000625187223 */ /* 0x000fe20000010818 */
[----:B------:R0:W-:Y:S01]  /*43c0*/  MUFU.EX2 R152, R25 ;  /* 0x0000001900987308 */ /* 0x0001e20000000800 */
[----:B------:R-:W-:-:S04]  /*43d0*/  FMNMX.FTZ R2, R75, R2, !PT ;  /* 0x000000024b027209 */ /* 0x000fc80007810000 */
[----:B------:R-:W-:-:S03]  /*43e0*/  FMNMX.FTZ R2, R77, R2, !PT ;  /* 0x000000024d027209 */ /* 0x000fc60007810000 */
[----:B------:R-:W5:Y:S01]  /*43f0*/  MUFU.EX2 R178, R178 ;  /* 0x000000b200b27308 */ /* 0x000f620000000800 */
[----:B------:R-:W-:Y:S01]  /*4400*/  FMNMX.FTZ R2, R79, R2, !PT ;  /* 0x000000024f027209 */ /* 0x000fe20007810000 */
[----:B0-----:R-:W-:Y:S01]  /*4410*/  FADD.FTZ R25, R180, R97 ;  /* 0x00000061b4197221 */ /* 0x001fe20000010000 */
[----:B------:R-:W-:Y:S02]  /*4420*/  F2FP.BF16.F32.PACK_AB R180, R97, R180 ;  /* 0x000000b461b4723e */ /* 0x000fe400000010ff */
[----:B------:R-:W-:Y:S01]  /*4430*/  FMNMX.FTZ R2, R81, R2, !PT ;  /* 0x0000000251027209 */ /* 0x000fe20007810000 */
[----:B-1----:R-:W-:Y:S01]  /*4440*/  FADD.FTZ R28, R182, R25 ;  /* 0x00000019b61c7221 */ /* 0x002fe20000010000 */
[----:B--2---:R-:W-:Y:S01]  /*4450*/  F2FP.BF16.F32.PACK_AB R182, R99, R182 ;  /* 0x000000b663b6723e */ /* 0x004fe200000010ff */
[----:B------:R-:W0:Y:S01]  /*4460*/  MUFU.EX2 R103, R103 ;  /* 0x0000006700677308 */ /* 0x000e220000000800 */
[----:B------:R-:W-:Y:S01]  /*4470*/  FMNMX.FTZ R2, R83, R2, !PT ;  /* 0x0000000253027209 */ /* 0x000fe20007810000 */
[----:B------:R-:W-:-:S03]  /*4480*/  FADD.FTZ R25, R99, R28 ;  /* 0x0000001c63197221 */ /* 0x000fc60000010000 */
[----:B------:R-:W-:Y:S01]  /*4490*/  FMNMX.FTZ R2, R85, R2, !PT ;  /* 0x0000000255027209 */ /* 0x000fe20007810000 */
[----:B---3--:R-:W-:Y:S01]  /*44a0*/  FADD.FTZ R30, R176, R25 ;  /* 0x00000019b01e7221 */ /* 0x008fe20000010000 */
[----:B----4-:R-:W-:Y:S01]  /*44b0*/  F2FP.BF16.F32.PACK_AB R176, R101, R176 ;  /* 0x000000b065b0723e */ /* 0x010fe200000010ff */
[----:B------:R-:W1:Y:S01]  /*44c0*/  MUFU.EX2 R172, R172 ;  /* 0x000000ac00ac7308 */ /* 0x000e620000000800 */
[----:B------:R-:W-:Y:S01]  /*44d0*/  FMNMX.FTZ R2, R87, R2, !PT ;  /* 0x0000000257027209 */ /* 0x000fe20007810000 */
[----:B------:R-:W-:-:S03]  /*44e0*/  FADD.FTZ R25, R101, R30 ;  /* 0x0000001e65197221 */ /* 0x000fc60000010000 */
[----:B------:R-:W-:Y:S01]  /*44f0*/  FMNMX.FTZ R2, R89, R2, !PT ;  /* 0x0000000259027209 */ /* 0x000fe20007810000 */
[----:B-----5:R-:W-:Y:S02]  /*4500*/  FADD.FTZ R30, R178, R25 ;  /* 0x00000019b21e7221 */ /* 0x020fe40000010000 */
[----:B------:R-:W2:Y:S01]  /*4510*/  MUFU.EX2 R105, R105 ;  /* 0x0000006900697308 */ /* 0x000ea20000000800 */
[----:B------:R-:W-:Y:S01]  /*4520*/  FMNMX.FTZ R2, R91, R2, !PT ;  /* 0x000000025b027209 */ /* 0x000fe20007810000 */
[C---:B0-----:R-:W-:Y:S01]  /*4530*/  FADD.FTZ R25, R103.reuse, R30 ;  /* 0x0000001e67197221 */ /* 0x041fe20000010000 */
[----:B------:R-:W-:Y:S02]  /*4540*/  F2FP.BF16.F32.PACK_AB R178, R103, R178 ;  /* 0x000000b267b2723e */ /* 0x000fe400000010ff */
[----:B------:R-:W-:-:S03]  /*4550*/  FMNMX.FTZ R2, R93, R2, !PT ;  /* 0x000000025d027209 */ /* 0x000fc60007810000 */
[----:B------:R-:W0:Y:S01]  /*4560*/  MUFU.EX2 R174, R174 ;  /* 0x000000ae00ae7308 */ /* 0x000e220000000800 */
[----:B------:R-:W-:Y:S01]  /*4570*/  FMNMX.FTZ R2, R95, R2, !PT ;  /* 0x000000025f027209 */ /* 0x000fe20007810000 */
[----:B-1----:R-:W-:-:S03]  /*4580*/  FADD.FTZ R32, R172, R25 ;  /* 0x00000019ac207221 */ /* 0x002fc60000010000 */
[----:B------:R-:W-:-:S03]  /*4590*/  FMNMX.FTZ R2, R117, R2, !PT ;  /* 0x0000000275027209 */ /* 0x000fc60007810000 */
[----:B------:R-:W1:Y:S01]  /*45a0*/  MUFU.EX2 R107, R107 ;  /* 0x0000006b006b7308 */ /* 0x000e620000000800 */
[----:B------:R-:W-:Y:S01]  /*45b0*/  FMNMX.FTZ R2, R119, R2, !PT ;  /* 0x0000000277027209 */ /* 0x000fe20007810000 */
[C---:B--2---:R-:W-:Y:S01]  /*45c0*/  FADD.FTZ R25, R105.reuse, R32 ;  /* 0x0000002069197221 */ /* 0x044fe20000010000 */
[----:B------:R-:W-:Y:S02]  /*45d0*/  F2FP.BF16.F32.PACK_AB R172, R105, R172 ;  /* 0x000000ac69ac723e */ /* 0x000fe400000010ff */
[----:B------:R-:W-:-:S03]  /*45e0*/  FMNMX.FTZ R2, R115, R2, !PT ;  /* 0x0000000273027209 */ /* 0x000fc60007810000 */
[----:B------:R-:W2:Y:S01]  /*45f0*/  MUFU.EX2 R168, R168 ;  /* 0x000000a800a87308 */ /* 0x000ea20000000800 */
[----:B------:R-:W-:Y:S01]  /*4600*/  FMNMX.FTZ R2, R5, R2, !PT ;  /* 0x0000000205027209 */ /* 0x000fe20007810000 */
[----:B0-----:R-:W-:-:S03]  /*4610*/  FADD.FTZ R34, R174, R25 ;  /* 0x00000019ae227221 */ /* 0x001fc60000010000 */
[----:B------:R-:W-:-:S03]  /*4620*/  FMNMX.FTZ R2, R113, R2, !PT ;  /* 0x0000000271027209 */ /* 0x000fc60007810000 */
[----:B------:R-:W0:Y:S01]  /*4630*/  MUFU.EX2 R109, R109 ;  /* 0x0000006d006d7308 */ /* 0x000e220000000800 */
[----:B------:R-:W-:Y:S02]  /*4640*/  FMNMX.FTZ R2, R121, R2, !PT ;  /* 0x0000000279027209 */ /* 0x000fe40007810000 */
[----:B-1----:R-:W-:-:S03]  /*4650*/  F2FP.BF16.F32.PACK_AB R174, R107, R174 ;  /* 0x000000ae6bae723e */ /* 0x002fc600000010ff */
[----:B------:R-:W1:Y:S02]  /*4660*/  SHFL.BFLY PT, R11, R2, 0x2, 0x1f ;  /* 0x0c401f00020b7f89 */ /* 0x000e6400000e0000 */
[----:B------:R-:W3:Y:S08]  /*4670*/  MUFU.EX2 R170, R170 ;  /* 0x000000aa00aa7308 */ /* 0x000ef00000000800 */
[----:B------:R-:W4:Y:S08]  /*4680*/  MUFU.EX2 R111, R111 ;  /* 0x0000006f006f7308 */ /* 0x000f300000000800 */
[----:B------:R5:W-:Y:S01]  /*4690*/  MUFU.EX2 R158, R27 ;  /* 0x0000001b009e7308 */ /* 0x000be20000000800 */
[----:B-1----:R-:W-:-:S07]  /*46a0*/  FMNMX.FTZ R4, R2, R11, !PT ;  /* 0x0000000b02047209 */ /* 0x002fce0007810000 */
[----:B------:R-:W1:Y:S01]  /*46b0*/  MUFU.EX2 R164, R164 ;  /* 0x000000a400a47308 */ /* 0x000e620000000800 */
[----:B-----5:R-:W-:Y:S01]  /*46c0*/  FADD.FTZ R27, R107, R34 ;  /* 0x000000226b1b7221 */ /* 0x020fe20000010000 */
[----:B------:R-:W5:Y:S03]  /*46d0*/  SHFL.BFLY PT, R11, R4, 0x1, 0x1f ;  /* 0x0c201f00040b7f89 */ /* 0x000f6600000e0000 */
[----:B--2---:R-:W-:Y:S01]  /*46e0*/  FADD.FTZ R36, R168, R27 ;  /* 0x0000001ba8247221 */ /* 0x004fe20000010000 */
[C---:B0-----:R-:W-:Y:S02]  /*46f0*/  F2FP.BF16.F32.PACK_AB R168, R109.reuse, R168 ;  /* 0x000000a86da8723e */ /* 0x041fe400000010ff */
[----:B------:R-:W0:Y:S01]  /*4700*/  MUFU.EX2 R3, R3 ;  /* 0x0000000300037308 */ /* 0x000e220000000800 */
[----:B------:R-:W-:-:S04]  /*4710*/  FADD.FTZ R27, R109, R36 ;  /* 0x000000246d1b7221 */ /* 0x000fc80000010000 */
[----:B---3--:R-:W-:Y:S01]  /*4720*/  FADD.FTZ R36, R170, R27 ;  /* 0x0000001baa247221 */ /* 0x008fe20000010000 */
[C---:B----4-:R-:W-:Y:S02]  /*4730*/  F2FP.BF16.F32.PACK_AB R170, R111.reuse, R170 ;  /* 0x000000aa6faa723e */ /* 0x050fe400000010ff */
[----:B------:R-:W2:Y:S01]  /*4740*/  MUFU.EX2 R166, R166 ;  /* 0x000000a600a67308 */ /* 0x000ea20000000800 */
[----:B------:R-:W-:-:S04]  /*4750*/  FADD.FTZ R27, R111, R36 ;  /* 0x000000246f1b7221 */ /* 0x000fc80000010000 */
[----:B-1----:R-:W-:-:S03]  /*4760*/  FADD.FTZ R38, R164, R27 ;  /* 0x0000001ba4267221 */ /* 0x002fc60000010000 */
[----:B------:R-:W1:Y:S01]  /*4770*/  MUFU.EX2 R43, R43 ;  /* 0x0000002b002b7308 */ /* 0x000e620000000800 */
[C---:B0-----:R-:W-:Y:S01]  /*4780*/  FADD.FTZ R27, R3.reuse, R38 ;  /* 0x00000026031b7221 */ /* 0x041fe20000010000 */
[----:B------:R-:W-:Y:S02]  /*4790*/  F2FP.BF16.F32.PACK_AB R164, R3, R164 ;  /* 0x000000a403a4723e */ /* 0x000fe400000010ff */
[----:B-----5:R-:W-:-:S04]  /*47a0*/  FMNMX.FTZ R11, R4, R11, !PT ;  /* 0x0000000b040b7209 */ /* 0x020fc80007810000 */
[C---:B------:R-:W-:Y:S01]  /*47b0*/  FSETP.NEU.FTZ.AND P1, PT, R11.reuse, -INF , PT ;  /* 0xff8000000b00780b */ /* 0x040fe20003f3d000 */
[----:B------:R-:W-:Y:S01]  /*47c0*/  FMUL.FTZ R2, R11, R6 ;  /* 0x000000060b027220 */ /* 0x000fe20000410000 */
[----:B------:R-:W0:Y:S01]  /*47d0*/  MUFU.EX2 R33, R33 ;  /* 0x0000002100217308 */ /* 0x000e220000000800 */
[----:B--2---:R-:W-:-:S03]  /*47e0*/  FADD.FTZ R38, R166, R27 ;  /* 0x0000001ba6267221 */ /* 0x004fc60000010000 */
[----:B------:R-:W-:Y:S02]  /*47f0*/  FSEL R2, R2, RZ, P1 ;  /* 0x000000ff02027208 */ /* 0x000fe40000800000 */
[----:B------:R-:W-:Y:S01]  /*4800*/  PLOP3.LUT P1, PT, PT, PT, UP0, 0x40, 0x0 ;  /* 0x000000000000781c */ /* 0x000fe20003f2e808 */
[----:B-1----:R-:W-:Y:S01]  /*4810*/  FADD.FTZ R38, R43, R38 ;  /* 0x000000262b267221 */ /* 0x002fe20000010000 */
        /* <DEDUP_REMOVED lines=19> */
[-C--:B------:R-:W-:Y:S01]  /*4950*/  FFMA.FTZ R77, R77, R6.reuse, -R2 ;  /* 0x000000064d4d7223 */ /* 0x080fe20000010802 */
[----:B0-----:R-:W-:Y:S01]  /*4960*/  FADD.FTZ R27, R33, R38 ;  /* 0x00000026211b7221 */ /* 0x001fe20000010000 */
[-CC-:B------:R-:W-:Y:S01]  /*4970*/  FFMA.FTZ R79, R79, R6.reuse, -R2.reuse ;  /* 0x000000064f4f7223 */ /* 0x180fe20000010802 */
[-CC-:B------:R-:W-:Y:S01]  /*4980*/  FFMA.FTZ R81, R81, R6.reuse, -R2.reuse ;  /* 0x0000000651517223 */ /* 0x180fe20000010802 */
[-CC-:B------:R-:W-:Y:S01]  /*4990*/  FFMA.FTZ R83, R83, R6.reuse, -R2.reuse ;  /* 0x0000000653537223 */ /* 0x180fe20000010802 */
[----:B------:R-:W0:Y:S01]  /*49a0*/  MUFU.EX2 R49, R49 ;  /* 0x0000003100317308 */ /* 0x000e220000000800 */
[-CC-:B------:R-:W-:Y:S01]  /*49b0*/  FFMA.FTZ R85, R85, R6.reuse, -R2.reuse ;  /* 0x0000000655557223 */ /* 0x180fe20000010802 */
        /* <DEDUP_REMOVED lines=12> */
[----:B------:R-:W-:Y:S01]  /*4a80*/  FFMA.FTZ R121, R121, R6, -R2 ;  /* 0x0000000679797223 */ /* 0x000fe20000010802 */
[----:B------:R-:W-:Y:S01]  /*4a90*/  FADD.FTZ R2, R160, R27 ;  /* 0x0000001ba0027221 */ /* 0x000fe20000010000 */
[----:B------:R-:W1:Y:S01]  /*4aa0*/  MUFU.EX2 R53, R53 ;  /* 0x0000003500357308 */ /* 0x000e620000000800 */
[----:B0-----:R-:W-:Y:S01]  /*4ab0*/  FADD.FTZ R25, R49, R32 ;  /* 0x0000002031197221 */ /* 0x001fe20000010000 */
[----:B------:R-:W-:-:S02]  /*4ac0*/  F2FP.BF16.F32.PACK_AB R181, R47, R0 ;  /* 0x000000002fb5723e */ /* 0x000fc400000010ff */
[----:B------:R-:W-:Y:S02]  /*4ad0*/  F2FP.BF16.F32.PACK_AB R166, R43, R166 ;  /* 0x000000a62ba6723e */ /* 0x000fe400000010ff */
[----:B------:R-:W-:Y:S02]  /*4ae0*/  F2FP.BF16.F32.PACK_AB R160, R160, R33 ;  /* 0x00000021a0a0723e */ /* 0x000fe400000010ff */
[----:B------:R-:W0:Y:S01]  /*4af0*/  MUFU.EX2 R10, R55 ;  /* 0x00000037000a7308 */ /* 0x000e220000000800 */
[C---:B--2---:R-:W-:Y:S01]  /*4b00*/  FADD.FTZ R34, R4.reuse, R25 ;  /* 0x0000001904227221 */ /* 0x044fe20000010000 */
[----:B------:R-:W-:-:S06]  /*4b10*/  F2FP.BF16.F32.PACK_AB R183, R4, R49 ;  /* 0x0000003104b7723e */ /* 0x000fcc00000010ff */
[----:B------:R-:W2:Y:S01]  /*4b20*/  MUFU.EX2 R57, R57 ;  /* 0x0000003900397308 */ /* 0x000ea20000000800 */
[----:B-1----:R-:W-:-:S07]  /*4b30*/  FADD.FTZ R25, R53, R34 ;  /* 0x0000002235197221 */ /* 0x002fce0000010000 */
        /* <DEDUP_REMOVED lines=21> */
[----:B-1----:R-:W-:-:S07]  /*4c90*/  FADD.FTZ R27, R35, R2 ;  /* 0x00000002231b7221 */ /* 0x002fce0000010000 */
[----:B------:R-:W1:Y:S01]  /*4ca0*/  MUFU.EX2 R73, R73 ;  /* 0x0000004900497308 */ /* 0x000e620000000800 */
[C---:B0-----:R-:W-:Y:S01]  /*4cb0*/  FADD.FTZ R2, R26.reuse, R25 ;  /* 0x000000191a027221 */ /* 0x041fe20000010000 */
[----:B------:R-:W-:-:S06]  /*4cc0*/  F2FP.BF16.F32.PACK_AB R169, R26, R69 ;  /* 0x000000451aa9723e */ /* 0x000fcc00000010ff */
[----:B------:R-:W0:Y:S01]  /*4cd0*/  MUFU.EX2 R31, R31 ;  /* 0x0000001f001f7308 */ /* 0x000e220000000800 */
[C---:B--2---:R-:W-:Y:S01]  /*4ce0*/  FADD.FTZ R38, R162.reuse, R27 ;  /* 0x0000001ba2267221 */ /* 0x044fe20000010000 */
[----:B------:R-:W-:-:S06]  /*4cf0*/  F2FP.BF16.F32.PACK_AB R162, R162, R35 ;  /* 0x00000023a2a2723e */ /* 0x000fcc00000010ff */
[----:B------:R-:W2:Y:S01]  /*4d00*/  MUFU.EX2 R28, R75 ;  /* 0x0000004b001c7308 */ /* 0x000ea20000000800 */
[----:B-1----:R-:W-:-:S07]  /*4d10*/  FADD.FTZ R25, R73, R2 ;  /* 0x0000000249197221 */ /* 0x002fce0000010000 */
[----:B------:R-:W1:Y:S01]  /*4d20*/  MUFU.EX2 R156, R29 ;  /* 0x0000001d009c7308 */ /* 0x000e620000000800 */
[----:B0-----:R-:W-:-:S07]  /*4d30*/  FADD.FTZ R27, R31, R38 ;  /* 0x000000261f1b7221 */ /* 0x001fce0000010000 */
[----:B------:R-:W0:Y:S01]  /*4d40*/  MUFU.EX2 R77, R77 ;  /* 0x0000004d004d7308 */ /* 0x000e220000000800 */
[C---:B--2---:R-:W-:Y:S01]  /*4d50*/  FADD.FTZ R2, R28.reuse, R25 ;  /* 0x000000191c027221 */ /* 0x044fe20000010000 */
[----:B------:R-:W-:-:S06]  /*4d60*/  F2FP.BF16.F32.PACK_AB R171, R28, R73 ;  /* 0x000000491cab723e */ /* 0x000fcc00000010ff */
[----:B------:R-:W2:Y:S01]  /*4d70*/  MUFU.EX2 R15, R15 ;  /* 0x0000000f000f7308 */ /* 0x000ea20000000800 */
[C---:B-1----:R-:W-:Y:S01]  /*4d80*/  FADD.FTZ R40, R156.reuse, R27 ;  /* 0x0000001b9c287221 */ /* 0x042fe20000010000 */
[----:B------:R-:W-:-:S06]  /*4d90*/  F2FP.BF16.F32.PACK_AB R156, R156, R31 ;  /* 0x0000001f9c9c723e */ /* 0x000fcc00000010ff */
[----:B------:R-:W1:Y:S01]  /*4da0*/  MUFU.EX2 R30, R79 ;  /* 0x0000004f001e7308 */ /* 0x000e620000000800 */
[----:B0-----:R-:W-:-:S07]  /*4db0*/  FADD.FTZ R25, R77, R2 ;  /* 0x000000024d197221 */ /* 0x001fce0000010000 */
[----:B------:R-:W0:Y:S01]  /*4dc0*/  MUFU.EX2 R81, R81 ;  /* 0x0000005100517308 */ /* 0x000e220000000800 */
[----:B--2---:R-:W-:-:S04]  /*4dd0*/  FADD.FTZ R27, R15, R40 ;  /* 0x000000280f1b7221 */ /* 0x004fc80000010000 */
[C---:B------:R-:W-:Y:S01]  /*4de0*/  FADD.FTZ R40, R158.reuse, R27 ;  /* 0x0000001b9e287221 */ /* 0x040fe20000010000 */
[----:B------:R-:W-:Y:S02]  /*4df0*/  F2FP.BF16.F32.PACK_AB R158, R158, R15 ;  /* 0x0000000f9e9e723e */ /* 0x000fe400000010ff */
        /* <DEDUP_REMOVED lines=31> */
[----:B------:R2:W3:Y:S01]  /*4ff0*/  MUFU.EX2 R0, R5 ;  /* 0x0000000500007308 */ /* 0x0004e20000000800 */
[C---:B-1----:R-:W-:Y:S01]  /*5000*/  FADD.FTZ R10, R40.reuse, R3 ;  /* 0x00000003280a7221 */ /* 0x042fe20000010000 */
[----:B------:R-:W-:-:S06]  /*5010*/  F2FP.BF16.F32.PACK_AB R159, R40, R117 ;  /* 0x00000075289f723e */ /* 0x000fcc00000010ff */
[----:B------:R-:W1:Y:S01]  /*5020*/  MUFU.EX2 R113, R113 ;  /* 0x0000007100717308 */ /* 0x000e620000000800 */
[----:B0-----:R-:W-:Y:S01]  /*5030*/  FADD.FTZ R3, R115, R10 ;  /* 0x0000000a73037221 */ /* 0x001fe20000010000 */
[----:B--2---:R-:W-:-:S06]  /*5040*/  VIADD R5, R88, 0xfffffffe ;  /* 0xfffffffe58057836 */ /* 0x004fcc0000000000 */
[----:B------:R-:W0:Y:S01]  /*5050*/  MUFU.EX2 R24, R24 ;  /* 0x0000001800187308 */ /* 0x000e220000000800 */
[C---:B---3--:R-:W-:Y:S01]  /*5060*/  FADD.FTZ R10, R0.reuse, R3 ;  /* 0x00000003000a7221 */ /* 0x048fe20000010000 */
[----:B------:R-:W-:-:S06]  /*5070*/  F2FP.BF16.F32.PACK_AB R153, R0, R115 ;  /* 0x000000730099723e */ /* 0x000fcc00000010ff */
[----:B------:R-:W2:Y:S01]  /*5080*/  MUFU.EX2 R4, R121 ;  /* 0x0000007900047308 */ /* 0x000ea20000000800 */
[----:B-1----:R-:W-:Y:S01]  /*5090*/  FADD.FTZ R3, R113, R10 ;  /* 0x0000000a71037221 */ /* 0x002fe20000010000 */
[C---:B0-----:R-:W-:Y:S01]  /*50a0*/  FADD.FTZ R2, R24.reuse, R15 ;  /* 0x0000000f18027221 */ /* 0x041fe20000010000 */
[----:B------:R-:W-:Y:S02]  /*50b0*/  F2FP.BF16.F32.PACK_AB R154, R24, R13 ;  /* 0x0000000d189a723e */ /* 0x000fe400000010ff */
[C---:B--2---:R-:W-:Y:S01]  /*50c0*/  FADD.FTZ R0, R4.reuse, R3 ;  /* 0x0000000304007221 */ /* 0x044fe20000010000 */
[----:B------:R-:W-:Y:S01]  /*50d0*/  F2FP.BF16.F32.PACK_AB R155, R4, R113 ;  /* 0x00000071049b723e */ /* 0x000fe200000010ff */
[----:B------:R-:W-:Y:S06]  /*50e0*/  @P1 BRA `(.L_x_1054) ;  /* 0x00000000004c1947 */ /* 0x000fec0003800000 */
[----:B------:R-:W-:Y:S01]  /*50f0*/  ISETP.LT.AND P1, PT, RZ, UR54, PT ;  /* 0x00000036ff007c0c */ /* 0x000fe2000bf21270 */
[----:B------:R-:W-:-:S12]  /*5100*/  UIADD3 UR15, UR54, -0x1, URZ ;  /* 0xffffffff360f7890 */ /* 0x000fd8000fffe03f */
[----:B------:R-:W-:Y:S05]  /*5110*/  @P1 BRA `(.L_x_1055) ;  /* 0x0000000000201947 */ /* 0x000fea0003800000 */
[----:B------:R-:W-:Y:S01]  /*5120*/  ULDC UR18, c[0x0][0x9e4] ;  /* 0x0002790000127ab9 */ /* 0x000fe20000000800 */
[----:B------:R-:W-:Y:S02]  /*5130*/  UIADD3 UR15, -UR54, URZ, URZ ;  /* 0x0000003f360f7290 */ /* 0x000fe4000fffe13f */
[----:B------:R-:W-:-:S11]  /*5140*/  UISETP.NE.AND UP0, UPT, UR18, 0x1, UPT ;  /* 0x000000011200788c */ /* 0x000fd6000bf05270 */
[----:B------:R-:W-:Y:S02]  /*5150*/  @UP0 ULDC.64 UR6, c[0x0][0x9e8] ;  /* 0x00027a0000060ab9 */ /* 0x000fe40000000a00 */
[----:B------:R-:W-:-:S04]  /*5160*/  UIMAD.WIDE.U32 UR10, UR15, UR6, URZ ;  /* 0x000000060f0a72a5 */ /* 0x000fc8000f8e003f */
[----:B------:R-:W-:-:S04]  /*5170*/  @UP0 USHF.R.U32.HI UR15, URZ, UR7, UR11 ;  /* 0x000000073f0f0299 */ /* 0x000fc8000801160b */
[----:B------:R-:W-:Y:S01]  /*5180*/  ULOP3.LUT UR15, URZ, UR15, URZ, 0x33, !UPT ;  /* 0x0000000f3f0f7292 */ /* 0x000fe2000f8e333f */
[----:B------:R-:W-:Y:S11]  /*5190*/  BRA `(.L_x_1056) ;  /* 0x0000000000147947 */ /* 0x000ff60003800000 */
.L_x_1055:
[----:B------:R-:W-:Y:S02]  /*51a0*/  ULDC UR18, c[0x0][0x9e4] ;  /* 0x0002790000127ab9 */ /* 0x000fe40000000800 */
[----:B------:R-:W-:-:S11]  /*51b0*/  UISETP.NE.AND UP0, UPT, UR18, 0x1, UPT ;  /* 0x000000011200788c */ /* 0x000fd6000bf05270 */
[----:B------:R-:W-:Y:S02]  /*51c0*/  @UP0 ULDC.64 UR6, c[0x0][0x9e8] ;  /* 0x00027a0000060ab9 */ /* 0x000fe40000000a00 */
[----:B------:R-:W-:-:S04]  /*51d0*/  UIMAD.WIDE.U32 UR10, UR15, UR6, URZ ;  /* 0x000000060f0a72a5 */ /* 0x000fc8000f8e003f */
[----:B------:R-:W-:-:S12]  /*51e0*/  @UP0 USHF.R.U32.HI UR15, URZ, UR7, UR11 ;  /* 0x000000073f0f0299 */ /* 0x000fd8000801160b */
.L_x_1056:
[----:B------:R-:W-:-:S04]  /*51f0*/  UIMAD UR15, UR15, UR18, UR18 ;  /* 0x000000120f0f72a4 */ /* 0x000fc8000f8e0212 */
[----:B------:R-:W-:-:S04]  /*5200*/  UISETP.LT.AND UP0, UPT, UR14, UR15, UPT ;  /* 0x0000000f0e00728c */ /* 0x000fc8000bf01270 */
[----:B------:R-:W-:-:S12]  /*5210*/  USEL UR14, UR14, UR15, UP0 ;  /* 0x0000000f0e0e7287 */ /* 0x000fd80008000000 */
.L_x_1054:
[----:B------:R-:W-:Y:S01]  /*5220*/  USHF.R.S32.HI UR6, URZ, 0x1f, UR14 ;  /* 0x0000001f3f067899 */ /* 0x000fe2000801140e */
[----:B------:R-:W-:Y:S02]  /*5230*/  CS2R R150, SRZ ;  /* 0x0000000000967805 */ /* 0x000fe4000001ff00 */
[----:B------:R-:W-:Y:S02]  /*5240*/  CS2R R148, SRZ ;  /* 0x0000000000947805 */ /* 0x000fe4000001ff00 */
[----:B------:R-:W-:Y:S01]  /*5250*/  CS2R R146, SRZ ;  /* 0x0000000000927805 */ /* 0x000fe2000001ff00 */
[----:B------:R-:W-:Y:S01]  /*5260*/  ULEA.HI UR6, UR6, UR14, URZ, 0x7 ;  /* 0x0000000e06067291 */ /* 0x000fe2000f8f383f */
[----:B------:R-:W-:Y:S02]  /*5270*/  CS2R R144, SRZ ;  /* 0x0000000000907805 */ /* 0x000fe4000001ff00 */
[----:B------:R-:W-:Y:S02]  /*5280*/  CS2R R142, SRZ ;  /* 0x00000000008e7805 */ /* 0x000fe4000001ff00 */
[----:B------:R-:W-:Y:S01]  /*5290*/  CS2R R140, SRZ ;  /* 0x00000000008c7805 */ /* 0x000fe2000001ff00 */
[----:B------:R-:W-:Y:S01]  /*52a0*/  USHF.R.S32.HI UR6, URZ, 0x7, UR6 ;  /* 0x000000073f067899 */ /* 0x000fe20008011406 */
[----:B------:R-:W-:-:S02]  /*52b0*/  CS2R R138, SRZ ;  /* 0x00000000008a7805 */ /* 0x000fc4000001ff00 */
[----:B------:R-:W-:Y:S02]  /*52c0*/  CS2R R136, SRZ ;  /* 0x0000000000887805 */ /* 0x000fe4000001ff00 */
[----:B------:R-:W-:Y:S01]  /*52d0*/  CS2R R134, SRZ ;  /* 0x0000000000867805 */ /* 0x000fe2000001ff00 */
[----:B------:R-:W-:Y:S01]  /*52e0*/  UISETP.LT.AND UP0, UPT, UR39, UR6, UPT ;  /* 0x000000062700728c */ /* 0x000fe2000bf01270 */
[----:B------:R-:W-:Y:S02]  /*52f0*/  CS2R R132, SRZ ;  /* 0x0000000000847805 */ /* 0x000fe4000001ff00 */
[----:B------:R-:W-:Y:S02]  /*5300*/  CS2R R130, SRZ ;  /* 0x0000000000827805 */ /* 0x000fe4000001ff00 */
[----:B------:R-:W-:Y:S01]  /*5310*/  CS2R R128, SRZ ;  /* 0x0000000000807805 */ /* 0x000fe2000001ff00 */
[----:B------:R-:W-:Y:S01]  /*5320*/  USEL UR58, UR39, UR6, !UP0 ;  /* 0x00000006273a7287 */ /* 0x000fe2000c000000 */
[----:B------:R-:W-:-:S02]  /*5330*/  CS2R R126, SRZ ;  /* 0x00000000007e7805 */ /* 0x000fc4000001ff00 */
[----:B------:R-:W-:Y:S02]  /*5340*/  CS2R R124, SRZ ;  /* 0x00000000007c7805 */ /* 0x000fe4000001ff00 */
[----:B------:R-:W-:Y:S02]  /*5350*/  CS2R R122, SRZ ;  /* 0x00000000007a7805 */ /* 0x000fe4000001ff00 */
[----:B------:R-:W-:Y:S02]  /*5360*/  CS2R R120, SRZ ;  /* 0x0000000000787805 */ /* 0x000fe4000001ff00 */
[----:B------:R-:W-:Y:S02]  /*5370*/  CS2R R118, SRZ ;  /* 0x0000000000767805 */ /* 0x000fe4000001ff00 */
[----:B------:R-:W-:Y:S02]  /*5380*/  ISETP.GE.AND P1, PT, R5, UR58, PT ;  /* 0x0000003a05007c0c */ /* 0x000fe4000bf26270 */
        /* <DEDUP_REMOVED lines=15> */
[----:B------:R-:W-:Y:S06]  /*5480*/  @!P1 BRA `(.L_x_1057) ;  /* 0x00000038006c9947 */ /* 0x000fec0003800000 */
[----:B------:R-:W-:Y:S01]  /*5490*/  IMAD.MOV.U32 R4, RZ, RZ, R11 ;  /* 0x000000ffff047224 */ /* 0x000fe200078e000b */
[----:B------:R-:W-:Y:S01]  /*54a0*/  UMOV UR60, UR46 ;  /* 0x0000002e003c7c82 */ /* 0x000fe20008000000 */
[----:B------:R-:W-:Y:S01]  /*54b0*/  IMAD.MOV.U32 R3, RZ, RZ, R7 ;  /* 0x000000ffff037224 */ /* 0x000fe200078e0007 */
[----:B------:R-:W-:Y:S01]  /*54c0*/  UMOV UR59, UR45 ;  /* 0x0000002d003b7c82 */ /* 0x000fe20008000000 */
[----:B------:R-:W-:Y:S01]  /*54d0*/  IMAD.MOV.U32 R151, RZ, RZ, RZ ;  /* 0x000000ffff977224 */ /* 0x000fe200078e00ff */
[----:B------:R-:W-:Y:S01]  /*54e0*/  ULDC UR54, c[0x0][0x9e4] ;  /* 0x0002790000367ab9 */ /* 0x000fe20000000800 */
[----:B------:R-:W-:Y:S01]  /*54f0*/  ULDC UR55, c[0x0][0x9dc] ;  /* 0x0002770000377ab9 */ /* 0x000fe20000000800 */
[----:B------:R-:W-:Y:S01]  /*5500*/  ULDC UR57, c[0x0][0x9d8] ;  /* 0x0002760000397ab9 */ /* 0x000fe20000000800 */
[----:B------:R-:W-:-:S05]  /*5510*/  ULDC UR56, c[0x0][0x9e0] ;  /* 0x0002780000387ab9 */ /* 0x000fca0000000800 */
.L_x_1076:
[----:B------:R-:W-:Y:S01]  /*5520*/  ISETP.NE.AND P2, PT, RZ, UR42, PT ;  /* 0x0000002aff007c0c */ /* 0x000fe2000bf45270 */
[----:B------:R-:W-:-:S04]  /*5530*/  UISETP.NE.AND UP0, UPT, UR59, 0x1, UPT ;  /* 0x000000013b00788c */ /* 0x000fc8000bf05270 */
[----:B------:R-:W-:-:S04]  /*5540*/  USEL UR46, URZ, 0x1, UP0 ;  /* 0x000000013f2e7887 */ /* 0x000fc80008000000 */
[----:B------:R-:W-:-:S04]  /*5550*/  ULOP3.LUT UR46, UR60, UR46, URZ, 0x3c, !UPT ;  /* 0x0000002e3c2e7292 */ /* 0x000fc8000f8e3c3f */
[----:B------:R-:W-:Y:S08]  /*5560*/  @P2 BRA `(.L_x_1058) ;  /* 0x0000000000382947 */ /* 0x000ff00003800000 */
[----:B------:R-:W-:Y:S05]  /*5570*/  @!P0 BRA `(.L_x_1059) ;  /* 0x0000000000048947 */ /* 0x000fea0003800000 */
[----:B------:R-:W-:Y:S01]  /*5580*/  BPT.TRAP 0x1 ;  /* 0x000000040000795c */ /* 0x000fe20000300000 */
.L_x_1059:
        /* <DEDUP_REMOVED lines=9> */
.L_x_1060:
[----:B-1----:R-:W-:Y:S05]  /*5620*/  @P1 BRA `(.L_x_1058) ;  /* 0x0000000000081947 */ /* 0x002fea0003800000 */
[----:B------:R-:W1:Y:S02]  /*5630*/  SYNCS.PHASECHK.TRANS64.TRYWAIT P1, [UR6+0x28830], R6 ;  /* 0x02883006ff0075a7 */ /* 0x000e640008020146 */
[----:B-1----:R-:W-:Y:S05]  /*5640*/  @!P1 BRA `(.L_x_1061) ;  /* 0x00000108005c9947 */ /* 0x002fea0003800000 */
.L_x_1058:
        /* <DEDUP_REMOVED lines=48> */
.L_x_1063:
[----:B------:R-:W-:Y:S01]  /*5950*/  ULEA UR6, UR59, UR41, 0x3 ;  /* 0x000000293b067291 */ /* 0x000fe2000f8e183f */
[----:B------:R-:W-:-:S05]  /*5960*/  IMAD.U32 R6, RZ, RZ, UR60 ;  /* 0x0000003cff067e24 */ /* 0x000fca000f8e00ff */
[----:B------:R-:W-:-:S04]  /*5970*/  SHF.L.U32 R6, R6, 0x1f, RZ ;  /* 0x0000001f06067819 */ /* 0x000fc800000006ff */
[----:B------:R0:W1:Y:S01]  /*5980*/  SYNCS.PHASECHK.TRANS64.TRYWAIT P1, [UR6+0x28850], R6 ;  /* 0x02885006ff0075a7 */ /* 0x0000620008020146 */
[----:B------:R-:W-:Y:S05]  /*5990*/  @!P0 BRA `(.L_x_1064) ;  /* 0x0000000000048947 */ /* 0x000fea0003800000 */
[----:B------:R-:W-:Y:S01]  /*59a0*/  BPT.TRAP 0x1 ;  /* 0x000000040000795c */ /* 0x000fe20000300000 */
.L_x_1064:
[----:B-1----:R-:W-:Y:S05]  /*59b0*/  @P1 BRA `(.L_x_1062) ;  /* 0x0000000000081947 */ /* 0x002fea0003800000 */
[----:B------:R-:W1:Y:S02]  /*59c0*/  SYNCS.PHASECHK.TRANS64.TRYWAIT P1, [UR6+0x28850], R6 ;  /* 0x02885006ff0075a7 */ /* 0x000e640008020146 */
[----:B-1----:R-:W-:Y:S05]  /*59d0*/  @!P1 BRA `(.L_x_1065) ;  /* 0x0000010400909947 */ /* 0x002fea0003800000 */
.L_x_1062:
        /* <DEDUP_REMOVED lines=49> */
.L_x_1066:
[----:B------:R-:W-:Y:S01]  /*5cf0*/  UISETP.NE.AND UP1, UPT, UR50, URZ, UPT ;  /* 0x0000003f3200728c */ /* 0x000fe2000bf25270 */
[----:B------:R-:W-:Y:S01]  /*5d00*/  FMUL.FTZ R154, R32, UR57 ;  /* 0x00000039209a7c20 */ /* 0x000fe20008410000 */
[----:B------:R-:W-:Y:S01]  /*5d10*/  FMUL.FTZ R32, R58, UR57 ;  /* 0x000000393a207c20 */ /* 0x000fe20008410000 */
[----:B------:R-:W-:Y:S02]  /*5d20*/  VIADD R58, R17, UR37 ;  /* 0x00000025113a7c36 */ /* 0x000fe40008000000 */
[----:B------:R-:W-:Y:S01]  /*5d30*/  FMUL.FTZ R153, R29, UR57 ;  /* 0x000000391d997c20 */ /* 0x000fe20008410000 */
[----:B------:R-:W1:Y:S01]  /*5d40*/  LDC R8, c[0x0][0x2f0] ;  /* 0x0000bc00ff087b82 */ /* 0x000e620000000800 */
[----:B------:R-:W-:Y:S01]  /*5d50*/  PLOP3.LUT P1, PT, PT, PT, UP1, 0x80, 0x0 ;  /* 0x000000000000781c */ /* 0x000fe20003f2f018 */
[----:B------:R-:W-:Y:S01]  /*5d60*/  FMUL.FTZ R29, R46, UR57 ;  /* 0x000000392e1d7c20 */ /* 0x000fe20008410000 */
[----:B------:R-:W-:Y:S01]  /*5d70*/  PLOP3.LUT P2, PT, PT, PT, UP1, 0x80, 0x0 ;  /* 0x000000000000781c */ /* 0x000fe20003f4f018 */
[----:B0-----:R-:W-:Y:S01]  /*5d80*/  FMUL.FTZ R6, R24, UR57 ;  /* 0x0000003918067c20 */ /* 0x001fe20008410000 */
[----:B------:R-:W-:Y:S01]  /*5d90*/  FMUL.FTZ R24, R39, UR57 ;  /* 0x0000003927187c20 */ /* 0x000fe20008410000 */
[----:B------:R-:W-:Y:S01]  /*5da0*/  @UP1 ULDC UR7, c[0x0][0x44c] ;  /* 0x0001130000071ab9 */ /* 0x000fe20000000800 */
[----:B------:R-:W-:Y:S01]  /*5db0*/  FMUL.FTZ R39, R70, UR57 ;  /* 0x0000003946277c20 */ /* 0x000fe20008410000 */
[----:B------:R-:W0:Y:S01]  /*5dc0*/  LDC R9, c[0x0][0x288] ;  /* 0x0000a200ff097b82 */ /* 0x000e220000000800 */
[----:B------:R-:W-:Y:S01]  /*5dd0*/  FMUL.FTZ R11, R27, UR57 ;  /* 0x000000391b0b7c20 */ /* 0x000fe20008410000 */
[----:B------:R-:W-:-:S02]  /*5de0*/  IMAD.SHL.U32 R70, R5, 0x80, RZ ;  /* 0x0000008005467824 */ /* 0x000fc400078e00ff */
[----:B------:R-:W-:Y:S01]  /*5df0*/  FMUL.FTZ R27, R51, UR57 ;  /* 0x00000039331b7c20 */ /* 0x000fe20008410000 */
[----:B------:R-:W-:Y:S01]  /*5e00*/  ULEA UR6, UR45, UR41, 0x3 ;  /* 0x000000292d067291 */ /* 0x000fe2000f8e183f */
[----:B------:R-:W-:Y:S01]  /*5e10*/  FMUL.FTZ R51, R53, UR57 ;  /* 0x0000003935337c20 */ /* 0x000fe20008410000 */
[----:B------:R-:W-:Y:S01]  /*5e20*/  @P1 IMAD.HI.U32 R46, R58, UR7, RZ ;  /* 0x000000073a2e1c27 */ /* 0x000fe2000f8e00ff */
[----:B------:R-:W-:-:S03]  /*5e30*/  @UP1 ULDC UR7, c[0x0][0x450] ;  /* 0x0001140000071ab9 */ /* 0x000fc60000000800 */
[----:B------:R-:W-:Y:S01]  /*5e40*/  FMUL.FTZ R7, R25, UR57 ;  /* 0x0000003919077c20 */ /* 0x000fe20008410000 */
[----:B------:R-:W-:Y:S01]  /*5e50*/  FMUL.FTZ R53, R57, UR57 ;  /* 0x0000003939357c20 */ /* 0x000fe20008410000 */
[----:B------:R-:W-:Y:S01]  /*5e60*/  FMUL.FTZ R25, R47, UR57 ;  /* 0x000000392f197c20 */ /* 0x000fe20008410000 */
[----:B------:R-:W-:Y:S01]  /*5e70*/  @P2 SHF.R.U32.HI R58, RZ, UR7, R46 ;  /* 0x00000007ff3a2c19 */ /* 0x000fe2000801162e */
[----:B------:R-:W-:Y:S01]  /*5e80*/  FMUL.FTZ R57, R61, UR57 ;  /* 0x000000393d397c20 */ /* 0x000fe20008410000 */
[----:B------:R-:W-:Y:S01]  /*5e90*/  UIADD3 UR6, UR6, 0x28840, URZ ;  /* 0x0002884006067890 */ /* 0x000fe2000fffe03f */
[----:B------:R-:W-:Y:S01]  /*5ea0*/  IADD3 R47, -R70, 0x1, RZ ;  /* 0x00000001462f7810 */ /* 0x000fe20007ffe1ff */
[----:B------:R-:W-:Y:S01]  /*5eb0*/  FMUL.FTZ R152, R28, UR57 ;  /* 0x000000391c987c20 */ /* 0x000fe20008410000 */
[----:B------:R-:W2:Y:S01]  /*5ec0*/  SHFL.IDX PT, R61, R58, RZ, 0x1c1f ;  /* 0x001c1fff3a3d7589 */ /* 0x000ea200000e0000 */
[----:B------:R-:W-:Y:S01]  /*5ed0*/  UISETP.NE.AND UP0, UPT, UR49, URZ, UPT ;  /* 0x0000003f3100728c */ /* 0x000fe2000bf05270 */
        /* <DEDUP_REMOVED lines=8> */
[----:B------:R-:W-:Y:S01]  /*5f60*/  UPRMT UR6, UR40, 0x654, UR6 ;  /* 0x0000065428067896 */ /* 0x000fe20008000006 */
        /* <DEDUP_REMOVED lines=42> */
[----:B------:R-:W-:Y:S01]  /*6210*/  PLOP3.LUT P1, PT, PT, PT, UP0, 0x40, 0x0 ;  /* 0x000000000000781c */ /* 0x000fe20003f2e808 */
[----:B------:R-:W3:Y:S01]  /*6220*/  MUFU.TANH R6, R6 ;  /* 0x0000000600067308 */ /* 0x000ee20000002400 */
[----:B-1----:R-:W-:Y:S01]  /*6230*/  IMAD R54, R8, UR43, R55 ;  /* 0x0000002b08367c24 */ /* 0x002fe2000f8e0237 */
[----:B------:R-:W-:Y:S01]  /*6240*/  SYNCS.ARRIVE.TRANS64.RED.A1T0 RZ, [UR6], RZ ;  /* 0x000000ffffff79a7 */ /* 0x000fe20008100406 */
[----:B------:R-:W-:-:S02]  /*6250*/  ULOP3.LUT UR6, URZ, UR55, URZ, 0x33, !UPT ;  /* 0x000000373f067292 */ /* 0x000fc4000f8e333f */
[----:B0-----:R-:W-:-:S03]  /*6260*/  IMAD.IADD R54, R54, 0x1, -R9 ;  /* 0x0000000136367824 */ /* 0x001fc600078e0a09 */
[----:B------:R-:W0:Y:S01]  /*6270*/  MUFU.TANH R7, R7 ;  /* 0x0000000700077308 */ /* 0x000e220000002400 */
[C---:B------:R-:W-:Y:S02]  /*6280*/  VIADD R72, R54.reuse, UR56 ;  /* 0x0000003836487c36 */ /* 0x040fe40008000000 */
[----:B------:R-:W-:Y:S02]  /*6290*/  VIADD R74, R54, UR6 ;  /* 0x00000006364a7c36 */ /* 0x000fe40008000000 */
[--C-:B--2---:R-:W-:Y:S02]  /*62a0*/  IMAD.IADD R59, R72, 0x1, R61.reuse ;  /* 0x00000001483b7824 */ /* 0x104fe400078e023d */
[----:B------:R-:W-:Y:S01]  /*62b0*/  IMAD.IADD R60, R74, 0x1, R61 ;  /* 0x000000014a3c7824 */ /* 0x000fe200078e023d */
[----:B------:R-:W1:Y:S08]  /*62c0*/  MUFU.TANH R10, R10 ;  /* 0x0000000a000a7308 */ /* 0x000e700000002400 */
[----:B------:R-:W2:Y:S08]  /*62d0*/  MUFU.TANH R11, R11 ;  /* 0x0000000b000b7308 */ /* 0x000eb00000002400 */
[----:B------:R-:W4:Y:S08]  /*62e0*/  MUFU.TANH R152, R152 ;  /* 0x0000009800987308 */ /* 0x000f300000002400 */
        /* <DEDUP_REMOVED lines=58> */
[----:B------:R-:W0:Y:S01]  /*6690*/  MUFU.TANH R47, R47 ;  /* 0x0000002f002f7308 */ /* 0x000e220000002400 */
[----:B-1234-:R-:W-:Y:S05]  /*66a0*/  @P1 BRA `(.L_x_1067) ;  /* 0x00000000005c1947 */ /* 0x01efea0003800000 */
[----:B------:R-:W-:Y:S01]  /*66b0*/  IMAD R54, R8, UR43, R61 ;  /* 0x0000002b08367c24 */ /* 0x000fe2000f8e023d */
[----:B------:R-:W-:Y:S03]  /*66c0*/  BSSY B0, `(.L_x_1068) ;  /* 0x0000011000007945 */ /* 0x000fe60003800000 */
[----:B------:R-:W-:-:S05]  /*66d0*/  IMAD.IADD R61, R54, 0x1, -R9 ;  /* 0x00000001363d7824 */ /* 0x000fca00078e0a09 */
[----:B------:R-:W-:-:S13]  /*66e0*/  ISETP.GT.AND P1, PT, R61, -0x1, PT ;  /* 0xffffffff3d00780c */ /* 0x000fda0003f24270 */
[----:B------:R-:W-:Y:S05]  /*66f0*/  @P1 BRA `(.L_x_1069) ;  /* 0x0000000000201947 */ /* 0x000fea0003800000 */
[----:B------:R-:W-:Y:S01]  /*6700*/  IMAD.U32 R78, RZ, RZ, UR54 ;  /* 0x00000036ff4e7e24 */ /* 0x000fe2000f8e00ff */
[----:B------:R-:W-:-:S04]  /*6710*/  LOP3.LUT R61, RZ, R61, RZ, 0x33, !PT ;  /* 0x0000003dff3d7212 */ /* 0x000fc800078e33ff */
[----:B------:R-:W-:-:S13]  /*6720*/  ISETP.NE.AND P1, PT, R78, 0x1, PT ;  /* 0x000000014e00780c */ /* 0x000fda0003f25270 */
[----:B------:R-:W1:Y:S02]  /*6730*/  @P1 LDC.64 R54, c[0x0][0x9e8] ;  /* 0x00027a00ff361b82 */ /* 0x000e640000000a00 */
[----:B-1----:R-:W-:-:S05]  /*6740*/  @P1 IMAD.HI.U32 R54, R61, R54, RZ ;  /* 0x000000363d361227 */ /* 0x002fca00078e00ff */
[----:B------:R-:W-:-:S04]  /*6750*/  @P1 SHF.R.U32.HI R61, RZ, R55, R54 ;  /* 0x00000037ff3d1219 */ /* 0x000fc80000011636 */
[----:B------:R-:W-:Y:S01]  /*6760*/  LOP3.LUT R61, RZ, R61, RZ, 0x33, !PT ;  /* 0x0000003dff3d7212 */ /* 0x000fe200078e33ff */
[----:B------:R-:W-:Y:S06]  /*6770*/  BRA `(.L_x_1070) ;  /* 0x0000000000147947 */ /* 0x000fec0003800000 */
.L_x_1069:
[----:B------:R-:W-:-:S05]  /*6780*/  IMAD.U32 R78, RZ, RZ, UR54 ;  /* 0x00000036ff4e7e24 */ /* 0x000fca000f8e00ff */
[----:B------:R-:W-:-:S13]  /*6790*/  ISETP.NE.AND P1, PT, R78, 0x1, PT ;  /* 0x000000014e00780c */ /* 0x000fda0003f25270 */
[----:B------:R-:W1:Y:S02]  /*67a0*/  @P1 LDC.64 R54, c[0x0][0x9e8] ;  /* 0x00027a00ff361b82 */ /* 0x000e640000000a00 */
[----:B-1----:R-:W-:-:S05]  /*67b0*/  @P1 IMAD.HI.U32 R54, R61, R54, RZ ;  /* 0x000000363d361227 */ /* 0x002fca00078e00ff */
[----:B------:R-:W-:-:S07]  /*67c0*/  @P1 SHF.R.U32.HI R61, RZ, R55, R54 ;  /* 0x00000037ff3d1219 */ /* 0x000fce0000011636 */
.L_x_1070:
[----:B------:R-:W-:Y:S05]  /*67d0*/  BSYNC B0 ;  /* 0x0000000000007941 */ /* 0x000fea0003800000 */
.L_x_1068:
[----:B------:R-:W-:-:S04]  /*67e0*/  IMAD R61, R61, R78, -R70 ;  /* 0x0000004e3d3d7224 */ /* 0x000fc800078e0a46 */
[----:B------:R-:W-:-:S05]  /*67f0*/  IMAD R61, R16, -0x2, R61 ;  /* 0xfffffffe103d7824 */ /* 0x000fca00078e023d */
[----:B------:R-:W-:Y:S02]  /*6800*/  VIADDMNMX R59, R61, R78, R59, PT ;  /* 0x0000004e3d3b7246 */ /* 0x000fe4000380013b */
[----:B------:R-:W-:-:S07]  /*6810*/  VIMNMX R60, R60, R61, !PT ;  /* 0x0000003d3c3c7248 */ /* 0x000fce0007fe0100 */
.L_x_1067:
[----:B------:R-:W-:Y:S01]  /*6820*/  ISETP.GT.AND P1, PT, R5, -0x1, PT ;  /* 0xffffffff0500780c */ /* 0x000fe20003f24270 */
[----:B------:R-:W1:Y:S01]  /*6830*/  SHFL.IDX PT, R87, R58, 0x1, 0x1c1f ;  /* 0x003c1f003a577f89 */ /* 0x000e6200000e0000 */
[----:B------:R-:W-:Y:S02]  /*6840*/  UISETP.NE.AND UP0, UPT, UR49, URZ, UPT ;  /* 0x0000003f3100728c */ /* 0x000fe4000bf05270 */
[C---:B------:R-:W-:Y:S02]  /*6850*/  ISETP.GT.AND P6, PT, R60.reuse, RZ, P1 ;  /* 0x000000ff3c00720c */ /* 0x040fe40000fc4270 */
[----:B------:R-:W-:Y:S02]  /*6860*/  ISETP.GT.AND P2, PT, R60, 0x1, P1 ;  /* 0x000000013c00780c */ /* 0x000fe40000f44270 */
[C---:B------:R-:W-:Y:S02]  /*6870*/  ISETP.LT.OR P6, PT, R59.reuse, 0x1, P6 ;  /* 0x000000013b00780c */ /* 0x040fe400037c1670 */
[----:B------:R-:W-:-:S02]  /*6880*/  ISETP.LT.OR P2, PT, R59, 0x2, P2 ;  /* 0x000000023b00780c */ /* 0x000fc40001741670 */
[----:B------:R-:W-:Y:S02]  /*6890*/  ISETP.GT.AND P3, PT, R60, 0x8, P1 ;  /* 0x000000083c00780c */ /* 0x000fe40000f64270 */
[----:B------:R-:W-:Y:S02]  /*68a0*/  FSEL R163, R6, -INF , !P6 ;  /* 0xff80000006a37808 */ /* 0x000fe40007000000 */
[----:B0-----:R-:W-:Y:S02]  /*68b0*/  FSEL R169, R7, -INF , !P2 ;  /* 0xff80000007a97808 */ /* 0x001fe40005000000 */
[C---:B------:R-:W-:Y:S02]  /*68c0*/  ISETP.GT.AND P5, PT, R60.reuse, 0x9, P1 ;  /* 0x000000093c00780c */ /* 0x040fe40000fa4270 */
[C---:B------:R-:W-:Y:S02]  /*68d0*/  ISETP.GT.AND P4, PT, R60.reuse, 0x10, P1 ;  /* 0x000000103c00780c */ /* 0x040fe40000f84270 */
[----:B------:R-:W-:-:S02]  /*68e0*/  ISETP.GT.AND P6, PT, R60, 0x11, P1 ;  /* 0x000000113c00780c */ /* 0x000fc40000fc4270 */
[----:B------:R-:W-:Y:S02]  /*68f0*/  ISETP.GT.AND P2, PT, R60, 0x18, P1 ;  /* 0x000000183c00780c */ /* 0x000fe40000f44270 */
[C---:B------:R-:W-:Y:S02]  /*6900*/  ISETP.LT.OR P3, PT, R59.reuse, 0x9, P3 ;  /* 0x000000093b00780c */ /* 0x040fe40001f61670 */
[C---:B------:R-:W-:Y:S02]  /*6910*/  ISETP.LT.OR P5, PT, R59.reuse, 0xa, P5 ;  /* 0x0000000a3b00780c */ /* 0x040fe40002fa1670 */
[C---:B------:R-:W-:Y:S02]  /*6920*/  ISETP.LT.OR P4, PT, R59.reuse, 0x11, P4 ;  /* 0x000000113b00780c */ /* 0x040fe40002781670 */
[C---:B------:R-:W-:Y:S02]  /*6930*/  ISETP.LT.OR P6, PT, R59.reuse, 0x12, P6 ;  /* 0x000000123b00780c */ /* 0x040fe400037c1670 */
[----:B------:R-:W-:-:S02]  /*6940*/  ISETP.LT.OR P2, PT, R59, 0x19, P2 ;  /* 0x000000193b00780c */ /* 0x000fc40001741670 */
[----:B------:R-:W-:Y:S02]  /*6950*/  FSEL R175, R152, -INF , !P3 ;  /* 0xff80000098af7808 */ /* 0x000fe40005800000 */
[----:B------:R-:W-:Y:S02]  /*6960*/  ISETP.GT.AND P3, PT, R60, 0x19, P1 ;  /* 0x000000193c00780c */ /* 0x000fe40000f64270 */
[----:B------:R-:W-:Y:S02]  /*6970*/  FSEL R183, R153, -INF , !P5 ;  /* 0xff80000099b77808 */ /* 0x000fe40006800000 */
[----:B------:R-:W-:Y:S02]  /*6980*/  FSEL R179, R154, -INF , !P4 ;  /* 0xff8000009ab37808 */ /* 0x000fe40006000000 */
[----:B------:R-:W-:Y:S02]  /*6990*/  FSEL R195, R155, -INF , !P6 ;  /* 0xff8000009bc37808 */ /* 0x000fe40007000000 */
[----:B------:R-:W-:-:S02]  /*69a0*/  FSEL R193, R156, -INF , !P2 ;  /* 0xff8000009cc17808 */ /* 0x000fc40005000000 */
[C---:B------:R-:W-:Y:S02]  /*69b0*/  ISETP.GT.AND P5, PT, R60.reuse, 0x20, P1 ;  /* 0x000000203c00780c */ /* 0x040fe40000fa4270 */
[C---:B------:R-:W-:Y:S02]  /*69c0*/  ISETP.GT.AND P4, PT, R60.reuse, 0x21, P1 ;  /* 0x000000213c00780c */ /* 0x040fe40000f84270 */
[C---:B------:R-:W-:Y:S02]  /*69d0*/  ISETP.GT.AND P6, PT, R60.reuse, 0x28, P1 ;  /* 0x000000283c00780c */ /* 0x040fe40000fc4270 */
[----:B------:R-:W-:Y:S02]  /*69e0*/  ISETP.GT.AND P2, PT, R60, 0x29, P1 ;  /* 0x000000293c00780c */ /* 0x000fe40000f44270 */
[C---:B------:R-:W-:Y:S02]  /*69f0*/  ISETP.LT.OR P3, PT, R59.reuse, 0x1a, P3 ;  /* 0x0000001a3b00780c */ /* 0x040fe40001f61670 */
[----:B------:R-:W-:-:S02]  /*6a00*/  ISETP.LT.OR P5, PT, R59, 0x21, P5 ;  /* 0x000000213b00780c */ /* 0x000fc40002fa1670 */
[C---:B------:R-:W-:Y:S02]  /*6a10*/  ISETP.LT.OR P4, PT, R59.reuse, 0x22, P4 ;  /* 0x000000223b00780c */ /* 0x040fe40002781670 */
[C---:B------:R-:W-:Y:S02]  /*6a20*/  ISETP.LT.OR P6, PT, R59.reuse, 0x29, P6 ;  /* 0x000000293b00780c */ /* 0x040fe400037c1670 */
[----:B------:R-:W-:Y:S02]  /*6a30*/  ISETP.LT.OR P2, PT, R59, 0x2a, P2 ;  /* 0x0000002a3b00780c */ /* 0x000fe40001741670 */
[----:B------:R-:W-:Y:S02]  /*6a40*/  FSEL R181, R157, -INF , !P3 ;  /* 0xff8000009db57808 */ /* 0x000fe40005800000 */
[----:B------:R-:W-:Y:S02]  /*6a50*/  ISETP.GT.AND P3, PT, R60, 0x30, P1 ;  /* 0x000000303c00780c */ /* 0x000fe40000f64270 */
[----:B------:R-:W-:-:S02]  /*6a60*/  FSEL R177, R158, -INF , !P5 ;  /* 0xff8000009eb17808 */ /* 0x000fc40006800000 */
[----:B------:R-:W-:Y:S02]  /*6a70*/  FSEL R173, R159, -INF , !P4 ;  /* 0xff8000009fad7808 */ /* 0x000fe40006000000 */
[----:B------:R-:W-:Y:S02]  /*6a80*/  FSEL R167, R160, -INF , !P6 ;  /* 0xff800000a0a77808 */ /* 0x000fe40007000000 */
[----:B------:R-:W-:Y:S02]  /*6a90*/  FSEL R161, R161, -INF , !P2 ;  /* 0xff800000a1a17808 */ /* 0x000fe40005000000 */
        /* <DEDUP_REMOVED lines=9> */
[----:B------:R-:W-:Y:S01]  /*6b30*/  FSEL R159, R48, -INF , !P3 ;  /* 0xff800000309f7808 */ /* 0x000fe20005800000 */
[--C-:B-1----:R-:W-:Y:S01]  /*6b40*/  IMAD.IADD R48, R72, 0x1, R87.reuse ;  /* 0x0000000148307824 */ /* 0x102fe200078e0257 */
[----:B------:R-:W-:Y:S02]  /*6b50*/  ISETP.GT.AND P3, PT, R60, 0x41, P1 ;  /* 0x000000413c00780c */ /* 0x000fe40000f64270 */
[----:B------:R-:W-:Y:S02]  /*6b60*/  FSEL R85, R49, -INF , !P5 ;  /* 0xff80000031557808 */ /* 0x000fe40006800000 */
[----:B------:R-:W-:Y:S01]  /*6b70*/  FSEL R83, R50, -INF , !P4 ;  /* 0xff80000032537808 */ /* 0x000fe20006000000 */
[----:B------:R-:W-:Y:S01]  /*6b80*/  IMAD.IADD R50, R74, 0x1, R87 ;  /* 0x000000014a327824 */ /* 0x000fe200078e0257 */
        /* <DEDUP_REMOVED lines=42> */
[----:B------:R-:W-:Y:S02]  /*6e30*/  PLOP3.LUT P3, PT, PT, PT, UP0, 0x40, 0x0 ;  /* 0x000000000000781c */ /* 0x000fe40003f6e808 */
[----:B------:R-:W-:-:S02]  /*6e40*/  FSEL R57, R80, -INF , !P5 ;  /* 0xff80000050397808 */ /* 0x000fc40006800000 */
[----:B------:R-:W-:Y:S02]  /*6e50*/  FSEL R53, R66, -INF , !P4 ;  /* 0xff80000042357808 */ /* 0x000fe40006000000 */
[----:B------:R-:W-:Y:S02]  /*6e60*/  FSEL R51, R84, -INF , !P6 ;  /* 0xff80000054337808 */ /* 0x000fe40007000000 */
[----:B------:R-:W-:-:S05]  /*6e70*/  FSEL R49, R68, -INF , !P2 ;  /* 0xff80000044317808 */ /* 0x000fca0005000000 */
[----:B------:R-:W-:Y:S05]  /*6e80*/  @P3 BRA `(.L_x_1071) ;  /* 0x00000000005c3947 */ /* 0x000fea0003800000 */
        /* <DEDUP_REMOVED lines=8> */
[----:B------:R-:W0:Y:S02]  /*6f10*/  @P2 LDC.64 R6, c[0x0][0x9e8] ;  /* 0x00027a00ff062b82 */ /* 0x000e240000000a00 */
[----:B0-----:R-:W-:-:S05]  /*6f20*/  @P2 IMAD.HI.U32 R6, R87, R6, RZ ;  /* 0x0000000657062227 */ /* 0x001fca00078e00ff */
[----:B------:R-:W-:-:S04]  /*6f30*/  @P2 SHF.R.U32.HI R87, RZ, R7, R6 ;  /* 0x00000007ff572219 */ /* 0x000fc80000011606 */
[----:B------:R-:W-:Y:S01]  /*6f40*/  LOP3.LUT R87, RZ, R87, RZ, 0x33, !PT ;  /* 0x00000057ff577212 */ /* 0x000fe200078e33ff */
[----:B------:R-:W-:Y:S06]  /*6f50*/  BRA `(.L_x_1074) ;  /* 0x0000000000147947 */ /* 0x000fec0003800000 */
.L_x_1073:
[----:B------:R-:W-:-:S05]  /*6f60*/  IMAD.U32 R52, RZ, RZ, UR54 ;  /* 0x00000036ff347e24 */ /* 0x000fca000f8e00ff */
[----:B------:R-:W-:-:S13]  /*6f70*/  ISETP.NE.AND P2, PT, R52, 0x1, PT ;  /* 0x000000013400780c */ /* 0x000fda0003f45270 */
[----:B------:R-:W0:Y:S02]  /*6f80*/  @P2 LDC.64 R6, c[0x0][0x9e8] ;  /* 0x00027a00ff062b82 */ /* 0x000e240000000a00 */
[----:B0-----:R-:W-:-:S05]  /*6f90*/  @P2 IMAD.HI.U32 R6, R87, R6, RZ ;  /* 0x0000000657062227 */ /* 0x001fca00078e00ff */
[----:B------:R-:W-:-:S07]  /*6fa0*/  @P2 SHF.R.U32.HI R87, RZ, R7, R6 ;  /* 0x00000007ff572219 */ /* 0x000fce0000011606 */
.L_x_1074:
[----:B------:R-:W-:Y:S05]  /*6fb0*/  BSYNC B0 ;  /* 0x0000000000007941 */ /* 0x000fea0003800000 */
.L_x_1072:
[----:B------:R-:W-:-:S04]  /*6fc0*/  IMAD R87, R87, R52, -R70 ;  /* 0x0000003457577224 */ /* 0x000fc800078e0a46 */
[----:B------:R-:W-:-:S05]  /*6fd0*/  IMAD R87, R16, -0x2, R87 ;  /* 0xfffffffe10577824 */ /* 0x000fca00078e0257 */
[----:B------:R-:W-:Y:S02]  /*6fe0*/  VIADDMNMX R48, R87, R52, R48, PT ;  /* 0x0000003457307246 */ /* 0x000fe40003800130 */
[----:B------:R-:W-:-:S07]  /*6ff0*/  VIMNMX R50, R50, R87, !PT ;  /* 0x0000005732327248 */ /* 0x000fce0007fe0100 */
.L_x_1071:
[----:B------:R-:W-:Y:S02]  /*7000*/  FMNMX.FTZ R6, R163, R3, !PT ;  /* 0x00000003a3067209 */ /* 0x000fe40007810000 */
[----:B------:R-:W-:Y:S02]  /*7010*/  ISETP.GT.AND P5, PT, R50, 0x10, P1 ;  /* 0x000000103200780c */ /* 0x000fe40000fa4270 */
[----:B------:R-:W-:Y:S02]  /*7020*/  FMNMX.FTZ R6, R169, R6, !PT ;  /* 0x00000006a9067209 */ /* 0x000fe40007810000 */
[----:B------:R-:W-:Y:S02]  /*7030*/  ISETP.LT.OR P5, PT, R48, 0x11, P5 ;  /* 0x000000113000780c */ /* 0x000fe40002fa1670 */
[----:B------:R-:W-:Y:S02]  /*7040*/  FMNMX.FTZ R6, R175, R6, !PT ;  /* 0x00000006af067209 */ /* 0x000fe40007810000 */
[----:B------:R-:W-:-:S02]  /*7050*/  FSEL R157, R15, -INF , !P5 ;  /* 0xff8000000f9d7808 */ /* 0x000fc40006800000 */
[----:B------:R-:W-:Y:S02]  /*7060*/  FMNMX.FTZ R6, R183, R6, !PT ;  /* 0x00000006b7067209 */ /* 0x000fe40007810000 */
[----:B------:R-:W-:Y:S02]  /*7070*/  ISETP.GT.AND P5, PT, R50, 0x20, P1 ;  /* 0x000000203200780c */ /* 0x000fe40000fa4270 */
[----:B------:R-:W-:Y:S02]  /*7080*/  FMNMX.FTZ R6, R179, R6, !PT ;  /* 0x00000006b3067209 */ /* 0x000fe40007810000 */
[----:B------:R-:W-:Y:S02]  /*7090*/  ISETP.LT.OR P5, PT, R48, 0x21, P5 ;  /* 0x000000213000780c */ /* 0x000fe40002fa1670 */
[----:B------:R-:W-:Y:S02]  /*70a0*/  FMNMX.FTZ R6, R195, R6, !PT ;  /* 0x00000006c3067209 */ /* 0x000fe40007810000 */
[----:B------:R-:W-:-:S02]  /*70b0*/  FSEL R171, R26, -INF , !P5 ;  /* 0xff8000001aab7808 */ /* 0x000fc40006800000 */
[----:B------:R-:W-:Y:S02]  /*70c0*/  FMNMX.FTZ R6, R193, R6, !PT ;  /* 0x00000006c1067209 */ /* 0x000fe40007810000 */
[C---:B------:R-:W-:Y:S02]  /*70d0*/  ISETP.GT.AND P5, PT, R50.reuse, RZ, P1 ;  /* 0x000000ff3200720c */ /* 0x040fe40000fa4270 */
[----:B------:R-:W-:Y:S02]  /*70e0*/  FMNMX.FTZ R6, R181, R6, !PT ;  /* 0x00000006b5067209 */ /* 0x000fe40007810000 */
[----:B------:R-:W-:Y:S02]  /*70f0*/  ISETP.GT.AND P6, PT, R50, 0x1, P1 ;  /* 0x000000013200780c */ /* 0x000fe40000fc4270 */
[----:B------:R-:W-:Y:S02]  /*7100*/  FMNMX.FTZ R6, R177, R6, !PT ;  /* 0x00000006b1067209 */ /* 0x000fe40007810000 */
[----:B------:R-:W-:-:S02]  /*7110*/  ISETP.LT.OR P5, PT, R48, 0x1, P5 ;  /* 0x000000013000780c */ /* 0x000fc40002fa1670 */
        /* <DEDUP_REMOVED lines=13> */
[----:B------:R-:W-:Y:S02]  /*71f0*/  FMNMX.FTZ R10, R197, R4, !PT ;  /* 0x00000004c50a7209 */ /* 0x000fe40007810000 */
[----:B------:R-:W-:Y:S02]  /*7200*/  FMNMX.FTZ R6, R79, R6, !PT ;  /* 0x000000064f067209 */ /* 0x000fe40007810000 */
[----:B------:R-:W-:Y:S02]  /*7210*/  ISETP.LT.OR P4, PT, R48, 0xa, P4 ;  /* 0x0000000a3000780c */ /* 0x000fe40002781670 */
[----:B------:R-:W-:Y:S02]  /*7220*/  FMNMX.FTZ R6, R77, R6, !PT ;  /* 0x000000064d067209 */ /* 0x000fe40007810000 */
[----:B------:R-:W-:-:S02]  /*7230*/  FSEL R153, R13, -INF , !P3 ;  /* 0xff8000000d997808 */ /* 0x000fc40005800000 */
[----:B------:R-:W-:Y:S02]  /*7240*/  FMNMX.FTZ R6, R75, R6, !PT ;  /* 0x000000064b067209 */ /* 0x000fe40007810000 */
[----:B------:R-:W-:Y:S02]  /*7250*/  FMNMX.FTZ R10, R87, R10, !PT ;  /* 0x0000000a570a7209 */ /* 0x000fe40007810000 */
[----:B------:R-:W-:Y:S02]  /*7260*/  FMNMX.FTZ R6, R73, R6, !PT ;  /* 0x0000000649067209 */ /* 0x000fe40007810000 */
[----:B------:R-:W-:Y:S02]  /*7270*/  ISETP.GT.AND P2, PT, R50, 0x11, P1 ;  /* 0x000000113200780c */ /* 0x000fe40000f44270 */
[----:B------:R-:W-:Y:S02]  /*7280*/  FMNMX.FTZ R6, R63, R6, !PT ;  /* 0x000000063f067209 */ /* 0x000fe40007810000 */
[----:B------:R-:W-:-:S02]  /*7290*/  FSEL R155, R12, -INF , !P4 ;  /* 0xff8000000c9b7808 */ /* 0x000fc40006000000 */
[----:B------:R-:W-:Y:S02]  /*72a0*/  FMNMX.FTZ R6, R65, R6, !PT ;  /* 0x0000000641067209 */ /* 0x000fe40007810000 */
[----:B------:R-:W-:Y:S02]  /*72b0*/  FMNMX.FTZ R10, R153, R10, !PT ;  /* 0x0000000a990a7209 */ /* 0x000fe40007810000 */
[----:B------:R-:W-:Y:S02]  /*72c0*/  FMNMX.FTZ R6, R67, R6, !PT ;  /* 0x0000000643067209 */ /* 0x000fe40007810000 */
[----:B------:R-:W-:Y:S02]  /*72d0*/  ISETP.GT.AND P3, PT, R50, 0x18, P1 ;  /* 0x000000183200780c */ /* 0x000fe40000f64270 */
[----:B------:R-:W-:Y:S02]  /*72e0*/  FMNMX.FTZ R6, R69, R6, !PT ;  /* 0x0000000645067209 */ /* 0x000fe40007810000 */
[----:B------:R-:W-:-:S02]  /*72f0*/  ISETP.LT.OR P2, PT, R48, 0x12, P2 ;  /* 0x000000123000780c */ /* 0x000fc40001741670 */
        /* <DEDUP_REMOVED lines=9> */
[----:B------:R-:W-:Y:S02]  /*7390*/  ISETP.LT.OR P4, PT, R48, 0x1a, P4 ;  /* 0x0000001a3000780c */ /* 0x000fe40002781670 */
[----:B------:R-:W-:Y:S02]  /*73a0*/  FMNMX.FTZ R6, R53, R6, !PT ;  /* 0x0000000635067209 */ /* 0x000fe40007810000 */
[----:B------:R-:W-:-:S02]  /*73b0*/  FSEL R165, R20, -INF , !P3 ;  /* 0xff80000014a57808 */ /* 0x000fc40005800000 */
[----:B------:R-:W-:Y:S02]  /*73c0*/  FMNMX.FTZ R6, R51, R6, !PT ;  /* 0x0000000633067209 */ /* 0x000fe40007810000 */
[----:B------:R-:W-:Y:S02]  /*73d0*/  ISETP.GT.AND P3, PT, R50, 0x28, P1 ;  /* 0x000000283200780c */ /* 0x000fe40000f64270 */
[----:B------:R-:W-:Y:S02]  /*73e0*/  FMNMX.FTZ R52, R49, R6, !PT ;  /* 0x0000000631347209 */ /* 0x000fe40007810000 */
[----:B------:R-:W0:Y:S01]  /*73f0*/  LDC R6, c[0x0][0x988] ;  /* 0x00026200ff067b82 */ /* 0x000e220000000800 */
[----:B------:R-:W-:Y:S02]  /*7400*/  ISETP.LT.OR P3, PT, R48, 0x29, P3 ;  /* 0x000000293000780c */ /* 0x000fe40001f61670 */
[----:B------:R-:W1:Y:S01]  /*7410*/  SHFL.BFLY PT, R7, R52, 0x2, 0x1f ;  /* 0x0c401f0034077f89 */ /* 0x000e6200000e0000 */
[----:B------:R-:W-:-:S02]  /*7420*/  ISETP.GT.AND P5, PT, R50, 0x38, P1 ;  /* 0x000000383200780c */ /* 0x000fc40000fa4270 */
[----:B------:R-:W-:Y:S02]  /*7430*/  FSEL R29, R29, -INF , !P3 ;  /* 0xff8000001d1d7808 */ /* 0x000fe40005800000 */
[----:B------:R-:W-:Y:S02]  /*7440*/  ISETP.GT.AND P3, PT, R50, 0x31, P1 ;  /* 0x000000313200780c */ /* 0x000fe40000f64270 */
[C---:B------:R-:W-:Y:S02]  /*7450*/  ISETP.LT.OR P5, PT, R48.reuse, 0x39, P5 ;  /* 0x000000393000780c */ /* 0x040fe40002fa1670 */
[----:B------:R-:W-:Y:S02]  /*7460*/  ISETP.LT.OR P3, PT, R48, 0x32, P3 ;  /* 0x000000323000780c */ /* 0x000fe40001f61670 */
[----:B-1----:R-:W-:-:S05]  /*7470*/  FMNMX.FTZ R54, R52, R7, !PT ;  /* 0x0000000734367209 */ /* 0x002fca0007810000 */
[----:B------:R-:W1:Y:S02]  /*7480*/  SHFL.BFLY PT, R7, R54, 0x1, 0x1f ;  /* 0x0c201f0036077f89 */ /* 0x000e6400000e0000 */
[----:B-1----:R-:W-:-:S04]  /*7490*/  FMNMX.FTZ R7, R54, R7, !PT ;  /* 0x0000000736077209 */ /* 0x002fc80007810000 */
[C---:B------:R-:W-:Y:S01]  /*74a0*/  FSETP.NEU.FTZ.AND P6, PT, R7.reuse, -INF , PT ;  /* 0xff8000000700780b */ /* 0x040fe20003fdd000 */
[----:B0-----:R-:W-:-:S03]  /*74b0*/  FMUL.FTZ R52, R7, R6 ;  /* 0x0000000607347220 */ /* 0x001fc60000410000 */
[----:B------:R-:W-:Y:S02]  /*74c0*/  FSEL R12, R7, RZ, P6 ;  /* 0x000000ff070c7208 */ /* 0x000fe40003000000 */
[----:B------:R-:W-:-:S05]  /*74d0*/  FSEL R52, R52, RZ, P6 ;  /* 0x000000ff34347208 */ /* 0x000fca0003000000 */
[-CC-:B------:R-:W-:Y:S01]  /*74e0*/  FFMA.FTZ R13, R163, R6.reuse, -R52.reuse ;  /* 0x00000006a30d7223 */ /* 0x180fe20000010834 */
[----:B------:R-:W-:Y:S01]  /*74f0*/  FSEL R163, R14, -INF , !P2 ;  /* 0xff8000000ea37808 */ /* 0x000fe20005000000 */
[-CC-:B------:R-:W-:Y:S01]  /*7500*/  FFMA.FTZ R180, R169, R6.reuse, -R52.reuse ;  /* 0x00000006a9b47223 */ /* 0x180fe20000010834 */
[----:B------:R-:W-:Y:S01]  /*7510*/  ISETP.GT.AND P2, PT, R50, 0x21, P1 ;  /* 0x000000213200780c */ /* 0x000fe20000f44270 */
[--C-:B------:R-:W-:Y:S01]  /*7520*/  FFMA.FTZ R182, R175, R6, -R52.reuse ;  /* 0x00000006afb67223 */ /* 0x100fe20000010834 */
[----:B------:R-:W-:Y:S01]  /*7530*/  FMNMX.FTZ R10, R163, R10, !PT ;  /* 0x0000000aa30a7209 */ /* 0x000fe20007810000 */
[-CC-:B------:R-:W-:Y:S01]  /*7540*/  FFMA.FTZ R176, R179, R6.reuse, -R52.reuse ;  /* 0x00000006b3b07223 */ /* 0x180fe20000010834 */
[----:B------:R-:W-:Y:S01]  /*7550*/  FSEL R169, R24, -INF , !P4 ;  /* 0xff80000018a97808 */ /* 0x000fe20006000000 */
[--C-:B------:R-:W-:Y:S01]  /*7560*/  FFMA.FTZ R15, R183, R6, -R52.reuse ;  /* 0x00000006b70f7223 */ /* 0x100fe20000010834 */
[----:B------:R-:W-:Y:S01]  /*7570*/  FMNMX.FTZ R10, R165, R10, !PT ;  /* 0x0000000aa50a7209 */ /* 0x000fe20007810000 */
[-CC-:B------:R-:W-:Y:S01]  /*7580*/  FFMA.FTZ R178, R193, R6.reuse, -R52.reuse ;  /* 0x00000006c1b27223 */ /* 0x180fe20000010834 */
[----:B------:R-:W-:Y:S01]  /*7590*/  ISETP.LT.OR P2, PT, R48, 0x22, P2 ;  /* 0x000000223000780c */ /* 0x000fe20001741670 */
[--C-:B------:R-:W-:Y:S01]  /*75a0*/  FFMA.FTZ R172, R177, R6, -R52.reuse ;  /* 0x00000006b1ac7223 */ /* 0x100fe20000010834 */
[----:B------:R-:W-:Y:S01]  /*75b0*/  FMNMX.FTZ R10, R169, R10, !PT ;  /* 0x0000000aa90a7209 */ /* 0x000fe20007810000 */
[-CC-:B------:R-:W-:Y:S01]  /*75c0*/  FFMA.FTZ R174, R167, R6.reuse, -R52.reuse ;  /* 0x00000006a7ae7223 */ /* 0x180fe20000010834 */
[C---:B------:R-:W-:Y:S01]  /*75d0*/  ISETP.GT.AND P4, PT, R50.reuse, 0x29, P1 ;  /* 0x000000293200780c */ /* 0x040fe20000f84270 */
[-CC-:B------:R-:W-:Y:S01]  /*75e0*/  FFMA.FTZ R168, R159, R6.reuse, -R52.reuse ;  /* 0x000000069fa87223 */ /* 0x180fe20000010834 */
[----:B------:R-:W-:Y:S01]  /*75f0*/  FSEL R175, R21, -INF , !P2 ;  /* 0xff80000015af7808 */ /* 0x000fe20005000000 */
[--C-:B------:R-:W-:Y:S01]  /*7600*/  FFMA.FTZ R21, R195, R6, -R52.reuse ;  /* 0x00000006c3157223 */ /* 0x100fe20000010834 */
[----:B------:R-:W-:Y:S01]  /*7610*/  FMNMX.FTZ R10, R171, R10, !PT ;  /* 0x0000000aab0a7209 */ /* 0x000fe20007810000 */
[-CC-:B------:R-:W-:Y:S01]  /*7620*/  FFMA.FTZ R170, R83, R6.reuse, -R52.reuse ;  /* 0x0000000653aa7223 */ /* 0x180fe20000010834 */
[----:B------:R-:W-:Y:S01]  /*7630*/  ISETP.GT.AND P2, PT, R50, 0x30, P1 ;  /* 0x000000303200780c */ /* 0x000fe20000f44270 */
[-CC-:B------:R-:W-:Y:S01]  /*7640*/  FFMA.FTZ R164, R79, R6.reuse, -R52.reuse ;  /* 0x000000064fa47223 */ /* 0x180fe20000010834 */
[C---:B------:R-:W-:Y:S01]  /*7650*/  ISETP.LT.OR P4, PT, R48.reuse, 0x2a, P4 ;  /* 0x0000002a3000780c */ /* 0x040fe20002781670 */
[--C-:B------:R-:W-:Y:S01]  /*7660*/  FFMA.FTZ R166, R75, R6, -R52.reuse ;  /* 0x000000064ba67223 */ /* 0x100fe20000010834 */
[----:B------:R-:W-:Y:S01]  /*7670*/  FMNMX.FTZ R10, R175, R10, !PT ;  /* 0x0000000aaf0a7209 */ /* 0x000fe20007810000 */
[-CC-:B------:R-:W-:Y:S01]  /*7680*/  FFMA.FTZ R154, R51, R6.reuse, -R52.reuse ;  /* 0x00000006339a7223 */ /* 0x180fe20000010834 */
[----:B------:R-:W-:Y:S01]  /*7690*/  ISETP.LT.OR P2, PT, R48, 0x31, P2 ;  /* 0x000000313000780c */ /* 0x000fe20001741670 */
[----:B------:R-:W-:Y:S01]  /*76a0*/  FADD.FTZ R51, -R12, R3 ;  /* 0x000000030c337221 */ /* 0x000fe20000010100 */
[----:B------:R-:W-:Y:S01]  /*76b0*/  FSEL R179, R25, -INF , !P4 ;  /* 0xff80000019b37808 */ /* 0x000fe20006000000 */
[--C-:B------:R-:W-:Y:S01]  /*76c0*/  FFMA.FTZ R25, R181, R6, -R52.reuse ;  /* 0x00000006b5197223 */ /* 0x100fe20000010834 */
[----:B------:R-:W-:Y:S01]  /*76d0*/  FMNMX.FTZ R10, R29, R10, !PT ;  /* 0x0000000a1d0a7209 */ /* 0x000fe20007810000 */
[--C-:B------:R-:W-:Y:S01]  /*76e0*/  FFMA.FTZ R3, R49, R6, -R52.reuse ;  /* 0x0000000631037223 */ /* 0x100fe20000010834 */
[----:B------:R-:W-:Y:S01]  /*76f0*/  FSEL R183, R28, -INF , !P2 ;  /* 0xff8000001cb77808 */ /* 0x000fe20005000000 */
[----:B------:R-:W-:Y:S01]  /*7700*/  MUFU.EX2 R13, R13 ;  /* 0x0000000d000d7308 */ /* 0x000fe20000000800 */
[----:B------:R-:W-:Y:S01]  /*7710*/  FMNMX.FTZ R10, R179, R10, !PT ;  /* 0x0000000ab30a7209 */ /* 0x000fe20007810000 */
[-CC-:B------:R-:W-:Y:S01]  /*7720*/  FFMA.FTZ R152, R57, R6.reuse, -R52.reuse ;  /* 0x0000000639987223 */ /* 0x180fe20000010834 */
[C---:B------:R-:W-:Y:S01]  /*7730*/  ISETP.GT.AND P4, PT, R50.reuse, 0x39, P1 ;  /* 0x000000393200780c */ /* 0x040fe20000f84270 */
[-CC-:B------:R-:W-:Y:S01]  /*7740*/  FFMA.FTZ R162, R67, R6.reuse, -R52.reuse ;  /* 0x0000000643a27223 */ /* 0x180fe20000010834 */
[----:B------:R-:W-:Y:S01]  /*7750*/  FSEL R195, R27, -INF , !P3 ;  /* 0xff8000001bc37808 */ /* 0x000fe20005800000 */
[--C-:B------:R-:W-:Y:S01]  /*7760*/  FFMA.FTZ R27, R173, R6, -R52.reuse ;  /* 0x00000006ad1b7223 */ /* 0x100fe20000010834 */
[----:B------:R-:W-:Y:S01]  /*7770*/  FMNMX.FTZ R10, R183, R10, !PT ;  /* 0x0000000ab70a7209 */ /* 0x000fe20007810000 */
[----:B------:R-:W-:Y:S01]  /*7780*/  MUFU.EX2 R180, R180 ;  /* 0x000000b400b47308 */ /* 0x000fe20000000800 */
[----:B------:R-:W-:Y:S01]  /*7790*/  ISETP.GT.AND P2, PT, R50, 0x40, P1 ;  /* 0x000000403200780c */ /* 0x000fe20000f44270 */
[-CC-:B------:R-:W-:Y:S01]  /*77a0*/  FFMA.FTZ R158, R55, R6.reuse, -R52.reuse ;  /* 0x00000006379e7223 */ /* 0x180fe20000010834 */
[----:B------:R-:W-:Y:S01]  /*77b0*/  FSEL R193, R31, -INF , !P5 ;  /* 0xff8000001fc17808 */ /* 0x000fe20006800000 */
[-CC-:B------:R-:W-:Y:S01]  /*77c0*/  FFMA.FTZ R31, R161, R6.reuse, -R52.reuse ;  /* 0x00000006a11f7223 */ /* 0x180fe20000010834 */
[----:B------:R-:W-:Y:S01]  /*77d0*/  ISETP.LT.OR P4, PT, R48, 0x3a, P4 ;  /* 0x0000003a3000780c */ /* 0x000fe20002781670 */
[--C-:B------:R-:W-:Y:S01]  /*77e0*/  FFMA.FTZ R55, R59, R6, -R52.reuse ;  /* 0x000000063b377223 */ /* 0x100fe20000010834 */
[----:B------:R-:W-:Y:S01]  /*77f0*/  FMNMX.FTZ R10, R195, R10, !PT ;  /* 0x0000000ac30a7209 */ /* 0x000fe20007810000 */
[----:B------:R-:W-:Y:S01]  /*7800*/  MUFU.EX2 R182, R182 ;  /* 0x000000b600b67308 */ /* 0x000fe20000000800 */
[----:B------:R-:W-:Y:S01]  /*7810*/  ISETP.GT.AND P3, PT, R50, 0x41, P1 ;  /* 0x000000413200780c */ /* 0x000fe20000f64270 */
[-CC-:B------:R-:W-:Y:S01]  /*7820*/  FFMA.FTZ R160, R63, R6.reuse, -R52.reuse ;  /* 0x000000063fa07223 */ /* 0x180fe20000010834 */
[----:B------:R-:W-:Y:S01]  /*7830*/  ISETP.LT.OR P2, PT, R48, 0x41, P2 ;  /* 0x000000413000780c */ /* 0x000fe20001741670 */
        /* <DEDUP_REMOVED lines=8> */
[----:B------:R-:W-:Y:S01]  /*78c0*/  FFMA.FTZ R53, R53, R6, -R52 ;  /* 0x0000000635357223 */ /* 0x000fe20000010834 */
[----:B------:R-:W-:-:S02]  /*78d0*/  ISETP.LT.OR P3, PT, R48, 0x42, P3 ;  /* 0x000000423000780c */ /* 0x000fc40001f61670 */
[----:B------:R-:W-:Y:S01]  /*78e0*/  FMNMX.FTZ R10, R181, R10, !PT ;  /* 0x0000000ab50a7209 */ /* 0x000fe20007810000 */
[----:B------:R-:W-:Y:S01]  /*78f0*/  MUFU.EX2 R176, R176 ;  /* 0x000000b000b07308 */ /* 0x000fe20000000800 */
[----:B------:R-:W-:Y:S02]  /*7900*/  ISETP.GT.AND P4, PT, R50, 0x49, P1 ;  /* 0x000000493200780c */ /* 0x000fe40000f84270 */
[----:B------:R-:W-:Y:S02]  /*7910*/  ISETP.LT.OR P5, PT, R48, 0x49, P5 ;  /* 0x000000493000780c */ /* 0x000fe40002fa1670 */
[----:B------:R-:W-:Y:S01]  /*7920*/  FSEL R177, R33, -INF , !P3 ;  /* 0xff80000021b17808 */ /* 0x000fe20005800000 */
[----:B------:R-:W-:Y:S01]  /*7930*/  FFMA.FTZ R33, R85, R6, -R52 ;  /* 0x0000000655217223 */ /* 0x000fe20000010834 */
[----:B------:R-:W-:Y:S01]  /*7940*/  FMNMX.FTZ R10, R199, R10, !PT ;  /* 0x0000000ac70a7209 */ /* 0x000fe20007810000 */
[----:B------:R-:W-:Y:S01]  /*7950*/  MUFU.EX2 R21, R21 ;  /* 0x0000001500157308 */ /* 0x000fe20000000800 */
[----:B------:R-:W-:-:S02]  /*7960*/  ISETP.GT.AND P2, PT, R50, 0x50, P1 ;  /* 0x000000503200780c */ /* 0x000fc40000f44270 */
[----:B------:R-:W-:Y:S02]  /*7970*/  FSEL R35, R35, -INF , !P5 ;  /* 0xff80000023237808 */ /* 0x000fe40006800000 */
[----:B------:R-:W-:Y:S02]  /*7980*/  ISETP.LT.OR P4, PT, R48, 0x4a, P4 ;  /* 0x0000004a3000780c */ /* 0x000fe40002781670 */
[----:B------:R-:W-:Y:S01]  /*7990*/  FMNMX.FTZ R10, R177, R10, !PT ;  /* 0x0000000ab10a7209 */ /* 0x000fe20007810000 */
[----:B------:R-:W-:Y:S01]  /*79a0*/  MUFU.EX2 R178, R178 ;  /* 0x000000b200b27308 */ /* 0x000fe20000000800 */
[----:B------:R-:W-:Y:S02]  /*79b0*/  ISETP.GT.AND P3, PT, R50, 0x51, P1 ;  /* 0x000000513200780c */ /* 0x000fe40000f64270 */
[----:B------:R-:W-:Y:S02]  /*79c0*/  ISETP.LT.OR P2, PT, R48, 0x51, P2 ;  /* 0x000000513000780c */ /* 0x000fe40001741670 */
[----:B------:R-:W-:-:S02]  /*79d0*/  FSEL R167, R34, -INF , !P4 ;  /* 0xff80000022a77808 */ /* 0x000fc40006000000 */
[----:B------:R-:W-:Y:S01]  /*79e0*/  FMNMX.FTZ R10, R35, R10, !PT ;  /* 0x0000000a230a7209 */ /* 0x000fe20007810000 */
[----:B------:R-:W-:Y:S01]  /*79f0*/  MUFU.EX2 R25, R25 ;  /* 0x0000001900197308 */ /* 0x000fe20000000800 */
[----:B------:R-:W-:Y:S02]  /*7a00*/  ISETP.GT.AND P5, PT, R50, 0x58, P1 ;  /* 0x000000583200780c */ /* 0x000fe40000fa4270 */
[----:B------:R-:W-:Y:S02]  /*7a10*/  FSEL R37, R37, -INF , !P2 ;  /* 0xff80000025257808 */ /* 0x000fe40005000000 */
[----:B------:R-:W-:Y:S02]  /*7a20*/  ISETP.LT.OR P3, PT, R48, 0x52, P3 ;  /* 0x000000523000780c */ /* 0x000fe40001f61670 */
[----:B------:R-:W-:Y:S01]  /*7a30*/  FMNMX.FTZ R10, R167, R10, !PT ;  /* 0x0000000aa70a7209 */ /* 0x000fe20007810000 */
[----:B------:R-:W-:Y:S01]  /*7a40*/  MUFU.EX2 R172, R172 ;  /* 0x000000ac00ac7308 */ /* 0x000fe20000000800 */
[----:B------:R-:W-:-:S02]  /*7a50*/  ISETP.GT.AND P4, PT, R50, 0x59, P1 ;  /* 0x000000593200780c */ /* 0x000fc40000f84270 */
[----:B------:R-:W-:Y:S02]  /*7a60*/  ISETP.LT.OR P5, PT, R48, 0x59, P5 ;  /* 0x000000593000780c */ /* 0x000fe40002fa1670 */
[----:B------:R-:W-:Y:S02]  /*7a70*/  FSEL R161, R36, -INF , !P3 ;  /* 0xff80000024a17808 */ /* 0x000fe40005800000 */
[----:B------:R-:W-:Y:S01]  /*7a80*/  FMNMX.FTZ R10, R37, R10, !PT ;  /* 0x0000000a250a7209 */ /* 0x000fe20007810000 */
[----:B------:R-:W-:Y:S01]  /*7a90*/  MUFU.EX2 R27, R27 ;  /* 0x0000001b001b7308 */ /* 0x000fe20000000800 */
[----:B------:R-:W-:Y:S02]  /*7aa0*/  ISETP.GT.AND P2, PT, R50, 0x60, P1 ;  /* 0x000000603200780c */ /* 0x000fe40000f44270 */
[----:B------:R-:W-:Y:S01]  /*7ab0*/  FSEL R159, R39, -INF , !P5 ;  /* 0xff800000279f7808 */ /* 0x000fe20006800000 */
[----:B------:R-:W-:Y:S01]  /*7ac0*/  FFMA.FTZ R39, R81, R6, -R52 ;  /* 0x0000000651277223 */ /* 0x000fe20000010834 */
[----:B------:R-:W-:-:S02]  /*7ad0*/  ISETP.LT.OR P4, PT, R48, 0x5a, P4 ;  /* 0x0000005a3000780c */ /* 0x000fc40002781670 */
[----:B------:R-:W-:Y:S01]  /*7ae0*/  FMNMX.FTZ R10, R161, R10, !PT ;  /* 0x0000000aa10a7209 */ /* 0x000fe20007810000 */
[----:B------:R-:W-:Y:S01]  /*7af0*/  MUFU.EX2 R174, R174 ;  /* 0x000000ae00ae7308 */ /* 0x000fe20000000800 */
[----:B------:R-:W-:Y:S02]  /*7b00*/  ISETP.GT.AND P3, PT, R50, 0x61, P1 ;  /* 0x000000613200780c */ /* 0x000fe40000f64270 */
[----:B------:R-:W-:Y:S02]  /*7b10*/  ISETP.LT.OR P2, PT, R48, 0x61, P2 ;  /* 0x000000613000780c */ /* 0x000fe40001741670 */
[----:B------:R-:W-:Y:S02]  /*7b20*/  FSEL R85, R38, -INF , !P4 ;  /* 0xff80000026557808 */ /* 0x000fe40006000000 */
        /* <DEDUP_REMOVED lines=19> */
[----:B------:R-:W-:Y:S01]  /*7c60*/  FSEL R79, R43, -INF , !P4 ;  /* 0xff8000002b4f7808 */ /* 0x000fe20006000000 */
[----:B------:R-:W-:Y:S01]  /*7c70*/  FFMA.FTZ R43, R77, R6, -R52 ;  /* 0x000000064d2b7223 */ /* 0x000fe20000010834 */
        /* <DEDUP_REMOVED lines=8> */
[C---:B------:R-:W-:Y:S02]  /*7d00*/  ISETP.LT.OR P5, PT, R48.reuse, 0x79, P5 ;  /* 0x000000793000780c */ /* 0x040fe40002fa1670 */
[----:B------:R-:W-:Y:S01]  /*7d10*/  FSEL R77, R45, -INF , !P3 ;  /* 0xff8000002d4d7808 */ /* 0x000fe20005800000 */
[----:B------:R-:W-:Y:S01]  /*7d20*/  FFMA.FTZ R45, R73, R6, -R52 ;  /* 0x00000006492d7223 */ /* 0x000fe20000010834 */
[----:B------:R-:W-:Y:S01]  /*7d30*/  FMNMX.FTZ R10, R173, R10, !PT ;  /* 0x0000000aad0a7209 */ /* 0x000fe20007810000 */
[----:B------:R-:W-:Y:S01]  /*7d40*/  MUFU.EX2 R43, R43 ;  /* 0x0000002b002b7308 */ /* 0x000fe20000000800 */
[----:B------:R-:W-:-:S02]  /*7d50*/  ISETP.LT.OR P1, PT, R48, 0x7a, P1 ;  /* 0x0000007a3000780c */ /* 0x000fc40000f21670 */
[----:B------:R-:W-:Y:S02]  /*7d60*/  FSEL R201, R46, -INF , !P5 ;  /* 0xff8000002ec97808 */ /* 0x000fe40006800000 */
[----:B------:R-:W-:Y:S02]  /*7d70*/  FMNMX.FTZ R10, R77, R10, !PT ;  /* 0x0000000a4d0a7209 */ /* 0x000fe40007810000 */
[----:B------:R-:W-:Y:S01]  /*7d80*/  FSEL R75, R47, -INF , !P1 ;  /* 0xff8000002f4b7808 */ /* 0x000fe20004800000 */
[----:B------:R-:W-:Y:S01]  /*7d90*/  FFMA.FTZ R47, R65, R6, -R52 ;  /* 0x00000006412f7223 */ /* 0x000fe20000010834 */
        /* <DEDUP_REMOVED lines=13> */
[----:B0-----:R-:W-:Y:S01]  /*7e70*/  FMNMX.FTZ R11, R11, R10, !PT ;  /* 0x0000000a0b0b7209 */ /* 0x001fe20007810000 */
[----:B------:R-:W-:-:S03]  /*7e80*/  FMUL.FTZ R10, R51, R6 ;  /* 0x00000006330a7220 */ /* 0x000fc60000410000 */
[C---:B------:R-:W-:Y:S01]  /*7e90*/  FSETP.NEU.FTZ.AND P1, PT, R11.reuse, -INF , PT ;  /* 0xff8000000b00780b */ /* 0x040fe20003f3d000 */
[----:B------:R-:W-:Y:S02]  /*7ea0*/  FMUL.FTZ R12, R11, R6 ;  /* 0x000000060b0c7220 */ /* 0x000fe40000410000 */
[----:B------:R-:W-:Y:S03]  /*7eb0*/  MUFU.EX2 R158, R158 ;  /* 0x0000009e009e7308 */ /* 0x000fe60000000800 */
[----:B------:R-:W-:-:S05]  /*7ec0*/  FSEL R12, R12, RZ, P1 ;  /* 0x000000ff0c0c7208 */ /* 0x000fca0000800000 */
[----:B------:R-:W0:Y:S01]  /*7ed0*/  MUFU.EX2 R10, R10 ;  /* 0x0000000a000a7308 */ /* 0x000e220000000800 */
[-CC-:B------:R-:W-:Y:S01]  /*7ee0*/  FFMA.FTZ R65, R175, R6.reuse, -R12.reuse ;  /* 0x00000006af417223 */ /* 0x180fe2000001080c */
[-CC-:B------:R-:W-:Y:S01]  /*7ef0*/  FFMA.FTZ R175, R29, R6.reuse, -R12.reuse ;  /* 0x000000061daf7223 */ /* 0x180fe2000001080c */
[----:B------:R-:W-:Y:S01]  /*7f00*/  FSEL R29, R11, RZ, P1 ;  /* 0x000000ff0b1d7208 */ /* 0x000fe20000800000 */
[-CC-:B------:R-:W-:Y:S01]  /*7f10*/  FFMA.FTZ R49, R197, R6.reuse, -R12.reuse ;  /* 0x00000006c5317223 */ /* 0x180fe2000001080c */
[-CC-:B------:R-:W-:Y:S01]  /*7f20*/  FFMA.FTZ R14, R87, R6.reuse, -R12.reuse ;  /* 0x00000006570e7223 */ /* 0x180fe2000001080c */
[-CC-:B------:R-:W-:Y:S01]  /*7f30*/  FFMA.FTZ R20, R153, R6.reuse, -R12.reuse ;  /* 0x0000000699147223 */ /* 0x180fe2000001080c */
[-C--:B------:R-:W-:Y:S01]  /*7f40*/  FFMA.FTZ R51, R155, R6.reuse, -R12 ;  /* 0x000000069b337223 */ /* 0x080fe2000001080c */
[----:B------:R-:W-:Y:S01]  /*7f50*/  FADD.FTZ R29, -R29, R4 ;  /* 0x000000041d1d7221 */ /* 0x000fe20000010100 */
[-CC-:B------:R-:W-:Y:S01]  /*7f60*/  FFMA.FTZ R24, R157, R6.reuse, -R12.reuse ;  /* 0x000000069d187223 */ /* 0x180fe2000001080c */
[----:B------:R-:W-:Y:S01]  /*7f70*/  MUFU.EX2 R49, R49 ;  /* 0x0000003100317308 */ /* 0x000fe20000000800 */
[-CC-:B------:R-:W-:Y:S01]  /*7f80*/  FFMA.FTZ R57, R163, R6.reuse, -R12.reuse ;  /* 0x00000006a3397223 */ /* 0x180fe2000001080c */
[-C--:B------:R-:W-:Y:S01]  /*7f90*/  FMUL.FTZ R4, R29, R6.reuse ;  /* 0x000000061d047220 */ /* 0x080fe20000410000 */
[-CC-:B------:R-:W-:Y:S01]  /*7fa0*/  FFMA.FTZ R29, R35, R6.reuse, -R12.reuse ;  /* 0x00000006231d7223 */ /* 0x180fe2000001080c */
[-CC-:B------:R-:W-:Y:S01]  /*7fb0*/  FFMA.FTZ R26, R165, R6.reuse, -R12.reuse ;  /* 0x00000006a51a7223 */ /* 0x180fe2000001080c */
[-CC-:B------:R-:W-:Y:S01]  /*7fc0*/  FFMA.FTZ R59, R169, R6.reuse, -R12.reuse ;  /* 0x00000006a93b7223 */ /* 0x180fe2000001080c */
[--C-:B------:R-:W-:Y:S01]  /*7fd0*/  FFMA.FTZ R28, R171, R6, -R12.reuse ;  /* 0x00000006ab1c7223 */ /* 0x100fe2000001080c */
[----:B0-----:R-:W-:Y:S01]  /*7fe0*/  FFMA.FTZ R35, R10, R2, R13 ;  /* 0x000000020a237223 */ /* 0x001fe2000001000d */
[----:B------:R-:W0:Y:S01]  /*7ff0*/  MUFU.EX2 R4, R4 ;  /* 0x0000000400047308 */ /* 0x000e220000000800 */
[-CC-:B------:R-:W-:Y:S01]  /*8000*/  FFMA.FTZ R30, R179, R6.reuse, -R12.reuse ;  /* 0x00000006b31e7223 */ /* 0x180fe2000001080c */
[-CC-:B------:R-:W-:Y:S01]  /*8010*/  FFMA.FTZ R169, R183, R6.reuse, -R12.reuse ;  /* 0x00000006b7a97223 */ /* 0x180fe2000001080c */
[----:B------:R-:W-:Y:S01]  /*8020*/  FADD.FTZ R35, R180, R35 ;  /* 0x00000023b4237221 */ /* 0x000fe20000010000 */
        /* <DEDUP_REMOVED lines=11> */
[--C-:B------:R-:W-:Y:S01]  /*80e0*/  FFMA.FTZ R83, R83, R6, -R12.reuse ;  /* 0x0000000653537223 */ /* 0x100fe2000001080c */
[----:B------:R-:W2:Y:S01]  /*80f0*/  MUFU.EX2 R20, R20 ;  /* 0x0000001400147308 */ /* 0x000ea20000000800 */
[----:B0-----:R-:W-:Y:S01]  /*8100*/  FFMA.FTZ R67, R4, R0, R49 ;  /* 0x0000000004437223 */ /* 0x001fe20000010031 */
[----:B------:R-:W-:Y:S01]  /*8110*/  FADD.FTZ R0, R182, R35 ;  /* 0x00000023b6007221 */ /* 0x000fe20000010000 */
[-CC-:B------:R-:W-:Y:S01]  /*8120*/  FFMA.FTZ R35, R37, R6.reuse, -R12.reuse ;  /* 0x0000000625237223 */ /* 0x180fe2000001080c */
[-CC-:B------:R-:W-:Y:S01]  /*8130*/  FFMA.FTZ R81, R81, R6.reuse, -R12.reuse ;  /* 0x0000000651517223 */ /* 0x180fe2000001080c */
[-CC-:B------:R-:W-:Y:S01]  /*8140*/  FFMA.FTZ R79, R79, R6.reuse, -R12.reuse ;  /* 0x000000064f4f7223 */ /* 0x180fe2000001080c */
[-CC-:B------:R-:W-:Y:S01]  /*8150*/  FFMA.FTZ R173, R173, R6.reuse, -R12.reuse ;  /* 0x00000006adad7223 */ /* 0x180fe2000001080c */
[-CC-:B------:R-:W-:Y:S01]  /*8160*/  FFMA.FTZ R77, R77, R6.reuse, -R12.reuse ;  /* 0x000000064d4d7223 */ /* 0x180fe2000001080c */
[----:B------:R-:W0:Y:S01]  /*8170*/  MUFU.EX2 R51, R51 ;  /* 0x0000003300337308 */ /* 0x000e220000000800 */
[----:B-1----:R-:W-:Y:S01]  /*8180*/  FADD.FTZ R67, R14, R67 ;  /* 0x000000430e437221 */ /* 0x002fe20000010000 */
[-CC-:B------:R-:W-:Y:S01]  /*8190*/  FFMA.FTZ R201, R201, R6.reuse, -R12.reuse ;  /* 0x00000006c9c97223 */ /* 0x180fe2000001080c */
[----:B------:R-:W-:-:S05]  /*81a0*/  FFMA.FTZ R12, R75, R6, -R12 ;  /* 0x000000064b0c7223 */ /* 0x000fca000001080c */
[----:B------:R-:W1:Y:S01]  /*81b0*/  MUFU.EX2 R24, R24 ;  /* 0x0000001800187308 */ /* 0x000e620000000800 */
[----:B--2---:R-:W-:Y:S01]  /*81c0*/  FADD.FTZ R2, R20, R67 ;  /* 0x0000004314027221 */ /* 0x004fe20000010000 */
[----:B------:R-:W-:-:S04]  /*81d0*/  FADD.FTZ R67, R15, R0 ;  /* 0x000000000f437221 */ /* 0x000fc80000010000 */
[----:B------:R-:W-:Y:S02]  /*81e0*/  FADD.FTZ R0, R176, R67 ;  /* 0x00000043b0007221 */ /* 0x000fe40000010000 */
[----:B------:R-:W2:Y:S01]  /*81f0*/  MUFU.EX2 R57, R57 ;  /* 0x0000003900397308 */ /* 0x000ea20000000800 */
[----:B0-----:R-:W-:Y:S01]  /*8200*/  FADD.FTZ R69, R51, R2 ;  /* 0x0000000233457221 */ /* 0x001fe20000010000 */
[----:B------:R-:W-:-:S04]  /*8210*/  FADD.FTZ R37, R21, R0 ;  /* 0x0000000015257221 */ /* 0x000fc80000010000 */
[----:B------:R-:W-:Y:S02]  /*8220*/  FADD.FTZ R0, R178, R37 ;  /* 0x00000025b2007221 */ /* 0x000fe40000010000 */
[----:B------:R-:W0:Y:S01]  /*8230*/  MUFU.EX2 R26, R26 ;  /* 0x0000001a001a7308 */ /* 0x000e220000000800 */
[----:B-1----:R-:W-:Y:S01]  /*8240*/  FADD.FTZ R2, R24, R69 ;  /* 0x0000004518027221 */ /* 0x002fe20000010000 */
[----:B------:R-:W-:-:S04]  /*8250*/  FADD.FTZ R37, R25, R0 ;  /* 0x0000000019257221 */ /* 0x000fc80000010000 */
[----:B------:R-:W-:Y:S02]  /*8260*/  FADD.FTZ R0, R172, R37 ;  /* 0x00000025ac007221 */ /* 0x000fe40000010000 */
[----:B------:R-:W1:Y:S01]  /*8270*/  MUFU.EX2 R59, R59 ;  /* 0x0000003b003b7308 */ /* 0x000e620000000800 */
[----:B--2---:R-:W-:Y:S01]  /*8280*/  FADD.FTZ R67, R57, R2 ;  /* 0x0000000239437221 */ /* 0x004fe20000010000 */
[----:B------:R-:W-:-:S04]  /*8290*/  FADD.FTZ R37, R27, R0 ;  /* 0x000000001b257221 */ /* 0x000fc80000010000 */
[----:B------:R-:W-:Y:S02]  /*82a0*/  FADD.FTZ R0, R174, R37 ;  /* 0x00000025ae007221 */ /* 0x000fe40000010000 */
[----:B------:R-:W2:Y:S01]  /*82b0*/  MUFU.EX2 R28, R28 ;  /* 0x0000001c001c7308 */ /* 0x000ea20000000800 */
[----:B0-----:R-:W-:-:S07]  /*82c0*/  FADD.FTZ R2, R26, R67 ;  /* 0x000000431a027221 */ /* 0x001fce0000010000 */
[----:B------:R-:W0:Y:S01]  /*82d0*/  MUFU.EX2 R65, R65 ;  /* 0x0000004100417308 */ /* 0x000e220000000800 */
[----:B-1----:R-:W-:-:S07]  /*82e0*/  FADD.FTZ R67, R59, R2 ;  /* 0x000000023b437221 */ /* 0x002fce0000010000 */
[----:B------:R-:W1:Y:S01]  /*82f0*/  MUFU.EX2 R175, R175 ;  /* 0x000000af00af7308 */ /* 0x000e620000000800 */
[----:B--2---:R-:W-:Y:S01]  /*8300*/  FADD.FTZ R2, R28, R67 ;  /* 0x000000431c027221 */ /* 0x004fe20000010000 */
[----:B------:R-:W-:-:S06]  /*8310*/  FADD.FTZ R67, R31, R0 ;  /* 0x000000001f437221 */ /* 0x000fcc0000010000 */
[----:B------:R-:W2:Y:S01]  /*8320*/  MUFU.EX2 R30, R30 ;  /* 0x0000001e001e7308 */ /* 0x000ea20000000800 */
[----:B0-----:R-:W-:-:S07]  /*8330*/  FADD.FTZ R2, R65, R2 ;  /* 0x0000000241027221 */ /* 0x001fce0000010000 */
        /* <DEDUP_REMOVED lines=26> */
[----:B------:R-:W-:-:S06]  /*84e0*/  FADD.FTZ R2, R156, R41 ;  /* 0x000000299c027221 */ /* 0x000fcc0000010000 */
        /* <DEDUP_REMOVED lines=37> */
[----:B-1----:R-:W-:Y:S01]  /*8740*/  FADD.FTZ R0, R155, R0 ;  /* 0x000000009b007221 */ /* 0x002fe20000010000 */
[----:B--2---:R-:W-:-:S03]  /*8750*/  FADD.FTZ R2, R3, R2 ;  /* 0x0000000203027221 */ /* 0x004fc60000010000 */
[----:B0-----:R-:W-:Y:S01]  /*8760*/  FADD.FTZ R0, R12, R0 ;  /* 0x000000000c007221 */ /* 0x001fe20000010000 */
[----:B------:R-:W-:Y:S06]  /*8770*/  @!P0 BRA `(.L_x_1075) ;  /* 0x0000000000048947 */ /* 0x000fec0003800000 */
[----:B------:R-:W-:Y:S01]  /*8780*/  BPT.TRAP 0x1 ;  /* 0x000000040000795c */ /* 0x000fe20000300000 */
.L_x_1075:
[----:B------:R-:W-:Y:S01]  /*8790*/  ULEA UR6, UR59, UR41, 0x3 ;  /* 0x000000293b067291 */ /* 0x000fe2000f8e183f */
[----:B------:R-:W-:Y:S01]  /*87a0*/  ISETP.GT.AND P1, PT, R5, UR58, PT ;  /* 0x0000003a05007c0c */ /* 0x000fe2000bf24270 */
[----:B------:R-:W-:Y:S01]  /*87b0*/  UMOV UR60, UR46 ;  /* 0x0000002e003c7c82 */ /* 0x000fe20008000000 */
[----:B------:R-:W-:Y:S01]  /*87c0*/  UMOV UR59, UR45 ;  /* 0x0000002d003b7c82 */ /* 0x000fe20008000000 */
[----:B------:R-:W-:Y:S01]  /*87d0*/  UIADD3 UR6, UR6, 0x28860, URZ ;  /* 0x0002886006067890 */ /* 0x000fe2000fffe03f */
[----:B------:R-:W-:Y:S01]  /*87e0*/  F2FP.BF16.F32.PACK_AB R154, R3, R154 ;  /* 0x0000009a039a723e */ /* 0x000fe200000010ff */
[-C--:B------:R-:W-:Y:S01]  /*87f0*/  FMUL.FTZ R90, R90, R4.reuse ;  /* 0x000000045a5a7220 */ /* 0x080fe20000410000 */
[-C--:B------:R-:W-:Y:S01]  /*8800*/  FMUL.FTZ R91, R91, R4.reuse ;  /* 0x000000045b5b7220 */ /* 0x080fe20000410000 */
[----:B------:R-:W-:Y:S01]  /*8810*/  UPRMT UR6, UR40, 0x654, UR6 ;  /* 0x0000065428067896 */ /* 0x000fe20008000006 */
        /* <DEDUP_REMOVED lines=32> */
[-C--:B------:R-:W-:Y:S01]  /*8a20*/  FMUL.FTZ R88, R88, R10.reuse ;  /* 0x0000000a58587220 */ /* 0x080fe20000410000 */
[----:B------:R-:W-:Y:S01]  /*8a30*/  F2FP.BF16.F32.PACK_AB R181, R14, R49 ;  /* 0x000000310eb5723e */ /* 0x000fe200000010ff */
[----:B------:R-:W-:Y:S01]  /*8a40*/  FMUL.FTZ R89, R89, R10 ;  /* 0x0000000a59597220 */ /* 0x000fe20000410000 */
        /* <DEDUP_REMOVED lines=17> */
[-C--:B------:R-:W-:Y:S01]  /*8b60*/  FMUL.FTZ R108, R108, R10.reuse ;  /* 0x0000000a6c6c7220 */ /* 0x080fe20000410000 */
        /* <DEDUP_REMOVED lines=37> */
[-C--:B------:R-:W-:Y:S01]  /*8dc0*/  FMUL.FTZ R145, R145, R10.reuse ;  /* 0x0000000a91917220 */ /* 0x080fe20000410000 */
[----:B------:R-:W-:Y:S01]  /*8dd0*/  F2FP.BF16.F32.PACK_AB R155, R12, R155 ;  /* 0x0000009b0c9b723e */ /* 0x000fe200000010ff */
[-C--:B------:R-:W-:Y:S01]  /*8de0*/  FMUL.FTZ R148, R148, R10.reuse ;  /* 0x0000000a94947220 */ /* 0x080fe20000410000 */
[----:B------:R-:W-:Y:S01]  /*8df0*/  FMUL.FTZ R149, R149, R10 ;  /* 0x0000000a95957220 */ /* 0x000fe20000410000 */
[----:B------:R-:W-:-:S02]  /*8e00*/  VIADD R5, R5, 0xffffffff ;  /* 0xffffffff05057836 */ /* 0x000fc40000000000 */
[----:B------:R-:W-:Y:S02]  /*8e10*/  IMAD.MOV.U32 R4, RZ, RZ, R11 ;  /* 0x000000ffff047224 */ /* 0x000fe400078e000b */
[----:B------:R-:W-:Y:S01]  /*8e20*/  IMAD.MOV.U32 R3, RZ, RZ, R7 ;  /* 0x000000ffff037224 */ /* 0x000fe200078e0007 */
[----:B------:R-:W-:Y:S06]  /*8e30*/  @P1 BRA `(.L_x_1076) ;  /* 0xffffffc400b81947 */ /* 0x000fec000383ffff */
.L_x_1057:
[----:B------:R-:W-:Y:S01]  /*8e40*/  UISETP.NE.AND UP1, UPT, UR50, URZ, UPT ;  /* 0x0000003f3200728c */ /* 0x000fe2000bf25270 */
[----:B------:R-:W-:Y:S01]  /*8e50*/  IADD3 R9, -R9, 0x1, RZ ;  /* 0x0000000109097810 */ /* 0x000fe20007ffe1ff */
[----:B------:R-:W-:Y:S02]  /*8e60*/  UISETP.NE.AND UP0, UPT, UR49, URZ, UPT ;  /* 0x0000003f3100728c */ /* 0x000fe4000bf05270 */
[----:B------:R-:W-:Y:S02]  /*8e70*/  UIADD3 UR10, UR37, 0x7f, URZ ;  /* 0x0000007f250a7890 */ /* 0x000fe4000fffe03f */
[----:B------:R-:W-:Y:S02]  /*8e80*/  IMAD R3, R8, UR43, R9 ;  /* 0x0000002b08037c24 */ /* 0x000fe4000f8e0209 */
[----:B------:R-:W-:-:S03]  /*8e90*/  PLOP3.LUT P1, PT, PT, PT, UP0, 0x40, 0x0 ;  /* 0x000000000000781c */ /* 0x000fc60003f2e808 */
[----:B------:R-:W-:Y:S01]  /*8ea0*/  @UP1 ULDC UR6, c[0x0][0x44c] ;  /* 0x0001130000061ab9 */ /* 0x000fe20000000800 */
[----:B------:R-:W-:Y:S01]  /*8eb0*/  @UP1 ULDC UR11, c[0x0][0x450] ;  /* 0x00011400000b1ab9 */ /* 0x000fe20000000800 */
[----:B------:R-:W-:-:S04]  /*8ec0*/  UIMAD.WIDE.U32 UR6, UR10, UR6, URZ ;  /* 0x000000060a0672a5 */ /* 0x000fc8000f8e003f */
[----:B------:R-:W-:-:S06]  /*8ed0*/  @UP1 USHF.R.U32.HI UR10, URZ, UR11, UR7 ;  /* 0x0000000b3f0a1299 */ /* 0x000fcc0008011607 */
[----:B------:R-:W-:-:S04]  /*8ee0*/  VIADD R3, R3, UR10 ;  /* 0x0000000a03037c36 */ /* 0x000fc80008000000 */
[----:B------:R-:W-:Y:S01]  /*8ef0*/  VIADD R4, R3, -UR55 ;  /* 0x8000003703047c36 */ /* 0x000fe20008000000 */
[----:B------:R-:W-:Y:S06]  /*8f00*/  @P1 BRA `(.L_x_1077) ;  /* 0x0000000000441947 */ /* 0x000fec0003800000 */
[----:B------:R-:W-:-:S13]  /*8f10*/  ISETP.GT.AND P1, PT, R3, -0x1, PT ;  /* 0xffffffff0300780c */ /* 0x000fda0003f24270 */
[----:B------:R-:W-:Y:S05]  /*8f20*/  @P1 BRA `(.L_x_1078) ;  /* 0x0000000000201947 */ /* 0x000fea0003800000 */
[----:B------:R-:W0:Y:S01]  /*8f30*/  LDC R10, c[0x0][0x9e4] ;  /* 0x00027900ff0a7b82 */ /* 0x000e220000000800 */
[----:B------:R-:W-:Y:S02]  /*8f40*/  LOP3.LUT R3, RZ, R3, RZ, 0x33, !PT ;  /* 0x00000003ff037212 */ /* 0x000fe400078e33ff */
[----:B0-----:R-:W-:-:S13]  /*8f50*/  ISETP.NE.AND P1, PT, R10, 0x1, PT ;  /* 0x000000010a00780c */ /* 0x001fda0003f25270 */
[----:B------:R-:W0:Y:S02]  /*8f60*/  @P1 LDC.64 R8, c[0x0][0x9e8] ;  /* 0x00027a00ff081b82 */ /* 0x000e240000000a00 */
[----:B0-----:R-:W-:-:S05]  /*8f70*/  @P1 IMAD.HI.U32 R8, R3, R8, RZ ;  /* 0x0000000803081227 */ /* 0x001fca00078e00ff */
[----:B------:R-:W-:-:S04]  /*8f80*/  @P1 SHF.R.U32.HI R3, RZ, R9, R8 ;  /* 0x00000009ff031219 */ /* 0x000fc80000011608 */
[----:B------:R-:W-:Y:S01]  /*8f90*/  LOP3.LUT R3, RZ, R3, RZ, 0x33, !PT ;  /* 0x00000003ff037212 */ /* 0x000fe200078e33ff */
[----:B------:R-:W-:Y:S06]  /*8fa0*/  BRA `(.L_x_1079) ;  /* 0x0000000000147947 */ /* 0x000fec0003800000 */
.L_x_1078:
[----:B------:R-:W0:Y:S02]  /*8fb0*/  LDC R10, c[0x0][0x9e4] ;  /* 0x00027900ff0a7b82 */ /* 0x000e240000000800 */
[----:B0-----:R-:W-:-:S13]  /*8fc0*/  ISETP.NE.AND P1, PT, R10, 0x1, PT ;  /* 0x000000010a00780c */ /* 0x001fda0003f25270 */
[----:B------:R-:W0:Y:S02]  /*8fd0*/  @P1 LDC.64 R8, c[0x0][0x9e8] ;  /* 0x00027a00ff081b82 */ /* 0x000e240000000a00 */
[----:B0-----:R-:W-:-:S05]  /*8fe0*/  @P1 IMAD.HI.U32 R8, R3, R8, RZ ;  /* 0x0000000803081227 */ /* 0x001fca00078e00ff */
[----:B------:R-:W-:-:S07]  /*8ff0*/  @P1 SHF.R.U32.HI R3, RZ, R9, R8 ;  /* 0x00000009ff031219 */ /* 0x000fce0000011608 */
.L_x_1079:
[----:B------:R-:W-:-:S05]  /*9000*/  IMAD R3, R3, R10, RZ ;  /* 0x0000000a03037224 */ /* 0x000fca00078e02ff */
[----:B------:R-:W-:-:S07]  /*9010*/  VIMNMX R4, R4, R3, !PT ;  /* 0x0000000304047248 */ /* 0x000fce0007fe0100 */
.L_x_1077:
[----:B------:R-:W-:-:S05]  /*9020*/  VIADD R4, R4, 0x7f ;  /* 0x0000007f04047836 */ /* 0x000fca0000000000 */
[----:B------:R-:W-:-:S04]  /*9030*/  SHF.R.S32.HI R3, RZ, 0x1f, R4 ;  /* 0x0000001fff037819 */ /* 0x000fc80000011404 */
[----:B------:R-:W-:-:S04]  /*9040*/  LEA.HI R3, R3, R4, RZ, 0x7 ;  /* 0x0000000403037211 */ /* 0x000fc800078f38ff */
[----:B------:R-:W-:-:S04]  /*9050*/  SHF.R.S32.HI R3, RZ, 0x7, R3 ;  /* 0x00000007ff037819 */ /* 0x000fc80000011403 */
[----:B------:R-:W-:-:S04]  /*9060*/  VIMNMX R4, R3, UR39, !PT ;  /* 0x0000002703047c48 */ /* 0x000fc8000ffe0100 */
[----:B------:R-:W-:-:S13]  /*9070*/  ISETP.GE.AND P1, PT, R5, R4, PT ;  /* 0x000000040500720c */ /* 0x000fda0003f26270 */
[----:B------:R-:W-:Y:S05]  /*9080*/  @!P1 BRA `(.L_x_1080) ;  /* 0x0000002800109947 */ /* 0x000fea0003800000 */
[----:B------:R-:W-:Y:S01]  /*9090*/  IMAD.MOV.U32 R10, RZ, RZ, R11 ;  /* 0x000000ffff0a7224 */ /* 0x000fe200078e000b */
[----:B------:R-:W-:Y:S01]  /*90a0*/  UMOV UR56, UR46 ;  /* 0x0000002e00387c82 */ /* 0x000fe20008000000 */
[----:B------:R-:W-:Y:S01]  /*90b0*/  IMAD.MOV.U32 R8, RZ, RZ, R7 ;  /* 0x000000ffff087224 */ /* 0x000fe200078e0007 */
[----:B------:R-:W-:Y:S01]  /*90c0*/  UMOV UR55, UR45 ;  /* 0x0000002d00377c82 */ /* 0x000fe20008000000 */
[----:B------:R-:W-:-:S05]  /*90d0*/  ULDC UR54, c[0x0][0x9d8] ;  /* 0x0002760000367ab9 */ /* 0x000fca0000000800 */
.L_x_1091:
[----:B------:R-:W-:Y:S01]  /*90e0*/  ISETP.NE.AND P2, PT, RZ, UR42, PT ;  /* 0x0000002aff007c0c */ /* 0x000fe2000bf45270 */
[----:B------:R-:W-:-:S04]  /*90f0*/  UISETP.NE.AND UP0, UPT, UR55, 0x1, UPT ;  /* 0x000000013700788c */ /* 0x000fc8000bf05270 */
[----:B------:R-:W-:-:S04]  /*9100*/  USEL UR46, URZ, 0x1, UP0 ;  /* 0x000000013f2e7887 */ /* 0x000fc80008000000 */
[----:B------:R-:W-:-:S04]  /*9110*/  ULOP3.LUT UR46, UR56, UR46, URZ, 0x3c, !UPT ;  /* 0x0000002e382e7292 */ /* 0x000fc8000f8e3c3f */
[----:B------:R-:W-:Y:S08]  /*9120*/  @P2 BRA `(.L_x_1081) ;  /* 0x0000000000382947 */ /* 0x000ff00003800000 */
[----:B------:R-:W-:Y:S05]  /*9130*/  @!P0 BRA `(.L_x_1082) ;  /* 0x0000000000048947 */ /* 0x000fea0003800000 */
[----:B------:R-:W-:Y:S01]  /*9140*/  BPT.TRAP 0x1 ;  /* 0x000000040000795c */ /* 0x000fe20000300000 */
.L_x_1082:
        /* <DEDUP_REMOVED lines=9> */
.L_x_1083:
[----:B-1----:R-:W-:Y:S05]  /*91e0*/  @P1 BRA `(.L_x_1081) ;  /* 0x0000000000081947 */ /* 0x002fea0003800000 */
[----:B------:R-:W1:Y:S02]  /*91f0*/  SYNCS.PHASECHK.TRANS64.TRYWAIT P1, [UR6+0x28830], R3 ;  /* 0x02883003ff0075a7 */ /* 0x000e640008020146 */
[----:B-1----:R-:W-:Y:S05]  /*9200*/  @!P1 BRA `(.L_x_1084) ;  /* 0x000000cc009c9947 */ /* 0x002fea0003800000 */
.L_x_1081:
        /* <DEDUP_REMOVED lines=48> */
.L_x_1086:
[----:B------:R-:W-:Y:S01]  /*9510*/  ULEA UR6, UR55, UR41, 0x3 ;  /* 0x0000002937067291 */ /* 0x000fe2000f8e183f */
[----:B------:R-:W-:-:S05]  /*9520*/  IMAD.U32 R3, RZ, RZ, UR56 ;  /* 0x00000038ff037e24 */ /* 0x000fca000f8e00ff */
[----:B------:R-:W-:-:S04]  /*9530*/  SHF.L.U32 R3, R3, 0x1f, RZ ;  /* 0x0000001f03037819 */ /* 0x000fc800000006ff */
[----:B------:R0:W1:Y:S01]  /*9540*/  SYNCS.PHASECHK.TRANS64.TRYWAIT P1, [UR6+0x28850], R3 ;  /* 0x02885003ff0075a7 */ /* 0x0000620008020146 */
[----:B------:R-:W-:Y:S05]  /*9550*/  @!P0 BRA `(.L_x_1087) ;  /* 0x0000000000048947 */ /* 0x000fea0003800000 */
[----:B------:R-:W-:Y:S01]  /*9560*/  BPT.TRAP 0x1 ;  /* 0x000000040000795c */ /* 0x000fe20000300000 */
.L_x_1087:
[----:B-1----:R-:W-:Y:S05]  /*9570*/  @P1 BRA `(.L_x_1085) ;  /* 0x0000000000081947 */ /* 0x002fea0003800000 */
[----:B------:R-:W1:Y:S02]  /*9580*/  SYNCS.PHASECHK.TRANS64.TRYWAIT P1, [UR6+0x28850], R3 ;  /* 0x02885003ff0075a7 */ /* 0x000e640008020146 */
[----:B-1----:R-:W-:Y:S05]  /*9590*/  @!P1 BRA `(.L_x_1088) ;  /* 0x000000c800d09947 */ /* 0x002fea0003800000 */
.L_x_1085:
        /* <DEDUP_REMOVED lines=49> */
.L_x_1089:
[----:B------:R-:W-:Y:S01]  /*98b0*/  FMUL.FTZ R153, R24, UR54 ;  /* 0x0000003618997c20 */ /* 0x000fe20008410000 */
[----:B------:R-:W-:Y:S01]  /*98c0*/  FMUL.FTZ R155, R25, UR54 ;  /* 0x00000036199b7c20 */ /* 0x000fe20008410000 */
[----:B------:R-:W-:Y:S01]  /*98d0*/  FMUL.FTZ R157, R28, UR54 ;  /* 0x000000361c9d7c20 */ /* 0x000fe20008410000 */
[----:B0-----:R-:W-:Y:S01]  /*98e0*/  FMUL.FTZ R3, R26, UR54 ;  /* 0x000000361a037c20 */ /* 0x001fe20008410000 */
        /* <DEDUP_REMOVED lines=187> */
[----:B0-----:R-:W-:Y:S02]  /*a4a0*/  FMNMX.FTZ R14, R219, R6, !PT ;  /* 0x00000006db0e7209 */ /* 0x001fe40007810000 */
[----:B------:R-:W0:Y:S03]  /*a4b0*/  LDC R6, c[0x0][0x988] ;  /* 0x00026200ff067b82 */ /* 0x000e260000000800 */
[----:B------:R-:W3:Y:S02]  /*a4c0*/  SHFL.BFLY PT, R7, R14, 0x2, 0x1f ;  /* 0x0c401f000e077f89 */ /* 0x000ee400000e0000 */
[----:B------:R-:W4:Y:S01]  /*a4d0*/  MUFU.TANH R85, R85 ;  /* 0x0000005500557308 */ /* 0x000f220000002400 */
[----:B-1----:R-:W-:-:S04]  /*a4e0*/  FMNMX.FTZ R12, R79, R12, !PT ;  /* 0x0000000c4f0c7209 */ /* 0x002fc80007810000 */
[----:B--2---:R-:W-:-:S04]  /*a4f0*/  FMNMX.FTZ R12, R83, R12, !PT ;  /* 0x0000000c530c7209 */ /* 0x004fc80007810000 */
[----:B----4-:R-:W-:-:S05]  /*a500*/  FMNMX.FTZ R12, R85, R12, !PT ;  /* 0x0000000c550c7209 */ /* 0x010fca0007810000 */
[----:B------:R-:W1:Y:S01]  /*a510*/  SHFL.BFLY PT, R11, R12, 0x2, 0x1f ;  /* 0x0c401f000c0b7f89 */ /* 0x000e6200000e0000 */
[----:B---3--:R-:W-:-:S05]  /*a520*/  FMNMX.FTZ R20, R14, R7, !PT ;  /* 0x000000070e147209 */ /* 0x008fca0007810000 */
[----:B------:R-:W2:Y:S01]  /*a530*/  SHFL.BFLY PT, R7, R20, 0x1, 0x1f ;  /* 0x0c201f0014077f89 */ /* 0x000ea200000e0000 */
[----:B-1----:R-:W-:-:S05]  /*a540*/  FMNMX.FTZ R24, R12, R11, !PT ;  /* 0x0000000b0c187209 */ /* 0x002fca0007810000 */
[----:B------:R-:W1:Y:S01]  /*a550*/  SHFL.BFLY PT, R11, R24, 0x1, 0x1f ;  /* 0x0c201f00180b7f89 */ /* 0x000e6200000e0000 */
[----:B--2---:R-:W-:-:S05]  /*a560*/  FMNMX.FTZ R7, R20, R7, !PT ;  /* 0x0000000714077209 */ /* 0x004fca0007810000 */
[C---:B------:R-:W-:Y:S01]  /*a570*/  FADD.FTZ R47, -R7.reuse, R8 ;  /* 0x00000008072f7221 */ /* 0x040fe20000010100 */
[----:B0-----:R-:W-:-:S03]  /*a580*/  FMUL.FTZ R8, R7, R6 ;  /* 0x0000000607087220 */ /* 0x001fc60000410000 */
        /* <DEDUP_REMOVED lines=14> */
[----:B-1----:R-:W-:Y:S01]  /*a670*/  FMNMX.FTZ R11, R24, R11, !PT ;  /* 0x0000000b180b7209 */ /* 0x002fe20007810000 */
        /* <DEDUP_REMOVED lines=19> */
[C---:B------:R-:W-:Y:S01]  /*a7b0*/  FADD.FTZ R47, -R11.reuse, R10 ;  /* 0x0000000a0b2f7221 */ /* 0x040fe20000010100 */
[-C--:B------:R-:W-:Y:S01]  /*a7c0*/  FMUL.FTZ R8, R11, R6.reuse ;  /* 0x000000060b087220 */ /* 0x080fe20000410000 */
[----:B------:R-:W-:Y:S02]  /*a7d0*/  MUFU.EX2 R49, R49 ;  /* 0x0000003100317308 */ /* 0x000fe40000000800 */
[-C--:B------:R-:W-:Y:S01]  /*a7e0*/  FMUL.FTZ R47, R47, R6.reuse ;  /* 0x000000062f2f7220 */ /* 0x080fe20000410000 */
[-CC-:B------:R-:W-:Y:S01]  /*a7f0*/  FFMA.FTZ R10, R3, R6.reuse, -R8.reuse ;  /* 0x00000006030a7223 */ /* 0x180fe20000010808 */
[-CC-:B------:R-:W-:Y:S01]  /*a800*/  FFMA.FTZ R181, R9, R6.reuse, -R8.reuse ;  /* 0x0000000609b57223 */ /* 0x180fe20000010808 */
        /* <DEDUP_REMOVED lines=19> */
[----:B------:R-:W1:Y:S01]  /*a940*/  MUFU.EX2 R10, R10 ;  /* 0x0000000a000a7308 */ /* 0x000e620000000800 */
[----:B0-----:R-:W-:Y:S01]  /*a950*/  FFMA.FTZ R2, R49, R2, R180 ;  /* 0x0000000231027223 */ /* 0x001fe200000100b4 */
[-CC-:B------:R-:W-:Y:S01]  /*a960*/  FFMA.FTZ R34, R57, R6.reuse, -R8.reuse ;  /* 0x0000000639227223 */ /* 0x180fe20000010808 */
        /* <DEDUP_REMOVED lines=8> */
[----:B------:R-:W-:-:S05]  /*a9f0*/  FFMA.FTZ R83, R83, R6, -R8 ;  /* 0x0000000653537223 */ /* 0x000fca0000010808 */
[----:B------:R-:W2:Y:S01]  /*aa00*/  MUFU.EX2 R181, R181 ;  /* 0x000000b500b57308 */ /* 0x000ea20000000800 */
[----:B-1----:R-:W-:-:S07]  /*aa10*/  FFMA.FTZ R0, R47, R0, R10 ;  /* 0x000000002f007223 */ /* 0x002fce000001000a */
        /* <DEDUP_REMOVED lines=29> */
[----:B------:R-:W-:-:S06]  /*abf0*/  FFMA.FTZ R15, R63, R6, -R8 ;  /* 0x000000063f0f7223 */ /* 0x000fcc0000010808 */
        /* <DEDUP_REMOVED lines=16> */
[-CC-:B------:R-:W-:Y:S01]  /*ad00*/  FFMA.FTZ R21, R67, R6.reuse, -R8.reuse ;  /* 0x0000000643157223 */ /* 0x180fe20000010808 */
[----:B------:R-:W-:-:S05]  /*ad10*/  FFMA.FTZ R8, R85, R6, -R8 ;  /* 0x0000000655087223 */ /* 0x000fca0000010808 */
        /* <DEDUP_REMOVED lines=80> */
.L_x_1090:
[----:B------:R-:W-:Y:S01]  /*b220*/  ULEA UR6, UR55, UR41, 0x3 ;  /* 0x0000002937067291 */ /* 0x000fe2000f8e183f */
[----:B------:R-:W-:Y:S01]  /*b230*/  ISETP.GT.AND P1, PT, R5, R4, PT ;  /* 0x000000040500720c */ /* 0x000fe20003f24270 */
[----:B------:R-:W-:Y:S01]  /*b240*/  UMOV UR56, UR46 ;  /* 0x0000002e00387c82 */ /* 0x000fe20008000000 */
[----:B------:R-:W-:Y:S01]  /*b250*/  UMOV UR55, UR45 ;  /* 0x0000002d00377c82 */ /* 0x000fe20008000000 */
[----:B------:R-:W-:Y:S01]  /*b260*/  UIADD3 UR6, UR6, 0x28860, URZ ;  /* 0x0002886006067890 */ /* 0x000fe2000fffe03f */
[----:B------:R-:W-:Y:S01]  /*b270*/  F2FP.BF16.F32.PACK_AB R176, R155, R176 ;  /* 0x000000b09bb0723e */ /* 0x000fe200000010ff */
[-C--:B------:R-:W-:Y:S01]  /*b280*/  FMUL.FTZ R88, R88, R49.reuse ;  /* 0x0000003158587220 */ /* 0x080fe20000410000 */
[----:B------:R-:W-:Y:S01]  /*b290*/  F2FP.BF16.F32.PACK_AB R181, R181, R10 ;  /* 0x0000000ab5b5723e */ /* 0x000fe200000010ff */
[----:B------:R-:W-:Y:S01]  /*b2a0*/  UPRMT UR6, UR40, 0x654, UR6 ;  /* 0x0000065428067896 */ /* 0x000fe20008000006 */
        /* <DEDUP_REMOVED lines=61> */
[----:B------:R-:W-:Y:S01]  /*b680*/  FMUL.FTZ R149, R149, R49 ;  /* 0x0000003195957220 */ /* 0x000fe20000410000 */
[----:B------:R-:W-:-:S02]  /*b690*/  VIADD R5, R5, 0xffffffff ;  /* 0xffffffff05057836 */ /* 0x000fc40000000000 */
        /* <DEDUP_REMOVED lines=32> */
[----:B------:R-:W-:-:S02]  /*b8a0*/  IMAD.MOV.U32 R10, RZ, RZ, R11 ;  /* 0x000000ffff0a7224 */ /* 0x000fc400078e000b */
[----:B------:R-:W-:Y:S01]  /*b8b0*/  IMAD.MOV.U32 R8, RZ, RZ, R7 ;  /* 0x000000ffff087224 */ /* 0x000fe200078e0007 */
[----:B------:R-:W-:Y:S06]  /*b8c0*/  @P1 BRA `(.L_x_1091) ;  /* 0xffffffd800041947 */ /* 0x000fec000383ffff */
.L_x_1080:
[----:B------:R-:W-:-:S13]  /*b8d0*/  ISETP.GE.AND P1, PT, R5, UR39, PT ;  /* 0x0000002705007c0c */ /* 0x000fda000bf26270 */
[----:B------:R-:W-:Y:S05]  /*b8e0*/  @!P1 BRA `(.L_x_1092) ;  /* 0x0000003800589947 */ /* 0x000fea0003800000 */
[----:B------:R-:W-:Y:S01]  /*b8f0*/  IMAD.MOV.U32 R4, RZ, RZ, R11 ;  /* 0x000000ffff047224 */ /* 0x000fe200078e000b */
[----:B------:R-:W-:Y:S01]  /*b900*/  UMOV UR60, UR46 ;  /* 0x0000002e003c7c82 */ /* 0x000fe20008000000 */
[----:B------:R-:W-:Y:S01]  /*b910*/  IMAD.MOV.U32 R3, RZ, RZ, R7 ;  /* 0x000000ffff037224 */ /* 0x000fe200078e0007 */
[----:B------:R-:W-:Y:S01]  /*b920*/  UMOV UR59, UR45 ;  /* 0x0000002d003b7c82 */ /* 0x000fe20008000000 */
[----:B------:R-:W-:Y:S01]  /*b930*/  ULDC UR54, c[0x0][0x9e4] ;  /* 0x0002790000367ab9 */ /* 0x000fe20000000800 */
[----:B------:R-:W-:Y:S01]  /*b940*/  ULDC UR57, c[0x0][0x9dc] ;  /* 0x0002770000397ab9 */ /* 0x000fe20000000800 */
[----:B------:R-:W-:Y:S01]  /*b950*/  ULDC UR56, c[0x0][0x288] ;  /* 0x0000a20000387ab9 */ /* 0x000fe20000000800 */
[----:B------:R-:W-:Y:S01]  /*b960*/  ULDC UR58, c[0x0][0x9d8] ;  /* 0x00027600003a7ab9 */ /* 0x000fe20000000800 */
[----:B------:R-:W-:-:S05]  /*b970*/  ULDC UR55, c[0x0][0x9e0] ;  /* 0x0002780000377ab9 */ /* 0x000fca0000000800 */
.L_x_1111:
[----:B------:R-:W-:Y:S01]  /*b980*/  UIADD3 UR45, UR59, 0x1, URZ ;  /* 0x000000013b2d7890 */ /* 0x000fe2000fffe03f */
[----:B------:R-:W-:-:S03]  /*b990*/  ISETP.NE.AND P2, PT, RZ, UR42, PT ;  /* 0x0000002aff007c0c */ /* 0x000fc6000bf45270 */
[----:B------:R-:W-:-:S04]  /*b9a0*/  UISETP.NE.AND UP0, UPT, UR45, 0x2, UPT ;  /* 0x000000022d00788c */ /* 0x000fc8000bf05270 */
[----:B------:R-:W-:Y:S02]  /*b9b0*/  USEL UR46, URZ, 0x1, UP0 ;  /* 0x000000013f2e7887 */ /* 0x000fe40008000000 */
[----:B------:R-:W-:Y:S02]  /*b9c0*/  USEL UR45, UR45, URZ, UP0 ;  /* 0x0000003f2d2d7287 */ /* 0x000fe40008000000 */
[----:B------:R-:W-:Y:S02]  /*b9d0*/  ULOP3.LUT UR46, UR60, UR46, URZ, 0x3c, !UPT ;  /* 0x0000002e3c2e7292 */ /* 0x000fe4000f8e3c3f */
[----:B------:R-:W-:Y:S10]  /*b9e0*/  @P2 BRA `(.L_x_1093) ;  /* 0x00000000002c2947 */ /* 0x000ff40003800000 */
[----:B------:R-:W-:Y:S05]  /*b9f0*/  @!P0 BRA `(.L_x_1094) ;  /* 0x0000000000048947 */ /* 0x000fea0003800000 */
[----:B------:R-:W-:Y:S01]  /*ba00*/  BPT.TRAP 0x1 ;  /* 0x000000040000795c */ /* 0x000fe20000300000 */
.L_x_1094:
[----:B------:R-:W-:Y:S01]  /*ba10*/  ULEA UR6, UR45, UR41, 0x3 ;  /* 0x000000292d067291 */ /* 0x000fe2000f8e183f */
[----:B------:R-:W-:-:S05]  /*ba20*/  IMAD.U32 R6, RZ, RZ, UR46 ;  /* 0x0000002eff067e24 */ /* 0x000fca000f8e00ff */
[----:B------:R-:W-:-:S04]  /*ba30*/  SHF.L.U32 R6, R6, 0x1f, RZ ;  /* 0x0000001f06067819 */ /* 0x000fc800000006ff */
[----:B------:R0:W1:Y:S01]  /*ba40*/  SYNCS.PHASECHK.TRANS64.TRYWAIT P1, [UR6+0x28830], R6 ;  /* 0x02883006ff0075a7 */ /* 0x0000620008020146 */
[----:B------:R-:W-:Y:S05]  /*ba50*/  @!P0 BRA `(.L_x_1095) ;  /* 0x0000000000048947 */ /* 0x000fea0003800000 */
[----:B------:R-:W-:Y:S01]  /*ba60*/  BPT.TRAP 0x1 ;  /* 0x000000040000795c */ /* 0x000fe20000300000 */
.L_x_1095:
[----:B-1----:R-:W-:Y:S05]  /*ba70*/  @P1 BRA `(.L_x_1093) ;  /* 0x0000000000081947 */ /* 0x002fea0003800000 */
[----:B------:R-:W1:Y:S02]  /*ba80*/  SYNCS.PHASECHK.TRANS64.TRYWAIT P1, [UR6+0x28830], R6 ;  /* 0x02883006ff0075a7 */ /* 0x000e640008020146 */
[----:B-1----:R-:W-:Y:S05]  /*ba90*/  @!P1 BRA `(.L_x_1096) ;  /* 0x000000a400a89947 */ /* 0x002fea0003800000 */
.L_x_1093:
[----:B01----:R-:W-:Y:S01]  /*baa0*/  VIADD R6, R23, 0x8 ;  /* 0x0000000817067836 */ /* 0x003fe20000000000 */
[----:B------:R-:W-:Y:S01]  /*bab0*/  ULEA UR34, UR45, UR51, 0xb ;  /* 0x000000332d227291 */ /* 0x000fe2000f8e583f */
[----:B------:R-:W-:Y:S01]  /*bac0*/  UMOV UR35, 0x40000040 ;  /* 0x4000004000237882 */ /* 0x000fe20000000000 */
[----:B------:R-:W-:Y:S02]  /*bad0*/  UMOV UR7, 0x40000040 ;  /* 0x4000004000077882 */ /* 0x000fe40000000000 */
[----:B------:R0:W-:Y:S01]  /*bae0*/  BAR.SYNC.DEFER_BLOCKING R6, 0x100 ;  /* 0x000400060000751d */ /* 0x0001e20000010000 */
[----:B------:R-:W-:Y:S02]  /*baf0*/  UIADD3 UR6, UR34, 0x2, URZ ;  /* 0x0000000222067890 */ /* 0x000fe4000fffe03f */
[----:B------:R-:W-:Y:S02]  /*bb00*/  UIADD3 UR10, UR34, 0x4, URZ ;  /* 0x00000004220a7890 */ /* 0x000fe4000fffe03f */
[----:B------:R-:W-:Y:S01]  /*bb10*/  UIADD3 UR14, UR34, 0x6, URZ ;  /* 0x00000006220e7890 */ /* 0x000fe2000fffe03f */
[----:B------:R-:W-:Y:S01]  /*bb20*/  UMOV UR11, 0x40000040 ;  /* 0x40000040000b7882 */ /* 0x000fe20000000000 */
[----:B------:R-:W-:Y:S01]  /*bb30*/  UMOV UR15, 0x40000040 ;  /* 0x40000040000f7882 */ /* 0x000fe20000000000 */
[----:B------:R-:W-:Y:S01]  /*bb40*/  UIADD3 UR18, UR34, 0x400, URZ ;  /* 0x0000040022127890 */ /* 0x000fe2000fffe03f */
[----:B------:R-:W-:Y:S01]  /*bb50*/  UMOV UR19, 0x40000040 ;  /* 0x4000004000137882 */ /* 0x000fe20000000000 */
[----:B------:R-:W-:Y:S01]  /*bb60*/  UIADD3 UR22, UR34, 0x402, URZ ;  /* 0x0000040222167890 */ /* 0x000fe2000fffe03f */
[----:B------:R-:W-:Y:S01]  /*bb70*/  UMOV UR23, 0x40000040 ;  /* 0x4000004000177882 */ /* 0x000fe20000000000 */
[----:B------:R-:W-:Y:S01]  /*bb80*/  UIADD3 UR26, UR34, 0x404, URZ ;  /* 0x00000404221a7890 */ /* 0x000fe2000fffe03f */
[----:B------:R-:W-:Y:S01]  /*bb90*/  UMOV UR27, 0x40000040 ;  /* 0x40000040001b7882 */ /* 0x000fe20000000000 */
[----:B------:R-:W-:Y:S01]  /*bba0*/  UIADD3 UR30, UR34, 0x406, URZ ;  /* 0x00000406221e7890 */ /* 0x000fe2000fffe03f */
[----:B------:R-:W-:Y:S01]  /*bbb0*/  UMOV UR31, 0x40000040 ;  /* 0x40000040001f7882 */ /* 0x000fe20000000000 */
        /* <DEDUP_REMOVED lines=27> */
.L_x_1098:
[----:B------:R-:W-:Y:S01]  /*bd70*/  ULEA UR6, UR59, UR41, 0x3 ;  /* 0x000000293b067291 */ /* 0x000fe2000f8e183f */
[----:B------:R-:W-:-:S05]  /*bd80*/  IMAD.U32 R6, RZ, RZ, UR60 ;  /* 0x0000003cff067e24 */ /* 0x000fca000f8e00ff */
[----:B------:R-:W-:-:S04]  /*bd90*/  SHF.L.U32 R6, R6, 0x1f, RZ ;  /* 0x0000001f06067819 */ /* 0x000fc800000006ff */
[----:B------:R0:W1:Y:S01]  /*bda0*/  SYNCS.PHASECHK.TRANS64.TRYWAIT P1, [UR6+0x28850], R6 ;  /* 0x02885006ff0075a7 */ /* 0x0000620008020146 */
[----:B------:R-:W-:Y:S05]  /*bdb0*/  @!P0 BRA `(.L_x_1099) ;  /* 0x0000000000048947 */ /* 0x000fea0003800000 */
[----:B------:R-:W-:Y:S01]  /*bdc0*/  BPT.TRAP 0x1 ;  /* 0x000000040000795c */ /* 0x000fe20000300000 */
.L_x_1099:
[----:B-1----:R-:W-:Y:S05]  /*bdd0*/  @P1 BRA `(.L_x_1097) ;  /* 0x0000000000081947 */ /* 0x002fea0003800000 */
[----:B------:R-:W1:Y:S02]  /*bde0*/  SYNCS.PHASECHK.TRANS64.TRYWAIT P1, [UR6+0x28850], R6 ;  /* 0x02885006ff0075a7 */ /* 0x000e640008020146 */
[----:B-1----:R-:W-:Y:S05]  /*bdf0*/  @!P1 BRA `(.L_x_1100) ;  /* 0x000000a000e89947 */ /* 0x002fea0003800000 */
.L_x_1097:
        /* <DEDUP_REMOVED lines=49> */
.L_x_1101:
[----:B------:R-:W-:Y:S01]  /*c110*/  UISETP.NE.AND UP1, UPT, UR50, URZ, UPT ;  /* 0x0000003f3200728c */ /* 0x000fe2000bf25270 */
[----:B------:R-:W-:Y:S01]  /*c120*/  FMUL.FTZ R9, R27, UR58 ;  /* 0x0000003a1b097c20 */ /* 0x000fe20008410000 */
[----:B------:R-:W-:Y:S01]  /*c130*/  FMUL.FTZ R27, R50, UR58 ;  /* 0x0000003a321b7c20 */ /* 0x000fe20008410000 */
[----:B------:R-:W-:Y:S01]  /*c140*/  FMUL.FTZ R50, R56, UR58 ;  /* 0x0000003a38327c20 */ /* 0x000fe20008410000 */
[----:B------:R-:W-:Y:S01]  /*c150*/  FMUL.FTZ R21, R39, UR58 ;  /* 0x0000003a27157c20 */ /* 0x000fe20008410000 */
[----:B------:R-:W-:Y:S01]  /*c160*/  VIADD R56, R17, UR37 ;  /* 0x0000002511387c36 */ /* 0x000fe20008000000 */
[----:B------:R-:W-:Y:S01]  /*c170*/  PLOP3.LUT P1, PT, PT, PT, UP1, 0x80, 0x0 ;  /* 0x000000000000781c */ /* 0x000fe20003f2f018 */
[----:B------:R-:W-:Y:S01]  /*c180*/  FMUL.FTZ R39, R74, UR58 ;  /* 0x0000003a4a277c20 */ /* 0x000fe20008410000 */
[----:B------:R-:W-:Y:S01]  /*c190*/  PLOP3.LUT P2, PT, PT, PT, UP1, 0x80, 0x0 ;  /* 0x000000000000781c */ /* 0x000fe20003f4f018 */
[----:B------:R-:W1:Y:S01]  /*c1a0*/  LDC R74, c[0x0][0x2f0] ;  /* 0x0000bc00ff4a7b82 */ /* 0x000e620000000800 */
[----:B------:R-:W-:Y:S01]  /*c1b0*/  FMUL.FTZ R160, R44, UR58 ;  /* 0x0000003a2ca07c20 */ /* 0x000fe20008410000 */
[----:B------:R-:W-:Y:S01]  /*c1c0*/  @UP1 ULDC UR7, c[0x0][0x44c] ;  /* 0x0001130000071ab9 */ /* 0x000fe20000000800 */
[----:B------:R-:W-:Y:S01]  /*c1d0*/  FMUL.FTZ R155, R33, UR58 ;  /* 0x0000003a219b7c20 */ /* 0x000fe20008410000 */
[----:B------:R-:W-:Y:S01]  /*c1e0*/  FMUL.FTZ R33, R67, UR58 ;  /* 0x0000003a43217c20 */ /* 0x000fe20008410000 */
[----:B------:R-:W-:Y:S01]  /*c1f0*/  FMUL.FTZ R67, R68, UR58 ;  /* 0x0000003a44437c20 */ /* 0x000fe20008410000 */
[----:B------:R-:W-:Y:S01]  /*c200*/  IMAD.SHL.U32 R68, R5, 0x80, RZ ;  /* 0x0000008005447824 */ /* 0x000fe200078e00ff */
[----:B------:R-:W-:Y:S01]  /*c210*/  ULEA UR6, UR45, UR41, 0x3 ;  /* 0x000000292d067291 */ /* 0x000fe2000f8e183f */
[----:B------:R-:W-:Y:S01]  /*c220*/  FMUL.FTZ R15, R47, UR58 ;  /* 0x0000003a2f0f7c20 */ /* 0x000fe20008410000 */
[----:B------:R-:W-:Y:S01]  /*c230*/  FMUL.FTZ R47, R49, UR58 ;  /* 0x0000003a312f7c20 */ /* 0x000fe20008410000 */
[----:B------:R-:W-:Y:S01]  /*c240*/  @P1 IMAD.HI.U32 R44, R56, UR7, RZ ;  /* 0x00000007382c1c27 */ /* 0x000fe2000f8e00ff */
[----:B------:R-:W-:-:S03]  /*c250*/  @UP1 ULDC UR7, c[0x0][0x450] ;  /* 0x0001140000071ab9 */ /* 0x000fc60000000800 */
[----:B------:R-:W-:Y:S01]  /*c260*/  FMUL.FTZ R161, R45, UR58 ;  /* 0x0000003a2da17c20 */ /* 0x000fe20008410000 */
[----:B------:R-:W-:Y:S01]  /*c270*/  FMUL.FTZ R49, R53, UR58 ;  /* 0x0000003a35317c20 */ /* 0x000fe20008410000 */
[----:B------:R-:W-:Y:S01]  /*c280*/  UIADD3 UR6, UR6, 0x28840, URZ ;  /* 0x0002884006067890 */ /* 0x000fe2000fffe03f */
[----:B------:R-:W-:Y:S01]  /*c290*/  @P2 SHF.R.U32.HI R56, RZ, UR7, R44 ;  /* 0x00000007ff382c19 */ /* 0x000fe2000801162c */
[----:B------:R-:W-:Y:S01]  /*c2a0*/  FMUL.FTZ R154, R32, UR58 ;  /* 0x0000003a209a7c20 */ /* 0x000fe20008410000 */
[----:B------:R-:W-:Y:S01]  /*c2b0*/  IADD3 R45, -R68, 0x1, RZ ;  /* 0x00000001442d7810 */ /* 0x000fe20007ffe1ff */
[----:B------:R-:W-:Y:S01]  /*c2c0*/  FMUL.FTZ R32, R46, UR58 ;  /* 0x0000003a2e207c20 */ /* 0x000fe20008410000 */
[----:B------:R-:W-:Y:S01]  /*c2d0*/  UISETP.NE.AND UP0, UPT, UR49, URZ, UPT ;  /* 0x0000003f3100728c */ /* 0x000fe2000bf05270 */
[----:B------:R-:W2:Y:S01]  /*c2e0*/  SHFL.IDX PT, R53, R56, RZ, 0x1c1f ;  /* 0x001c1fff38357589 */ /* 0x000ea200000e0000 */
[----:B------:R-:W-:Y:S01]  /*c2f0*/  FMUL.FTZ R46, R48, UR58 ;  /* 0x0000003a302e7c20 */ /* 0x000fe20008410000 */
[----:B0-----:R-:W-:Y:S01]  /*c300*/  FMUL.FTZ R6, R24, UR58 ;  /* 0x0000003a18067c20 */ /* 0x001fe20008410000 */
        /* <DEDUP_REMOVED lines=49> */
[----:B------:R-:W0:Y:S01]  /*c620*/  MUFU.TANH R6, R6 ;  /* 0x0000000600067308 */ /* 0x000e220000002400 */
[----:B-1----:R-:W-:Y:S01]  /*c630*/  IMAD R52, R74, UR43, R52 ;  /* 0x0000002b4a347c24 */ /* 0x002fe2000f8e0234 */
[----:B------:R-:W-:Y:S01]  /*c640*/  SYNCS.ARRIVE.TRANS64.RED.A1T0 RZ, [UR6], RZ ;  /* 0x000000ffffff79a7 */ /* 0x000fe20008100406 */
[----:B------:R-:W-:Y:S01]  /*c650*/  ULOP3.LUT UR6, URZ, UR57, URZ, 0x33, !UPT ;  /* 0x000000393f067292 */ /* 0x000fe2000f8e333f */
[----:B------:R-:W-:Y:S01]  /*c660*/  FMUL.FTZ R72, R72, UR58 ;  /* 0x0000003a48487c20 */ /* 0x000fe20008410000 */
[----:B------:R-:W-:-:S03]  /*c670*/  VIADD R52, R52, -UR56 ;  /* 0x8000003834347c36 */ /* 0x000fc60008000000 */
[----:B------:R-:W1:Y:S01]  /*c680*/  MUFU.TANH R7, R7 ;  /* 0x0000000700077308 */ /* 0x000e620000002400 */
[----:B------:R-:W-:-:S04]  /*c690*/  VIADD R70, R52, UR55 ;  /* 0x0000003734467c36 */ /* 0x000fc80008000000 */
[----:B--2---:R-:W-:-:S03]  /*c6a0*/  IMAD.IADD R57, R70, 0x1, R53 ;  /* 0x0000000146397824 */ /* 0x004fc600078e0235 */
[----:B------:R-:W2:Y:S08]  /*c6b0*/  MUFU.TANH R8, R8 ;  /* 0x0000000800087308 */ /* 0x000eb00000002400 */
[----:B------:R-:W3:Y:S08]  /*c6c0*/  MUFU.TANH R9, R9 ;  /* 0x0000000900097308 */ /* 0x000ef00000002400 */
        /* <DEDUP_REMOVED lines=59> */
[----:B------:R5:W0:Y:S02]  /*ca80*/  MUFU.TANH R61, R72 ;  /* 0x00000048003d7308 */ /* 0x000a240000002400 */
[----:B-----5:R-:W-:-:S04]  /*ca90*/  VIADD R72, R52, UR6 ;  /* 0x0000000634487c36 */ /* 0x020fc80008000000 */
[----:B------:R-:W-:Y:S01]  /*caa0*/  IMAD.IADD R58, R72, 0x1, R53 ;  /* 0x00000001483a7824 */ /* 0x000fe200078e0235 */
[----:B-1234-:R-:W-:Y:S06]  /*cab0*/  @P1 BRA `(.L_x_1102) ;  /* 0x00000000005c1947 */ /* 0x01efec0003800000 */
[----:B------:R-:W-:Y:S01]  /*cac0*/  IMAD R52, R74, UR43, R53 ;  /* 0x0000002b4a347c24 */ /* 0x000fe2000f8e0235 */
[----:B------:R-:W-:Y:S03]  /*cad0*/  BSSY B0, `(.L_x_1103) ;  /* 0x0000011000007945 */ /* 0x000fe60003800000 */
[----:B------:R-:W-:-:S05]  /*cae0*/  VIADD R59, R52, -UR56 ;  /* 0x80000038343b7c36 */ /* 0x000fca0008000000 */
        /* <DEDUP_REMOVED lines=10> */
.L_x_1104:
[----:B------:R-:W-:-:S05]  /*cb90*/  IMAD.U32 R78, RZ, RZ, UR54 ;  /* 0x00000036ff4e7e24 */ /* 0x000fca000f8e00ff */
[----:B------:R-:W-:-:S13]  /*cba0*/  ISETP.NE.AND P1, PT, R78, 0x1, PT ;  /* 0x000000014e00780c */ /* 0x000fda0003f25270 */
[----:B------:R-:W1:Y:S02]  /*cbb0*/  @P1 LDC.64 R52, c[0x0][0x9e8] ;  /* 0x00027a00ff341b82 */ /* 0x000e640000000a00 */
[----:B-1----:R-:W-:-:S05]  /*cbc0*/  @P1 IMAD.HI.U32 R52, R59, R52, RZ ;  /* 0x000000343b341227 */ /* 0x002fca00078e00ff */
[----:B------:R-:W-:-:S07]  /*cbd0*/  @P1 SHF.R.U32.HI R59, RZ, R53, R52 ;  /* 0x00000035ff3b1219 */ /* 0x000fce0000011634 */
.L_x_1105:
[----:B------:R-:W-:Y:S05]  /*cbe0*/  BSYNC B0 ;  /* 0x0000000000007941 */ /* 0x000fea0003800000 */
.L_x_1103:
[----:B------:R-:W-:-:S04]  /*cbf0*/  IMAD R59, R59, R78, -R68 ;  /* 0x0000004e3b3b7224 */ /* 0x000fc800078e0a44 */
[----:B------:R-:W-:-:S05]  /*cc00*/  IMAD R59, R16, -0x2, R59 ;  /* 0xfffffffe103b7824 */ /* 0x000fca00078e023b */
[----:B------:R-:W-:Y:S02]  /*cc10*/  VIADDMNMX R57, R59, R78, R57, PT ;  /* 0x0000004e3b397246 */ /* 0x000fe40003800139 */
[----:B------:R-:W-:-:S07]  /*cc20*/  VIMNMX R58, R58, R59, !PT ;  /* 0x0000003b3a3a7248 */ /* 0x000fce0007fe0100 */
.L_x_1102:
        /* <DEDUP_REMOVED lines=8> */
[----:B0-----:R-:W-:Y:S02]  /*ccb0*/  FSEL R163, R6, -INF , !P6 ;  /* 0xff80000006a37808 */ /* 0x001fe40007000000 */
        /* <DEDUP_REMOVED lines=107> */
.L_x_1108:
[----:B------:R-:W-:-:S05]  /*d370*/  IMAD.U32 R50, RZ, RZ, UR54 ;  /* 0x00000036ff327e24 */ /* 0x000fca000f8e00ff */
[----:B------:R-:W-:-:S13]  /*d380*/  ISETP.NE.AND P2, PT, R50, 0x1, PT ;  /* 0x000000013200780c */ /* 0x000fda0003f45270 */
[----:B------:R-:W0:Y:S02]  /*d390*/  @P2 LDC.64 R6, c[0x0][0x9e8] ;  /* 0x00027a00ff062b82 */ /* 0x000e240000000a00 */
[----:B0-----:R-:W-:-:S05]  /*d3a0*/  @P2 IMAD.HI.U32 R6, R87, R6, RZ ;  /* 0x0000000657062227 */ /* 0x001fca00078e00ff */
[----:B------:R-:W-:-:S07]  /*d3b0*/  @P2 SHF.R.U32.HI R87, RZ, R7, R6 ;  /* 0x00000007ff572219 */ /* 0x000fce0000011606 */
.L_x_1109:
[----:B------:R-:W-:Y:S05]  /*d3c0*/  BSYNC B0 ;  /* 0x0000000000007941 */ /* 0x000fea0003800000 */
.L_x_1107:
[----:B------:R-:W-:-:S04]  /*d3d0*/  IMAD R87, R87, R50, -R68 ;  /* 0x0000003257577224 */ /* 0x000fc800078e0a44 */
[----:B------:R-:W-:-:S05]  /*d3e0*/  IMAD R87, R16, -0x2, R87 ;  /* 0xfffffffe10577824 */ /* 0x000fca00078e0257 */
[----:B------:R-:W-:Y:S02]  /*d3f0*/  VIADDMNMX R46, R87, R50, R46, PT ;  /* 0x00000032572e7246 */ /* 0x000fe4000380012e */
[----:B------:R-:W-:-:S07]  /*d400*/  VIMNMX R48, R48, R87, !PT ;  /* 0x0000005730307248 */ /* 0x000fce0007fe0100 */
.L_x_1106:
[----:B------:R-:W-:Y:S02]  /*d410*/  FMNMX.FTZ R6, R163, R3, !PT ;  /* 0x00000003a3067209 */ /* 0x000fe40007810000 */
[----:B------:R-:W-:Y:S02]  /*d420*/  ISETP.GT.AND P5, PT, R48, 0x10, P1 ;  /* 0x000000103000780c */ /* 0x000fe40000fa4270 */
[----:B------:R-:W-:Y:S02]  /*d430*/  FMNMX.FTZ R6, R169, R6, !PT ;  /* 0x00000006a9067209 */ /* 0x000fe40007810000 */
[----:B------:R-:W-:Y:S02]  /*d440*/  ISETP.LT.OR P5, PT, R46, 0x11, P5 ;  /* 0x000000112e00780c */ /* 0x000fe40002fa1670 */
[----:B------:R-:W-:Y:S02]  /*d450*/  FMNMX.FTZ R6, R173, R6, !PT ;  /* 0x00000006ad067209 */ /* 0x000fe40007810000 */
[----:B------:R-:W-:-:S02]  /*d460*/  ISETP.GT.AND P6, PT, R48, 0x1, P1 ;  /* 0x000000013000780c */ /* 0x000fc40000fc4270 */
[----:B------:R-:W-:Y:S02]  /*d470*/  FMNMX.FTZ R6, R195, R6, !PT ;  /* 0x00000006c3067209 */ /* 0x000fe40007810000 */
[----:B------:R-:W-:Y:S02]  /*d480*/  FSEL R157, R13, -INF , !P5 ;  /* 0xff8000000d9d7808 */ /* 0x000fe40006800000 */
[----:B------:R-:W-:Y:S02]  /*d490*/  FMNMX.FTZ R6, R179, R6, !PT ;  /* 0x00000006b3067209 */ /* 0x000fe40007810000 */
[----:B------:R-:W-:Y:S02]  /*d4a0*/  ISETP.GT.AND P5, PT, R48, 0x20, P1 ;  /* 0x000000203000780c */ /* 0x000fe40000fa4270 */
[----:B------:R-:W-:Y:S02]  /*d4b0*/  FMNMX.FTZ R6, R183, R6, !PT ;  /* 0x00000006b7067209 */ /* 0x000fe40007810000 */
[----:B------:R-:W-:-:S02]  /*d4c0*/  ISETP.LT.OR P6, PT, R46, 0x2, P6 ;  /* 0x000000022e00780c */ /* 0x000fc400037c1670 */
[----:B------:R-:W-:Y:S02]  /*d4d0*/  FMNMX.FTZ R6, R193, R6, !PT ;  /* 0x00000006c1067209 */ /* 0x000fe40007810000 */
[----:B------:R-:W-:Y:S02]  /*d4e0*/  ISETP.LT.OR P5, PT, R46, 0x21, P5 ;  /* 0x000000212e00780c */ /* 0x000fe40002fa1670 */
[----:B------:R-:W-:Y:S02]  /*d4f0*/  FMNMX.FTZ R6, R181, R6, !PT ;  /* 0x00000006b5067209 */ /* 0x000fe40007810000 */
[----:B------:R-:W-:Y:S02]  /*d500*/  FSEL R87, R9, -INF , !P6 ;  /* 0xff80000009577808 */ /* 0x000fe40007000000 */
[----:B------:R-:W-:Y:S02]  /*d510*/  FMNMX.FTZ R6, R177, R6, !PT ;  /* 0x00000006b1067209 */ /* 0x000fe40007810000 */
[----:B------:R-:W-:-:S02]  /*d520*/  FSEL R171, R28, -INF , !P5 ;  /* 0xff8000001cab7808 */ /* 0x000fc40006800000 */
[----:B------:R-:W-:Y:S02]  /*d530*/  FMNMX.FTZ R6, R167, R6, !PT ;  /* 0x00000006a7067209 */ /* 0x000fe40007810000 */
[----:B------:R-:W-:Y:S02]  /*d540*/  ISETP.GT.AND P5, PT, R48, RZ, P1 ;  /* 0x000000ff3000720c */ /* 0x000fe40000fa4270 */
[----:B------:R-:W-:Y:S02]  /*d550*/  FMNMX.FTZ R6, R165, R6, !PT ;  /* 0x00000006a5067209 */ /* 0x000fe40007810000 */
[----:B------:R-:W-:Y:S02]  /*d560*/  ISETP.LT.OR P5, PT, R46, 0x1, P5 ;  /* 0x000000012e00780c */ /* 0x000fe40002fa1670 */
[----:B------:R-:W-:Y:S02]  /*d570*/  FMNMX.FTZ R6, R161, R6, !PT ;  /* 0x00000006a1067209 */ /* 0x000fe40007810000 */
[----:B------:R-:W-:-:S02]  /*d580*/  ISETP.GT.AND P3, PT, R48, 0x8, P1 ;  /* 0x000000083000780c */ /* 0x000fc40000f64270 */
[----:B------:R-:W-:Y:S02]  /*d590*/  FMNMX.FTZ R6, R85, R6, !PT ;  /* 0x0000000655067209 */ /* 0x000fe40007810000 */
[----:B------:R-:W-:Y:S02]  /*d5a0*/  ISETP.GT.AND P4, PT, R48, 0x9, P1 ;  /* 0x000000093000780c */ /* 0x000fe40000f84270 */
[----:B------:R-:W-:Y:S02]  /*d5b0*/  FMNMX.FTZ R6, R83, R6, !PT ;  /* 0x0000000653067209 */ /* 0x000fe40007810000 */
[C---:B------:R-:W-:Y:S02]  /*d5c0*/  ISETP.LT.OR P3, PT, R46.reuse, 0x9, P3 ;  /* 0x000000092e00780c */ /* 0x040fe40001f61670 */
[----:B------:R-:W-:Y:S02]  /*d5d0*/  FMNMX.FTZ R6, R81, R6, !PT ;  /* 0x0000000651067209 */ /* 0x000fe40007810000 */
[----:B------:R-:W-:-:S02]  /*d5e0*/  ISETP.LT.OR P4, PT, R46, 0xa, P4 ;  /* 0x0000000a2e00780c */ /* 0x000fc40002781670 */
[----:B------:R-:W-:Y:S02]  /*d5f0*/  FMNMX.FTZ R6, R79, R6, !PT ;  /* 0x000000064f067209 */ /* 0x000fe40007810000 */
[----:B------:R-:W-:Y:S02]  /*d600*/  FSEL R153, R11, -INF , !P3 ;  /* 0xff8000000b997808 */ /* 0x000fe40005800000 */
[----:B------:R-:W-:Y:S02]  /*d610*/  FMNMX.FTZ R6, R77, R6, !PT ;  /* 0x000000064d067209 */ /* 0x000fe40007810000 */
[----:B------:R-:W-:Y:S02]  /*d620*/  ISETP.GT.AND P2, PT, R48, 0x11, P1 ;  /* 0x000000113000780c */ /* 0x000fe40000f44270 */
[----:B------:R-:W-:Y:S02]  /*d630*/  FMNMX.FTZ R6, R75, R6, !PT ;  /* 0x000000064b067209 */ /* 0x000fe40007810000 */
[----:B------:R-:W-:-:S02]  /*d640*/  FSEL R155, R10, -INF , !P4 ;  /* 0xff8000000a9b7808 */ /* 0x000fc40006000000 */
[----:B------:R-:W-:Y:S02]  /*d650*/  FMNMX.FTZ R6, R73, R6, !PT ;  /* 0x0000000649067209 */ /* 0x000fe40007810000 */
[----:B------:R-:W-:Y:S02]  /*d660*/  ISETP.GT.AND P3, PT, R48, 0x18, P1 ;  /* 0x000000183000780c */ /* 0x000fe40000f64270 */
[----:B------:R-:W-:Y:S02]  /*d670*/  FMNMX.FTZ R6, R71, R6, !PT ;  /* 0x0000000647067209 */ /* 0x000fe40007810000 */
[----:B------:R-:W-:Y:S02]  /*d680*/  ISETP.LT.OR P2, PT, R46, 0x12, P2 ;  /* 0x000000122e00780c */ /* 0x000fe40001741670 */
[----:B------:R-:W-:Y:S02]  /*d690*/  FMNMX.FTZ R6, R63, R6, !PT ;  /* 0x000000063f067209 */ /* 0x000fe40007810000 */
[----:B------:R-:W-:-:S02]  /*d6a0*/  ISETP.GT.AND P4, PT, R48, 0x19, P1 ;  /* 0x000000193000780c */ /* 0x000fc40000f84270 */
[----:B------:R-:W-:Y:S02]  /*d6b0*/  FMNMX.FTZ R6, R65, R6, !PT ;  /* 0x0000000641067209 */ /* 0x000fe40007810000 */
[----:B------:R-:W-:Y:S02]  /*d6c0*/  ISETP.LT.OR P3, PT, R46, 0x19, P3 ;  /* 0x000000192e00780c */ /* 0x000fe40001f61670 */
[----:B------:R-:W-:Y:S02]  /*d6d0*/  FMNMX.FTZ R6, R67, R6, !PT ;  /* 0x0000000643067209 */ /* 0x000fe40007810000 */
[----:B------:R-:W-:Y:S02]  /*d6e0*/  FSEL R159, R12, -INF , !P2 ;  /* 0xff8000000c9f7808 */ /* 0x000fe40005000000 */
[----:B------:R-:W-:Y:S02]  /*d6f0*/  FMNMX.FTZ R6, R69, R6, !PT ;  /* 0x0000000645067209 */ /* 0x000fe40007810000 */
[----:B------:R-:W-:-:S02]  /*d700*/  ISETP.LT.OR P4, PT, R46, 0x1a, P4 ;  /* 0x0000001a2e00780c */ /* 0x000fc40002781670 */
[----:B------:R-:W-:Y:S02]  /*d710*/  FMNMX.FTZ R6, R61, R6, !PT ;  /* 0x000000063d067209 */ /* 0x000fe40007810000 */
[----:B------:R-:W-:Y:S02]  /*d720*/  ISETP.GT.AND P2, PT, R48, 0x21, P1 ;  /* 0x000000213000780c */ /* 0x000fe40000f44270 */
[----:B------:R-:W-:Y:S02]  /*d730*/  FMNMX.FTZ R6, R59, R6, !PT ;  /* 0x000000063b067209 */ /* 0x000fe40007810000 */
[----:B------:R-:W-:Y:S02]  /*d740*/  ISETP.LT.OR P2, PT, R46, 0x22, P2 ;  /* 0x000000222e00780c */ /* 0x000fe40001741670 */
[----:B------:R-:W-:-:S04]  /*d750*/  FMNMX.FTZ R6, R53, R6, !PT ;  /* 0x0000000635067209 */ /* 0x000fc80007810000 */
[----:B------:R-:W-:-:S04]  /*d760*/  FMNMX.FTZ R6, R57, R6, !PT ;  /* 0x0000000639067209 */ /* 0x000fc80007810000 */
[----:B------:R-:W-:-:S04]  /*d770*/  FMNMX.FTZ R6, R55, R6, !PT ;  /* 0x0000000637067209 */ /* 0x000fc80007810000 */
[----:B------:R-:W-:-:S04]  /*d780*/  FMNMX.FTZ R6, R51, R6, !PT ;  /* 0x0000000633067209 */ /* 0x000fc80007810000 */
[----:B------:R-:W-:-:S04]  /*d790*/  FMNMX.FTZ R6, R49, R6, !PT ;  /* 0x0000000631067209 */ /* 0x000fc80007810000 */
[----:B------:R-:W-:Y:S02]  /*d7a0*/  FMNMX.FTZ R50, R47, R6, !PT ;  /* 0x000000062f327209 */ /* 0x000fe40007810000 */
[----:B------:R-:W0:Y:S03]  /*d7b0*/  LDC R6, c[0x0][0x988] ;  /* 0x00026200ff067b82 */ /* 0x000e260000000800 */
[----:B------:R-:W1:Y:S02]  /*d7c0*/  SHFL.BFLY PT, R7, R50, 0x2, 0x1f ;  /* 0x0c401f0032077f89 */ /* 0x000e6400000e0000 */
        /* <DEDUP_REMOVED lines=10> */
[----:B------:R-:W-:Y:S01]  /*d870*/  FSEL R163, R24, -INF , !P3 ;  /* 0xff80000018a37808 */ /* 0x000fe20005800000 */
[--C-:B------:R-:W-:Y:S01]  /*d880*/  FFMA.FTZ R180, R169, R6, -R50.reuse ;  /* 0x00000006a9b47223 */ /* 0x100fe20000010832 */
[----:B------:R-:W-:Y:S01]  /*d890*/  FMNMX.FTZ R8, R195, R4, !PT ;  /* 0x00000004c3087209 */ /* 0x000fe20007810000 */
[-CC-:B------:R-:W-:Y:S01]  /*d8a0*/  FFMA.FTZ R182, R173, R6.reuse, -R50.reuse ;  /* 0x00000006adb67223 */ /* 0x180fe20000010832 */
[----:B------:R-:W-:Y:S01]  /*d8b0*/  FSEL R169, R21, -INF , !P4 ;  /* 0xff80000015a97808 */ /* 0x000fe20006000000 */
[--C-:B------:R-:W-:Y:S01]  /*d8c0*/  FFMA.FTZ R176, R179, R6, -R50.reuse ;  /* 0x00000006b3b07223 */ /* 0x100fe20000010832 */
[----:B------:R-:W-:Y:S01]  /*d8d0*/  FMNMX.FTZ R8, R87, R8, !PT ;  /* 0x0000000857087209 */ /* 0x000fe20007810000 */
[-CC-:B------:R-:W-:Y:S01]  /*d8e0*/  FFMA.FTZ R21, R181, R6.reuse, -R50.reuse ;  /* 0x00000006b5157223 */ /* 0x180fe20000010832 */
[C---:B------:R-:W-:Y:S01]  /*d8f0*/  ISETP.GT.AND P3, PT, R48.reuse, 0x28, P1 ;  /* 0x000000283000780c */ /* 0x040fe20000f64270 */
[--C-:B------:R-:W-:Y:S01]  /*d900*/  FFMA.FTZ R178, R193, R6, -R50.reuse ;  /* 0x00000006c1b27223 */ /* 0x100fe20000010832 */
[----:B------:R-:W-:Y:S01]  /*d910*/  FMNMX.FTZ R8, R153, R8, !PT ;  /* 0x0000000899087209 */ /* 0x000fe20007810000 */
[-CC-:B------:R-:W-:Y:S01]  /*d920*/  FFMA.FTZ R172, R177, R6.reuse, -R50.reuse ;  /* 0x00000006b1ac7223 */ /* 0x180fe20000010832 */
[----:B------:R-:W-:Y:S01]  /*d930*/  ISETP.GT.AND P4, PT, R48, 0x29, P1 ;  /* 0x000000293000780c */ /* 0x000fe20000f84270 */
[--C-:B------:R-:W-:Y:S01]  /*d940*/  FFMA.FTZ R174, R165, R6, -R50.reuse ;  /* 0x00000006a5ae7223 */ /* 0x100fe20000010832 */
[----:B------:R-:W-:Y:S01]  /*d950*/  FMNMX.FTZ R8, R155, R8, !PT ;  /* 0x000000089b087209 */ /* 0x000fe20007810000 */
[-CC-:B------:R-:W-:Y:S01]  /*d960*/  FFMA.FTZ R168, R85, R6.reuse, -R50.reuse ;  /* 0x0000000655a87223 */ /* 0x180fe20000010832 */
[----:B------:R-:W-:Y:S01]  /*d970*/  ISETP.LT.OR P3, PT, R46, 0x29, P3 ;  /* 0x000000292e00780c */ /* 0x000fe20001f61670 */
[--C-:B------:R-:W-:Y:S01]  /*d980*/  FFMA.FTZ R170, R81, R6, -R50.reuse ;  /* 0x0000000651aa7223 */ /* 0x100fe20000010832 */
[----:B------:R-:W-:Y:S01]  /*d990*/  FMNMX.FTZ R8, R157, R8, !PT ;  /* 0x000000089d087209 */ /* 0x000fe20007810000 */
[-CC-:B------:R-:W-:Y:S01]  /*d9a0*/  FFMA.FTZ R164, R77, R6.reuse, -R50.reuse ;  /* 0x000000064da47223 */ /* 0x180fe20000010832 */
[----:B------:R-:W-:Y:S01]  /*d9b0*/  FSEL R173, R20, -INF , !P2 ;  /* 0xff80000014ad7808 */ /* 0x000fe20005000000 */
[--C-:B------:R-:W-:Y:S01]  /*d9c0*/  FFMA.FTZ R166, R73, R6, -R50.reuse ;  /* 0x0000000649a67223 */ /* 0x100fe20000010832 */
[----:B------:R-:W-:Y:S01]  /*d9d0*/  FMNMX.FTZ R8, R159, R8, !PT ;  /* 0x000000089f087209 */ /* 0x000fe20007810000 */
[--C-:B------:R-:W-:Y:S01]  /*d9e0*/  FFMA.FTZ R154, R49, R6, -R50.reuse ;  /* 0x00000006319a7223 */ /* 0x100fe20000010832 */
[----:B------:R-:W-:Y:S01]  /*d9f0*/  ISETP.GT.AND P2, PT, R48, 0x30, P1 ;  /* 0x000000303000780c */ /* 0x000fe20000f44270 */
[----:B------:R-:W-:Y:S01]  /*da00*/  FADD.FTZ R49, -R10, R3 ;  /* 0x000000030a317221 */ /* 0x000fe20000010100 */
[----:B------:R-:W-:Y:S01]  /*da10*/  FMNMX.FTZ R8, R163, R8, !PT ;  /* 0x00000008a3087209 */ /* 0x000fe20007810000 */
[-CC-:B------:R-:W-:Y:S01]  /*da20*/  FFMA.FTZ R158, R53, R6.reuse, -R50.reuse ;  /* 0x00000006359e7223 */ /* 0x180fe20000010832 */
[----:B------:R-:W-:Y:S01]  /*da30*/  FSEL R175, R32, -INF , !P3 ;  /* 0xff80000020af7808 */ /* 0x000fe20005800000 */
[--C-:B------:R-:W-:Y:S01]  /*da40*/  FFMA.FTZ R53, R57, R6, -R50.reuse ;  /* 0x0000000639357223 */ /* 0x100fe20000010832 */
[----:B------:R-:W-:Y:S01]  /*da50*/  FMNMX.FTZ R8, R169, R8, !PT ;  /* 0x00000008a9087209 */ /* 0x000fe20007810000 */
[--C-:B------:R-:W-:Y:S01]  /*da60*/  FFMA.FTZ R3, R47, R6, -R50.reuse ;  /* 0x000000062f037223 */ /* 0x100fe20000010832 */
[----:B------:R-:W-:Y:S01]  /*da70*/  ISETP.LT.OR P4, PT, R46, 0x2a, P4 ;  /* 0x0000002a2e00780c */ /* 0x000fe20002781670 */
[----:B------:R-:W-:Y:S01]  /*da80*/  MUFU.EX2 R9, R9 ;  /* 0x0000000900097308 */ /* 0x000fe20000000800 */
[----:B------:R-:W-:Y:S01]  /*da90*/  FMNMX.FTZ R8, R171, R8, !PT ;  /* 0x00000008ab087209 */ /* 0x000fe20007810000 */
[-CC-:B------:R-:W-:Y:S01]  /*daa0*/  FFMA.FTZ R152, R55, R6.reuse, -R50.reuse ;  /* 0x0000000637987223 */ /* 0x180fe20000010832 */
[----:B------:R-:W-:Y:S01]  /*dab0*/  ISETP.GT.AND P3, PT, R48, 0x31, P1 ;  /* 0x000000313000780c */ /* 0x000fe20000f64270 */
[--C-:B------:R-:W-:Y:S01]  /*dac0*/  FFMA.FTZ R156, R61, R6, -R50.reuse ;  /* 0x000000063d9c7223 */ /* 0x100fe20000010832 */
[----:B------:R-:W-:Y:S01]  /*dad0*/  FMNMX.FTZ R8, R173, R8, !PT ;  /* 0x00000008ad087209 */ /* 0x000fe20007810000 */
[-CC-:B------:R-:W-:Y:S01]  /*dae0*/  FFMA.FTZ R160, R63, R6.reuse, -R50.reuse ;  /* 0x000000063fa07223 */ /* 0x180fe20000010832 */
[----:B------:R-:W-:Y:S01]  /*daf0*/  ISETP.LT.OR P2, PT, R46, 0x31, P2 ;  /* 0x000000312e00780c */ /* 0x000fe20001741670 */
[----:B------:R-:W-:Y:S01]  /*db00*/  MUFU.EX2 R180, R180 ;  /* 0x000000b400b47308 */ /* 0x000fe20000000800 */
[----:B------:R-:W-:Y:S01]  /*db10*/  FSEL R179, R15, -INF , !P4 ;  /* 0xff8000000fb37808 */ /* 0x000fe20006000000 */
[--C-:B------:R-:W-:Y:S01]  /*db20*/  FFMA.FTZ R15, R183, R6, -R50.reuse ;  /* 0x00000006b70f7223 */ /* 0x100fe20000010832 */
[----:B------:R-:W-:Y:S01]  /*db30*/  FMNMX.FTZ R8, R175, R8, !PT ;  /* 0x00000008af087209 */ /* 0x000fe20007810000 */
[-CC-:B------:R-:W-:Y:S01]  /*db40*/  FFMA.FTZ R162, R67, R6.reuse, -R50.reuse ;  /* 0x0000000643a27223 */ /* 0x180fe20000010832 */
[----:B------:R-:W-:Y:S01]  /*db50*/  ISETP.GT.AND P5, PT, R48, 0x38, P1 ;  /* 0x000000383000780c */ /* 0x000fe20000fa4270 */
[-CC-:B------:R-:W-:Y:S01]  /*db60*/  FFMA.FTZ R63, R69, R6.reuse, -R50.reuse ;  /* 0x00000006453f7223 */ /* 0x180fe20000010832 */
[----:B------:R-:W-:Y:S01]  /*db70*/  FSEL R27, R27, -INF , !P2 ;  /* 0xff8000001b1b7808 */ /* 0x000fe20005000000 */
[----:B------:R-:W-:Y:S01]  /*db80*/  MUFU.EX2 R182, R182 ;  /* 0x000000b600b67308 */ /* 0x000fe20000000800 */
[----:B------:R-:W-:Y:S01]  /*db90*/  ISETP.LT.OR P3, PT, R46, 0x32, P3 ;  /* 0x000000322e00780c */ /* 0x000fe20001f61670 */
[--C-:B------:R-:W-:Y:S01]  /*dba0*/  FFMA.FTZ R59, R59, R6, -R50.reuse ;  /* 0x000000063b3b7223 */ /* 0x100fe20000010832 */
[----:B------:R-:W-:Y:S01]  /*dbb0*/  FMNMX.FTZ R8, R179, R8, !PT ;  /* 0x00000008b3087209 */ /* 0x000fe20007810000 */
[----:B------:R-:W-:Y:S01]  /*dbc0*/  FFMA.FTZ R51, R51, R6, -R50 ;  /* 0x0000000633337223 */ /* 0x000fe20000010832 */
[----:B------:R-:W-:-:S02]  /*dbd0*/  ISETP.GT.AND P4, PT, R48, 0x39, P1 ;  /* 0x000000393000780c */ /* 0x000fc40000f84270 */
[----:B------:R-:W-:Y:S01]  /*dbe0*/  ISETP.LT.OR P5, PT, R46, 0x39, P5 ;  /* 0x000000392e00780c */ /* 0x000fe20002fa1670 */
[----:B------:R-:W-:Y:S01]  /*dbf0*/  MUFU.EX2 R13, R13 ;  /* 0x0000000d000d7308 */ /* 0x000fe20000000800 */
[----:B------:R-:W-:Y:S02]  /*dc00*/  FSEL R183, R14, -INF , !P3 ;  /* 0xff8000000eb77808 */ /* 0x000fe40005800000 */
[----:B------:R-:W-:Y:S02]  /*dc10*/  FMNMX.FTZ R8, R27, R8, !PT ;  /* 0x000000081b087209 */ /* 0x000fe40007810000 */
[----:B------:R-:W-:Y:S02]  /*dc20*/  ISETP.GT.AND P2, PT, R48, 0x40, P1 ;  /* 0x000000403000780c */ /* 0x000fe40000f44270 */
[----:B------:R-:W-:Y:S01]  /*dc30*/  FSEL R31, R31, -INF , !P5 ;  /* 0xff8000001f1f7808 */ /* 0x000fe20006800000 */
[----:B------:R-:W-:Y:S01]  /*dc40*/  MUFU.EX2 R176, R176 ;  /* 0x000000b000b07308 */ /* 0x000fe20000000800 */
[----:B------:R-:W-:-:S02]  /*dc50*/  ISETP.LT.OR P4, PT, R46, 0x3a, P4 ;  /* 0x0000003a2e00780c */ /* 0x000fc40002781670 */
[----:B------:R-:W-:Y:S02]  /*dc60*/  FMNMX.FTZ R8, R183, R8, !PT ;  /* 0x00000008b7087209 */ /* 0x000fe40007810000 */
[----:B------:R-:W-:Y:S02]  /*dc70*/  ISETP.GT.AND P3, PT, R48, 0x41, P1 ;  /* 0x000000413000780c */ /* 0x000fe40000f64270 */
[----:B------:R-:W-:Y:S01]  /*dc80*/  ISETP.LT.OR P2, PT, R46, 0x41, P2 ;  /* 0x000000412e00780c */ /* 0x000fe20001741670 */
[----:B------:R-:W-:Y:S01]  /*dc90*/  MUFU.EX2 R15, R15 ;  /* 0x0000000f000f7308 */ /* 0x000fe20000000800 */
[----:B------:R-:W-:Y:S02]  /*dca0*/  FSEL R181, R26, -INF , !P4 ;  /* 0xff8000001ab57808 */ /* 0x000fe40006000000 */
[----:B------:R-:W-:Y:S02]  /*dcb0*/  FMNMX.FTZ R8, R31, R8, !PT ;  /* 0x000000081f087209 */ /* 0x000fe40007810000 */
[----:B------:R-:W-:-:S02]  /*dcc0*/  ISETP.GT.AND P5, PT, R48, 0x48, P1 ;  /* 0x000000483000780c */ /* 0x000fc40000fa4270 */
[----:B------:R-:W-:Y:S01]  /*dcd0*/  FSEL R193, R30, -INF , !P2 ;  /* 0xff8000001ec17808 */ /* 0x000fe20005000000 */
[----:B------:R-:W-:Y:S01]  /*dce0*/  MUFU.EX2 R178, R178 ;  /* 0x000000b200b27308 */ /* 0x000fe20000000800 */
[----:B------:R-:W-:Y:S02]  /*dcf0*/  ISETP.LT.OR P3, PT, R46, 0x42, P3 ;  /* 0x000000422e00780c */ /* 0x000fe40001f61670 */
[----:B------:R-:W-:Y:S02]  /*dd00*/  FMNMX.FTZ R8, R181, R8, !PT ;  /* 0x00000008b5087209 */ /* 0x000fe40007810000 */
[----:B------:R-:W-:Y:S02]  /*dd10*/  ISETP.GT.AND P4, PT, R48, 0x49, P1 ;  /* 0x000000493000780c */ /* 0x000fe40000f84270 */
[----:B------:R-:W-:Y:S01]  /*dd20*/  ISETP.LT.OR P5, PT, R46, 0x49, P5 ;  /* 0x000000492e00780c */ /* 0x000fe20002fa1670 */
[----:B------:R-:W-:Y:S01]  /*dd30*/  MUFU.EX2 R21, R21 ;  /* 0x0000001500157308 */ /* 0x000fe20000000800 */
[----:B------:R-:W-:Y:S01]  /*dd40*/  FSEL R177, R25, -INF , !P3 ;  /* 0xff80000019b17808 */ /* 0x000fe20005800000 */
[----:B------:R-:W-:Y:S01]  /*dd50*/  FFMA.FTZ R25, R167, R6, -R50 ;  /* 0x00000006a7197223 */ /* 0x000fe20000010832 */
[----:B------:R-:W-:-:S02]  /*dd60*/  FMNMX.FTZ R8, R193, R8, !PT ;  /* 0x00000008c1087209 */ /* 0x000fc40007810000 */
[----:B------:R-:W-:Y:S02]  /*dd70*/  ISETP.GT.AND P2, PT, R48, 0x50, P1 ;  /* 0x000000503000780c */ /* 0x000fe40000f44270 */
        /* <DEDUP_REMOVED lines=29> */
[----:B------:R-:W-:-:S02]  /*df50*/  FSEL R83, R36, -INF , !P4 ;  /* 0xff80000024537808 */ /* 0x000fc40006000000 */
[----:B------:R-:W-:Y:S02]  /*df60*/  FMNMX.FTZ R8, R85, R8, !PT ;  /* 0x0000000855087209 */ /* 0x000fe40007810000 */
[----:B------:R-:W-:Y:S02]  /*df70*/  ISETP.GT.AND P5, PT, R48, 0x68, P1 ;  /* 0x000000683000780c */ /* 0x000fe40000fa4270 */
[----:B------:R-:W-:Y:S01]  /*df80*/  FSEL R39, R39, -INF , !P2 ;  /* 0xff80000027277808 */ /* 0x000fe20005000000 */
[----:B------:R-:W-:Y:S01]  /*df90*/  MUFU.EX2 R170, R170 ;  /* 0x000000aa00aa7308 */ /* 0x000fe20000000800 */
[----:B------:R-:W-:Y:S02]  /*dfa0*/  ISETP.LT.OR P3, PT, R46, 0x62, P3 ;  /* 0x000000622e00780c */ /* 0x000fe40001f61670 */
[----:B------:R-:W-:Y:S02]  /*dfb0*/  FMNMX.FTZ R8, R83, R8, !PT ;  /* 0x0000000853087209 */ /* 0x000fe40007810000 */
[----:B------:R-:W-:-:S02]  /*dfc0*/  ISETP.GT.AND P4, PT, R48, 0x69, P1 ;  /* 0x000000693000780c */ /* 0x000fc40000f84270 */
[----:B------:R-:W-:Y:S01]  /*dfd0*/  ISETP.LT.OR P5, PT, R46, 0x69, P5 ;  /* 0x000000692e00780c */ /* 0x000fe20002fa1670 */
[----:B------:R-:W-:Y:S01]  /*dfe0*/  MUFU.EX2 R164, R164 ;  /* 0x000000a400a47308 */ /* 0x000fe20000000800 */
[----:B------:R-:W-:Y:S01]  /*dff0*/  FSEL R81, R37, -INF , !P3 ;  /* 0xff80000025517808 */ /* 0x000fe20005800000 */
[--C-:B------:R-:W-:Y:S01]  /*e000*/  FFMA.FTZ R37, R79, R6, -R50.reuse ;  /* 0x000000064f257223 */ /* 0x100fe20000010832 */
[----:B------:R-:W-:Y:S02]  /*e010*/  FMNMX.FTZ R8, R39, R8, !PT ;  /* 0x0000000827087209 */ /* 0x000fe40007810000 */
[----:B------:R-:W-:Y:S02]  /*e020*/  ISETP.GT.AND P2, PT, R48, 0x70, P1 ;  /* 0x000000703000780c */ /* 0x000fe40000f44270 */
[----:B------:R-:W-:Y:S01]  /*e030*/  FSEL R79, R41, -INF , !P5 ;  /* 0xff800000294f7808 */ /* 0x000fe20006800000 */
[----:B------:R-:W-:Y:S01]  /*e040*/  FFMA.FTZ R41, R75, R6, -R50 ;  /* 0x000000064b297223 */ /* 0x000fe20000010832 */
[----:B------:R-:W-:Y:S01]  /*e050*/  ISETP.LT.OR P4, PT, R46, 0x6a, P4 ;  /* 0x0000006a2e00780c */ /* 0x000fe20002781670 */
[----:B------:R-:W-:Y:S01]  /*e060*/  MUFU.EX2 R37, R37 ;  /* 0x0000002500257308 */ /* 0x000fe20000000800 */
[----:B------:R-:W-:-:S02]  /*e070*/  FMNMX.FTZ R8, R81, R8, !PT ;  /* 0x0000000851087209 */ /* 0x000fc40007810000 */
[----:B------:R-:W-:Y:S02]  /*e080*/  ISETP.GT.AND P3, PT, R48, 0x71, P1 ;  /* 0x000000713000780c */ /* 0x000fe40000f64270 */
[----:B------:R-:W-:Y:S02]  /*e090*/  ISETP.LT.OR P2, PT, R46, 0x71, P2 ;  /* 0x000000712e00780c */ /* 0x000fe40001741670 */
[----:B------:R-:W-:Y:S01]  /*e0a0*/  FSEL R77, R38, -INF , !P4 ;  /* 0xff800000264d7808 */ /* 0x000fe20006000000 */
[----:B------:R-:W-:Y:S01]  /*e0b0*/  MUFU.EX2 R41, R41 ;  /* 0x0000002900297308 */ /* 0x000fe20000000800 */
[----:B------:R-:W-:Y:S02]  /*e0c0*/  FMNMX.FTZ R8, R79, R8, !PT ;  /* 0x000000084f087209 */ /* 0x000fe40007810000 */
[----:B------:R-:W-:Y:S02]  /*e0d0*/  ISETP.GT.AND P5, PT, R48, 0x78, P1 ;  /* 0x000000783000780c */ /* 0x000fe40000fa4270 */
[----:B------:R-:W-:-:S02]  /*e0e0*/  ISETP.LT.OR P3, PT, R46, 0x72, P3 ;  /* 0x000000722e00780c */ /* 0x000fc40001f61670 */
[----:B------:R-:W-:Y:S01]  /*e0f0*/  FSEL R197, R42, -INF , !P2 ;  /* 0xff8000002ac57808 */ /* 0x000fe20005000000 */
[----:B------:R-:W-:Y:S01]  /*e100*/  MUFU.EX2 R166, R166 ;  /* 0x000000a600a67308 */ /* 0x000fe20000000800 */
[----:B------:R-:W-:Y:S02]  /*e110*/  FMNMX.FTZ R8, R77, R8, !PT ;  /* 0x000000084d087209 */ /* 0x000fe40007810000 */
        /* <DEDUP_REMOVED lines=111> */
[----:B------:R-:W-:-:S06]  /*e810*/  FADD.FTZ R2, R164, R61 ;  /* 0x0000003da4027221 */ /* 0x000fcc0000010000 */
        /* <DEDUP_REMOVED lines=14> */
[----:B------:R1:W-:Y:S01]  /*e900*/  MUFU.EX2 R42, R39 ;  /* 0x00000027002a7308 */ /* 0x0003e20000000800 */
[----:B--2---:R-:W-:-:S07]  /*e910*/  FADD.FTZ R35, R31, R0 ;  /* 0x000000001f237221 */ /* 0x004fce0000010000 */
[----:B------:R-:W2:Y:S01]  /*e920*/  MUFU.EX2 R163, R163 ;  /* 0x000000a300a37308 */ /* 0x000ea20000000800 */
[----:B-1----:R-:W-:Y:S01]  /*e930*/  FADD.FTZ R39, R41, R2 ;  /* 0x0000000229277221 */ /* 0x002fe20000010000 */
[----:B0-----:R-:W-:-:S03]  /*e940*/  FADD.FTZ R0, R38, R35 ;  /* 0x0000002326007221 */ /* 0x001fc60000010000 */
[----:B------:R-:W-:-:S03]  /*e950*/  FADD.FTZ R2, R166, R39 ;  /* 0x00000027a6027221 */ /* 0x000fc60000010000 */
[----:B------:R-:W0:Y:S01]  /*e960*/  MUFU.EX2 R40, R40 ;  /* 0x0000002800287308 */ /* 0x000e220000000800 */
[----:B------:R-:W-:-:S04]  /*e970*/  FADD.FTZ R39, R43, R2 ;  /* 0x000000022b277221 */ /* 0x000fc80000010000 */
[----:B------:R-:W-:-:S03]  /*e980*/  FADD.FTZ R2, R160, R39 ;  /* 0x00000027a0027221 */ /* 0x000fc60000010000 */
[----:B------:R-:W1:Y:S01]  /*e990*/  MUFU.EX2 R81, R81 ;  /* 0x0000005100517308 */ /* 0x000e620000000800 */
[----:B------:R-:W-:Y:S01]  /*e9a0*/  FADD.FTZ R39, R45, R2 ;  /* 0x000000022d277221 */ /* 0x000fe20000010000 */
[----:B--2---:R-:W-:-:S03]  /*e9b0*/  FADD.FTZ R35, R163, R0 ;  /* 0x00000000a3237221 */ /* 0x004fc60000010000 */
[----:B------:R-:W-:-:S03]  /*e9c0*/  FADD.FTZ R2, R162, R39 ;  /* 0x00000027a2027221 */ /* 0x000fc60000010000 */
[----:B------:R-:W2:Y:S01]  /*e9d0*/  MUFU.EX2 R44, R79 ;  /* 0x0000004f002c7308 */ /* 0x000ea20000000800 */
[----:B------:R-:W-:Y:S01]  /*e9e0*/  FADD.FTZ R39, R63, R2 ;  /* 0x000000023f277221 */ /* 0x000fe20000010000 */
[----:B0-----:R-:W-:-:S03]  /*e9f0*/  FADD.FTZ R35, R40, R35 ;  /* 0x0000002328237221 */ /* 0x001fc60000010000 */
[----:B------:R-:W-:Y:S01]  /*ea00*/  FADD.FTZ R0, R156, R39 ;  /* 0x000000279c007221 */ /* 0x000fe20000010000 */
[----:B------:R-:W-:Y:S02]  /*ea10*/  FADD.FTZ R35, R42, R35 ;  /* 0x000000232a237221 */ /* 0x000fe40000010000 */
[----:B------:R-:W0:Y:S01]  /*ea20*/  MUFU.EX2 R77, R77 ;  /* 0x0000004d004d7308 */ /* 0x000e220000000800 */
[----:B------:R-:W-:Y:S01]  /*ea30*/  FADD.FTZ R39, R59, R0 ;  /* 0x000000003b277221 */ /* 0x000fe20000010000 */
[----:B-1----:R-:W-:-:S03]  /*ea40*/  FADD.FTZ R35, R81, R35 ;  /* 0x0000002351237221 */ /* 0x002fc60000010000 */
[----:B------:R-:W-:-:S03]  /*ea50*/  FADD.FTZ R0, R158, R39 ;  /* 0x000000279e007221 */ /* 0x000fc60000010000 */
        /* <DEDUP_REMOVED lines=16> */
[----:B0-----:R-:W-:-:S03]  /*eb60*/  FADD.FTZ R2, R3, R2 ;  /* 0x0000000203027221 */ /* 0x001fc60000010000 */
[----:B-1----:R-:W-:Y:S01]  /*eb70*/  FADD.FTZ R0, R10, R35 ;  /* 0x000000230a007221 */ /* 0x002fe20000010000 */
[----:B------:R-:W-:Y:S06]  /*eb80*/  @!P0 BRA `(.L_x_1110) ;  /* 0x0000000000048947 */ /* 0x000fec0003800000 */
[----:B------:R-:W-:Y:S01]  /*eb90*/  BPT.TRAP 0x1 ;  /* 0x000000040000795c */ /* 0x000fe20000300000 */
.L_x_1110:
        /* <DEDUP_REMOVED lines=102> */
[----:B------:R-:W-:Y:S01]  /*f200*/  FMUL.FTZ R149, R149, R8 ;  /* 0x0000000895957220 */ /* 0x000fe20000410000 */
[----:B------:R-:W-:-:S02]  /*f210*/  VIADD R5, R5, 0xffffffff ;  /* 0xffffffff05057836 */ /* 0x000fc40000000000 */
[----:B------:R-:W-:Y:S02]  /*f220*/  IMAD.MOV.U32 R4, RZ, RZ, R11 ;  /* 0x000000ffff047224 */ /* 0x000fe400078e000b */
[----:B------:R-:W-:Y:S01]  /*f230*/  IMAD.MOV.U32 R3, RZ, RZ, R7 ;  /* 0x000000ffff037224 */ /* 0x000fe200078e0007 */
[----:B------:R-:W-:Y:S06]  /*f240*/  @P1 BRA `(.L_x_1111) ;  /* 0xffffffc400cc1947 */ /* 0x000fec000383ffff */
.L_x_1092:
[----:B------:R-:W-:Y:S06]  /*f250*/  BAR.ARV 0x8, 0x180 ;  /* 0x0206000000007b1d */ /* 0x000fec0000002000 */
[----:B------:R-:W-:Y:S05]  /*f260*/  @!P0 BRA `(.L_x_1112) ;  /* 0x0000000000048947 */ /* 0x000fea0003800000 */
[----:B------:R-:W-:Y:S01]  /*f270*/  BPT.TRAP 0x1 ;  /* 0x000000040000795c */ /* 0x000fe20000300000 */
.L_x_1112:
[----:B------:R-:W-:Y:S01]  /*f280*/  ULEA UR5, UR45, UR41, 0x3 ;  /* 0x000000292d057291 */ /* 0x000fe2000f8e183f */
[----:B------:R-:W-:-:S05]  /*f290*/  IMAD.U32 R3, RZ, RZ, UR46 ;  /* 0x0000002eff037e24 */ /* 0x000fca000f8e00ff */
[----:B------:R-:W-:-:S04]  /*f2a0*/  SHF.L.U32 R3, R3, 0x1f, RZ ;  /* 0x0000001f03037819 */ /* 0x000fc800000006ff */
[----:B------:R0:W1:Y:S01]  /*f2b0*/  SYNCS.PHASECHK.TRANS64.TRYWAIT P1, [UR5+0x28850], R3 ;  /* 0x02885003ff0075a7 */ /* 0x0000620008020145 */
[----:B------:R-:W-:Y:S05]  /*f2c0*/  @!P0 BRA `(.L_x_1113) ;  /* 0x0000000000048947 */ /* 0x000fea0003800000 */
[----:B------:R-:W-:Y:S01]  /*f2d0*/  BPT.TRAP 0x1 ;  /* 0x000000040000795c */ /* 0x000fe20000300000 */
.L_x_1113:
[----:B-1----:R-:W-:Y:S05]  /*f2e0*/  @P1 BRA `(.L_x_1114) ;  /* 0x0000000000081947 */ /* 0x002fea0003800000 */
[----:B------:R-:W1:Y:S02]  /*f2f0*/  SYNCS.PHASECHK.TRANS64.TRYWAIT P1, [UR5+0x28850], R3 ;  /* 0x02885003ff0075a7 */ /* 0x000e640008020145 */
[----:B-1----:R-:W-:Y:S05]  /*f300*/  @!P1 BRA `(.L_x_1115) ;  /* 0x0000006c00bc9947 */ /* 0x002fea0003800000 */
.L_x_1114:
[----:B------:R-:W-:Y:S01]  /*f310*/  UIADD3 UR41, UR41, 0x400, URZ ;  /* 0x0000040029297890 */ /* 0x000fe2000fffe03f */
[----:B------:R-:W-:Y:S01]  /*f320*/  WARPGROUP.ARRIVE ;  /* 0x00000000000079c5 */ /* 0x000fe20000000000 */
[----:B------:R-:W-:Y:S01]  /*f330*/  UMOV UR7, 0x40000040 ;  /* 0x4000004000077882 */ /* 0x000fe20000000000 */
[----:B01----:R-:W0:Y:S01]  /*f340*/  SHFL.BFLY PT, R3, R2, 0x2, 0x1f ;  /* 0x0c401f0002037f89 */ /* 0x003e2200000e0000 */
[----:B------:R-:W-:Y:S01]  /*f350*/  USHF.R.U32.HI UR41, URZ, 0x4, UR41 ;  /* 0x000000043f297899 */ /* 0x000fe20008011629 */
[----:B------:R-:W-:Y:S02]  /*f360*/  IMAD.MOV.U32 R9, RZ, RZ, RZ ;  /* 0x000000ffff097224 */ /* 0x000fe400078e00ff */
[----:B------:R-:W1:Y:S01]  /*f370*/  SHFL.BFLY PT, R5, R0, 0x2, 0x1f ;  /* 0x0c401f0000057f89 */ /* 0x000e6200000e0000 */
[----:B------:R-:W-:Y:S01]  /*f380*/  ULOP3.LUT UR41, UR41, 0x3fff, URZ, 0xc0, !UPT ;  /* 0x00003fff29297892 */ /* 0x000fe2000f8ec03f */
[----:B------:R-:W-:-:S03]  /*f390*/  IMAD.MOV.U32 R36, RZ, RZ, -0x800000 ;  /* 0xff800000ff247424 */ /* 0x000fc600078e00ff */
[----:B------:R-:W-:-:S04]  /*f3a0*/  ULOP3.LUT UR4, UR41, 0x4000000, URZ, 0xfc, !UPT ;  /* 0x0400000029047892 */ /* 0x000fc8000f8efc3f */
[----:B------:R-:W-:-:S07]  /*f3b0*/  ULEA UR4, UR45, UR4, 0xb ;  /* 0x000000042d047291 */ /* 0x000fce000f8e583f */
[----:B------:R-:W-:Y:S02]  /*f3c0*/  UMOV UR6, UR4 ;  /* 0x0000000400067c82 */ /* 0x000fe40008000000 */
[----:B------:R-:W-:Y:S01]  /*f3d0*/  HGMMA.64x128x16.F32.BF16 R88, R180, gdesc[UR4].tnspB, R88, gsb0 ;  /* 0x41e00004b4587df0 */ /* 0x000fe20008001858 */
[----:B------:R-:W-:Y:S01]  /*f3e0*/  UIADD3 UR6, UR4, 0x80, URZ ;  /* 0x0000008004067890 */ /* 0x000fe2000fffe03f */
[----:B0-----:R-:W-:Y:S01]  /*f3f0*/  FADD.FTZ R3, R3, R2 ;  /* 0x0000000203037221 */ /* 0x001fe20000010000 */
[----:B------:R-:W-:Y:S01]  /*f400*/  UMOV UR7, 0x40000040 ;  /* 0x4000004000077882 */ /* 0x000fe20000000000 */
[----:B------:R-:W-:Y:S02]  /*f410*/  IMAD.MOV.U32 R2, RZ, RZ, RZ ;  /* 0x000000ffff027224 */ /* 0x000fe400078e00ff */
[----:B-1----:R-:W-:Y:S01]  /*f420*/  FADD.FTZ R5, R5, R0 ;  /* 0x0000000005057221 */ /* 0x002fe20000010000 */
[----:B------:R-:W0:Y:S01]  /*f430*/  SHFL.BFLY PT, R4, R3, 0x1, 0x1f ;  /* 0x0c201f0003047f89 */ /* 0x000e2200000e0000 */
[----:B------:R-:W-:-:S03]  /*f440*/  IMAD.MOV.U32 R0, RZ, RZ, -0x800000 ;  /* 0xff800000ff007424 */ /* 0x000fc600078e00ff */
[----:B------:R-:W1:Y:S01]  /*f450*/  SHFL.BFLY PT, R8, R5, 0x1, 0x1f ;  /* 0x0c201f0005087f89 */ /* 0x000e6200000e0000 */
[----:B0-----:R-:W-:Y:S01]  /*f460*/  FADD.FTZ R12, R3, R4 ;  /* 0x00000004030c7221 */ /* 0x001fe20000010000 */
[----:B-1----:R-:W-:-:S04]  /*f470*/  FADD.FTZ R13, R5, R8 ;  /* 0x00000008050d7221 */ /* 0x002fc80000010000 */
[----:B------:R-:W-:Y:S02]  /*f480*/  FSETP.NE.FTZ.AND P1, PT, R12, RZ, PT ;  /* 0x000000ff0c00720b */ /* 0x000fe40003f35000 */
        /* <DEDUP_REMOVED lines=48> */
.L_x_1116:
        /* <DEDUP_REMOVED lines=14> */
[----:B------:R-:W-:Y:S01]  /*f870*/  USEL UR4, URZ, 0x1, UP0 ;  /* 0x000000013f047887 */ /* 0x000fe20008000000 */
        /* <DEDUP_REMOVED lines=59> */
.L_x_1038:
[----:B------:R-:W0:Y:S01]  /*fc30*/  S2R R2, SR_CgaCtaId ;  /* 0x0000000000027919 */ /* 0x000e220000008800 */
[----:B------:R-:W-:Y:S01]  /*fc40*/  MOV R37, 0x400 ;  /* 0x0000040000257802 */ /* 0x000fe20000000f00 */
[----:B------:R-:W-:Y:S01]  /*fc50*/  BSSY B0, `(.L_x_1117) ;  /* 0x00001c5000007945 */ /* 0x000fe20003800000 */
[----:B------:R-:W-:Y:S02]  /*fc60*/  BAR.SYNC.DEFER_BLOCKING 0x5, 0x180 ;  /* 0x0146000000007b1d */ /* 0x000fe40000010000 */
[----:B0-----:R-:W-:-:S05]  /*fc70*/  LEA R37, R2, R37, 0x18 ;  /* 0x0000002502257211 */ /* 0x001fca00078ec0ff */
[----:B------:R-:W0:Y:S02]  /*fc80*/  LDS R2, [R37+0x288d0] ;  /* 0x0288d00025027984 */ /* 0x000e240000000800 */
[----:B0-----:R-:W-:Y:S01]  /*fc90*/  R2UR UR4, R2 ;  /* 0x00000000020472ca */ /* 0x001fe200000e0000 */
[----:B------:R-:W-:Y:S06]  /*fca0*/  BAR.ARV 0x4, 0x180 ;  /* 0x0106000000007b1d */ /* 0x000fec0000002000 */
[----:B------:R-:W-:Y:S08]  /*fcb0*/  @P0 BRA `(.L_x_1118) ;  /* 0x0000001000a40947 */ /* 0x000ff00003800000 */
[----:B------:R-:W0:Y:S01]  /*fcc0*/  S2R R2, SR_SWINHI ;  /* 0x0000000000027919 */ /* 0x000e220000002f00 */
[----:B------:R-:W-:Y:S01]  /*fcd0*/  IMAD R3, R184, 0x40, R18 ;  /* 0x00000040b8037824 */ /* 0x000fe200078e0212 */
[----:B------:R-:W1:Y:S01]  /*fce0*/  LDC R44, c[0x0][0xbe8] ;  /* 0x0002fa00ff2c7b82 */ /* 0x000e620000000800 */
[----:B------:R-:W-:Y:S01]  /*fcf0*/  F2FP.BF16.F32.PACK_AB R6, R93, R6 ;  /* 0x000000065d06723e */ /* 0x000fe200000010ff */
[----:B------:R-:W-:Y:S01]  /*fd00*/  USHF.R.S32.HI UR12, URZ, 0x1f, UR38 ;  /* 0x0000001f3f0c7899 */ /* 0x000fe20008011426 */
[----:B------:R-:W-:Y:S01]  /*fd10*/  F2FP.BF16.F32.PACK_AB R136, R137, R136 ;  /* 0x000000888988723e */ /* 0x000fe200000010ff */
[----:B------:R-:W-:Y:S01]  /*fd20*/  ULDC.64 UR8, c[0x0][0xb90] ;  /* 0x0002e40000087ab9 */ /* 0x000fe20000000a00 */
[----:B------:R-:W-:Y:S01]  /*fd30*/  USHF.R.S32.HI UR13, URZ, 0x1f, UR44 ;  /* 0x0000001f3f0d7899 */ /* 0x000fe2000801142c */
[----:B------:R-:W-:Y:S01]  /*fd40*/  F2FP.BF16.F32.PACK_AB R137, R139, R138 ;  /* 0x0000008a8b89723e */ /* 0x000fe200000010ff */
[----:B------:R-:W-:Y:S01]  /*fd50*/  UIMAD UR5, UR12, UR8, URZ ;  /* 0x000000080c0572a4 */ /* 0x000fe2000f8e023f */
[----:B------:R-:W-:Y:S01]  /*fd60*/  F2FP.BF16.F32.PACK_AB R144, R145, R144 ;  /* 0x000000909190723e */ /* 0x000fe200000010ff */
[----:B------:R-:W-:Y:S01]  /*fd70*/  UIMAD.WIDE.U32 UR6, UR38, UR8, URZ ;  /* 0x00000008260672a5 */ /* 0x000fe2000f8e003f */
[----:B------:R-:W-:Y:S01]  /*fd80*/  F2FP.BF16.F32.PACK_AB R138, R141, R140 ;  /* 0x0000008c8d8a723e */ /* 0x000fe200000010ff */
[----:B------:R-:W-:Y:S01]  /*fd90*/  UIMAD UR5, UR38, UR9, UR5 ;  /* 0x00000009260572a4 */ /* 0x000fe2000f8e0205 */
[----:B------:R-:W-:Y:S01]  /*fda0*/  F2FP.BF16.F32.PACK_AB R139, R143, R142 ;  /* 0x0000008e8f8b723e */ /* 0x000fe200000010ff */
[----:B------:R-:W-:Y:S01]  /*fdb0*/  ULDC.64 UR10, c[0x0][0xb98] ;  /* 0x0002e600000a7ab9 */ /* 0x000fe20000000a00 */
[----:B------:R-:W-:Y:S01]  /*fdc0*/  F2FP.BF16.F32.PACK_AB R145, R147, R146 ;  /* 0x000000929391723e */ /* 0x000fe200000010ff */
[----:B------:R-:W-:Y:S01]  /*fdd0*/  UIMAD UR8, UR13, UR10, URZ ;  /* 0x0000000a0d0872a4 */ /* 0x000fe2000f8e023f */
[----:B------:R-:W-:Y:S01]  /*fde0*/  F2FP.BF16.F32.PACK_AB R146, R149, R148 ;  /* 0x000000949592723e */ /* 0x000fe200000010ff */
[----:B------:R-:W-:Y:S01]  /*fdf0*/  UIADD3 UR7, UR7, UR5, URZ ;  /* 0x0000000507077290 */ /* 0x000fe2000fffe03f */
[----:B------:R-:W-:Y:S01]  /*fe00*/  F2FP.BF16.F32.PACK_AB R147, R151, R150 ;  /* 0x000000969793723e */ /* 0x000fe200000010ff */
[----:B------:R-:W-:-:S02]  /*fe10*/  UIMAD UR8, UR44, UR11, UR8 ;  /* 0x0000000b2c0872a4 */ /* 0x000fc4000f8e0208 */
[----:B------:R-:W-:Y:S01]  /*fe20*/  UIMAD.WIDE.U32 UR6, UR44, UR10, UR6 ;  /* 0x0000000a2c0672a5 */ /* 0x000fe2000f8e0006 */
[----:B------:R-:W-:Y:S02]  /*fe30*/  ULDC UR5, c[0x0][0xa88] ;  /* 0x0002a20000057ab9 */ /* 0x000fe40000000800 */
[----:B------:R-:W-:Y:S01]  /*fe40*/  ULDC.64 UR10, c[0x0][0xaf0] ;  /* 0x0002bc00000a7ab9 */ /* 0x000fe20000000a00 */
[----:B------:R-:W-:Y:S02]  /*fe50*/  MOV R34, R37 ;  /* 0x0000002500227202 */ /* 0x000fe40000000f00 */
[----:B0-----:R-:W-:-:S03]  /*fe60*/  MOV R35, R2 ;  /* 0x0000000200237202 */ /* 0x001fc60000000f00 */
[----:B------:R-:W-:-:S04]  /*fe70*/  IMAD.WIDE R4, R188, 0x2, R34 ;  /* 0x00000002bc047825 */ /* 0x000fc800078e0222 */
[----:B------:R-:W-:Y:S01]  /*fe80*/  IMAD.WIDE R34, R3, 0x2, R34 ;  /* 0x0000000203227825 */ /* 0x000fe200078e0222 */
[C---:B------:R-:W-:Y:S02]  /*fe90*/  LOP3.LUT R3, R4.reuse, 0x380, RZ, 0xc0, !PT ;  /* 0x0000038004037812 */ /* 0x040fe400078ec0ff */
[C---:B------:R-:W-:Y:S02]  /*fea0*/  IADD3 R29, P1, R4.reuse, 0x4040, RZ ;  /* 0x00004040041d7810 */ /* 0x040fe40007f3e0ff */
[C---:B------:R-:W-:Y:S02]  /*feb0*/  IADD3 R21, P6, R4.reuse, 0x20, RZ ;  /* 0x0000002004157810 */ /* 0x040fe40007fde0ff */
[----:B------:R-:W-:Y:S01]  /*fec0*/  SHF.R.U64 R3, R3, 0x3, RZ ;  /* 0x0000000303037819 */ /* 0x000fe200000012ff */
[--C-:B------:R-:W-:Y:S01]  /*fed0*/  IMAD.X R41, RZ, RZ, R5.reuse, P1 ;  /* 0x000000ffff297224 */ /* 0x100fe200008e0605 */
[C---:B------:R-:W-:Y:S01]  /*fee0*/  IADD3 R27, P2, R4.reuse, 0x4020, RZ ;  /* 0x00004020041b7810 */ /* 0x040fe20007f5e0ff */
[----:B------:R-:W-:Y:S01]  /*fef0*/  IMAD.X R13, RZ, RZ, R5, P6 ;  /* 0x000000ffff0d7224 */ /* 0x000fe200030e0605 */
[----:B------:R-:W-:-:S02]  /*ff00*/  IADD3 R10, P3, R4, 0x4000, RZ ;  /* 0x00004000040a7810 */ /* 0x000fc40007f7e0ff */
[C---:B------:R-:W-:Y:S01]  /*ff10*/  IADD3 R43, P0, R4.reuse, 0x4060, RZ ;  /* 0x00004060042b7810 */ /* 0x040fe20007f1e0ff */
[--C-:B------:R-:W-:Y:S01]  /*ff20*/  IMAD.X R39, RZ, RZ, R5.reuse, P2 ;  /* 0x000000ffff277224 */ /* 0x100fe200010e0605 */
[C---:B------:R-:W-:Y:S01]  /*ff30*/  IADD3 R8, P4, R4.reuse, 0x60, RZ ;  /* 0x0000006004087810 */ /* 0x040fe20007f9e0ff */
[--C-:B------:R-:W-:Y:S01]  /*ff40*/  IMAD.X R15, RZ, RZ, R5.reuse, P3 ;  /* 0x000000ffff0f7224 */ /* 0x100fe200018e0605 */
[----:B------:R-:W-:Y:S02]  /*ff50*/  IADD3 R25, P5, R4, 0x40, RZ ;  /* 0x0000004004197810 */ /* 0x000fe40007fbe0ff */
[----:B------:R-:W-:Y:S01]  /*ff60*/  LOP3.LUT R4, R3, R4, RZ, 0x3c, !PT ;  /* 0x0000000403047212 */ /* 0x000fe200078e3cff */
[--C-:B------:R-:W-:Y:S01]  /*ff70*/  IMAD.X R11, RZ, RZ, R5.reuse, P4 ;  /* 0x000000ffff0b7224 */ /* 0x100fe200020e0605 */
[----:B------:R-:W-:Y:S01]  /*ff80*/  LOP3.LUT R14, R29, 0x380, RZ, 0xc0, !PT ;  /* 0x000003801d0e7812 */ /* 0x000fe200078ec0ff */
[----:B------:R-:W-:Y:S01]  /*ff90*/  IMAD.X R9, RZ, RZ, R5, P5 ;  /* 0x000000ffff097224 */ /* 0x000fe200028e0605 */
[----:B------:R-:W-:-:S02]  /*ffa0*/  LOP3.LUT R12, R27, 0x380, RZ, 0xc0, !PT ;  /* 0x000003801b0c7812 */ /* 0x000fc400078ec0ff */
[----:B------:R-:W-:Y:S02]  /*ffb0*/  LOP3.LUT R3, R10, 0x380, RZ, 0xc0, !PT ;  /* 0x000003800a037812 */ /* 0x000fe400078ec0ff */
[----:B------:R-:W-:Y:S02]  /*ffc0*/  LOP3.LUT R2, R21, 0x380, RZ, 0xc0, !PT ;  /* 0x0000038015027812 */ /* 0x000fe400078ec0ff */
[----:B------:R-:W-:Y:S02]  /*ffd0*/  IADD3 R33, P6, R34, 0x1000, RZ ;  /* 0x0000100022217810 */ /* 0x000fe40007fde0ff */
[----:B------:R-:W-:Y:S02]  /*ffe0*/  SHF.R.U64 R14, R14, 0x3, RZ ;  /* 0x000000030e0e7819 */ /* 0x000fe400000012ff */
[----:B------:R-:W-:Y:S02]  /*fff0*/  SHF.R.U64 R12, R12, 0x3, RZ ;  /* 0x000000030c0c7819 */ /* 0x000fe400000012ff */
[----:B------:R-:W-:-:S02]  /*10000*/  SHF.R.U64 R3, R3, 0x3, RZ ;  /* 0x0000000303037819 */ /* 0x000fc400000012ff */
[----:B------:R-:W-:Y:S02]  /*10010*/  SHF.R.U64 R2, R2, 0x3, RZ ;  /* 0x0000000302027819 */ /* 0x000fe400000012ff */
[----:B------:R-:W-:Y:S02]  /*10020*/  LOP3.LUT R32, R33, 0x380, RZ, 0xc0, !PT ;  /* 0x0000038021207812 */ /* 0x000fe400078ec0ff */
[----:B------:R-:W-:Y:S02]  /*10030*/  LOP3.LUT R40, R14, R29, RZ, 0x3c, !PT ;  /* 0x0000001d0e287212 */ /* 0x000fe400078e3cff */
[----:B------:R-:W-:Y:S02]  /*10040*/  LOP3.LUT R38, R12, R27, RZ, 0x3c, !PT ;  /* 0x0000001b0c267212 */ /* 0x000fe400078e3cff */
[----:B------:R-:W-:Y:S02]  /*10050*/  LOP3.LUT R14, R3, R10, RZ, 0x3c, !PT ;  /* 0x0000000a030e7212 */ /* 0x000fe400078e3cff */
[----:B------:R-:W-:-:S02]  /*10060*/  LOP3.LUT R12, R2, R21, RZ, 0x3c, !PT ;  /* 0x00000015020c7212 */ /* 0x000fc400078e3cff */
[----:B------:R-:W-:Y:S02]  /*10070*/  LOP3.LUT R3, R8, 0x380, RZ, 0xc0, !PT ;  /* 0x0000038008037812 */ /* 0x000fe400078ec0ff */
[----:B------:R-:W-:Y:S02]  /*10080*/  SHF.R.U64 R32, R32, 0x3, RZ ;  /* 0x0000000320207819 */ /* 0x000fe400000012ff */
[----:B------:R-:W-:Y:S02]  /*10090*/  LOP3.LUT R2, R25, 0x380, RZ, 0xc0, !PT ;  /* 0x0000038019027812 */ /* 0x000fe400078ec0ff */
[----:B-1----:R-:W-:Y:S02]  /*100a0*/  ISETP.NE.AND P1, PT, R44, 0x1, PT ;  /* 0x000000012c00780c */ /* 0x002fe40003f25270 */
[----:B------:R-:W-:Y:S02]  /*100b0*/  SHF.R.U64 R3, R3, 0x3, RZ ;  /* 0x0000000303037819 */ /* 0x000fe400000012ff */
[----:B------:R-:W-:Y:S01]  /*100c0*/  LOP3.LUT R32, R32, R33, RZ, 0x3c, !PT ;  /* 0x0000002120207212 */ /* 0x000fe200078e3cff */
[----:B------:R-:W-:Y:S01]  /*100d0*/  IMAD.X R33, RZ, RZ, R35, P6 ;  /* 0x000000ffff217224 */ /* 0x000fe200030e0623 */
[----:B------:R-:W-:-:S02]  /*100e0*/  SHF.R.U64 R2, R2, 0x3, RZ ;  /* 0x0000000302027819 */ /* 0x000fc400000012ff */
[----:B------:R-:W-:Y:S02]  /*100f0*/  IADD3 R45, P6, R34, 0x7000, RZ ;  /* 0x00007000222d7810 */ /* 0x000fe40007fde0ff */
[----:B------:R-:W-:Y:S02]  /*10100*/  LOP3.LUT R10, R3, R8, RZ, 0x3c, !PT ;  /* 0x00000008030a7212 */ /* 0x000fe400078e3cff */
[----:B------:R-:W-:Y:S01]  /*10110*/  LOP3.LUT R8, R2, R25, RZ, 0x3c, !PT ;  /* 0x0000001902087212 */ /* 0x000fe200078e3cff */
[----:B------:R-:W0:Y:S01]  /*10120*/  @P1 LDC R47, c[0x0][0xbec] ;  /* 0x0002fb00ff2f1b82 */ /* 0x000e220000000800 */
[----:B------:R-:W-:Y:S02]  /*10130*/  LOP3.LUT R2, R45, 0x380, RZ, 0xc0, !PT ;  /* 0x000003802d027812 */ /* 0x000fe400078ec0ff */
[----:B------:R-:W-:Y:S02]  /*10140*/  LOP3.LUT R42, R43, 0x380, RZ, 0xc0, !PT ;  /* 0x000003802b2a7812 */ /* 0x000fe400078ec0ff */
[----:B------:R-:W-:-:S02]  /*10150*/  SHF.R.U64 R2, R2, 0x3, RZ ;  /* 0x0000000302027819 */ /* 0x000fc400000012ff */
[----:B------:R-:W-:Y:S02]  /*10160*/  SHF.R.U64 R42, R42, 0x3, RZ ;  /* 0x000000032a2a7819 */ /* 0x000fe400000012ff */
[----:B------:R-:W-:Y:S02]  /*10170*/  LOP3.LUT R2, R2, R45, RZ, 0x3c, !PT ;  /* 0x0000002d02027212 */ /* 0x000fe400078e3cff */
[----:B------:R-:W-:Y:S02]  /*10180*/  MOV R45, R4 ;  /* 0x00000004002d7202 */ /* 0x000fe40000000f00 */
[----:B------:R-:W-:Y:S02]  /*10190*/  F2FP.BF16.F32.PACK_AB R4, R46, R7 ;  /* 0x000000072e04723e */ /* 0x000fe400000010ff */
[----:B------:R-:W1:Y:S01]  /*101a0*/  @P1 LDC R46, c[0x0][0xbf0] ;  /* 0x0002fc00ff2e1b82 */ /* 0x000e620000000800 */
[----:B------:R-:W-:Y:S01]  /*101b0*/  LOP3.LUT R42, R42, R43, RZ, 0x3c, !PT ;  /* 0x0000002b2a2a7212 */ /* 0x000fe200078e3cff */
[----:B------:R-:W-:Y:S01]  /*101c0*/  IMAD.X R43, RZ, RZ, R5, P0 ;  /* 0x000000ffff2b7224 */ /* 0x000fe200000e0605 */
[----:B------:R-:W-:-:S02]  /*101d0*/  F2FP.BF16.F32.PACK_AB R5, R91, R90 ;  /* 0x0000005a5b05723e */ /* 0x000fc400000010ff */
[----:B------:R-:W-:-:S03]  /*101e0*/  F2FP.BF16.F32.PACK_AB R7, R95, R94 ;  /* 0x0000005e5f07723e */ /* 0x000fc600000010ff */
[----:B------:R-:W-:Y:S01]  /*101f0*/  BAR.SYNC.DEFER_BLOCKING 0x1, 0x100 ;  /* 0x0044000000007b1d */ /* 0x000fe20000010000 */
[----:B------:R-:W-:Y:S01]  /*10200*/  MOV R65, R40 ;  /* 0x0000002800417202 */ /* 0x000fe20000000f00 */
[----:B------:R-:W-:Y:S01]  /*10210*/  VIADD R40, R17, UR37 ;  /* 0x0000002511287c36 */ /* 0x000fe20008000000 */
[----:B------:R-:W-:Y:S02]  /*10220*/  IADD3 R21, P0, R34, 0x6000, RZ ;  /* 0x0000600022157810 */ /* 0x000fe40007f1e0ff */
[----:B------:R-:W-:Y:S02]  /*10230*/  MOV R58, R10 ;  /* 0x0000000a003a7202 */ /* 0x000fe40000000f00 */
[----:B------:R-:W-:Y:S02]  /*10240*/  LOP3.LUT R20, R21, 0x380, RZ, 0xc0, !PT ;  /* 0x0000038015147812 */ /* 0x000fe400078ec0ff */
[----:B------:R-:W-:Y:S02]  /*10250*/  MOV R57, R14 ;  /* 0x0000000e00397202 */ /* 0x000fe40000000f00 */
[----:B------:R-:W-:-:S02]  /*10260*/  SHF.R.U64 R20, R20, 0x3, RZ ;  /* 0x0000000314147819 */ /* 0x000fc400000012ff */
[----:B------:R-:W-:Y:S02]  /*10270*/  MOV R15, R12 ;  /* 0x0000000c000f7202 */ /* 0x000fe40000000f00 */
[----:B------:R-:W-:Y:S01]  /*10280*/  LOP3.LUT R20, R20, R21, RZ, 0x3c, !PT ;  /* 0x0000001514147212 */ /* 0x000fe200078e3cff */
[----:B------:R-:W-:Y:S01]  /*10290*/  IMAD.X R21, RZ, RZ, R35, P0 ;  /* 0x000000ffff157224 */ /* 0x000fe200000e0623 */
[C---:B------:R-:W-:Y:S02]  /*102a0*/  IADD3 R27, P3, R34.reuse, 0x4000, RZ ;  /* 0x00004000221b7810 */ /* 0x040fe40007f7e0ff */
[----:B------:R-:W-:Y:S02]  /*102b0*/  IADD3 R25, P2, R34, 0x5000, RZ ;  /* 0x0000500022197810 */ /* 0x000fe40007f5e0ff */
[----:B------:R-:W-:Y:S02]  /*102c0*/  LOP3.LUT R26, R27, 0x380, RZ, 0xc0, !PT ;  /* 0x000003801b1a7812 */ /* 0x000fe400078ec0ff */
[----:B------:R-:W-:Y:S01]  /*102d0*/  LOP3.LUT R24, R25, 0x380, RZ, 0xc0, !PT ;  /* 0x0000038019187812 */ /* 0x000fe200078ec0ff */
[----:B------:R0:W-:Y:S01]  /*102e0*/  STSM.16.M88.4 [R45], R4 ;  /* 0x000000042d007844 */ /* 0x0001e20000000200 */
[----:B------:R-:W-:-:S02]  /*102f0*/  SHF.R.U64 R26, R26, 0x3, RZ ;  /* 0x000000031a1a7819 */ /* 0x000fc400000012ff */
[----:B------:R-:W-:Y:S01]  /*10300*/  MOV R56, R38 ;  /* 0x0000002600387202 */ /* 0x000fe20000000f00 */
[----:B------:R-:W-:Y:S01]  /*10310*/  VIADD R38, R187, UR37 ;  /* 0x00000025bb267c36 */ /* 0x000fe20008000000 */
[----:B------:R-:W-:Y:S02]  /*10320*/  SHF.R.U64 R24, R24, 0x3, RZ ;  /* 0x0000000318187819 */ /* 0x000fe400000012ff */
[----:B------:R-:W-:Y:S01]  /*10330*/  LOP3.LUT R26, R26, R27, RZ, 0x3c, !PT ;  /* 0x0000001b1a1a7212 */ /* 0x000fe200078e3cff */
[----:B------:R-:W-:Y:S01]  /*10340*/  IMAD.X R27, RZ, RZ, R35, P3 ;  /* 0x000000ffff1b7224 */ /* 0x000fe200018e0623 */
[----:B------:R-:W-:Y:S02]  /*10350*/  MOV R14, R8 ;  /* 0x00000008000e7202 */ /* 0x000fe40000000f00 */
[----:B------:R-:W-:Y:S02]  /*10360*/  F2FP.BF16.F32.PACK_AB R8, R105, R104 ;  /* 0x000000686908723e */ /* 0x000fe400000010ff */
[----:B------:R-:W-:-:S02]  /*10370*/  F2FP.BF16.F32.PACK_AB R9, R107, R106 ;  /* 0x0000006a6b09723e */ /* 0x000fc400000010ff */
[----:B------:R-:W-:Y:S01]  /*10380*/  LOP3.LUT R24, R24, R25, RZ, 0x3c, !PT ;  /* 0x0000001918187212 */ /* 0x000fe200078e3cff */
[----:B0-----:R-:W-:Y:S01]  /*10390*/  @P1 IMAD.HI.U32 R5, R40, R47, RZ ;  /* 0x0000002f28051227 */ /* 0x001fe200078e00ff */
[----:B------:R-:W-:Y:S02]  /*103a0*/  MOV R64, R42 ;  /* 0x0000002a00407202 */ /* 0x000fe40000000f00 */
[----:B------:R-:W-:Y:S01]  /*103b0*/  IADD3 R31, P5, R34, 0x2000, RZ ;  /* 0x00002000221f7810 */ /* 0x000fe20007fbe0ff */
[----:B------:R-:W-:Y:S01]  /*103c0*/  IMAD.MOV.U32 R4, RZ, RZ, R40 ;  /* 0x000000ffff047224 */ /* 0x000fe200078e0028 */
[----:B-1----:R-:W-:Y:S01]  /*103d0*/  @P1 SHF.R.U32.HI R4, RZ, R46, R5 ;  /* 0x0000002eff041219 */ /* 0x002fe20000011605 */
[----:B------:R-:W-:Y:S01]  /*103e0*/  IMAD.U32 R6, RZ, RZ, UR8 ;  /* 0x00000008ff067e24 */ /* 0x000fe2000f8e00ff */
[----:B------:R-:W-:Y:S01]  /*103f0*/  ULDC.64 UR8, c[0x0][0xae8] ;  /* 0x0002ba0000087ab9 */ /* 0x000fe20000000a00 */
[----:B------:R-:W-:Y:S01]  /*10400*/  IMAD R45, R44, UR5, RZ ;  /* 0x000000052c2d7c24 */ /* 0x000fe2000f8e02ff */
[--C-:B------:R-:W-:Y:S01]  /*10410*/  SHF.R.S32.HI R5, RZ, 0x1f, R4.reuse ;  /* 0x0000001fff057819 */ /* 0x100fe20000011404 */
[----:B------:R-:W-:Y:S01]  /*10420*/  IMAD.MOV R7, RZ, RZ, -R4 ;  /* 0x000000ffff077224 */ /* 0x000fe200078e0a04 */
[----:B------:R-:W-:Y:S01]  /*10430*/  IADD3 R12, P0, R4, UR6, RZ ;  /* 0x00000006040c7c10 */ /* 0x000fe2000ff1e0ff */
[----:B------:R-:W-:Y:S01]  /*10440*/  IMAD.X R25, RZ, RZ, R35, P2 ;  /* 0x000000ffff197224 */ /* 0x000fe200010e0623 */
[----:B------:R-:W-:Y:S01]  /*10450*/  F2FP.BF16.F32.PACK_AB R4, R97, R96 ;  /* 0x000000606104723e */ /* 0x000fe200000010ff */
[----:B------:R-:W-:Y:S01]  /*10460*/  IMAD R11, R44, R7, R40 ;  /* 0x000000072c0b7224 */ /* 0x000fe200078e0228 */
[----:B------:R-:W-:Y:S01]  /*10470*/  IADD3.X R13, R5, UR7, R6, P0, !PT ;  /* 0x00000007050d7c10 */ /* 0x000fe200087fe406 */
[----:B------:R-:W-:Y:S01]  /*10480*/  ULDC.64 UR6, c[0x0][0xb88] ;  /* 0x0002e20000067ab9 */ /* 0x000fe20000000a00 */
[----:B------:R-:W-:-:S02]  /*10490*/  F2FP.BF16.F32.PACK_AB R5, R99, R98 ;  /* 0x000000626305723e */ /* 0x000fc400000010ff */
[----:B------:R-:W-:Y:S01]  /*104a0*/  SHF.R.S32.HI R10, RZ, 0x1f, R11 ;  /* 0x0000001fff0a7819 */ /* 0x000fe2000001140b */
[----:B------:R-:W-:Y:S01]  /*104b0*/  IMAD.WIDE.U32 R12, R11, UR6, R12 ;  /* 0x000000060b0c7c25 */ /* 0x000fe2000f8e000c */
[----:B------:R-:W-:Y:S02]  /*104c0*/  F2FP.BF16.F32.PACK_AB R6, R101, R100 ;  /* 0x000000646506723e */ /* 0x000fe400000010ff */
[----:B------:R-:W-:Y:S01]  /*104d0*/  F2FP.BF16.F32.PACK_AB R7, R103, R102 ;  /* 0x000000666707723e */ /* 0x000fe200000010ff */
[----:B------:R-:W-:Y:S01]  /*104e0*/  IMAD R10, R10, UR6, RZ ;  /* 0x000000060a0a7c24 */ /* 0x000fe2000f8e02ff */
[----:B------:R-:W-:Y:S02]  /*104f0*/  LOP3.LUT P0, RZ, R185, 0x3, RZ, 0xc0, !PT ;  /* 0x00000003b9ff7812 */ /* 0x000fe4000780c0ff */
[----:B------:R-:W-:Y:S01]  /*10500*/  IADD3 R29, P4, R34, 0x3000, RZ ;  /* 0x00003000221d7810 */ /* 0x000fe20007f9e0ff */
[----:B------:R-:W-:Y:S01]  /*10510*/  IMAD R39, R11, UR7, R10 ;  /* 0x000000070b277c24 */ /* 0x000fe2000f8e020a */
[----:B------:R0:W-:Y:S01]  /*10520*/  STSM.16.M88.4 [R15], R4 ;  /* 0x000000040f007844 */ /* 0x0001e20000000200 */
[----:B------:R-:W-:Y:S01]  /*10530*/  ULDC.64 UR6, c[0x0][0xb50] ;  /* 0x0002d40000067ab9 */ /* 0x000fe20000000a00 */
[----:B------:R-:W-:-:S02]  /*10540*/  F2FP.BF16.F32.PACK_AB R10, R109, R108 ;  /* 0x0000006c6d0a723e */ /* 0x000fc400000010ff */
[----:B------:R-:W-:Y:S02]  /*10550*/  F2FP.BF16.F32.PACK_AB R11, R111, R110 ;  /* 0x0000006e6f0b723e */ /* 0x000fe400000010ff */
[----:B------:R-:W-:Y:S02]  /*10560*/  LEA R40, P3, R12, UR6, 0x2 ;  /* 0x000000060c287c11 */ /* 0x000fe4000f8610ff */
[-C--:B------:R-:W-:Y:S01]  /*10570*/  ISETP.GE.OR P2, PT, R38, R45.reuse, P0 ;  /* 0x0000002d2600720c */ /* 0x080fe20000746670 */
[----:B------:R1:W-:Y:S01]  /*10580*/  STSM.16.M88.4 [R14], R8 ;  /* 0x000000080e007844 */ /* 0x0003e20000000200 */
[----:B------:R-:W-:Y:S01]  /*10590*/  UIMAD UR5, UR12, UR8, URZ ;  /* 0x000000080c0572a4 */ /* 0x000fe2000f8e023f */
[----:B------:R-:W-:Y:S02]  /*105a0*/  LOP3.LUT R3, R34, 0x380, RZ, 0xc0, !PT ;  /* 0x0000038022037812 */ /* 0x000fe400078ec0ff */
[----:B------:R-:W-:Y:S01]  /*105b0*/  SHFL.IDX PT, R46, R40, 0x1, 0x1c1f ;  /* 0x003c1f00282e7f89 */ /* 0x000fe200000e0000 */
[----:B------:R-:W-:Y:S01]  /*105c0*/  LOP3.LUT R30, R31, 0x380, RZ, 0xc0, !PT ;  /* 0x000003801f1e7812 */ /* 0x000fe200078ec0ff */
[----:B0-----:R-:W-:Y:S01]  /*105d0*/  VIADD R4, R38, 0x8 ;  /* 0x0000000826047836 */ /* 0x001fe20000000000 */
[----:B------:R-:W-:Y:S01]  /*105e0*/  F2FP.BF16.F32.PACK_AB R6, R117, R116 ;  /* 0x000000747506723e */ /* 0x000fe200000010ff */
[----:B------:R-:W-:Y:S01]  /*105f0*/  IMAD.IADD R5, R13, 0x1, R39 ;  /* 0x000000010d057824 */ /* 0x000fe200078e0227 */
[----:B------:R-:W-:Y:S01]  /*10600*/  F2FP.BF16.F32.PACK_AB R7, R119, R118 ;  /* 0x000000767707723e */ /* 0x000fe200000010ff */
[----:B------:R-:W-:Y:S01]  /*10610*/  SHFL.IDX PT, R38, R40, RZ, 0x1c1f ;  /* 0x001c1fff28267589 */ /* 0x000fe200000e0000 */
[----:B------:R-:W-:-:S02]  /*10620*/  ISETP.GE.OR P0, PT, R4, R45, P0 ;  /* 0x0000002d0400720c */ /* 0x000fc40000706670 */
[----:B------:R-:W-:Y:S02]  /*10630*/  LEA.HI.X R41, R12, UR7, R5, 0x2, P3 ;  /* 0x000000070c297c11 */ /* 0x000fe400098f1405 */
[----:B------:R-:W-:Y:S02]  /*10640*/  F2FP.BF16.F32.PACK_AB R4, R113, R112 ;  /* 0x000000707104723e */ /* 0x000fe400000010ff */
[----:B------:R-:W-:Y:S01]  /*10650*/  F2FP.BF16.F32.PACK_AB R5, R115, R114 ;  /* 0x000000727305723e */ /* 0x000fe200000010ff */
[----:B------:R-:W0:Y:S01]  /*10660*/  SHFL.IDX PT, R39, R41, RZ, 0x1c1f ;  /* 0x001c1fff29277589 */ /* 0x000e2200000e0000 */
[----:B------:R-:W-:Y:S02]  /*10670*/  F2FP.BF16.F32.PACK_AB R12, R121, R120 ;  /* 0x00000078790c723e */ /* 0x000fe400000010ff */
[----:B------:R-:W-:Y:S01]  /*10680*/  F2FP.BF16.F32.PACK_AB R13, R123, R122 ;  /* 0x0000007a7b0d723e */ /* 0x000fe200000010ff */
[----:B------:R-:W-:Y:S01]  /*10690*/  STSM.16.M88.4 [R58], R4 ;  /* 0x000000043a007844 */ /* 0x000fe20000000200 */
[----:B-1----:R-:W-:-:S02]  /*106a0*/  F2FP.BF16.F32.PACK_AB R14, R125, R124 ;  /* 0x0000007c7d0e723e */ /* 0x002fc400000010ff */
[----:B------:R-:W-:Y:S01]  /*106b0*/  F2FP.BF16.F32.PACK_AB R15, R127, R126 ;  /* 0x0000007e7f0f723e */ /* 0x000fe200000010ff */
[----:B------:R-:W1:Y:S01]  /*106c0*/  SHFL.IDX PT, R47, R41, 0x1, 0x1c1f ;  /* 0x003c1f00292f7f89 */ /* 0x000e6200000e0000 */
[----:B------:R-:W-:Y:S02]  /*106d0*/  F2FP.BF16.F32.PACK_AB R8, R129, R128 ;  /* 0x000000808108723e */ /* 0x000fe400000010ff */
[----:B------:R-:W-:Y:S01]  /*106e0*/  F2FP.BF16.F32.PACK_AB R9, R131, R130 ;  /* 0x000000828309723e */ /* 0x000fe200000010ff */
[----:B------:R-:W-:Y:S01]  /*106f0*/  STSM.16.M88.4 [R57], R12 ;  /* 0x0000000c39007844 */ /* 0x000fe20000000200 */
[----:B------:R-:W-:Y:S02]  /*10700*/  F2FP.BF16.F32.PACK_AB R10, R133, R132 ;  /* 0x00000084850a723e */ /* 0x000fe400000010ff */
[----:B------:R-:W-:Y:S01]  /*10710*/  F2FP.BF16.F32.PACK_AB R11, R135, R134 ;  /* 0x00000086870b723e */ /* 0x000fe200000010ff */
[----:B------:R-:W-:Y:S01]  /*10720*/  UIMAD UR5, UR38, UR9, UR5 ;  /* 0x00000009260572a4 */ /* 0x000fe2000f8e0205 */
[----:B------:R-:W-:-:S02]  /*10730*/  LOP3.LUT R28, R29, 0x380, RZ, 0xc0, !PT ;  /* 0x000003801d1c7812 */ /* 0x000fc400078ec0ff */
[----:B------:R-:W-:Y:S01]  /*10740*/  SHF.R.U64 R3, R3, 0x3, RZ ;  /* 0x0000000303037819 */ /* 0x000fe200000012ff */
[----:B------:R-:W-:Y:S01]  /*10750*/  STSM.16.M88.4 [R56], R8 ;  /* 0x0000000838007844 */ /* 0x000fe20000000200 */
[----:B------:R-:W-:Y:S01]  /*10760*/  UIMAD.WIDE.U32 UR6, UR38, UR8, URZ ;  /* 0x00000008260672a5 */ /* 0x000fe2000f8e003f */
[----:B------:R-:W-:Y:S02]  /*10770*/  SHF.R.U64 R30, R30, 0x3, RZ ;  /* 0x000000031e1e7819 */ /* 0x000fe400000012ff */
[----:B------:R2:W-:Y:S01]  /*10780*/  STSM.16.M88.4 [R65], R136 ;  /* 0x0000008841007844 */ /* 0x0005e20000000200 */
[----:B------:R-:W-:Y:S01]  /*10790*/  UIMAD UR8, UR13, UR10, URZ ;  /* 0x0000000a0d0872a4 */ /* 0x000fe2000f8e023f */
[----:B------:R-:W-:Y:S02]  /*107a0*/  SHF.R.U64 R28, R28, 0x3, RZ ;  /* 0x000000031c1c7819 */ /* 0x000fe400000012ff */
[----:B------:R-:W-:Y:S01]  /*107b0*/  STSM.16.M88.4 [R64], R144 ;  /* 0x0000009040007844 */ /* 0x000fe20000000200 */
[----:B------:R-:W-:Y:S01]  /*107c0*/  UIADD3 UR7, UR7, UR5, URZ ;  /* 0x0000000507077290 */ /* 0x000fe2000fffe03f */
[----:B------:R-:W-:Y:S01]  /*107d0*/  LOP3.LUT R34, R3, R34, RZ, 0x3c, !PT ;  /* 0x0000002203227212 */ /* 0x000fe200078e3cff */
[----:B------:R-:W-:Y:S01]  /*107e0*/  BAR.SYNC.DEFER_BLOCKING 0x1, 0x100 ;  /* 0x0044000000007b1d */ /* 0x000fe20000010000 */
[----:B------:R-:W-:-:S07]  /*107f0*/  LOP3.LUT R30, R30, R31, RZ, 0x3c, !PT ;  /* 0x0000001f1e1e7212 */ /* 0x000fce00078e3cff */
[----:B--2---:R-:W2:Y:S01]  /*10800*/  @P1 LDC R65, c[0x0][0xbec] ;  /* 0x0002fb00ff411b82 */ /* 0x004ea20000000800 */
[----:B------:R-:W-:Y:S01]  /*10810*/  UIMAD UR5, UR44, UR11, UR8 ;  /* 0x0000000b2c0572a4 */ /* 0x000fe2000f8e0208 */
[--C-:B------:R-:W-:Y:S01]  /*10820*/  IMAD.X R3, RZ, RZ, R35.reuse, P6 ;  /* 0x000000ffff037224 */ /* 0x100fe200030e0623 */
[----:B------:R-:W-:Y:S01]  /*10830*/  UIMAD.WIDE.U32 UR6, UR44, UR10, UR6 ;  /* 0x0000000a2c0672a5 */ /* 0x000fe2000f8e0006 */
[----:B------:R-:W-:Y:S01]  /*10840*/  LOP3.LUT R28, R28, R29, RZ, 0x3c, !PT ;  /* 0x0000001d1c1c7212 */ /* 0x000fe200078e3cff */
[--C-:B------:R-:W-:Y:S01]  /*10850*/  IMAD.X R31, RZ, RZ, R35.reuse, P5 ;  /* 0x000000ffff1f7224 */ /* 0x100fe200028e0623 */
[----:B------:R-:W-:Y:S01]  /*10860*/  ULDC.64 UR8, c[0x0][0xae0] ;  /* 0x0002b80000087ab9 */ /* 0x000fe20000000a00 */
[----:B0-----:R0:W-:Y:S01]  /*10870*/  @!P2 ST.E desc[UR52][R38.64], R36 ;  /* 0x000000242600a985 */ /* 0x0011e2000c101934 */
[----:B------:R-:W-:Y:S01]  /*10880*/  UIADD3 UR5, UR7, UR5, URZ ;  /* 0x0000000507057290 */ /* 0x000fe2000fffe03f */
[----:B------:R-:W-:Y:S02]  /*10890*/  IMAD.X R29, RZ, RZ, R35, P4 ;  /* 0x000000ffff1d7224 */ /* 0x000fe400020e0623 */
[----:B-1----:R1:W-:Y:S04]  /*108a0*/  @!P0 ST.E desc[UR52][R46.64], R0 ;  /* 0x000000002e008985 */ /* 0x0023e8000c101934 */
[----:B------:R3:W5:Y:S01]  /*108b0*/  LD.E.128 R12, desc[UR52][R20.64] ;  /* 0x00000034140c7980 */ /* 0x000762000c101d00 */
[----:B0-----:R-:W0:Y:S03]  /*108c0*/  @P1 LDC R39, c[0x0][0xbf0] ;  /* 0x0002fc00ff271b82 */ /* 0x001e260000000800 */
[----:B------:R4:W5:Y:S01]  /*108d0*/  LD.E.128 R56, desc[UR52][R24.64] ;  /* 0x0000003418387980 */ /* 0x000962000c101d00 */
[----:B-1----:R-:W-:-:S03]  /*108e0*/  IMAD R0, R22, 0x20, R184 ;  /* 0x0000002016007824 */ /* 0x002fc600078e02b8 */
[----:B------:R1:W5:Y:S01]  /*108f0*/  LD.E.128 R8, desc[UR52][R2.64] ;  /* 0x0000003402087980 */ /* 0x000362000c101d00 */
[----:B---3--:R-:W-:-:S03]  /*10900*/  VIADD R20, R0, UR37 ;  /* 0x0000002500147c36 */ /* 0x008fc60008000000 */
[----:B------:R-:W5:Y:S01]  /*10910*/  LD.E.128 R52, desc[UR52][R34.64] ;  /* 0x0000003422347980 */ /* 0x000f62000c101d00 */
[----:B--2---:R-:W-:-:S03]  /*10920*/  @P1 IMAD.HI.U32 R0, R20, R65, RZ ;  /* 0x0000004114001227 */ /* 0x004fc600078e00ff */
[----:B------:R-:W5:Y:S01]  /*10930*/  LD.E.128 R48, desc[UR52][R32.64] ;  /* 0x0000003420307980 */ /* 0x000f62000c101d00 */
[----:B------:R-:W-:-:S03]  /*10940*/  IMAD.MOV.U32 R21, RZ, RZ, R20 ;  /* 0x000000ffff157224 */ /* 0x000fc600078e0014 */
[----:B------:R-:W5:Y:S04]  /*10950*/  LD.E.128 R40, desc[UR52][R30.64] ;  /* 0x000000341e287980 */ /* 0x000f68000c101d00 */
[----:B------:R-:W5:Y:S01]  /*10960*/  LD.E.128 R4, desc[UR52][R28.64] ;  /* 0x000000341c047980 */ /* 0x000f62000c101d00 */
[----:B0-----:R-:W-:-:S03]  /*10970*/  @P1 SHF.R.U32.HI R21, RZ, R39, R0 ;  /* 0x00000027ff151219 */ /* 0x001fc60000011600 */
[----:B------:R0:W5:Y:S01]  /*10980*/  LD.E.128 R60, desc[UR52][R26.64] ;  /* 0x000000341a3c7980 */ /* 0x000162000c101d00 */
[--C-:B------:R-:W-:Y:S01]  /*10990*/  SHF.R.S32.HI R0, RZ, 0x1f, R21.reuse ;  /* 0x0000001fff007819 */ /* 0x100fe20000011415 */
[----:B----4-:R-:W-:Y:S01]  /*109a0*/  IMAD.MOV R25, RZ, RZ, -R21 ;  /* 0x000000ffff197224 */ /* 0x010fe200078e0a15 */
[----:B------:R-:W-:Y:S01]  /*109b0*/  @!PT LDS RZ, [RZ] ;  /* 0x00000000fffff984 */ /* 0x000fe20000000800 */
[----:B------:R-:W-:Y:S01]  /*109c0*/  @!PT LDS RZ, [RZ] ;  /* 0x00000000fffff984 */ /* 0x000fe20000000800 */
[----:B------:R-:W-:Y:S01]  /*109d0*/  @!PT LDS RZ, [RZ] ;  /* 0x00000000fffff984 */ /* 0x000fe20000000800 */
[----:B------:R-:W-:Y:S01]  /*109e0*/  @!PT LDS RZ, [RZ] ;  /* 0x00000000fffff984 */ /* 0x000fe20000000800 */
[----:B------:R2:W-:Y:S06]  /*109f0*/  MEMBAR.ALL.CTA ;  /* 0x0000000000007992 */ /* 0x0005ec0000008000 */
[----:B--2---:R-:W2:Y:S01]  /*10a00*/  FENCE.VIEW.ASYNC.S ;  /* 0x00000000000073c6 */ /* 0x004ea20000000000 */
[----:B-1----:R-:W-:-:S02]  /*10a10*/  IMAD.U32 R3, RZ, RZ, UR7 ;  /* 0x00000007ff037e24 */ /* 0x002fc4000f8e00ff */
[----:B------:R-:W-:Y:S02]  /*10a20*/  IMAD R0, R0, UR8, RZ ;  /* 0x0000000800007c24 */ /* 0x000fe4000f8e02ff */
[----:B------:R-:W-:Y:S02]  /*10a30*/  IMAD R25, R44, R25, R20 ;  /* 0x000000192c197224 */ /* 0x000fe400078e0214 */
[----:B------:R-:W-:Y:S01]  /*10a40*/  IMAD.U32 R2, RZ, RZ, UR6 ;  /* 0x00000006ff027e24 */ /* 0x000fe2000f8e00ff */
[----:B------:R-:W-:Y:S01]  /*10a50*/  ULDC.64 UR6, c[0x0][0xad8] ;  /* 0x0002b60000067ab9 */ /* 0x000fe20000000a00 */
[----:B------:R-:W-:Y:S02]  /*10a60*/  IMAD.U32 R3, RZ, RZ, UR5 ;  /* 0x00000005ff037e24 */ /* 0x000fe4000f8e00ff */
[C---:B0-----:R-:W-:Y:S01]  /*10a70*/  IMAD R27, R21.reuse, UR9, R0 ;  /* 0x00000009151b7c24 */ /* 0x041fe2000f8e0200 */
[----:B------:R-:W-:Y:S01]  /*10a80*/  SHF.R.S32.HI R0, RZ, 0x1f, R25 ;  /* 0x0000001fff007819 */ /* 0x000fe20000011419 */
[----:B------:R-:W-:-:S04]  /*10a90*/  IMAD.WIDE.U32 R2, R21, UR8, R2 ;  /* 0x0000000815027c25 */ /* 0x000fc8000f8e0002 */
[----:B------:R-:W-:Y:S02]  /*10aa0*/  IMAD.IADD R3, R3, 0x1, R27 ;  /* 0x0000000103037824 */ /* 0x000fe400078e021b */
[----:B------:R-:W-:Y:S02]  /*10ab0*/  IMAD R20, R0, UR6, RZ ;  /* 0x0000000600147c24 */ /* 0x000fe4000f8e02ff */
[----:B------:R-:W-:Y:S02]  /*10ac0*/  VIADD R26, R184, UR37 ;  /* 0x00000025b81a7c36 */ /* 0x000fe40008000000 */
[C---:B------:R-:W-:Y:S02]  /*10ad0*/  IMAD R21, R25.reuse, UR7, R20 ;  /* 0x0000000719157c24 */ /* 0x040fe4000f8e0214 */
[----:B------:R-:W-:Y:S01]  /*10ae0*/  IMAD.WIDE.U32 R2, R25, UR6, R2 ;  /* 0x0000000619027c25 */ /* 0x000fe2000f8e0002 */
[----:B------:R-:W-:Y:S01]  /*10af0*/  ISETP.GE.AND P2, PT, R26, R45, PT ;  /* 0x0000002d1a00720c */ /* 0x000fe20003f46270 */
[----:B------:R-:W-:-:S02]  /*10b00*/  ULDC.64 UR6, c[0x0][0xa80] ;  /* 0x0002a00000067ab9 */ /* 0x000fc40000000a00 */
[----:B------:R-:W-:Y:S01]  /*10b10*/  VIADD R0, R26, 0x20 ;  /* 0x000000201a007836 */ /* 0x000fe20000000000 */
[----:B------:R-:W-:Y:S01]  /*10b20*/  LEA R24, P3, R2, UR6, 0x1 ;  /* 0x0000000602187c11 */ /* 0x000fe2000f8608ff */
[----:B------:R-:W-:Y:S02]  /*10b30*/  IMAD.IADD R3, R3, 0x1, R21 ;  /* 0x0000000103037824 */ /* 0x000fe400078e0215 */
[----:B------:R-:W-:Y:S01]  /*10b40*/  VIADD R37, R37, 0x28820 ;  /* 0x0002882025257836 */ /* 0x000fe20000000000 */
[-C--:B------:R-:W-:Y:S01]  /*10b50*/  ISETP.GE.AND P0, PT, R0, R45.reuse, PT ;  /* 0x0000002d0000720c */ /* 0x080fe20003f06270 */
[----:B------:R-:W-:Y:S01]  /*10b60*/  VIADD R0, R26, 0x40 ;  /* 0x000000401a007836 */ /* 0x000fe20000000000 */
[----:B------:R-:W-:Y:S02]  /*10b70*/  LEA.HI.X R25, R2, UR7, R3, 0x1, P3 ;  /* 0x0000000702197c11 */ /* 0x000fe400098f0c03 */
[----:B------:R-:W-:Y:S01]  /*10b80*/  PRMT R37, RZ, 0x654, R37 ;  /* 0x00000654ff257816 */ /* 0x000fe20000000025 */
[----:B--2---:R0:W1:Y:S01]  /*10b90*/  SHFL.IDX PT, R20, R24, RZ, 0x181f ;  /* 0x00181fff18147589 */ /* 0x00406200000e0000 */
[----:B------:R-:W-:Y:S01]  /*10ba0*/  ISETP.GE.AND P1, PT, R0, R45, PT ;  /* 0x0000002d0000720c */ /* 0x000fe20003f26270 */
[----:B------:R-:W-:Y:S01]  /*10bb0*/  BSSY B1, `(.L_x_1119) ;  /* 0x000000d000017945 */ /* 0x000fe20003800000 */
[----:B------:R0:W-:Y:S01]  /*10bc0*/  SYNCS.ARRIVE.TRANS64.RED.A1T0 RZ, [R37+URZ], RZ ;  /* 0x000000ff25ff79a7 */ /* 0x0001e2000810043f */
[----:B------:R0:W2:Y:S02]  /*10bd0*/  SHFL.IDX PT, R0, R25, RZ, 0x181f ;  /* 0x00181fff19007589 */ /* 0x0000a400000e0000 */
[----:B------:R-:W-:Y:S08]  /*10be0*/  @P2 BRA `(.L_x_1120) ;  /* 0x0000000000242947 */ /* 0x000ff00003800000 */
[----:B------:R-:W-:Y:S02]  /*10bf0*/  ULDC UR5, c[0x0][0xac8] ;  /* 0x0002b20000057ab9 */ /* 0x000fe40000000800 */
[----:B------:R-:W-:Y:S02]  /*10c00*/  ISETP.GE.AND P2, PT, R18, UR5, PT ;  /* 0x0000000512007c0c */ /* 0x000fe4000bf46270 */
[----:B------:R-:W-:-:S11]  /*10c10*/  ISETP.GE.AND P3, PT, R19, UR5, PT ;  /* 0x0000000513007c0c */ /* 0x000fd6000bf66270 */
[CC--:B-1----:R-:W-:Y:S02]  /*10c20*/  @!P2 LEA R2, P4, R18.reuse, R20.reuse, 0x1 ;  /* 0x000000141202a211 */ /* 0x0c2fe400078808ff */
[C---:B------:R-:W-:Y:S02]  /*10c30*/  @!P3 LEA R20, P5, R19.reuse, R20, 0x1 ;  /* 0x000000141314b211 */ /* 0x040fe400078a08ff */
[-C--:B--2---:R-:W-:Y:S02]  /*10c40*/  @!P2 LEA.HI.X R3, R18, R0.reuse, R190, 0x1, P4 ;  /* 0x000000001203a211 */ /* 0x084fe400020f0cbe */
[----:B------:R-:W-:-:S03]  /*10c50*/  @!P3 LEA.HI.X R21, R19, R0, R189, 0x1, P5 ;  /* 0x000000001315b211 */ /* 0x000fc600028f0cbd */
[----:B-----5:R3:W-:Y:S04]  /*10c60*/  @!P2 ST.E.128 desc[UR52][R2.64], R52 ;  /* 0x000000340200a985 */ /* 0x0207e8000c101d34 */
[----:B------:R3:W-:Y:S02]  /*10c70*/  @!P3 ST.E.128 desc[UR52][R20.64], R60 ;  /* 0x0000003c1400b985 */ /* 0x0007e4000c101d34 */
.L_x_1120:
[----:B------:R-:W-:Y:S05]  /*10c80*/  BSYNC B1 ;  /* 0x0000000000017941 */ /* 0x000fea0003800000 */
.L_x_1119:
[----:B--2---:R2:W4:Y:S01]  /*10c90*/  SHFL.IDX PT, R0, R25, 0x1, 0x181f ;  /* 0x00381f0019007f89 */ /* 0x00452200000e0000 */
[----:B------:R-:W-:Y:S03]  /*10ca0*/  BSSY B1, `(.L_x_1121) ;  /* 0x000000c000017945 */ /* 0x000fe60003800000 */
[----:B-1-3--:R2:W1:Y:S01]  /*10cb0*/  SHFL.IDX PT, R20, R24, 0x1, 0x181f ;  /* 0x00381f0018147f89 */ /* 0x00a46200000e0000 */
[----:B------:R-:W-:Y:S05]  /*10cc0*/  @P0 BRA `(.L_x_1122) ;  /* 0x0000000000240947 */ /* 0x000fea0003800000 */
[----:B------:R-:W-:Y:S02]  /*10cd0*/  ULDC UR5, c[0x0][0xac8] ;  /* 0x0002b20000057ab9 */ /* 0x000fe40000000800 */
[----:B------:R-:W-:Y:S02]  /*10ce0*/  ISETP.GE.AND P3, PT, R18, UR5, PT ;  /* 0x0000000512007c0c */ /* 0x000fe4000bf66270 */
[----:B------:R-:W-:-:S11]  /*10cf0*/  ISETP.GE.AND P4, PT, R19, UR5, PT ;  /* 0x0000000513007c0c */ /* 0x000fd6000bf86270 */
[CC--:B-1----:R-:W-:Y:S02]  /*10d00*/  @!P3 LEA R2, P0, R18.reuse, R20.reuse, 0x1 ;  /* 0x000000141202b211 */ /* 0x0c2fe400078008ff */
[C---:B------:R-:W-:Y:S02]  /*10d10*/  @!P4 LEA R20, P2, R19.reuse, R20, 0x1 ;  /* 0x000000141314c211 */ /* 0x040fe400078408ff */
[-C--:B----4-:R-:W-:Y:S02]  /*10d20*/  @!P3 LEA.HI.X R3, R18, R0.reuse, R190, 0x1, P0 ;  /* 0x000000001203b211 */ /* 0x090fe400000f0cbe */
[----:B------:R-:W-:-:S03]  /*10d30*/  @!P4 LEA.HI.X R21, R19, R0, R189, 0x1, P2 ;  /* 0x000000001315c211 */ /* 0x000fc600010f0cbd */
[----:B-----5:R3:W-:Y:S04]  /*10d40*/  @!P3 ST.E.128 desc[UR52][R2.64], R48 ;  /* 0x000000300200b985 */ /* 0x0207e8000c101d34 */
[----:B------:R3:W-:Y:S02]  /*10d50*/  @!P4 ST.E.128 desc[UR52][R20.64], R56 ;  /* 0x000000381400c985 */ /* 0x0007e4000c101d34 */
.L_x_1122:
[----:B------:R-:W-:Y:S05]  /*10d60*/  BSYNC B1 ;  /* 0x0000000000017941 */ /* 0x000fea0003800000 */
.L_x_1121:
[----:B----4-:R4:W0:Y:S01]  /*10d70*/  SHFL.IDX PT, R0, R25, 0x2, 0x181f ;  /* 0x00581f0019007f89 */ /* 0x01082200000e0000 */
        /* <DEDUP_REMOVED lines=8> */
[-C--:B0-----:R-:W-:Y:S02]  /*10e00*/  @!P2 LEA.HI.X R3, R18, R0.reuse, R190, 0x1, P0 ;  /* 0x000000001203a211 */ /* 0x081fe400000f0cbe */
[----:B------:R-:W-:-:S03]  /*10e10*/  @!P3 LEA.HI.X R21, R19, R0, R189, 0x1, P1 ;  /* 0x000000001315b211 */ /* 0x000fc600008f0cbd */
[----:B-----5:R3:W-:Y:S04]  /*10e20*/  @!P2 ST.E.128 desc[UR52][R2.64], R40 ;  /* 0x000000280200a985 */ /* 0x0207e8000c101d34 */
[----:B------:R3:W-:Y:S02]  /*10e30*/  @!P3 ST.E.128 desc[UR52][R20.64], R12 ;  /* 0x0000000c1400b985 */ /* 0x0007e4000c101d34 */
.L_x_1124:
[----:B------:R-:W-:Y:S05]  /*10e40*/  BSYNC B1 ;  /* 0x0000000000017941 */ /* 0x000fea0003800000 */
.L_x_1123:
[----:B0-----:R-:W-:Y:S01]  /*10e50*/  VIADD R0, R26, 0x60 ;  /* 0x000000601a007836 */ /* 0x001fe20000000000 */
[----:B--2-4-:R-:W0:Y:S04]  /*10e60*/  SHFL.IDX PT, R25, R25, 0x3, 0x181f ;  /* 0x00781f0019197f89 */ /* 0x014e2800000e0000 */
[----:B------:R-:W-:Y:S01]  /*10e70*/  ISETP.GE.AND P0, PT, R0, R45, PT ;  /* 0x0000002d0000720c */ /* 0x000fe20003f06270 */
[----:B------:R-:W2:-:S12]  /*10e80*/  SHFL.IDX PT, R24, R24, 0x3, 0x181f ;  /* 0x00781f0018187f89 */ /* 0x000e9800000e0000 */
[----:B------:R-:W-:Y:S05]  /*10e90*/  @P0 BRA `(.L_x_1125) ;  /* 0x0000000800800947 */ /* 0x000fea0003800000 */
[----:B------:R-:W-:Y:S02]  /*10ea0*/  ULDC UR5, c[0x0][0xac8] ;  /* 0x0002b20000057ab9 */ /* 0x000fe40000000800 */
[----:B------:R-:W-:-:S13]  /*10eb0*/  ISETP.GE.AND P1, PT, R18, UR5, PT ;  /* 0x0000000512007c0c */ /* 0x000fda000bf26270 */
[----:B--23--:R-:W-:-:S04]  /*10ec0*/  @!P1 LEA R2, P0, R18, R24, 0x1 ;  /* 0x0000001812029211 */ /* 0x00cfc800078008ff */
[----:B0-----:R-:W-:Y:S02]  /*10ed0*/  @!P1 LEA.HI.X R3, R18, R25, R190, 0x1, P0 ;  /* 0x0000001912039211 */ /* 0x001fe400000f0cbe */
[----:B------:R-:W-:-:S03]  /*10ee0*/  ISETP.GE.AND P0, PT, R19, UR5, PT ;  /* 0x0000000513007c0c */ /* 0x000fc6000bf06270 */
[----:B-----5:R4:W-:Y:S10]  /*10ef0*/  @!P1 ST.E.128 desc[UR52][R2.64], R4 ;  /* 0x0000000402009985 */ /* 0x0209f4000c101d34 */
[----:B------:R-:W-:Y:S05]  /*10f00*/  @P0 BRA `(.L_x_1125) ;  /* 0x0000000800640947 */ /* 0x000fea0003800000 */
[----:B----4-:R-:W-:-:S04]  /*10f10*/  LEA R2, P0, R19, R24, 0x1 ;  /* 0x0000001813027211 */ /* 0x010fc800078008ff */
[----:B------:R-:W-:-:S05]  /*10f20*/  LEA.HI.X R3, R19, R25, R189, 0x1, P0 ;  /* 0x0000001913037211 */ /* 0x000fca00000f0cbd */
[----:B------:R0:W-:Y:S01]  /*10f30*/  ST.E.128 desc[UR52][R2.64], R8 ;  /* 0x0000000802007985 */ /* 0x0001e2000c101d34 */
[----:B------:R-:W-:Y:S05]  /*10f40*/  BRA `(.L_x_1125) ;  /* 0x0000000800547947 */ /* 0x000fea0003800000 */
.L_x_1118:
[----:B------:R-:W0:Y:S01]  /*10f50*/  LDC R8, c[0x0][0xbe8] ;  /* 0x0002fa00ff087b82 */ /* 0x000e220000000800 */
[----:B------:R-:W-:Y:S01]  /*10f60*/  ISETP.GE.AND P0, PT, R191, 0x80, PT ;  /* 0x00000080bf00780c */ /* 0x000fe20003f06270 */
[----:B------:R-:W-:Y:S01]  /*10f70*/  USHF.R.S32.HI UR8, URZ, 0x1f, UR38 ;  /* 0x0000001f3f087899 */ /* 0x000fe20008011426 */
[----:B------:R-:W-:Y:S01]  /*10f80*/  BSSY B1, `(.L_x_1126) ;  /* 0x000002f000017945 */ /* 0x000fe20003800000 */
[----:B------:R-:W-:Y:S01]  /*10f90*/  USHF.R.S32.HI UR9, URZ, 0x1f, UR44 ;  /* 0x0000001f3f097899 */ /* 0x000fe2000801142c */
[----:B------:R-:W-:Y:S01]  /*10fa0*/  IMAD R6, R22, 0x20, R184 ;  /* 0x0000002016067824 */ /* 0x000fe200078e02b8 */
[----:B0-----:R-:W-:-:S13]  /*10fb0*/  ISETP.NE.AND P1, PT, R8, 0x1, PT ;  /* 0x000000010800780c */ /* 0x001fda0003f25270 */
[----:B------:R-:W0:Y:S08]  /*10fc0*/  @P1 LDC R9, c[0x0][0xbec] ;  /* 0x0002fb00ff091b82 */ /* 0x000e300000000800 */
[----:B------:R-:W1:Y:S01]  /*10fd0*/  @P1 LDC R11, c[0x0][0xbf0] ;  /* 0x0002fc00ff0b1b82 */ /* 0x000e620000000800 */
[----:B------:R-:W-:Y:S05]  /*10fe0*/  @P0 BRA `(.L_x_1127) ;  /* 0x0000000000a00947 */ /* 0x000fea0003800000 */
[----:B------:R-:W2:Y:S01]  /*10ff0*/  S2R R0, SR_TID.X ;  /* 0x0000000000007919 */ /* 0x000ea20000002100 */
[----:B------:R-:W3:Y:S01]  /*11000*/  LDC R3, c[0x0][0xbe8] ;  /* 0x0002fa00ff037b82 */ /* 0x000ee20000000800 */
[----:B------:R-:W-:Y:S01]  /*11010*/  IMAD.U32 R4, RZ, RZ, UR37 ;  /* 0x00000025ff047e24 */ /* 0x000fe2000f8e00ff */
[----:B------:R-:W-:Y:S02]  /*11020*/  ULDC UR5, c[0x0][0xa88] ;  /* 0x0002a20000057ab9 */ /* 0x000fe40000000800 */
[----:B---3--:R-:W-:Y:S02]  /*11030*/  IMAD R5, R3, UR5, RZ ;  /* 0x0000000503057c24 */ /* 0x008fe4000f8e02ff */
[----:B--2---:R-:W-:-:S04]  /*11040*/  IADD3 R4, R4, -0x80, R0 ;  /* 0xffffff8004047810 */ /* 0x004fc80007ffe000 */
[----:B------:R-:W-:-:S13]  /*11050*/  ISETP.GE.AND P0, PT, R4, R5, PT ;  /* 0x000000050400720c */ /* 0x000fda0003f06270 */
[----:B------:R-:W-:Y:S05]  /*11060*/  @P0 BRA `(.L_x_1127) ;  /* 0x0000000000800947 */ /* 0x000fea0003800000 */
[----:B------:R-:W-:Y:S01]  /*11070*/  ISETP.NE.AND P0, PT, R3, 0x1, PT ;  /* 0x000000010300780c */ /* 0x000fe20003f05270 */
[----:B------:R-:W-:Y:S01]  /*11080*/  ULDC.64 UR10, c[0x0][0xb90] ;  /* 0x0002e400000a7ab9 */ /* 0x000fe20000000a00 */
[----:B------:R-:W-:Y:S01]  /*11090*/  IMAD.MOV.U32 R2, RZ, RZ, R4 ;  /* 0x000000ffff027224 */ /* 0x000fe200078e0004 */
[----:B------:R-:W-:Y:S02]  /*110a0*/  UIMAD UR5, UR8, UR10, URZ ;  /* 0x0000000a080572a4 */ /* 0x000fe4000f8e023f */
[----:B------:R-:W-:Y:S02]  /*110b0*/  UIMAD.WIDE.U32 UR6, UR38, UR10, URZ ;  /* 0x0000000a260672a5 */ /* 0x000fe4000f8e003f */
[----:B------:R-:W-:-:S03]  /*110c0*/  UIMAD UR5, UR38, UR11, UR5 ;  /* 0x0000000b260572a4 */ /* 0x000fc6000f8e0205 */
[----:B------:R-:W-:Y:S01]  /*110d0*/  ULDC.64 UR10, c[0x0][0xb98] ;  /* 0x0002e600000a7ab9 */ /* 0x000fe20000000a00 */
[----:B------:R-:W-:Y:S02]  /*110e0*/  UIADD3 UR7, UR7, UR5, URZ ;  /* 0x0000000507077290 */ /* 0x000fe4000fffe03f */
[----:B------:R-:W2:Y:S01]  /*110f0*/  @P0 LDC R5, c[0x0][0xbec] ;  /* 0x0002fb00ff050b82 */ /* 0x000ea20000000800 */
[----:B------:R-:W-:Y:S02]  /*11100*/  UIMAD UR5, UR9, UR10, URZ ;  /* 0x0000000a090572a4 */ /* 0x000fe4000f8e023f */
[----:B------:R-:W-:Y:S02]  /*11110*/  UIMAD.WIDE.U32 UR6, UR44, UR10, UR6 ;  /* 0x0000000a2c0672a5 */ /* 0x000fe4000f8e0006 */
[----:B------:R-:W-:-:S03]  /*11120*/  UIMAD UR5, UR44, UR11, UR5 ;  /* 0x0000000b2c0572a4 */ /* 0x000fc6000f8e0205 */
[----:B------:R-:W3:Y:S01]  /*11130*/  @P0 LDC R7, c[0x0][0xbf0] ;  /* 0x0002fc00ff070b82 */ /* 0x000ee20000000800 */
[----:B------:R-:W-:Y:S01]  /*11140*/  ULDC.64 UR10, c[0x0][0xb88] ;  /* 0x0002e200000a7ab9 */ /* 0x000fe20000000a00 */
[----:B--2---:R-:W-:-:S05]  /*11150*/  @P0 IMAD.HI.U32 R0, R4, R5, RZ ;  /* 0x0000000504000227 */ /* 0x004fca00078e00ff */
[----:B---3--:R-:W-:-:S05]  /*11160*/  @P0 SHF.R.U32.HI R2, RZ, R7, R0 ;  /* 0x00000007ff020219 */ /* 0x008fca0000011600 */
[----:B------:R-:W-:-:S04]  /*11170*/  IMAD.MOV R5, RZ, RZ, -R2 ;  /* 0x000000ffff057224 */ /* 0x000fc800078e0a02 */
[----:B------:R-:W-:Y:S01]  /*11180*/  IMAD R5, R3, R5, R4 ;  /* 0x0000000503057224 */ /* 0x000fe200078e0204 */
[----:B------:R-:W-:Y:S01]  /*11190*/  SHF.R.S32.HI R3, RZ, 0x1f, R2 ;  /* 0x0000001fff037819 */ /* 0x000fe20000011402 */
[----:B------:R-:W-:Y:S01]  /*111a0*/  IMAD.U32 R4, RZ, RZ, UR5 ;  /* 0x00000005ff047e24 */ /* 0x000fe2000f8e00ff */
        /* <DEDUP_REMOVED lines=12> */
.L_x_1127:
[----:B------:R-:W-:Y:S05]  /*11270*/  BSYNC B1 ;  /* 0x0000000000017941 */ /* 0x000fea0003800000 */
.L_x_1126:
[----:B------:R-:W-:Y:S01]  /*11280*/  ULDC.64 UR10, c[0x0][0xae8] ;  /* 0x0002ba00000a7ab9 */ /* 0x000fe20000000a00 */
[----:B------:R-:W-:Y:S01]  /*11290*/  VIADD R6, R6, UR37 ;  /* 0x0000002506067c36 */ /* 0x000fe20008000000 */
[----:B------:R-:W-:Y:S01]  /*112a0*/  UIMAD UR5, UR8, UR10, URZ ;  /* 0x0000000a080572a4 */ /* 0x000fe2000f8e023f */
[----:B------:R-:W-:Y:S01]  /*112b0*/  BSSY B1, `(.L_x_1128) ;  /* 0x0000034000017945 */ /* 0x000fe20003800000 */
[----:B------:R-:W-:Y:S01]  /*112c0*/  UIMAD.WIDE.U32 UR6, UR38, UR10, URZ ;  /* 0x0000000a260672a5 */ /* 0x000fe2000f8e003f */
[----:B0-----:R-:W-:Y:S01]  /*112d0*/  @P1 IMAD.HI.U32 R0, R6, R9, RZ ;  /* 0x0000000906001227 */ /* 0x001fe200078e00ff */
[----:B------:R-:W-:-:S03]  /*112e0*/  UIMAD UR5, UR38, UR11, UR5 ;  /* 0x0000000b260572a4 */ /* 0x000fc6000f8e0205 */
[----:B------:R-:W-:Y:S01]  /*112f0*/  ULDC.64 UR10, c[0x0][0xaf0] ;  /* 0x0002bc00000a7ab9 */ /* 0x000fe20000000a00 */
[----:B------:R-:W-:Y:S01]  /*11300*/  UIADD3 UR7, UR7, UR5, URZ ;  /* 0x0000000507077290 */ /* 0x000fe2000fffe03f */
[----:B--2---:R-:W-:Y:S01]  /*11310*/  IMAD.MOV.U32 R5, RZ, RZ, R6 ;  /* 0x000000ffff057224 */ /* 0x004fe200078e0006 */
        /* <DEDUP_REMOVED lines=8> */
[----:B------:R-:W-:Y:S02]  /*113a0*/  IMAD.U32 R3, RZ, RZ, UR7 ;  /* 0x00000007ff037e24 */ /* 0x000fe4000f8e00ff */
[----:B------:R-:W-:Y:S02]  /*113b0*/  IMAD R0, R0, UR8, RZ ;  /* 0x0000000800007c24 */ /* 0x000fe4000f8e02ff */
[----:B------:R-:W-:Y:S02]  /*113c0*/  IMAD R7, R8, R7, R6 ;  /* 0x0000000708077224 */ /* 0x000fe400078e0206 */
[----:B------:R-:W-:Y:S01]  /*113d0*/  IMAD.U32 R2, RZ, RZ, UR6 ;  /* 0x00000006ff027e24 */ /* 0x000fe2000f8e00ff */
[----:B------:R-:W-:Y:S01]  /*113e0*/  ULDC.64 UR6, c[0x0][0xad8] ;  /* 0x0002b60000067ab9 */ /* 0x000fe20000000a00 */
[----:B------:R-:W-:Y:S01]  /*113f0*/  IMAD.U32 R3, RZ, RZ, UR5 ;  /* 0x00000005ff037e24 */ /* 0x000fe2000f8e00ff */
[----:B------:R-:W-:Y:S01]  /*11400*/  ULDC UR5, c[0x0][0xa88] ;  /* 0x0002a20000057ab9 */ /* 0x000fe20000000800 */
[C---:B------:R-:W-:Y:S01]  /*11410*/  IMAD R9, R5.reuse, UR9, R0 ;  /* 0x0000000905097c24 */ /* 0x040fe2000f8e0200 */
[----:B------:R-:W-:Y:S01]  /*11420*/  SHF.R.S32.HI R0, RZ, 0x1f, R7 ;  /* 0x0000001fff007819 */ /* 0x000fe20000011407 */
[----:B------:R-:W-:-:S04]  /*11430*/  IMAD.WIDE.U32 R2, R5, UR8, R2 ;  /* 0x0000000805027c25 */ /* 0x000fc8000f8e0002 */
[----:B------:R-:W-:Y:S02]  /*11440*/  IMAD.IADD R3, R3, 0x1, R9 ;  /* 0x0000000103037824 */ /* 0x000fe400078e0209 */
[----:B------:R-:W-:Y:S02]  /*11450*/  IMAD R4, R0, UR6, RZ ;  /* 0x0000000600047c24 */ /* 0x000fe4000f8e02ff */
[----:B------:R-:W-:Y:S02]  /*11460*/  VIADD R6, R184, UR37 ;  /* 0x00000025b8067c36 */ /* 0x000fe40008000000 */
[----:B------:R-:W-:Y:S02]  /*11470*/  IMAD R9, R8, UR5, RZ ;  /* 0x0000000508097c24 */ /* 0x000fe4000f8e02ff */
[C---:B------:R-:W-:Y:S02]  /*11480*/  IMAD R5, R7.reuse, UR7, R4 ;  /* 0x0000000707057c24 */ /* 0x040fe4000f8e0204 */
[----:B------:R-:W-:Y:S01]  /*11490*/  IMAD.WIDE.U32 R2, R7, UR6, R2 ;  /* 0x0000000607027c25 */ /* 0x000fe2000f8e0002 */
[----:B------:R-:W-:Y:S01]  /*114a0*/  ISETP.GE.AND P2, PT, R6, R9, PT ;  /* 0x000000090600720c */ /* 0x000fe20003f46270 */
[----:B------:R-:W-:-:S02]  /*114b0*/  ULDC.64 UR6, c[0x0][0xa80] ;  /* 0x0002a00000067ab9 */ /* 0x000fc40000000a00 */
[----:B------:R-:W-:Y:S01]  /*114c0*/  VIADD R0, R6, 0x20 ;  /* 0x0000002006007836 */ /* 0x000fe20000000000 */
[----:B------:R-:W-:Y:S01]  /*114d0*/  LEA R4, P3, R2, UR6, 0x1 ;  /* 0x0000000602047c11 */ /* 0x000fe2000f8608ff */
[----:B------:R-:W-:-:S03]  /*114e0*/  IMAD.IADD R3, R3, 0x1, R5 ;  /* 0x0000000103037824 */ /* 0x000fc600078e0205 */
[-C--:B------:R-:W-:Y:S01]  /*114f0*/  ISETP.GE.AND P1, PT, R0, R9.reuse, PT ;  /* 0x000000090000720c */ /* 0x080fe20003f26270 */
[----:B------:R-:W-:Y:S01]  /*11500*/  VIADD R0, R6, 0x40 ;  /* 0x0000004006007836 */ /* 0x000fe20000000000 */
[----:B------:R-:W-:Y:S02]  /*11510*/  LEA.HI.X R5, R2, UR7, R3, 0x1, P3 ;  /* 0x0000000702057c11 */ /* 0x000fe400098f0c03 */
[----:B------:R0:W1:Y:S02]  /*11520*/  SHFL.IDX PT, R2, R4, RZ, 0x181f ;  /* 0x00181fff04027589 */ /* 0x00006400000e0000 */
[----:B------:R-:W-:Y:S02]  /*11530*/  ISETP.GE.AND P0, PT, R0, R9, PT ;  /* 0x000000090000720c */ /* 0x000fe40003f06270 */
[----:B------:R0:W2:Y:S01]  /*11540*/  SHFL.IDX PT, R0, R5, RZ, 0x181f ;  /* 0x00181fff05007589 */ /* 0x0000a200000e0000 */
[----:B------:R-:W-:Y:S10]  /*11550*/  @P2 BRA `(.L_x_1129) ;  /* 0x0000000000242947 */ /* 0x000ff40003800000 */
[----:B------:R-:W-:Y:S02]  /*11560*/  ULDC UR5, c[0x0][0xac8] ;  /* 0x0002b20000057ab9 */ /* 0x000fe40000000800 */
[----:B------:R-:W-:Y:S02]  /*11570*/  ISETP.GE.AND P4, PT, R18, UR5, PT ;  /* 0x0000000512007c0c */ /* 0x000fe4000bf86270 */
[----:B------:R-:W-:-:S11]  /*11580*/  ISETP.GE.AND P5, PT, R19, UR5, PT ;  /* 0x0000000513007c0c */ /* 0x000fd6000bfa6270 */
[CC--:B-1----:R-:W-:Y:S02]  /*11590*/  @!P4 LEA R10, P2, R18.reuse, R2.reuse, 0x1 ;  /* 0x00000002120ac211 */ /* 0x0c2fe400078408ff */
[C---:B------:R-:W-:Y:S02]  /*115a0*/  @!P5 LEA R2, P3, R19.reuse, R2, 0x1 ;  /* 0x000000021302d211 */ /* 0x040fe400078608ff */
[-C--:B--2---:R-:W-:Y:S02]  /*115b0*/  @!P4 LEA.HI.X R11, R18, R0.reuse, R190, 0x1, P2 ;  /* 0x00000000120bc211 */ /* 0x084fe400010f0cbe */
[----:B------:R-:W-:-:S03]  /*115c0*/  @!P5 LEA.HI.X R3, R19, R0, R189, 0x1, P3 ;  /* 0x000000001303d211 */ /* 0x000fc600018f0cbd */
[----:B------:R3:W-:Y:S04]  /*115d0*/  @!P4 ST.E.128 desc[UR52][R10.64], RZ ;  /* 0x000000ff0a00c985 */ /* 0x0007e8000c101d34 */
[----:B------:R3:W-:Y:S02]  /*115e0*/  @!P5 ST.E.128 desc[UR52][R2.64], RZ ;  /* 0x000000ff0200d985 */ /* 0x0007e4000c101d34 */
.L_x_1129:
[----:B------:R-:W-:Y:S05]  /*115f0*/  BSYNC B1 ;  /* 0x0000000000017941 */ /* 0x000fea0003800000 */
.L_x_1128:
        /* <DEDUP_REMOVED lines=11> */
[----:B------:R3:W-:Y:S04]  /*116b0*/  @!P3 ST.E.128 desc[UR52][R10.64], RZ ;  /* 0x000000ff0a00b985 */ /* 0x0007e8000c101d34 */
[----:B------:R3:W-:Y:S02]  /*116c0*/  @!P4 ST.E.128 desc[UR52][R2.64], RZ ;  /* 0x000000ff0200c985 */ /* 0x0007e4000c101d34 */
.L_x_1131:
[----:B------:R-:W-:Y:S05]  /*116d0*/  BSYNC B1 ;  /* 0x0000000000017941 */ /* 0x000fea0003800000 */
.L_x_1130:
        /* <DEDUP_REMOVED lines=11> */
[----:B------:R3:W-:Y:S04]  /*11790*/  @!P2 ST.E.128 desc[UR52][R10.64], RZ ;  /* 0x000000ff0a00a985 */ /* 0x0007e8000c101d34 */
[----:B------:R3:W-:Y:S02]  /*117a0*/  @!P3 ST.E.128 desc[UR52][R2.64], RZ ;  /* 0x000000ff0200b985 */ /* 0x0007e4000c101d34 */
.L_x_1133:
[----:B------:R-:W-:Y:S05]  /*117b0*/  BSYNC B1 ;  /* 0x0000000000017941 */ /* 0x000fea0003800000 */
.L_x_1132:
[----:B---3--:R-:W-:Y:S01]  /*117c0*/  VIADD R3, R6, 0x60 ;  /* 0x0000006006037836 */ /* 0x008fe20000000000 */
[----:B0-----:R0:W3:Y:S04]  /*117d0*/  SHFL.IDX PT, R0, R5, 0x3, 0x181f ;  /* 0x00781f0005007f89 */ /* 0x0010e800000e0000 */
[----:B------:R-:W-:Y:S01]  /*117e0*/  ISETP.GE.AND P0, PT, R3, R9, PT ;  /* 0x000000090300720c */ /* 0x000fe20003f06270 */
[----:B-1----:R0:W1:-:S12]  /*117f0*/  SHFL.IDX PT, R2, R4, 0x3, 0x181f ;  /* 0x00781f0004027f89 */ /* 0x00205800000e0000 */
[----:B0-----:R-:W-:Y:S05]  /*11800*/  @P0 BRA `(.L_x_1125) ;  /* 0x0000000000240947 */ /* 0x001fea0003800000 */
[----:B------:R-:W-:Y:S02]  /*11810*/  ULDC UR5, c[0x0][0xac8] ;  /* 0x0002b20000057ab9 */ /* 0x000fe40000000800 */
[----:B------:R-:W-:Y:S02]  /*11820*/  ISETP.GE.AND P2, PT, R18, UR5, PT ;  /* 0x0000000512007c0c */ /* 0x000fe4000bf46270 */
[----:B------:R-:W-:-:S11]  /*11830*/  ISETP.GE.AND P3, PT, R19, UR5, PT ;  /* 0x0000000513007c0c */ /* 0x000fd6000bf66270 */
[CC--:B-12-4-:R-:W-:Y:S02]  /*11840*/  @!P2 LEA R4, P0, R18.reuse, R2.reuse, 0x1 ;  /* 0x000000021204a211 */ /* 0x0d6fe400078008ff */
[C---:B------:R-:W-:Y:S02]  /*11850*/  @!P3 LEA R2, P1, R19.reuse, R2, 0x1 ;  /* 0x000000021302b211 */ /* 0x040fe400078208ff */
[-C--:B---3--:R-:W-:Y:S02]  /*11860*/  @!P2 LEA.HI.X R5, R18, R0.reuse, R190, 0x1, P0 ;  /* 0x000000001205a211 */ /* 0x088fe400000f0cbe */
[----:B------:R-:W-:-:S03]  /*11870*/  @!P3 LEA.HI.X R3, R19, R0, R189, 0x1, P1 ;  /* 0x000000001303b211 */ /* 0x000fc600008f0cbd */
[----:B------:R0:W-:Y:S04]  /*11880*/  @!P2 ST.E.128 desc[UR52][R4.64], RZ ;  /* 0x000000ff0400a985 */ /* 0x0001e8000c101d34 */
[----:B------:R0:W-:Y:S02]  /*11890*/  @!P3 ST.E.128 desc[UR52][R2.64], RZ ;  /* 0x000000ff0200b985 */ /* 0x0001e4000c101d34 */
.L_x_1125:
[----:B------:R-:W-:Y:S05]  /*118a0*/  BSYNC B0 ;  /* 0x0000000000007941 */ /* 0x000fea0003800000 */
.L_x_1117:
[----:B------:R-:W-:Y:S02]  /*118b0*/  ULDC UR5, c[0x0][0xc38] ;  /* 0x00030e0000057ab9 */ /* 0x000fe40000000800 */
[----:B------:R-:W-:-:S06]  /*118c0*/  UISETP.GE.AND UP0, UPT, UR4, UR5, UPT ;  /* 0x000000050400728c */ /* 0x000fcc000bf06270 */
[----:B------:R-:W-:-:S13]  /*118d0*/  PLOP3.LUT P0, PT, PT, PT, UP0, 0x80, 0x0 ;  /* 0x000000000000781c */ /* 0x000fda0003f0f008 */
[----:B------:R-:W-:Y:S05]  /*118e0*/  @!P0 BRA `(.L_x_1134) ;  /* 0xfffffef000f48947 */ /* 0x000fea000383ffff */
[----:B------:R-:W-:Y:S05]  /*118f0*/  EXIT ;  /* 0x000000000000794d */ /* 0x000fea0003800000 */
.L_x_1028:
[----:B------:R-:W-:-:S08]  /*11900*/  NOP ;  /* 0x0000000000007918 */ /* 0x000fd00000000000 */
[----:B------:R-:W0:-:S00]  /*11910*/  USETMAXREG.DEALLOC.CTAPOOL 0x28 ;  /* 0x00000028000079c8 */ /* 0x000e0000080e0500 */
[----:B0-----:R-:W-:-:S06]  /*11920*/  LOP3.LUT R0, R0, 0x3, RZ, 0xc0, !PT ;  /* 0x0000000300007812 */ /* 0x001fcc00078ec0ff */
[----:B------:R-:W0:Y:S01]  /*11930*/  S2UR UR10, SR_CTAID.X ;  /* 0x00000000000a79c3 */ /* 0x000e220000002500 */
[----:B------:R-:W-:Y:S01]  /*11940*/  LOP3.LUT R19, R19, 0xfffffeff, RZ, 0xc0, !PT ;  /* 0xfffffeff13137812 */ /* 0x000fe200078ec0ff */
[----:B------:R-:W-:Y:S01]  /*11950*/  IMAD.MOV.U32 R23, RZ, RZ, RZ ;  /* 0x000000ffff177224 */ /* 0x000fe200078e00ff */
[----:B------:R1:W2:Y:S01]  /*11960*/  SHFL.IDX PT, R2, R0, RZ, 0x1f ;  /* 0x00001fff00027589 */ /* 0x0002a200000e0000 */
[----:B------:R-:W-:Y:S02]  /*11970*/  IMAD.MOV.U32 R26, RZ, RZ, 0x1 ;  /* 0x00000001ff1a7424 */ /* 0x000fe400078e00ff */
[----:B------:R-:W-:Y:S02]  /*11980*/  IMAD.MOV.U32 R36, RZ, RZ, RZ ;  /* 0x000000ffff247224 */ /* 0x000fe400078e00ff */
[----:B-1----:R-:W0:Y:S01]  /*11990*/  LDC R0, c[0x0][0xc38] ;  /* 0x00030e00ff007b82 */ /* 0x002e220000000800 */
[----:B--2---:R-:W-:-:S13]  /*119a0*/  ISETP.NE.AND P0, PT, R2, RZ, PT ;  /* 0x000000ff0200720c */ /* 0x004fda0003f05270 */
[----:B------:R-:W-:Y:S01]  /*119b0*/  @P0 LOP3.LUT R19, R19, 0x100, RZ, 0xfc, !PT ;  /* 0x0000010013130812 */ /* 0x000fe200078efcff */
[----:B------:R-:W-:Y:S06]  /*119c0*/  @P0 BAR.ARV 0x4, 0x180 ;  /* 0x0106000000000b1d */ /* 0x000fec0000002000 */
[----:B0-----:R-:W-:-:S13]  /*119d0*/  ISETP.LE.AND P0, PT, R0, UR10, PT ;  /* 0x0000000a00007c0c */ /* 0x001fda000bf03270 */
[----:B------:R-:W-:Y:S05]  /*119e0*/  @P0 BRA `(.L_x_1135) ;  /* 0x0000004000640947 */ /* 0x000fea0003800000 */
[----:B------:R-:W0:Y:S01]  /*119f0*/  S2R R5, SR_TID.X ;  /* 0x0000000000057919 */ /* 0x000e220000002100 */
[----:B------:R-:W-:Y:S01]  /*11a00*/  ULDC.64 UR6, c[0x0][0x2f0] ;  /* 0x0000bc0000067ab9 */ /* 0x000fe20000000a00 */
[----:B------:R-:W-:Y:S01]  /*11a10*/  ULDC UR9, c[0x0][0x2b8] ;  /* 0x0000ae0000097ab9 */ /* 0x000fe20000000800 */
[----:B------:R-:W-:Y:S01]  /*11a20*/  LOP3.LUT R19, R19, 0xfffffffe, RZ, 0xc0, !PT ;  /* 0xfffffffe13137812 */ /* 0x000fe200078ec0ff */
[----:B------:R-:W1:Y:S01]  /*11a30*/  S2UR UR8, SR_CgaCtaId ;  /* 0x00000000000879c3 */ /* 0x000e620000008800 */
[----:B------:R-:W-:Y:S01]  /*11a40*/  ULDC.64 UR4, c[0x0][0x418] ;  /* 0x0001060000047ab9 */ /* 0x000fe20000000a00 */
[----:B------:R-:W-:Y:S01]  /*11a50*/  ULDC UR39, c[0x0][0x288] ;  /* 0x0000a20000277ab9 */ /* 0x000fe20000000800 */
[----:B------:R-:W-:Y:S01]  /*11a60*/  UISETP.NE.U32.AND UP0, UPT, UR4, URZ, UPT ;  /* 0x0000003f0400728c */ /* 0x000fe2000bf05070 */
[----:B------:R-:W-:Y:S01]  /*11a70*/  IMAD.U32 R34, RZ, RZ, UR10 ;  /* 0x0000000aff227e24 */ /* 0x000fe2000f8e00ff */
[----:B------:R-:W-:Y:S01]  /*11a80*/  ULDC UR38, c[0x0][0x448] ;  /* 0x0001120000267ab9 */ /* 0x000fe20000000800 */
[----:B------:R-:W-:Y:S01]  /*11a90*/  ULDC UR4, c[0x0][0x424] ;  /* 0x0001090000047ab9 */ /* 0x000fe20000000800 */
[----:B------:R-:W-:Y:S01]  /*11aa0*/  UISETP.NE.AND.EX UP0, UPT, UR5, URZ, UPT, UP0 ;  /* 0x0000003f0500728c */ /* 0x000fe2000bf05300 */
[----:B------:R-:W-:Y:S01]  /*11ab0*/  IMAD.MOV.U32 R26, RZ, RZ, 0x1 ;  /* 0x00000001ff1a7424 */ /* 0x000fe200078e00ff */
[----:B------:R-:W-:Y:S01]  /*11ac0*/  UIMAD UR38, UR38, UR39, URZ ;  /* 0x00000027262672a4 */ /* 0x000fe2000f8e023f */
[----:B------:R-:W-:Y:S01]  /*11ad0*/  IMAD.MOV.U32 R36, RZ, RZ, RZ ;  /* 0x000000ffff247224 */ /* 0x000fe200078e00ff */
[----:B------:R-:W-:Y:S01]  /*11ae0*/  USEL UR4, UR4, 0x1, UP0 ;  /* 0x0000000104047887 */ /* 0x000fe20008000000 */
[----:B------:R-:W-:Y:S01]  /*11af0*/  IMAD.MOV.U32 R23, RZ, RZ, RZ ;  /* 0x000000ffff177224 */ /* 0x000fe200078e00ff */
[----:B------:R-:W-:Y:S01]  /*11b00*/  UMOV UR5, 0x400 ;  /* 0x0000040000057882 */ /* 0x000fe20000000000 */
[----:B------:R-:W-:-:S02]  /*11b10*/  ULOP3.LUT UR46, UR36, 0x2, URZ, 0xfc, !UPT ;  /* 0x00000002242e7892 */ /* 0x000fc4000f8efc3f */
[----:B------:R-:W-:Y:S01]  /*11b20*/  UIMAD UR37, UR4, UR6, URZ ;  /* 0x00000006042572a4 */ /* 0x000fe2000f8e023f */
[----:B------:R-:W-:-:S03]  /*11b30*/  ULDC UR48, c[0x0][0xc] ;  /* 0x0000030000307ab9 */ /* 0x000fc60000000800 */
[----:B------:R-:W-:Y:S02]  /*11b40*/  UIADD3 UR4, UR37, 0x7f, URZ ;  /* 0x0000007f25047890 */ /* 0x000fe4000fffe03f */
[----:B------:R-:W-:Y:S02]  /*11b50*/  UIADD3 UR47, UR37, 0x1, -UR39 ;  /* 0x00000001252f7890 */ /* 0x000fe4000fffe827 */
[----:B-1----:R-:W-:Y:S02]  /*11b60*/  ULEA UR8, UR8, UR5, 0x18 ;  /* 0x0000000508087291 */ /* 0x002fe4000f8ec03f */
[----:B------:R-:W-:Y:S01]  /*11b70*/  USHF.R.S32.HI UR5, URZ, 0x1f, UR4 ;  /* 0x0000001f3f057899 */ /* 0x000fe20008011404 */
[C---:B0-----:R-:W-:Y:S01]  /*11b80*/  IMAD.SHL.U32 R30, R5.reuse, 0x8, RZ ;  /* 0x00000008051e7824 */ /* 0x041fe200078e00ff */
[----:B------:R-:W-:Y:S02]  /*11b90*/  LOP3.LUT R4, R5, 0x7f, RZ, 0xc0, !PT ;  /* 0x0000007f05047812 */ /* 0x000fe400078ec0ff */
[----:B------:R-:W-:Y:S01]  /*11ba0*/  IMAD.U32 R16, RZ, RZ, UR8 ;  /* 0x00000008ff107e24 */ /* 0x000fe2000f8e00ff */
[----:B------:R-:W-:Y:S01]  /*11bb0*/  ULEA.HI UR5, UR5, UR4, URZ, 0x7 ;  /* 0x0000000405057291 */ /* 0x000fe2000f8f383f */
[C---:B------:R-:W-:Y:S01]  /*11bc0*/  LOP3.LUT R0, R30.reuse, 0x1f8, RZ, 0xc0, !PT ;  /* 0x000001f81e007812 */ /* 0x040fe200078ec0ff */
[----:B------:R-:W-:Y:S01]  /*11bd0*/  UIADD3 UR39, UR37, -UR39, URZ ;  /* 0x8000002725277290 */ /* 0x000fe2000fffe03f */
[----:B------:R-:W-:Y:S01]  /*11be0*/  LOP3.LUT R35, R30, 0x38, RZ, 0xc0, !PT ;  /* 0x000000381e237812 */ /* 0x000fe200078ec0ff */
[----:B------:R-:W-:Y:S01]  /*11bf0*/  USHF.R.S32.HI UR40, URZ, 0x7, UR5 ;  /* 0x000000073f287899 */ /* 0x000fe20008011405 */
[----:B------:R-:W-:-:S02]  /*11c00*/  LOP3.LUT R3, R0, 0x38, R5, 0x78, !PT ;  /* 0x0000003800037812 */ /* 0x000fc400078e7805 */
[----:B------:R-:W-:Y:S02]  /*11c10*/  LOP3.LUT R0, R35, 0x40, RZ, 0xfc, !PT ;  /* 0x0000004023007812 */ /* 0x000fe400078efcff */
[----:B------:R-:W-:Y:S02]  /*11c20*/  LOP3.LUT R30, R3, 0x200, R30, 0xf8, !PT ;  /* 0x00000200031e7812 */ /* 0x000fe400078ef81e */
[C---:B------:R-:W-:Y:S02]  /*11c30*/  ISETP.GE.AND P2, PT, R0.reuse, UR7, PT ;  /* 0x0000000700007c0c */ /* 0x040fe4000bf46270 */
[----:B------:R-:W-:Y:S01]  /*11c40*/  ISETP.GE.AND P1, PT, R0, UR9, PT ;  /* 0x0000000900007c0c */ /* 0x000fe2000bf26270 */
[----:B------:R-:W-:Y:S01]  /*11c50*/  IMAD R33, R30, 0x2, R16 ;  /* 0x000000021e217824 */ /* 0x000fe200078e0210 */
[----:B------:R-:W-:Y:S01]  /*11c60*/  ISETP.GE.AND P0, PT, R0, UR7, PT ;  /* 0x0000000700007c0c */ /* 0x000fe2000bf06270 */
[----:B------:R-:W-:Y:S01]  /*11c70*/  IMAD.SHL.U32 R0, R5, 0x10, RZ ;  /* 0x0000001005007824 */ /* 0x000fe200078e00ff */
[----:B------:R-:W-:-:S04]  /*11c80*/  SHF.R.U32.HI R37, RZ, 0x3, R4 ;  /* 0x00000003ff257819 */ /* 0x000fc80000011604 */
[----:B------:R-:W-:-:S03]  /*11c90*/  LOP3.LUT R2, R0, 0x70, RZ, 0xc0, !PT ;  /* 0x0000007000027812 */ /* 0x000fc600078ec0ff */
[----:B------:R-:W-:Y:S02]  /*11ca0*/  @P2 LOP3.LUT R19, R19, 0x1, RZ, 0xfc, !PT ;  /* 0x0000000113132812 */ /* 0x000fe400078efcff */
[----:B------:R-:W-:Y:S02]  /*11cb0*/  LOP3.LUT R0, R37, R2, RZ, 0xfc, !PT ;  /* 0x0000000225007212 */ /* 0x000fe400078efcff */
[----:B------:R-:W-:-:S04]  /*11cc0*/  LOP3.LUT R19, R19, 0xffffffbf, RZ, 0xc0, !PT ;  /* 0xffffffbf13137812 */ /* 0x000fc800078ec0ff */
[----:B------:R-:W-:Y:S02]  /*11cd0*/  @P1 LOP3.LUT R19, R19, 0x40, RZ, 0xfc, !PT ;  /* 0x0000004013131812 */ /* 0x000fe400078efcff */
[----:B------:R-:W-:Y:S02]  /*11ce0*/  ISETP.GE.AND P1, PT, R35, UR7, PT ;  /* 0x0000000723007c0c */ /* 0x000fe4000bf26270 */
[----:B------:R-:W-:-:S04]  /*11cf0*/  LOP3.LUT R19, R19, 0xfffffffb, RZ, 0xc0, !PT ;  /* 0xfffffffb13137812 */ /* 0x000fc800078ec0ff */
[----:B------:R-:W-:Y:S02]  /*11d00*/  @P0 LOP3.LUT R19, R19, 0x4, RZ, 0xfc, !PT ;  /* 0x0000000413130812 */ /* 0x000fe400078efcff */
[----:B------:R-:W-:Y:S02]  /*11d10*/  ISETP.GE.AND P0, PT, R35, UR7, PT ;  /* 0x0000000723007c0c */ /* 0x000fe4000bf06270 */
[----:B------:R-:W-:-:S04]  /*11d20*/  LOP3.LUT R19, R19, 0xfffffffd, RZ, 0xc0, !PT ;  /* 0xfffffffd13137812 */ /* 0x000fc800078ec0ff */
[----:B------:R-:W-:-:S04]  /*11d30*/  @P1 LOP3.LUT R19, R19, 0x2, RZ, 0xfc, !PT ;  /* 0x0000000213131812 */ /* 0x000fc800078efcff */
[----:B------:R-:W-:-:S04]  /*11d40*/  LOP3.LUT R19, R19, 0xfffffff7, RZ, 0xc0, !PT ;  /* 0xfffffff713137812 */ /* 0x000fc800078ec0ff */
[----:B------:R-:W-:Y:S02]  /*11d50*/  @P0 LOP3.LUT R19, R19, 0x8, RZ, 0xfc, !PT ;  /* 0x0000000813130812 */ /* 0x000fe400078efcff */
[----:B------:R-:W-:Y:S02]  /*11d60*/  ISETP.GE.AND P0, PT, R35, UR9, PT ;  /* 0x0000000923007c0c */ /* 0x000fe4000bf06270 */
[----:B------:R-:W-:-:S11]  /*11d70*/  LOP3.LUT R19, R19, 0xffffff7f, RZ, 0xc0, !PT ;  /* 0xffffff7f13137812 */ /* 0x000fd600078ec0ff */
[----:B------:R-:W-:-:S07]  /*11d80*/  @P0 LOP3.LUT R19, R19, 0x80, RZ, 0xfc, !PT ;  /* 0x0000008013130812 */ /* 0x000fce00078efcff */
.L_x_1190:
[----:B------:R-:W-:Y:S01]  /*11d90*/  ULDC UR7, c[0x0][0xc60] ;  /* 0x0003180000077ab9 */ /* 0x000fe20000000800 */
[C---:B------:R-:W-:Y:S01]  /*11da0*/  R2UR UR41, R34.reuse ;  /* 0x00000000222972ca */ /* 0x040fe200000e0000 */
[----:B------:R-:W-:Y:S01]  /*11db0*/  UISETP.NE.AND UP0, UPT, UR7, 0x1, UPT ;  /* 0x000000010700788c */ /* 0x000fe2000bf05270 */
[----:B------:R-:W-:-:S10]  /*11dc0*/  R2UR UR6, R34 ;  /* 0x00000000220672ca */ /* 0x000fd400000e0000 */
        /* <DEDUP_REMOVED lines=9> */
[----:B0----5:R-:W-:Y:S05]  /*11e60*/  @P0 BRA `(.L_x_1136) ;  /* 0x0000000000200947 */ /* 0x021fea0003800000 */
        /* <DEDUP_REMOVED lines=8> */
.L_x_1136:
[----:B------:R-:W-:Y:S01]  /*11ef0*/  ULDC UR8, c[0x0][0xc54] ;  /* 0x0003150000087ab9 */ /* 0x000fe20000000800 */
[----:B------:R-:W-:Y:S01]  /*11f00*/  UMOV UR6, UR7 ;  /* 0x0000000700067c82 */ /* 0x000fe20008000000 */
[----:B------:R-:W-:-:S11]  /*11f10*/  UISETP.NE.AND UP0, UPT, UR8, 0x1, UPT ;  /* 0x000000010800788c */ /* 0x000fd6000bf05270 */
[----:B------:R-:W-:Y:S02]  /*11f20*/  @UP0 ULDC.64 UR10, c[0x0][0xc58] ;  /* 0x00031600000a0ab9 */ /* 0x000fe40000000a00 */
[----:B------:R-:W-:-:S04]  /*11f30*/  UIMAD.WIDE.U32 UR4, UR7, UR10, URZ ;  /* 0x0000000a070472a5 */ /* 0x000fc8000f8e003f */
[----:B------:R-:W-:-:S04]  /*11f40*/  @UP0 USHF.R.U32.HI UR6, URZ, UR11, UR5 ;  /* 0x0000000b3f060299 */ /* 0x000fc80008011605 */
[----:B------:R-:W-:-:S12]  /*11f50*/  UIMAD UR4, UR6, UR8, URZ ;  /* 0x00000008060472a4 */ /* 0x000fd8000f8e023f */
.L_x_1137:
[----:B------:R-:W-:Y:S01]  /*11f60*/  ULDC UR5, c[0x0][0xc48] ;  /* 0x0003120000057ab9 */ /* 0x000fe20000000800 */
[----:B------:R-:W-:Y:S01]  /*11f70*/  ULDC.64 UR8, c[0x0][0xa28] ;  /* 0x00028a0000087ab9 */ /* 0x000fe20000000a00 */
[----:B------:R-:W-:Y:S01]  /*11f80*/  UISETP.NE.AND UP1, UPT, UR5, 0x1, UPT ;  /* 0x000000010500788c */ /* 0x000fe2000bf25270 */
[----:B------:R-:W-:Y:S01]  /*11f90*/  IMAD.MOV.U32 R32, RZ, RZ, RZ ;  /* 0x000000ffff207224 */ /* 0x000fe200078e00ff */
[----:B------:R-:W-:Y:S02]  /*11fa0*/  UIADD3 UR4, UR7, -UR4, URZ ;  /* 0x8000000407047290 */ /* 0x000fe4000fffe03f */
[----:B------:R-:W-:Y:S01]  /*11fb0*/  UISETP.NE.U32.AND UP0, UPT, UR8, URZ, UPT ;  /* 0x0000003f0800728c */ /* 0x000fe2000bf05070 */
[----:B------:R-:W-:Y:S02]  /*11fc0*/  ULDC UR5, c[0x0][0xc54] ;  /* 0x0003150000057ab9 */ /* 0x000fe40000000800 */
[----:B------:R-:W-:Y:S02]  /*11fd0*/  UIMAD UR41, UR41, UR5, UR4 ;  /* 0x00000005292972a4 */ /* 0x000fe4000f8e0204 */
[----:B------:R-:W-:-:S02]  /*11fe0*/  UISETP.NE.AND.EX UP0, UPT, UR9, URZ, UPT, UP0 ;  /* 0x0000003f0900728c */ /* 0x000fc4000bf05300 */
[----:B------:R-:W-:Y:S01]  /*11ff0*/  @UP1 ULDC UR4, c[0x0][0xc4c] ;  /* 0x0003130000041ab9 */ /* 0x000fe20000000800 */
[----:B------:R-:W-:Y:S01]  /*12000*/  @UP1 ULDC UR7, c[0x0][0xc50] ;  /* 0x0003140000071ab9 */ /* 0x000fe20000000800 */
[----:B------:R-:W-:Y:S02]  /*12010*/  UIMAD.WIDE.U32 UR4, UR41, UR4, URZ ;  /* 0x00000004290472a5 */ /* 0x000fe4000f8e003f */
[----:B------:R-:W-:Y:S01]  /*12020*/  UMOV UR42, UR41 ;  /* 0x00000029002a7c82 */ /* 0x000fe20008000000 */
[----:B------:R-:W-:Y:S01]  /*12030*/  ULOP3.LUT UR6, UR6, 0x1ffffff, URZ, 0x3c, !UPT ;  /* 0x01ffffff06067892 */ /* 0x000fe2000f8e3c3f */
[----:B------:R-:W-:Y:S01]  /*12040*/  PLOP3.LUT P0, PT, PT, PT, UP0, 0x80, 0x0 ;  /* 0x000000000000781c */ /* 0x000fe20003f0f008 */
[----:B------:R-:W-:-:S03]  /*12050*/  @UP1 USHF.R.U32.HI UR42, URZ, UR7, UR5 ;  /* 0x000000073f2a1299 */ /* 0x000fc60008011605 */
[----:B------:R-:W-:Y:S02]  /*12060*/  @UP0 ULDC.64 UR4, c[0x0][0xa28] ;  /* 0x00028a0000040ab9 */ /* 0x000fe40000000a00 */
[----:B------:R-:W-:-:S06]  /*12070*/  @UP0 UIMAD.WIDE UR4, UR42, 0x4, UR4 ;  /* 0x000000042a0408a5 */ /* 0x000fcc000f8e0204 */
[----:B------:R-:W-:Y:S01]  /*12080*/  IMAD.U32 R3, RZ, RZ, UR5 ;  /* 0x00000005ff037e24 */ /* 0x000fe2000f8e00ff */
[----:B------:R-:W-:Y:S01]  /*12090*/  ULDC UR5, c[0x0][0x448] ;  /* 0x0001120000057ab9 */ /* 0x000fe20000000800 */
[----:B------:R-:W-:Y:S01]  /*120a0*/  IMAD.U32 R2, RZ, RZ, UR4 ;  /* 0x00000004ff027e24 */ /* 0x000fe2000f8e00ff */
[----:B------:R-:W-:Y:S01]  /*120b0*/  ULDC UR4, c[0x0][0xc3c] ;  /* 0x00030f0000047ab9 */ /* 0x000fe20000000800 */
[----:B------:R-:W-:Y:S02]  /*120c0*/  UISETP.NE.AND UP2, UPT, UR5, 0x1, UPT ;  /* 0x000000010500788c */ /* 0x000fe4000bf45270 */
[----:B------:R-:W-:Y:S01]  /*120d0*/  UIADD3 UR6, UR6, UR4, URZ ;  /* 0x0000000406067290 */ /* 0x000fe2000fffe03f */
[----:B------:R0:W5:Y:S01]  /*120e0*/  @P0 LDG.E R32, desc[UR52][R2.64] ;  /* 0x0000003402200981 */ /* 0x000162000c1e1900 */
[----:B------:R-:W-:Y:S02]  /*120f0*/  UP2UR UR49, UPR, URZ, 0x4 ;  /* 0x000000043f317883 */ /* 0x000fe40008000000 */
[----:B------:R-:W-:-:S04]  /*12100*/  USHF.L.U32 UR43, UR6, 0x7, URZ ;  /* 0x00000007062b7899 */ /* 0x000fc8000800063f */
[----:B------:R-:W-:Y:S01]  /*12110*/  UIADD3 UR6, UR43, 0x7f, URZ ;  /* 0x0000007f2b067890 */ /* 0x000fe2000fffe03f */
[----:B------:R-:W-:Y:S01]  /*12120*/  @UP2 ULDC UR4, c[0x0][0x44c] ;  /* 0x0001130000042ab9 */ /* 0x000fe20000000800 */
[----:B------:R-:W-:Y:S02]  /*12130*/  @UP2 ULDC UR7, c[0x0][0x450] ;  /* 0x0001140000072ab9 */ /* 0x000fe40000000800 */
[----:B------:R-:W-:-:S04]  /*12140*/  UIMAD.WIDE.U32 UR4, UR6, UR4, URZ ;  /* 0x00000004060472a5 */ /* 0x000fc8000f8e003f */
[----:B------:R-:W-:-:S03]  /*12150*/  @UP2 USHF.R.U32.HI UR6, URZ, UR7, UR5 ;  /* 0x000000073f062299 */ /* 0x000fc60008011605 */
[----:B------:R-:W-:Y:S01]  /*12160*/  ULDC.64 UR4, c[0x0][0x9e0] ;  /* 0x0002780000047ab9 */ /* 0x000fe20000000a00 */
[----:B------:R-:W-:Y:S02]  /*12170*/  UIADD3 UR6, UR47, UR6, URZ ;  /* 0x000000062f067290 */ /* 0x000fe4000fffe03f */
[----:B------:R-:W-:Y:S02]  /*12180*/  UISETP.GE.AND UP0, UPT, UR5, 0x1, UPT ;  /* 0x000000010500788c */ /* 0x000fe4000bf06270 */
[----:B------:R-:W-:-:S04]  /*12190*/  UIADD3 UR4, UR6, UR4, URZ ;  /* 0x0000000406047290 */ /* 0x000fc8000fffe03f */
[----:B------:R-:W-:-:S13]  /*121a0*/  PLOP3.LUT P0, PT, PT, PT, UP0, 0x40, 0x0 ;  /* 0x000000000000781c */ /* 0x000fda0003f0e808 */
[----:B0-----:R-:W-:Y:S05]  /*121b0*/  @P0 BRA `(.L_x_1138) ;  /* 0x0000000000440947 */ /* 0x001fea0003800000 */
        /* <DEDUP_REMOVED lines=10> */
.L_x_1139:
[----:B------:R-:W-:-:S11]  /*12260*/  UISETP.NE.AND UP1, UPT, UR5, 0x1, UPT ;  /* 0x000000010500788c */ /* 0x000fd6000bf25270 */
[----:B------:R-:W-:Y:S02]  /*12270*/  @UP1 ULDC.64 UR10, c[0x0][0x9e8] ;  /* 0x00027a00000a1ab9 */ /* 0x000fe40000000a00 */
[----:B------:R-:W-:-:S04]  /*12280*/  UIMAD.WIDE.U32 UR6, UR8, UR10, URZ ;  /* 0x0000000a080672a5 */ /* 0x000fc8000f8e003f */
[----:B------:R-:W-:-:S12]  /*12290*/  @UP1 USHF.R.U32.HI UR8, URZ, UR11, UR7 ;  /* 0x0000000b3f081299 */ /* 0x000fd80008011607 */
.L_x_1140:
[----:B------:R-:W-:-:S04]  /*122a0*/  UIMAD UR8, UR8, UR5, UR5 ;  /* 0x00000005080872a4 */ /* 0x000fc8000f8e0205 */
[----:B------:R-:W-:-:S04]  /*122b0*/  UISETP.LT.AND UP1, UPT, UR4, UR8, UPT ;  /* 0x000000080400728c */ /* 0x000fc8000bf21270 */
[----:B------:R-:W-:-:S12]  /*122c0*/  USEL UR4, UR4, UR8, UP1 ;  /* 0x0000000804047287 */ /* 0x000fd80008800000 */
.L_x_1138:
[----:B------:R-:W-:Y:S01]  /*122d0*/  UISETP.NE.AND UP1, UPT, UR49, URZ, UPT ;  /* 0x0000003f3100728c */ /* 0x000fe2000bf25270 */
[----:B------:R-:W-:Y:S01]  /*122e0*/  PLOP3.LUT P0, PT, PT, PT, UP0, 0x40, 0x0 ;  /* 0x000000000000781c */ /* 0x000fe20003f0e808 */
[----:B------:R-:W-:-:S04]  /*122f0*/  UIADD3 UR4, UR4, 0x7f, URZ ;  /* 0x0000007f04047890 */ /* 0x000fc8000fffe03f */
[----:B------:R-:W-:-:S04]  /*12300*/  USHF.R.S32.HI UR8, URZ, 0x1f, UR4 ;  /* 0x0000001f3f087899 */ /* 0x000fc80008011404 */
[----:B------:R-:W-:Y:S01]  /*12310*/  ULEA.HI UR8, UR8, UR4, URZ, 0x7 ;  /* 0x0000000408087291 */ /* 0x000fe2000f8f383f */
[----:B------:R-:W-:Y:S01]  /*12320*/  @UP1 ULDC UR6, c[0x0][0x44c] ;  /* 0x0001130000061ab9 */ /* 0x000fe20000000800 */
[----:B------:R-:W-:Y:S01]  /*12330*/  @UP1 ULDC UR9, c[0x0][0x450] ;  /* 0x0001140000091ab9 */ /* 0x000fe20000000800 */
[----:B------:R-:W-:Y:S02]  /*12340*/  UIMAD.WIDE.U32 UR6, UR43, UR6, URZ ;  /* 0x000000062b0672a5 */ /* 0x000fe4000f8e003f */
[----:B------:R-:W-:Y:S01]  /*12350*/  UMOV UR4, UR43 ;  /* 0x0000002b00047c82 */ /* 0x000fe20008000000 */
[----:B------:R-:W-:Y:S02]  /*12360*/  USHF.R.S32.HI UR8, URZ, 0x7, UR8 ;  /* 0x000000073f087899 */ /* 0x000fe40008011408 */
[----:B------:R-:W-:Y:S02]  /*12370*/  @UP1 USHF.R.U32.HI UR4, URZ, UR9, UR7 ;  /* 0x000000093f041299 */ /* 0x000fe40008011607 */
[----:B------:R-:W-:-:S02]  /*12380*/  UISETP.LT.AND UP1, UPT, UR40, UR8, UPT ;  /* 0x000000082800728c */ /* 0x000fc4000bf21270 */
[----:B------:R-:W-:Y:S01]  /*12390*/  UIADD3 UR4, UR39, UR4, URZ ;  /* 0x0000000427047290 */ /* 0x000fe2000fffe03f */
[----:B------:R-:W-:Y:S01]  /*123a0*/  ULDC UR6, c[0x0][0x9dc] ;  /* 0x0002770000067ab9 */ /* 0x000fe20000000800 */
[----:B------:R-:W-:Y:S02]  /*123b0*/  USEL UR44, UR40, UR8, UP1 ;  /* 0x00000008282c7287 */ /* 0x000fe40008800000 */
[----:B------:R-:W-:Y:S01]  /*123c0*/  UIADD3 UR8, UR4, -UR6, URZ ;  /* 0x8000000604087290 */ /* 0x000fe2000fffe03f */
[----:B------:R-:W-:Y:S11]  /*123d0*/  @P0 BRA `(.L_x_1141) ;  /* 0x0000000000440947 */ /* 0x000ff60003800000 */
        /* <DEDUP_REMOVED lines=10> */
.L_x_1142:
[----:B------:R-:W-:-:S11]  /*12480*/  UISETP.NE.AND UP0, UPT, UR5, 0x1, UPT ;  /* 0x000000010500788c */ /* 0x000fd6000bf05270 */
[----:B------:R-:W-:Y:S02]  /*12490*/  @UP0 ULDC.64 UR10, c[0x0][0x9e8] ;  /* 0x00027a00000a0ab9 */ /* 0x000fe40000000a00 */
[----:B------:R-:W-:-:S04]  /*124a0*/  UIMAD.WIDE.U32 UR6, UR4, UR10, URZ ;  /* 0x0000000a040672a5 */ /* 0x000fc8000f8e003f */
[----:B------:R-:W-:-:S12]  /*124b0*/  @UP0 USHF.R.U32.HI UR4, URZ, UR11, UR7 ;  /* 0x0000000b3f040299 */ /* 0x000fd80008011607 */
.L_x_1143:
[----:B------:R-:W-:-:S04]  /*124c0*/  UIMAD UR4, UR4, UR5, URZ ;  /* 0x00000005040472a4 */ /* 0x000fc8000f8e023f */
[----:B------:R-:W-:-:S04]  /*124d0*/  UISETP.LT.AND UP0, UPT, UR8, UR4, UPT ;  /* 0x000000040800728c */ /* 0x000fc8000bf01270 */
[----:B------:R-:W-:-:S12]  /*124e0*/  USEL UR8, UR8, UR4, !UP0 ;  /* 0x0000000408087287 */ /* 0x000fd8000c000000 */
.L_x_1141:
[----:B------:R-:W-:Y:S01]  /*124f0*/  USHF.R.S32.HI UR4, URZ, 0x1f, UR8 ;  /* 0x0000001f3f047899 */ /* 0x000fe20008011408 */
[----:B------:R-:W-:Y:S03]  /*12500*/  BSSY B7, `(.L_x_1144) ;  /* 0x000034e000077945 */ /* 0x000fe60003800000 */
[----:B------:R-:W-:-:S04]  /*12510*/  ULEA.HI UR4, UR4, UR8, URZ, 0x7 ;  /* 0x0000000804047291 */ /* 0x000fc8000f8f383f */
[----:B------:R-:W-:-:S04]  /*12520*/  USHF.R.S32.HI UR4, URZ, 0x7, UR4 ;  /* 0x000000073f047899 */ /* 0x000fc80008011404 */
[----:B------:R-:W-:-:S04]  /*12530*/  UISETP.LT.AND UP0, UPT, URZ, UR4, UPT ;  /* 0x000000043f00728c */ /* 0x000fc8000bf01270 */
[----:B------:R-:W-:-:S04]  /*12540*/  USEL UR45, URZ, UR4, !UP0 ;  /* 0x000000043f2d7287 */ /* 0x000fc8000c000000 */
[----:B------:R-:W-:-:S06]  /*12550*/  UISETP.GT.AND UP0, UPT, UR44, UR45, UPT ;  /* 0x0000002d2c00728c */ /* 0x000fcc000bf04270 */
[----:B------:R-:W-:-:S13]  /*12560*/  PLOP3.LUT P0, PT, PT, PT, UP0, 0x80, 0x0 ;  /* 0x000000000000781c */ /* 0x000fda0003f0f008 */
[----:B------:R-:W-:Y:S05]  /*12570*/  @P0 BRA `(.L_x_1145) ;  /* 0x0000000000440947 */ /* 0x000fea0003800000 */
[----:B------:R-:W0:Y:S02]  /*12580*/  S2R R0, SR_TID.X ;  /* 0x0000000000007919 */ /* 0x000e240000002100 */
[----:B0-----:R-:W-:-:S04]  /*12590*/  LOP3.LUT R0, R0, 0x7f, RZ, 0xc0, !PT ;  /* 0x0000007f00007812 */ /* 0x001fc800078ec0ff */
[----:B------:R-:W-:-:S13]  /*125a0*/  ISETP.NE.AND P2, PT, R0, RZ, PT ;  /* 0x000000ff0000720c */ /* 0x000fda0003f45270 */
[----:B------:R-:W-:Y:S05]  /*125b0*/  @P2 BRA `(.L_x_1146) ;  /* 0x0000003400082947 */ /* 0x000fea0003800000 */
[----:B------:R-:W0:Y:S01]  /*125c0*/  S2R R7, SR_LANEID ;  /* 0x0000000000077919 */ /* 0x000e220000000000 */
[----:B------:R-:W-:Y:S01]  /*125d0*/  VOTEU.ANY UR4, UPT, PT ;  /* 0x0000000000047886 */ /* 0x000fe200038e0100 */
[----:B------:R-:W1:Y:S01]  /*125e0*/  LDC.64 R2, c[0x0][0xc80] ;  /* 0x00032000ff027b82 */ /* 0x000e620000000a00 */
[----:B------:R-:W0:Y:S08]  /*125f0*/  FLO.U32 R0, UR4 ;  /* 0x0000000400007d00 */ /* 0x000e3000080e0000 */
[----:B------:R-:W1:Y:S01]  /*12600*/  POPC R5, UR4 ;  /* 0x0000000400057d09 */ /* 0x000e620008000000 */
[----:B0-----:R-:W-:-:S13]  /*12610*/  ISETP.EQ.U32.AND P0, PT, R0, R7, PT ;  /* 0x000000070000720c */ /* 0x001fda0003f02070 */
[----:B-1----:R-:W2:Y:S01]  /*12620*/  @P0 ATOMG.E.ADD.STRONG.GPU PT, R3, desc[UR52][R2.64], R5 ;  /* 0x00000005020309a8 */ /* 0x002ea200081ee1f4 */
[----:B------:R-:W0:Y:S02]  /*12630*/  S2R R4, SR_LTMASK ;  /* 0x0000000000047919 */ /* 0x000e240000003900 */
[----:B0-----:R-:W-:-:S04]  /*12640*/  LOP3.LUT R4, R4, UR4, RZ, 0xc0, !PT ;  /* 0x0000000404047c12 */ /* 0x001fc8000f8ec0ff */
[----:B------:R-:W0:Y:S01]  /*12650*/  POPC R7, R4 ;  /* 0x0000000400077309 */ /* 0x000e220000000000 */
[----:B--2---:R-:W0:Y:S02]  /*12660*/  SHFL.IDX PT, R0, R3, R0, 0x1f ;  /* 0x00001f0003007589 */ /* 0x004e2400000e0000 */
[----:B0-----:R-:W-:Y:S01]  /*12670*/  IADD3 R34, R0, UR48, R7 ;  /* 0x0000003000227c10 */ /* 0x001fe2000fffe007 */
[----:B------:R-:W-:Y:S06]  /*12680*/  BRA `(.L_x_1146) ;  /* 0x0000003000d47947 */ /* 0x000fec0003800000 */
.L_x_1145:
[----:B------:R-:W-:Y:S01]  /*12690*/  VIADD R0, R16, 0x18400 ;  /* 0x0001840010007836 */ /* 0x000fe20000000000 */
[----:B------:R-:W-:Y:S04]  /*126a0*/  BSSY B6, `(.L_x_1147) ;  /* 0x0000013000067945 */ /* 0x000fe80003800000 */
[----:B------:R-:W-:-:S13]  /*126b0*/  LOP3.LUT P0, RZ, R0, 0x3ff, RZ, 0xc0, !PT ;  /* 0x000003ff00ff7812 */ /* 0x000fda000780c0ff */
[----:B------:R-:W-:Y:S05]  /*126c0*/  @!P0 BRA `(.L_x_1148) ;  /* 0x0000000000408947 */ /* 0x000fea0003800000 */
[----:B------:R-:W-:Y:S01]  /*126d0*/  MOV R2, 0x0 ;  /* 0x0000000000027802 */ /* 0x000fe20000000f00 */
[----:B------:R-:W-:Y:S01]  /*126e0*/  ULDC.64 UR4, c[0x4][0x80] ;  /* 0x0100200000047ab9 */ /* 0x000fe20000000a00 */
[----:B------:R-:W-:Y:S01]  /*126f0*/  ULDC.64 UR6, c[0x4][0x88] ;  /* 0x0100220000067ab9 */ /* 0x000fe20000000a00 */
[----:B------:R-:W-:Y:S02]  /*12700*/  IMAD.U32 R4, RZ, RZ, UR4 ;  /* 0x00000004ff047e24 */ /* 0x000fe4000f8e00ff */
[----:B------:R-:W-:Y:S01]  /*12710*/  IMAD.U32 R5, RZ, RZ, UR5 ;  /* 0x00000005ff057e24 */ /* 0x000fe2000f8e00ff */
[----:B------:R-:W0:Y:S01]  /*12720*/  LDC.64 R2, c[0x4][R2] ;  /* 0x0100000002027b82 */ /* 0x000e220000000a00 */
[----:B------:R-:W-:Y:S01]  /*12730*/  ULDC.64 UR4, c[0x4][0x8] ;  /* 0x0100020000047ab9 */ /* 0x000fe20000000a00 */
[----:B------:R-:W-:Y:S02]  /*12740*/  IMAD.U32 R6, RZ, RZ, UR6 ;  /* 0x00000006ff067e24 */ /* 0x000fe4000f8e00ff */
[----:B------:R-:W-:-:S02]  /*12750*/  IMAD.U32 R7, RZ, RZ, UR7 ;  /* 0x00000007ff077e24 */ /* 0x000fc4000f8e00ff */
[----:B------:R-:W-:Y:S02]  /*12760*/  IMAD.U32 R10, RZ, RZ, UR4 ;  /* 0x00000004ff0a7e24 */ /* 0x000fe4000f8e00ff */
[----:B------:R-:W-:Y:S02]  /*12770*/  IMAD.U32 R11, RZ, RZ, UR5 ;  /* 0x00000005ff0b7e24 */ /* 0x000fe4000f8e00ff */
[----:B------:R-:W-:Y:S02]  /*12780*/  IMAD.MOV.U32 R8, RZ, RZ, 0x70 ;  /* 0x00000070ff087424 */ /* 0x000fe400078e00ff */
[----:B------:R-:W-:Y:S02]  /*12790*/  IMAD.MOV.U32 R12, RZ, RZ, 0x1 ;  /* 0x00000001ff0c7424 */ /* 0x000fe400078e00ff */
[----:B------:R-:W-:-:S07]  /*127a0*/  IMAD.MOV.U32 R13, RZ, RZ, RZ ;  /* 0x000000ffff0d7224 */ /* 0x000fce00078e00ff */
[----:B------:R-:W-:-:S07]  /*127b0*/  LEPC R20, `(.L_x_1148) ;  /* 0x000000001014794e */ /* 0x000fce0000000000 */
[----:B0----5:R-:W-:Y:S05]  /*127c0*/  CALL.ABS.NOINC R2 ;  /* 0x0000000002007343 */ /* 0x021fea0003c00000 */
.L_x_1148:
[----:B------:R-:W-:Y:S05]  /*127d0*/  BSYNC B6 ;  /* 0x0000000000067941 */ /* 0x000fea0003800000 */
.L_x_1147:
        /* <DEDUP_REMOVED lines=19> */
[----:B-1---5:R-:W-:Y:S05]  /*12910*/  CALL.ABS.NOINC R2 ;  /* 0x0000000002007343 */ /* 0x022fea0003c00000 */
.L_x_1151:
[----:B------:R0:W1:Y:S01]  /*12920*/  LDC.64 R2, c[0x4][R17] ;  /* 0x0100000011027b82 */ /* 0x0000620000000a00 */
[----:B------:R-:W-:Y:S01]  /*12930*/  ULDC.64 UR4, c[0x4][0x80] ;  /* 0x0100200000047ab9 */ /* 0x000fe20000000a00 */
[----:B------:R-:W-:Y:S01]  /*12940*/  ULDC.64 UR6, c[0x4][0x88] ;  /* 0x0100220000067ab9 */ /* 0x000fe20000000a00 */
[----:B------:R-:W-:Y:S02]  /*12950*/  IMAD.U32 R4, RZ, RZ, UR4 ;  /* 0x00000004ff047e24 */ /* 0x000fe4000f8e00ff */
        /* <DEDUP_REMOVED lines=11> */
.L_x_1150:
[----:B------:R-:W-:Y:S05]  /*12a10*/  BSYNC B6 ;  /* 0x0000000000067941 */ /* 0x000fea0003800000 */
.L_x_1149:
[----:B------:R-:W-:Y:S01]  /*12a20*/  ULDC.64 UR4, c[0x0][0x9f8] ;  /* 0x00027e0000047ab9 */ /* 0x000fe20000000a00 */
[----:B------:R-:W-:Y:S01]  /*12a30*/  IMAD.U32 R29, RZ, RZ, UR42 ;  /* 0x0000002aff1d7e24 */ /* 0x000fe2000f8e00ff */
[----:B------:R-:W-:Y:S01]  /*12a40*/  UISETP.NE.U32.AND UP0, UPT, UR4, URZ, UPT ;  /* 0x0000003f0400728c */ /* 0x000fe2000bf05070 */
[----:B------:R-:W0:Y:S03]  /*12a50*/  LDC R10, c[0x0][0x430] ;  /* 0x00010c00ff0a7b82 */ /* 0x000e260000000800 */
[----:B------:R-:W-:-:S06]  /*12a60*/  UISETP.NE.AND.EX UP0, UPT, UR5, URZ, UPT, UP0 ;  /* 0x0000003f0500728c */ /* 0x000fcc000bf05300 */
[----:B------:R-:W-:-:S05]  /*12a70*/  PLOP3.LUT P0, PT, PT, PT, UP0, 0x80, 0x0 ;  /* 0x000000000000781c */ /* 0x000fca0003f0f008 */
[----:B------:R-:W-:Y:S02]  /*12a80*/  @UP0 ULDC.64 UR4, c[0x0][0x9f8] ;  /* 0x00027e0000040ab9 */ /* 0x000fe40000000a00 */
[----:B------:R-:W-:-:S06]  /*12a90*/  @UP0 UIMAD.WIDE UR4, UR42, 0x4, UR4 ;  /* 0x000000042a0408a5 */ /* 0x000fcc000f8e0204 */
[----:B------:R-:W-:Y:S01]  /*12aa0*/  IMAD.U32 R2, RZ, RZ, UR4 ;  /* 0x00000004ff027e24 */ /* 0x000fe2000f8e00ff */
[----:B------:R-:W-:Y:S01]  /*12ab0*/  ULDC UR4, c[0x0][0xc48] ;  /* 0x0003120000047ab9 */ /* 0x000fe20000000800 */
[----:B------:R-:W-:-:S05]  /*12ac0*/  IMAD.U32 R3, RZ, RZ, UR5 ;  /* 0x00000005ff037e24 */ /* 0x000fca000f8e00ff */
[----:B------:R1:W5:Y:S01]  /*12ad0*/  @P0 LDG.E R29, desc[UR52][R2.64] ;  /* 0x00000034021d0981 */ /* 0x000362000c1e1900 */
[----:B------:R-:W-:Y:S01]  /*12ae0*/  UMOV UR5, 0xffffffff ;  /* 0xffffffff00057882 */ /* 0x000fe20000000000 */
[----:B------:R-:W-:Y:S02]  /*12af0*/  IMAD.U32 R22, RZ, RZ, UR4 ;  /* 0x00000004ff167e24 */ /* 0x000fe4000f8e00ff */
[----:B------:R-:W-:Y:S05]  /*12b00*/  BRA.DIV UR5, `(.L_x_1152) ;  /* 0x0000003605d47947 */ /* 0x000fea000b800000 */
.L_x_1206:
[----:B------:R-:W2:Y:S01]  /*12b10*/  S2R R0, SR_TID.X ;  /* 0x0000000000007919 */ /* 0x000ea20000002100 */
[----:B------:R-:W-:Y:S01]  /*12b20*/  UIADD3 UR4, UR44, -0x1, URZ ;  /* 0xffffffff2c047890 */ /* 0x000fe2000fffe03f */
[----:B0-----:R-:W-:Y:S02]  /*12b30*/  ISETP.NE.AND P1, PT, R10, 0x1, PT ;  /* 0x000000010a00780c */ /* 0x001fe40003f25270 */
[----:B-----5:R-:W-:Y:S02]  /*12b40*/  SHF.R.S32.HI R31, RZ, 0x1f, R29 ;  /* 0x0000001fff1f7819 */ /* 0x020fe4000001141d */
[----:B------:R-:W-:Y:S01]  /*12b50*/  LOP3.LUT R19, R19, 0xffffffdf, RZ, 0xc0, !PT ;  /* 0xffffffdf13137812 */ /* 0x000fe200078ec0ff */
[----:B------:R-:W-:-:S04]  /*12b60*/  IMAD.U32 R6, RZ, RZ, UR4 ;  /* 0x00000004ff067e24 */ /* 0x000fc8000f8e00ff */
[----:B------:R-:W-:-:S04]  /*12b70*/  IMAD.SHL.U32 R6, R6, 0x80, RZ ;  /* 0x0000008006067824 */ /* 0x000fc800078e00ff */
[----:B-1----:R-:W0:Y:S01]  /*12b80*/  @P1 LDC R3, c[0x0][0x438] ;  /* 0x00010e00ff031b82 */ /* 0x002e220000000800 */
[----:B------:R-:W-:Y:S01]  /*12b90*/  @P1 LOP3.LUT R19, R19, 0x20, RZ, 0xfc, !PT ;  /* 0x0000002013131812 */ /* 0x000fe200078efcff */
[----:B--2---:R-:W-:-:S05]  /*12ba0*/  IMAD.SHL.U32 R0, R0, 0x10, RZ ;  /* 0x0000001000007824 */ /* 0x004fca00078e00ff */
[----:B------:R-:W-:-:S04]  /*12bb0*/  LOP3.LUT R0, R0, 0x70, RZ, 0xc0, !PT ;  /* 0x0000007000007812 */ /* 0x000fc800078ec0ff */
[----:B------:R-:W-:Y:S02]  /*12bc0*/  LOP3.LUT R5, R6, R37, R0, 0xfe, !PT ;  /* 0x0000002506057212 */ /* 0x000fe400078efe00 */
[----:B------:R-:W1:Y:S02]  /*12bd0*/  @P1 LDC R0, c[0x0][0x434] ;  /* 0x00010d00ff001b82 */ /* 0x000e640000000800 */
[C---:B------:R-:W-:Y:S01]  /*12be0*/  ISETP.GE.AND P0, PT, R5.reuse, UR37, PT ;  /* 0x0000002505007c0c */ /* 0x040fe2000bf06270 */
[----:B------:R-:W-:-:S04]  /*12bf0*/  IMAD.IADD R7, R5, 0x1, R32 ;  /* 0x0000000105077824 */ /* 0x000fc800078e0220 */
[----:B------:R-:W-:-:S08]  /*12c00*/  IMAD.MOV.U32 R11, RZ, RZ, R7 ;  /* 0x000000ffff0b7224 */ /* 0x000fd000078e0007 */
[----:B------:R-:W2:Y:S08]  /*12c10*/  @!P0 LDC.64 R8, c[0x0][0x428] ;  /* 0x00010a00ff088b82 */ /* 0x000eb00000000a00 */
[----:B------:R-:W3:Y:S01]  /*12c20*/  @!P0 LDC.64 R4, c[0x0][0x418] ;  /* 0x00010600ff048b82 */ /* 0x000ee20000000a00 */
[----:B-1----:R-:W-:-:S05]  /*12c30*/  @P1 IMAD.HI.U32 R0, R7, R0, RZ ;  /* 0x0000000007001227 */ /* 0x002fca00078e00ff */
[----:B0-----:R-:W-:-:S04]  /*12c40*/  @P1 SHF.R.U32.HI R11, RZ, R3, R0 ;  /* 0x00000003ff0b1219 */ /* 0x001fc80000011600 */
[--C-:B------:R-:W-:Y:S01]  /*12c50*/  @!P0 SHF.R.S32.HI R3, RZ, 0x1f, R11.reuse ;  /* 0x0000001fff038819 */ /* 0x100fe2000001140b */
[----:B------:R-:W-:Y:S02]  /*12c60*/  @!P0 IMAD.MOV.U32 R2, RZ, RZ, R11 ;  /* 0x000000ffff028224 */ /* 0x000fe400078e000b */
[-C--:B--2---:R-:W-:Y:S02]  /*12c70*/  @!P0 IMAD R0, R31, R8.reuse, RZ ;  /* 0x000000081f008224 */ /* 0x084fe400078e02ff */
[----:B------:R-:W-:-:S04]  /*12c80*/  @!P0 IMAD.WIDE.U32 R2, R29, R8, R2 ;  /* 0x000000081d028225 */ /* 0x000fc800078e0002 */
[----:B------:R-:W-:Y:S01]  /*12c90*/  @!P0 IMAD R9, R29, R9, R0 ;  /* 0x000000091d098224 */ /* 0x000fe200078e0200 */
[----:B---3--:R-:W-:-:S03]  /*12ca0*/  @!P0 LEA R4, P1, R2, R4, 0x2 ;  /* 0x0000000402048211 */ /* 0x008fc600078210ff */
[----:B------:R-:W-:-:S05]  /*12cb0*/  @!P0 IMAD.IADD R0, R3, 0x1, R9 ;  /* 0x0000000103008824 */ /* 0x000fca00078e0209 */
[----:B------:R-:W-:Y:S01]  /*12cc0*/  @!P0 LEA.HI.X R5, R2, R5, R0, 0x2, P1 ;  /* 0x0000000502058211 */ /* 0x000fe200008f1400 */
[----:B------:R-:W-:-:S06]  /*12cd0*/  IMAD.MOV.U32 R0, RZ, RZ, RZ ;  /* 0x000000ffff007224 */ /* 0x000fcc00078e00ff */
[----:B------:R0:W5:Y:S01]  /*12ce0*/  @!P0 LDG.E R0, desc[UR52][R4.64] ;  /* 0x0000003404008981 */ /* 0x000162000c1e1900 */
[----:B------:R-:W-:Y:S01]  /*12cf0*/  IMAD R3, RZ, RZ, -UR42 ;  /* 0x8000002aff037e24 */ /* 0x000fe2000f8e02ff */
[----:B------:R-:W-:Y:S01]  /*12d00*/  LOP3.LUT R19, R19, 0xffffffef, RZ, 0xc0, !PT ;  /* 0xffffffef13137812 */ /* 0x000fe200078ec0ff */
[----:B------:R-:W-:Y:S02]  /*12d10*/  IMAD.MOV R2, RZ, RZ, -R11 ;  /* 0x000000ffff027224 */ /* 0x000fe400078e0a0b */
[----:B------:R-:W-:Y:S02]  /*12d20*/  IMAD R22, R22, R3, UR41 ;  /* 0x0000002916167e24 */ /* 0x000fe4000f8e0203 */
[----:B------:R-:W-:Y:S02]  /*12d30*/  IMAD.U32 R24, RZ, RZ, UR4 ;  /* 0x00000004ff187e24 */ /* 0x000fe4000f8e00ff */
[----:B0-----:R-:W-:Y:S01]  /*12d40*/  IMAD.U32 R4, RZ, RZ, UR46 ;  /* 0x0000002eff047e24 */ /* 0x001fe2000f8e00ff */
[----:B------:R-:W-:Y:S01]  /*12d50*/  SHF.R.S32.HI R28, RZ, 0x1f, R22 ;  /* 0x0000001fff1c7819 */ /* 0x000fe20000011416 */
[----:B------:R-:W-:-:S03]  /*12d60*/  IMAD R5, R10, R2, R7 ;  /* 0x000000020a057224 */ /* 0x000fc600078e0207 */
[----:B------:R-:W-:-:S13]  /*12d70*/  ISETP.NE.AND P2, PT, R4, 0x3, PT ;  /* 0x000000030400780c */ /* 0x000fda0003f45270 */
[----:B------:R-:W-:Y:S01]  /*12d80*/  @P2 LOP3.LUT R19, R19, 0x10, RZ, 0xfc, !PT ;  /* 0x0000001013132812 */ /* 0x000fe200078efcff */
[----:B------:R-:W-:Y:S06]  /*12d90*/  @!P2 BRA `(.L_x_1153) ;  /* 0x000000000004a947 */ /* 0x000fec0003800000 */
[----:B------:R-:W-:Y:S01]  /*12da0*/  BPT.TRAP 0x1 ;  /* 0x000000040000795c */ /* 0x000fe20000300000 */
.L_x_1153:
[----:B------:R-:W-:Y:S01]  /*12db0*/  SHF.R.S32.HI R8, RZ, 0x1f, R5 ;  /* 0x0000001fff087819 */ /* 0x000fe20000011405 */
[----:B------:R-:W-:Y:S01]  /*12dc0*/  ULDC.64 UR4, c[0x0][0x328] ;  /* 0x0000ca0000047ab9 */ /* 0x000fe20000000a00 */
[----:B-----5:R-:W-:Y:S01]  /*12dd0*/  SHF.R.S32.HI R4, RZ, 0x1f, R0 ;  /* 0x0000001fff047819 */ /* 0x020fe20000011400 */
[----:B------:R-:W-:Y:S02]  /*12de0*/  BSSY B0, `(.L_x_1154) ;  /* 0x0000016000007945 */ /* 0x000fe40003800000 */
[----:B------:R-:W-:-:S04]  /*12df0*/  IMAD R2, R8, UR4, RZ ;  /* 0x0000000408027c24 */ /* 0x000fc8000f8e02ff */
[C---:B------:R-:W-:Y:S02]  /*12e00*/  IMAD R7, R5.reuse, UR5, R2 ;  /* 0x0000000505077c24 */ /* 0x040fe4000f8e0202 */
[----:B------:R-:W-:Y:S01]  /*12e10*/  IMAD.WIDE.U32 R2, R5, UR4, RZ ;  /* 0x0000000405027c25 */ /* 0x000fe2000f8e00ff */
[----:B------:R-:W-:-:S03]  /*12e20*/  ULDC.64 UR4, c[0x0][0x338] ;  /* 0x0000ce0000047ab9 */ /* 0x000fc60000000a00 */
[----:B------:R-:W-:Y:S02]  /*12e30*/  IMAD.IADD R3, R3, 0x1, R7 ;  /* 0x0000000103037824 */ /* 0x000fe400078e0207 */
[----:B------:R-:W-:Y:S02]  /*12e40*/  IMAD R7, R4, UR4, RZ ;  /* 0x0000000404077c24 */ /* 0x000fe4000f8e02ff */
[----:B------:R-:W-:-:S04]  /*12e50*/  IMAD.WIDE.U32 R2, R0, UR4, R2 ;  /* 0x0000000400027c25 */ /* 0x000fc8000f8e0002 */
        /* <DEDUP_REMOVED lines=8> */
[----:B------:R-:W-:Y:S02]  /*12ee0*/  IMAD.IADD R3, R3, 0x1, R7 ;  /* 0x0000000103037824 */ /* 0x000fe400078e0207 */
[----:B------:R-:W-:-:S03]  /*12ef0*/  IMAD R7, R23, 0x8, R16 ;  /* 0x0000000817077824 */ /* 0x000fc600078e0210 */
[----:B------:R-:W-:Y:S02]  /*12f00*/  LEA.HI.X R18, R2, UR5, R3, 0x1, P0 ;  /* 0x0000000502127c11 */ /* 0x000fe400080f0c03 */
[----:B------:R-:W-:-:S04]  /*12f10*/  SHF.L.U32 R2, R26, 0x1f, RZ ;  /* 0x0000001f1a027819 */ /* 0x000fc800000006ff */
[----:B------:R-:W0:Y:S02]  /*12f20*/  SYNCS.PHASECHK.TRANS64.TRYWAIT P0, [R7+URZ+0x28840], R2 ;  /* 0x02884002070075a7 */ /* 0x000e24000800017f */
[----:B0-----:R-:W-:Y:S05]  /*12f30*/  @!P0 BRA `(.L_x_1155) ;  /* 0x0000003000f48947 */ /* 0x001fea0003800000 */
.L_x_1207:
[----:B------:R-:W-:Y:S05]  /*12f40*/  BSYNC B0 ;  /* 0x0000000000007941 */ /* 0x000fea0003800000 */
.L_x_1154:
[----:B------:R-:W-:Y:S01]  /*12f50*/  ULDC.64 UR4, c[0x0][0x300] ;  /* 0x0000c00000047ab9 */ /* 0x000fe20000000a00 */
[----:B------:R-:W-:Y:S01]  /*12f60*/  IADD3 R6, -R37, UR37, -R6 ;  /* 0x0000002525067c10 */ /* 0x000fe2000fffe906 */
[----:B------:R-:W-:Y:S01]  /*12f70*/  IMAD R8, R8, UR4, RZ ;  /* 0x0000000408087c24 */ /* 0x000fe2000f8e02ff */
[----:B------:R-:W-:Y:S01]  /*12f80*/  LOP3.LUT P3, RZ, R19, 0x2, RZ, 0xc0, !PT ;  /* 0x0000000213ff7812 */ /* 0x000fe2000786c0ff */
[----:B0-----:R-:W-:Y:S01]  /*12f90*/  IMAD.WIDE.U32 R2, R5, UR4, RZ ;  /* 0x0000000405027c25 */ /* 0x001fe2000f8e00ff */
[----:B------:R-:W-:-:S03]  /*12fa0*/  LOP3.LUT P2, RZ, R19, 0x1, RZ, 0xc0, !PT ;  /* 0x0000000113ff7812 */ /* 0x000fc6000784c0ff */
        /* <DEDUP_REMOVED lines=15> */
[----:B------:R-:W-:-:S03]  /*130a0*/  IMAD R5, R23, 0x4000, R30 ;  /* 0x0000400017057824 */ /* 0x000fc600078e021e */
[----:B------:R-:W-:Y:S02]  /*130b0*/  LEA.HI.X R0, R2, UR5, R3, 0x1, P0 ;  /* 0x0000000502007c11 */ /* 0x000fe400080f0c03 */
[----:B------:R-:W-:Y:S01]  /*130c0*/  ISETP.GE.AND P0, PT, R6, 0x1, PT ;  /* 0x000000010600780c */ /* 0x000fe20003f06270 */
[----:B------:R-:W-:-:S12]  /*130d0*/  BRA.DIV UR4, `(.L_x_1156) ;  /* 0x0000003204a07947 */ /* 0x000fd8000b800000 */
[----:B------:R-:W0:Y:S01]  /*130e0*/  SHFL.IDX PT, R14, R4, RZ, 0x181f ;  /* 0x00181fff040e7589 */ /* 0x000e2200000e0000 */
[----:B------:R-:W-:-:S03]  /*130f0*/  @P0 IMAD R9, R5, 0x2, R16 ;  /* 0x0000000205090824 */ /* 0x000fc600078e0210 */
[----:B------:R-:W1:Y:S04]  /*13100*/  SHFL.IDX PT, R2, R0, RZ, 0x181f ;  /* 0x00181fff00027589 */ /* 0x000e6800000e0000 */
[----:B------:R-:W-:Y:S01]  /*13110*/  SHFL.IDX PT, R8, R0, 0x1, 0x181f ;  /* 0x00381f0000087f89 */ /* 0x000fe200000e0000 */
[----:B0-----:R-:W-:-:S05]  /*13120*/  @P0 LEA R14, P1, R35, R14, 0x1 ;  /* 0x0000000e230e0211 */ /* 0x001fca00078208ff */
[----:B-1----:R-:W-:Y:S02]  /*13130*/  @P0 IMAD.X R3, RZ, RZ, R2, P1 ;  /* 0x000000ffff030224 */ /* 0x002fe400008e0602 */
[----:B------:R-:W-:Y:S02]  /*13140*/  @P0 IMAD.MOV.U32 R2, RZ, RZ, R14 ;  /* 0x000000ffff020224 */ /* 0x000fe400078e000e */
[----:B------:R-:W0:Y:S04]  /*13150*/  SHFL.IDX PT, R14, R4, 0x1, 0x181f ;  /* 0x00381f00040e7f89 */ /* 0x000e2800000e0000 */
[----:B------:R-:W-:Y:S04]  /*13160*/  @P0 LDGSTS.E.BYPASS.LTC128B.128 [R9+0x18400], desc[UR52][R2.64], !P3 ;  /* 0x1840000002090fae */ /* 0x000fe8000d901d74 */
[----:B------:R1:W-:Y:S01]  /*13170*/  @P0 LDGSTS.E.BYPASS.LTC128B.128 [R9+0x1c400], desc[UR52][R2.64+0x80], !P2 ;  /* 0x1c40008002090fae */ /* 0x0003e2000d101d74 */
[----:B------:R-:W-:-:S13]  /*13180*/  ISETP.GE.AND P0, PT, R6, 0x11, PT ;  /* 0x000000110600780c */ /* 0x000fda0003f06270 */
[----:B------:R-:W-:Y:S01]  /*13190*/  @P0 IMAD R25, R5, 0x2, R16 ;  /* 0x0000000205190824 */ /* 0x000fe200078e0210 */
[----:B0-----:R-:W-:-:S05]  /*131a0*/  @P0 LEA R14, P1, R35, R14, 0x1 ;  /* 0x0000000e230e0211 */ /* 0x001fca00078208ff */
[----:B-1----:R-:W-:Y:S02]  /*131b0*/  @P0 IMAD.MOV.U32 R2, RZ, RZ, R14 ;  /* 0x000000ffff020224 */ /* 0x002fe400078e000e */
[----:B------:R-:W-:Y:S01]  /*131c0*/  @P0 IMAD.X R21, RZ, RZ, R8, P1 ;  /* 0x000000ffff150224 */ /* 0x000fe200008e0608 */
[----:B------:R-:W0:Y:S03]  /*131d0*/  SHFL.IDX PT, R14, R4, 0x2, 0x181f ;  /* 0x00581f00040e7f89 */ /* 0x000e2600000e0000 */
[----:B------:R-:W-:Y:S01]  /*131e0*/  @P0 IMAD.MOV.U32 R3, RZ, RZ, R21 ;  /* 0x000000ffff030224 */ /* 0x000fe200078e0015 */
[----:B------:R-:W1:Y:S04]  /*131f0*/  SHFL.IDX PT, R8, R0, 0x2, 0x181f ;  /* 0x00581f0000087f89 */ /* 0x000e6800000e0000 */
[----:B------:R-:W-:Y:S04]  /*13200*/  @P0 LDGSTS.E.BYPASS.LTC128B.128 [R25+0x18c00], desc[UR52][R2.64], !P3 ;  /* 0x18c0000002190fae */ /* 0x000fe8000d901d74 */
[----:B------:R2:W-:Y:S01]  /*13210*/  @P0 LDGSTS.E.BYPASS.LTC128B.128 [R25+0x1cc00], desc[UR52][R2.64+0x80], !P2 ;  /* 0x1cc0008002190fae */ /* 0x0005e2000d101d74 */
[----:B------:R-:W-:-:S13]  /*13220*/  ISETP.GE.AND P0, PT, R6, 0x21, PT ;  /* 0x000000210600780c */ /* 0x000fda0003f06270 */
[----:B0-----:R-:W-:Y:S01]  /*13230*/  @P0 LEA R14, P1, R35, R14, 0x1 ;  /* 0x0000000e230e0211 */ /* 0x001fe200078208ff */
[----:B------:R-:W-:-:S04]  /*13240*/  @P0 IMAD R21, R5, 0x2, R16 ;  /* 0x0000000205150824 */ /* 0x000fc800078e0210 */
[----:B--2---:R-:W-:Y:S02]  /*13250*/  @P0 IMAD.MOV.U32 R2, RZ, RZ, R14 ;  /* 0x000000ffff020224 */ /* 0x004fe400078e000e */
[----:B-1----:R-:W-:Y:S01]  /*13260*/  @P0 IMAD.X R9, RZ, RZ, R8, P1 ;  /* 0x000000ffff090224 */ /* 0x002fe200008e0608 */
        /* <DEDUP_REMOVED lines=38> */
[----:B-1----:R-:W-:Y:S02]  /*134d0*/  @P0 IMAD.X R9, RZ, RZ, R8, P1 ;  /* 0x000000ffff090224 */ /* 0x002fe400008e0608 */
[----:B--2---:R-:W-:Y:S01]  /*134e0*/  @P0 IMAD.MOV.U32 R2, RZ, RZ, R14 ;  /* 0x000000ffff020224 */ /* 0x004fe200078e000e */
[----:B------:R0:W1:Y:S01]  /*134f0*/  SHFL.IDX PT, R8, R0, 0x7, 0x181f ;  /* 0x00f81f0000087f89 */ /* 0x00006200000e0000 */
[----:B------:R-:W-:-:S03]  /*13500*/  @P0 IMAD.MOV.U32 R3, RZ, RZ, R9 ;  /* 0x000000ffff030224 */ /* 0x000fc600078e0009 */
[----:B------:R0:W2:Y:S04]  /*13510*/  SHFL.IDX PT, R14, R4, 0x7, 0x181f ;  /* 0x00f81f00040e7f89 */ /* 0x0000a800000e0000 */
[----:B------:R0:W-:Y:S04]  /*13520*/  @P0 LDGSTS.E.BYPASS.LTC128B.128 [R21+0x1b400], desc[UR52][R2.64], !P3 ;  /* 0x1b40000002150fae */ /* 0x0001e8000d901d74 */
[----:B------:R0:W-:Y:S02]  /*13530*/  @P0 LDGSTS.E.BYPASS.LTC128B.128 [R21+0x1f400], desc[UR52][R2.64+0x80], !P2 ;  /* 0x1f40008002150fae */ /* 0x0001e4000d101d74 */
.L_x_1225:
[----:B------:R-:W-:-:S13]  /*13540*/  ISETP.GE.AND P0, PT, R6, 0x71, PT ;  /* 0x000000710600780c */ /* 0x000fda0003f06270 */
[----:B0-2---:R-:W-:Y:S01]  /*13550*/  @P0 LEA R2, P1, R35, R14, 0x1 ;  /* 0x0000000e23020211 */ /* 0x005fe200078208ff */
[----:B------:R-:W-:-:S04]  /*13560*/  @P0 IMAD R5, R5, 0x2, R16 ;  /* 0x0000000205050824 */ /* 0x000fc800078e0210 */
[----:B-1----:R-:W-:-:S05]  /*13570*/  @P0 IMAD.X R3, RZ, RZ, R8, P1 ;  /* 0x000000ffff030224 */ /* 0x002fca00008e0608 */
[----:B------:R-:W-:Y:S01]  /*13580*/  @!PT LDS RZ, [RZ] ;  /* 0x00000000fffff984 */ /* 0x000fe20000000800 */
[----:B------:R-:W-:Y:S01]  /*13590*/  @!PT LDS RZ, [RZ] ;  /* 0x00000000fffff984 */ /* 0x000fe20000000800 */
[----:B------:R-:W-:Y:S01]  /*135a0*/  @!PT LDS RZ, [RZ] ;  /* 0x00000000fffff984 */ /* 0x000fe20000000800 */
[----:B------:R0:W-:Y:S04]  /*135b0*/  @P0 LDGSTS.E.BYPASS.LTC128B.128 [R5+0x1bc00], desc[UR52][R2.64], !P3 ;  /* 0x1bc0000002050fae */ /* 0x0001e8000d901d74 */
[----:B------:R0:W-:Y:S01]  /*135c0*/  @P0 LDGSTS.E.BYPASS.LTC128B.128 [R5+0x1fc00], desc[UR52][R2.64+0x80], !P2 ;  /* 0x1fc0008002050fae */ /* 0x0001e2000d101d74 */
[----:B------:R-:W-:Y:S01]  /*135d0*/  PLOP3.LUT P0, PT, PT, PT, PT, 0x80, 0x0 ;  /* 0x000000000000781c */ /* 0x000fe20003f0f070 */
[----:B------:R-:W-:-:S12]  /*135e0*/  NOP ;  /* 0x0000000000007918 */ /* 0x000fd80000000000 */
.L_x_1157:
        /* <DEDUP_REMOVED lines=11> */
.L_x_1158:
[----:B------:R-:W-:Y:S01]  /*136a0*/  VIADD R0, R16, 0x10400 ;  /* 0x0001040010007836 */ /* 0x000fe20000000000 */
[----:B------:R1:W-:Y:S06]  /*136b0*/  SYNCS.ARRIVE.TRANS64.A1T0 RZ, [R7+URZ+0x28830], RZ ;  /* 0x028830ff07ff79a7 */ /* 0x0003ec000810003f */
[----:B------:R-:W-:Y:S05]  /*136c0*/  WARPSYNC.ALL ;  /* 0x0000000000007948 */ /* 0x000fea0003800000 */
[----:B------:R-:W-:Y:S01]  /*136d0*/  BAR.SYNC.DEFER_BLOCKING 0x8, 0x180 ;  /* 0x0206000000007b1d */ /* 0x000fe20000010000 */
[----:B------:R-:W-:-:S05]  /*136e0*/  LOP3.LUT P0, RZ, R0, 0x3ff, RZ, 0xc0, !PT ;  /* 0x000003ff00ff7812 */ /* 0x000fca000780c0ff */
[----:B------:R-:W-:Y:S08]  /*136f0*/  BSSY B6, `(.L_x_1159) ;  /* 0x0000012000067945 */ /* 0x000ff00003800000 */
[----:B------:R-:W-:Y:S05]  /*13700*/  @!P0 BRA `(.L_x_1160) ;  /* 0x0000000000408947 */ /* 0x000fea0003800000 */
[----:B0-----:R-:W-:Y:S01]  /*13710*/  MOV R2, 0x0 ;  /* 0x0000000000027802 */ /* 0x001fe20000000f00 */
[----:B------:R-:W-:Y:S01]  /*13720*/  ULDC.64 UR4, c[0x4][0x80] ;  /* 0x0100200000047ab9 */ /* 0x000fe20000000a00 */
[----:B------:R-:W-:Y:S01]  /*13730*/  ULDC.64 UR6, c[0x4][0x88] ;  /* 0x0100220000067ab9 */ /* 0x000fe20000000a00 */
[----:B------:R-:W-:Y:S01]  /*13740*/  ULDC.64 UR8, c[0x4][0x20] ;  /* 0x0100080000087ab9 */ /* 0x000fe20000000a00 */
[----:B------:R-:W-:Y:S02]  /*13750*/  IMAD.U32 R4, RZ, RZ, UR4 ;  /* 0x00000004ff047e24 */ /* 0x000fe4000f8e00ff */
[----:B------:R-:W0:Y:S01]  /*13760*/  LDC.64 R2, c[0x4][R2] ;  /* 0x0100000002027b82 */ /* 0x000e220000000a00 */
[----:B------:R-:W-:Y:S02]  /*13770*/  IMAD.U32 R5, RZ, RZ, UR5 ;  /* 0x00000005ff057e24 */ /* 0x000fe4000f8e00ff */
[----:B------:R-:W-:Y:S02]  /*13780*/  IMAD.U32 R6, RZ, RZ, UR6 ;  /* 0x00000006ff067e24 */ /* 0x000fe4000f8e00ff */
[----:B-1----:R-:W-:-:S02]  /*13790*/  IMAD.U32 R7, RZ, RZ, UR7 ;  /* 0x00000007ff077e24 */ /* 0x002fc4000f8e00ff */
[----:B------:R-:W-:Y:S02]  /*137a0*/  IMAD.U32 R10, RZ, RZ, UR8 ;  /* 0x00000008ff0a7e24 */ /* 0x000fe4000f8e00ff */
[----:B------:R-:W-:Y:S02]  /*137b0*/  IMAD.U32 R11, RZ, RZ, UR9 ;  /* 0x00000009ff0b7e24 */ /* 0x000fe4000f8e00ff */
[----:B------:R-:W-:Y:S02]  /*137c0*/  IMAD.MOV.U32 R8, RZ, RZ, 0x70 ;  /* 0x00000070ff087424 */ /* 0x000fe400078e00ff */
[----:B------:R-:W-:Y:S02]  /*137d0*/  IMAD.MOV.U32 R12, RZ, RZ, 0x1 ;  /* 0x00000001ff0c7424 */ /* 0x000fe400078e00ff */
[----:B------:R-:W-:-:S07]  /*137e0*/  IMAD.MOV.U32 R13, RZ, RZ, RZ ;  /* 0x000000ffff0d7224 */ /* 0x000fce00078e00ff */
[----:B------:R-:W-:-:S07]  /*137f0*/  LEPC R20, `(.L_x_1160) ;  /* 0x000000001014794e */ /* 0x000fce0000000000 */
[----:B0-----:R-:W-:Y:S05]  /*13800*/  CALL.ABS.NOINC R2 ;  /* 0x0000000002007343 */ /* 0x001fea0003c00000 */
.L_x_1160:
[----:B------:R-:W-:Y:S05]  /*13810*/  BSYNC B6 ;  /* 0x0000000000067941 */ /* 0x000fea0003800000 */
.L_x_1159:
[----:B0-----:R-:W0:Y:S01]  /*13820*/  S2R R2, SR_TID.X ;  /* 0x0000000000027919 */ /* 0x001e220000002100 */
[----:B------:R-:W-:Y:S01]  /*13830*/  UISETP.NE.AND UP0, UPT, UR49, URZ, UPT ;  /* 0x0000003f3100728c */ /* 0x000fe2000bf05270 */
[----:B------:R-:W-:Y:S01]  /*13840*/  R2UR UR6, R28 ;  /* 0x000000001c0672ca */ /* 0x000fe200000e0000 */
[----:B------:R-:W-:Y:S01]  /*13850*/  ULDC.64 UR8, c[0x0][0x2d8] ;  /* 0x0000b60000087ab9 */ /* 0x000fe20000000a00 */
[----:B------:R-:W-:Y:S02]  /*13860*/  R2UR UR7, R22 ;  /* 0x00000000160772ca */ /* 0x000fe400000e0000 */
[C---:B------:R-:W-:Y:S02]  /*13870*/  LOP3.LUT P4, RZ, R19.reuse, 0x80, RZ, 0xc0, !PT ;  /* 0x0000008013ff7812 */ /* 0x040fe4000788c0ff */
[----:B------:R-:W-:Y:S02]  /*13880*/  PLOP3.LUT P0, PT, PT, PT, UP0, 0x80, 0x0 ;  /* 0x000000000000781c */ /* 0x000fe40003f0f008 */
[----:B------:R-:W-:-:S02]  /*13890*/  LOP3.LUT P5, RZ, R19, 0x40, RZ, 0xc0, !PT ;  /* 0x0000004013ff7812 */ /* 0x000fc400078ac0ff */
[----:B------:R-:W-:-:S03]  /*138a0*/  @UP0 ULDC UR4, c[0x0][0x44c] ;  /* 0x0001130000040ab9 */ /* 0x000fc60000000800 */
[----:B------:R-:W-:-:S04]  /*138b0*/  UIMAD UR6, UR6, UR8, URZ ;  /* 0x00000008060672a4 */ /* 0x000fc8000f8e023f */
[----:B------:R-:W-:Y:S02]  /*138c0*/  UIMAD UR7, UR7, UR9, UR6 ;  /* 0x00000009070772a4 */ /* 0x000fe4000f8e0206 */
[----:B------:R-:W-:Y:S01]  /*138d0*/  USHF.R.S32.HI UR6, URZ, 0x1f, UR42 ;  /* 0x0000001f3f067899 */ /* 0x000fe2000801142a */
[----:B0-----:R-:W-:-:S05]  /*138e0*/  IMAD.SHL.U32 R2, R2, 0x10, RZ ;  /* 0x0000001002027824 */ /* 0x001fca00078e00ff */
[----:B------:R-:W-:-:S04]  /*138f0*/  LOP3.LUT R2, R2, 0x70, RZ, 0xc0, !PT ;  /* 0x0000007002027812 */ /* 0x000fc800078ec0ff */
[----:B------:R-:W-:-:S05]  /*13900*/  LOP3.LUT R2, R37, R2, RZ, 0xfc, !PT ;  /* 0x0000000225027212 */ /* 0x000fca00078efcff */
[----:B------:R-:W-:-:S04]  /*13910*/  VIADD R0, R2, UR43 ;  /* 0x0000002b02007c36 */ /* 0x000fc80008000000 */
[----:B------:R-:W-:Y:S01]  /*13920*/  @P0 IMAD.HI.U32 R3, R0, UR4, RZ ;  /* 0x0000000400030c27 */ /* 0x000fe2000f8e00ff */
[----:B------:R-:W-:Y:S01]  /*13930*/  PLOP3.LUT P0, PT, PT, PT, UP0, 0x80, 0x0 ;  /* 0x000000000000781c */ /* 0x000fe20003f0f008 */
[----:B------:R-:W-:Y:S02]  /*13940*/  @UP0 ULDC UR4, c[0x0][0x450] ;  /* 0x0001140000040ab9 */ /* 0x000fe40000000800 */
[----:B------:R-:W-:-:S10]  /*13950*/  IMAD.MOV.U32 R2, RZ, RZ, R0 ;  /* 0x000000ffff027224 */ /* 0x000fd400078e0000 */
[----:B------:R-:W-:Y:S02]  /*13960*/  @P0 SHF.R.U32.HI R2, RZ, UR4, R3 ;  /* 0x00000004ff020c19 */ /* 0x000fe40008011603 */
[----:B------:R-:W-:-:S03]  /*13970*/  R2UR UR4, R22 ;  /* 0x00000000160472ca */ /* 0x000fc600000e0000 */
[----:B------:R-:W-:-:S10]  /*13980*/  IMAD.MOV R5, RZ, RZ, -R2 ;  /* 0x000000ffff057224 */ /* 0x000fd400078e0a02 */
[----:B------:R-:W-:-:S03]  /*13990*/  UIMAD.WIDE.U32 UR4, UR4, UR8, URZ ;  /* 0x00000008040472a5 */ /* 0x000fc6000f8e003f */
[----:B------:R-:W-:Y:S01]  /*139a0*/  ULDC.64 UR8, c[0x0][0x2e0] ;  /* 0x0000b80000087ab9 */ /* 0x000fe20000000a00 */
[----:B------:R-:W-:Y:S02]  /*139b0*/  UIADD3 UR5, UR5, UR7, URZ ;  /* 0x0000000705057290 */ /* 0x000fe4000fffe03f */
[----:B------:R-:W-:Y:S01]  /*139c0*/  UIMAD UR6, UR6, UR8, URZ ;  /* 0x00000008060672a4 */ /* 0x000fe2000f8e023f */
[----:B------:R-:W-:Y:S01]  /*139d0*/  ULDC UR7, c[0x0][0x448] ;  /* 0x0001120000077ab9 */ /* 0x000fe20000000800 */
[----:B------:R-:W-:Y:S01]  /*139e0*/  UIMAD.WIDE.U32 UR4, UR42, UR8, UR4 ;  /* 0x000000082a0472a5 */ /* 0x000fe2000f8e0004 */
[----:B------:R-:W-:Y:S01]  /*139f0*/  IMAD R5, R5, UR7, R0 ;  /* 0x0000000705057c24 */ /* 0x000fe2000f8e0200 */
[----:B------:R-:W-:Y:S01]  /*13a00*/  UIMAD UR6, UR42, UR9, UR6 ;  /* 0x000000092a0672a4 */ /* 0x000fe2000f8e0206 */
[----:B------:R-:W-:Y:S02]  /*13a10*/  SHF.R.S32.HI R0, RZ, 0x1f, R2 ;  /* 0x0000001fff007819 */ /* 0x000fe40000011402 */
[----:B------:R-:W-:Y:S01]  /*13a20*/  ULDC.64 UR8, c[0x0][0x2d0] ;  /* 0x0000b40000087ab9 */ /* 0x000fe20000000a00 */
[----:B------:R-:W-:Y:S01]  /*13a30*/  UIADD3 UR5, UR5, UR6, URZ ;  /* 0x0000000605057290 */ /* 0x000fe2000fffe03f */
[----:B------:R-:W-:-:S02]  /*13a40*/  IMAD.U32 R9, RZ, RZ, UR8 ;  /* 0x00000008ff097e24 */ /* 0x000fc4000f8e00ff */
[----:B------:R-:W-:Y:S01]  /*13a50*/  IMAD R3, R0, UR8, RZ ;  /* 0x0000000800037c24 */ /* 0x000fe2000f8e02ff */
[----:B------:R-:W-:-:S03]  /*13a60*/  SHF.R.S32.HI R0, RZ, 0x1f, R5 ;  /* 0x0000001fff007819 */ /* 0x000fc60000011405 */
[C---:B-1----:R-:W-:Y:S02]  /*13a70*/  IMAD R7, R2.reuse, UR9, R3 ;  /* 0x0000000902077c24 */ /* 0x042fe4000f8e0203 */
[----:B------:R-:W-:Y:S01]  /*13a80*/  IMAD.WIDE.U32 R2, R2, R9, UR4 ;  /* 0x0000000402027e25 */ /* 0x000fe2000f8e0009 */
        /* <DEDUP_REMOVED lines=12> */
[----:B------:R-:W-:-:S03]  /*13b50*/  VIADD R5, R37, UR43 ;  /* 0x0000002b25057c36 */ /* 0x000fc60008000000 */
[----:B------:R-:W1:Y:S01]  /*13b60*/  SHFL.IDX PT, R2, R4, RZ, 0x181f ;  /* 0x00181fff04027589 */ /* 0x000e6200000e0000 */
[C---:B------:R-:W-:Y:S01]  /*13b70*/  VIADD R7, R5.reuse, 0x10 ;  /* 0x0000001005077836 */ /* 0x040fe20000000000 */
[----:B------:R-:W-:Y:S02]  /*13b80*/  ISETP.GE.AND P0, PT, R5, UR38, PT ;  /* 0x0000002605007c0c */ /* 0x000fe4000bf06270 */
[----:B------:R-:W-:Y:S11]  /*13b90*/  SHFL.IDX PT, R6, R4, 0x1, 0x181f ;  /* 0x00381f0004067f89 */ /* 0x000ff600000e0000 */
        /* <DEDUP_REMOVED lines=13> */
[----:B------:R-:W-:-:S03]  /*13c70*/  VIADD R7, R5, 0x20 ;  /* 0x0000002005077836 */ /* 0x000fc60000000000 */
        /* <DEDUP_REMOVED lines=51> */
.L_x_1242:
[----:B------:R-:W-:-:S05]  /*13fb0*/  VIADD R5, R5, 0x70 ;  /* 0x0000007005057836 */ /* 0x000fca0000000000 */
[----:B------:R-:W-:-:S13]  /*13fc0*/  ISETP.GE.AND P0, PT, R5, UR38, PT ;  /* 0x0000002605007c0c */ /* 0x000fda000bf06270 */
[----:B0-2---:R-:W-:-:S05]  /*13fd0*/  @!P0 LEA R2, P1, R35, R14, 0x1 ;  /* 0x0000000e23028211 */ /* 0x005fca00078208ff */
[----:B-1----:R-:W-:-:S05]  /*13fe0*/  @!P0 IMAD.X R3, RZ, RZ, R6, P1 ;  /* 0x000000ffff038224 */ /* 0x002fca00008e0606 */
[----:B------:R-:W-:Y:S01]  /*13ff0*/  @!PT LDS RZ, [RZ] ;  /* 0x00000000fffff984 */ /* 0x000fe20000000800 */
[----:B------:R-:W-:Y:S01]  /*14000*/  @!PT LDS RZ, [RZ] ;  /* 0x00000000fffff984 */ /* 0x000fe20000000800 */
[----:B------:R-:W-:Y:S01]  /*14010*/  @!PT LDS RZ, [RZ] ;  /* 0x00000000fffff984 */ /* 0x000fe20000000800 */
[----:B------:R0:W-:Y:S04]  /*14020*/  @!P0 LDGSTS.E.BYPASS.LTC128B.128 [R33+0x13c00], desc[UR52][R2.64], !P4 ;  /* 0x13c0000002218fae */ /* 0x0001e8000e101d74 */
[----:B------:R0:W-:Y:S01]  /*14030*/  @!P0 LDGSTS.E.BYPASS.LTC128B.128 [R33+0x17c00], desc[UR52][R2.64+0x80], !P5 ;  /* 0x17c0008002218fae */ /* 0x0001e2000e901d74 */
[----:B------:R-:W-:Y:S01]  /*14040*/  PLOP3.LUT P0, PT, PT, PT, PT, 0x80, 0x0 ;  /* 0x000000000000781c */ /* 0x000fe20003f0f070 */
[----:B------:R-:W-:-:S12]  /*14050*/  NOP ;  /* 0x0000000000007918 */ /* 0x000fd80000000000 */
.L_x_1162:
[----:B------:R-:W-:Y:S02]  /*14060*/  PLOP3.LUT P1, PT, P1, P0, PT, 0xa2, 0x0 ;  /* 0x000000000000781c */ /* 0x000fe40000f21472 */
[----:B------:R-:W-:-:S08]  /*14070*/  @P0 R2UR P1, UR4, R16 ;  /* 0x00000000100402ca */ /* 0x000fd00000020000 */
[----:B------:R-:W-:-:S05]  /*14080*/  @P0 PLOP3.LUT P0, PT, P1, PT, PT, 0x80, 0x0 ;  /* 0x000000000000081c */ /* 0x000fca0000f0f070 */
[----:B------:R-:W-:Y:S01]  /*14090*/  @!P1 SYNCS.ARRIVE.TRANS64.RED.A0T1 RZ, [UR4+0x28800], RZ ;  /* 0x028800ffffff99a7 */ /* 0x000fe20008200404 */
[----:B------:R-:W-:Y:S07]  /*140a0*/  @!P1 ARRIVES.LDGSTSBAR.64.TRANSCNT [UR4+0x28800] ;  /* 0x02880000ff0099b0 */ /* 0x000fee0008000a84 */
[----:B------:R-:W-:Y:S05]  /*140b0*/  @P0 BRA.U.ANY `(.L_x_1162) ;  /* 0xfffffffd00e80947 */ /* 0x000fea000393ffff */
[----:B------:R-:W-:-:S05]  /*140c0*/  VIADD R36, R36, 0x1 ;  /* 0x0000000124247836 */ /* 0x000fca0000000000 */
[----:B------:R-:W-:-:S04]  /*140d0*/  LEA.HI R0, R36, R36, RZ, 0x1 ;  /* 0x0000002424007211 */ /* 0x000fc800078f08ff */
[----:B0-----:R-:W-:-:S05]  /*140e0*/  LOP3.LUT R3, R0, 0xfffffffe, RZ, 0xc0, !PT ;  /* 0xfffffffe00037812 */ /* 0x001fca00078ec0ff */
[----:B------:R-:W-:-:S05]  /*140f0*/  IMAD.IADD R3, R36, 0x1, -R3 ;  /* 0x0000000124037824 */ /* 0x000fca00078e0a03 */
[----:B------:R-:W-:Y:S01]  /*14100*/  SHF.L.U32 R3, R3, 0x1f, RZ ;  /* 0x0000001f03037819 */ /* 0x000fe200000006ff */
[----:B------:R-:W-:Y:S01]  /*14110*/  NOP ;  /* 0x0000000000007918 */ /* 0x000fe20000000000 */
[----:B------:R0:W-:Y:S01]  /*14120*/  SYNCS.ARRIVE.TRANS64.A1T0 RZ, [R16+URZ+0x28800], RZ ;  /* 0x028800ff10ff79a7 */ /* 0x0001e2000810003f */
[----:B------:R-:W-:Y:S01]  /*14130*/  BSSY B0, `(.L_x_1163) ;  /* 0x0000003000007945 */ /* 0x000fe20003800000 */
[----:B------:R-:W1:Y:S03]  /*14140*/  SYNCS.PHASECHK.TRANS64.TRYWAIT P0, [R16+URZ+0x28820], R3 ;  /* 0x02882003100075a7 */ /* 0x000e66000800017f */
[----:B01----:R-:W-:Y:S05]  /*14150*/  @!P0 BRA `(.L_x_1164) ;  /* 0x0000003400888947 */ /* 0x003fea0003800000 */
.L_x_1243:
[----:B------:R-:W-:Y:S05]  /*14160*/  BSYNC B0 ;  /* 0x0000000000007941 */ /* 0x000fea0003800000 */
.L_x_1163:
[----:B------:R-:W-:-:S04]  /*14170*/  UIADD3 UR4, UR44, -0x2, URZ ;  /* 0xfffffffe2c047890 */ /* 0x000fc8000fffe03f */
[----:B------:R-:W-:-:S06]  /*14180*/  UISETP.GE.AND UP0, UPT, UR4, UR45, UPT ;  /* 0x0000002d0400728c */ /* 0x000fcc000bf06270 */
[----:B------:R-:W-:-:S13]  /*14190*/  PLOP3.LUT P0, PT, PT, PT, UP0, 0x40, 0x0 ;  /* 0x000000000000781c */ /* 0x000fda0003f0e808 */
[----:B------:R-:W-:Y:S05]  /*141a0*/  @P0 BRA `(.L_x_1165) ;  /* 0x00000010001c0947 */ /* 0x000fea0003800000 */
[----:B------:R-:W-:Y:S01]  /*141b0*/  BSSY B0, `(.L_x_1165) ;  /* 0x0000106000007945 */ /* 0x000fe20003800000 */
[----:B------:R-:W-:Y:S02]  /*141c0*/  IMAD.MOV.U32 R10, RZ, RZ, R23 ;  /* 0x000000ffff0a7224 */ /* 0x000fe400078e0017 */
[----:B------:R-:W-:Y:S02]  /*141d0*/  IMAD.MOV.U32 R20, RZ, RZ, R26 ;  /* 0x000000ffff147224 */ /* 0x000fe400078e001a */
[----:B------:R-:W-:Y:S02]  /*141e0*/  IMAD.MOV.U32 R27, RZ, RZ, R24 ;  /* 0x000000ffff1b7224 */ /* 0x000fe400078e0018 */
[----:B------:R-:W-:-:S07]  /*141f0*/  IMAD.U32 R6, RZ, RZ, UR4 ;  /* 0x00000004ff067e24 */ /* 0x000fce000f8e00ff */
.L_x_1178:
[----:B0-----:R-:W0:Y:S01]  /*14200*/  LDC R3, c[0x0][0x430] ;  /* 0x00010c00ff037b82 */ /* 0x001e220000000800 */
[----:B------:R-:W1:Y:S01]  /*14210*/  S2R R0, SR_TID.X ;  /* 0x0000000000007919 */ /* 0x000e620000002100 */
[----:B------:R-:W-:Y:S01]  /*14220*/  IMAD R7, R6, 0x80, R37 ;  /* 0x0000008006077824 */ /* 0x000fe200078e0225 */
[----:B------:R-:W-:Y:S05]  /*14230*/  YIELD ;  /* 0x0000000000007946 */ /* 0x000fea0003800000 */
[----:B------:R-:W-:Y:S01]  /*14240*/  ULDC.64 UR4, c[0x0][0x428] ;  /* 0x00010a0000047ab9 */ /* 0x000fe20000000a00 */
[----:B------:R-:W-:Y:S01]  /*14250*/  VIADD R23, R10, 0x1 ;  /* 0x000000010a177836 */ /* 0x000fe20000000000 */
        /* <DEDUP_REMOVED lines=32> */
.L_x_1166:
[----:B------:R-:W-:Y:S01]  /*14460*/  IMAD R6, R23, 0x8, R16 ;  /* 0x0000000817067824 */ /* 0x000fe200078e0210 */
[----:B------:R-:W-:Y:S01]  /*14470*/  SHF.L.U32 R3, R26, 0x1f, RZ ;  /* 0x0000001f1a037819 */ /* 0x000fe200000006ff */
[----:B------:R-:W-:Y:S03]  /*14480*/  BSSY B1, `(.L_x_1167) ;  /* 0x0000003000017945 */ /* 0x000fe60003800000 */
[----:B------:R-:W0:Y:S02]  /*14490*/  SYNCS.PHASECHK.TRANS64.TRYWAIT P0, [R6+URZ+0x28840], R3 ;  /* 0x02884003060075a7 */ /* 0x000e24000800017f */
[----:B0-----:R-:W-:Y:S05]  /*144a0*/  @!P0 BRA `(.L_x_1168) ;  /* 0x0000003000c88947 */ /* 0x001fea0003800000 */
.L_x_1244:
[----:B------:R-:W-:Y:S05]  /*144b0*/  BSYNC B1 ;  /* 0x0000000000017941 */ /* 0x000fea0003800000 */
.L_x_1167:
[----:B------:R-:W-:Y:S01]  /*144c0*/  SHF.R.S32.HI R21, RZ, 0x1f, R4 ;  /* 0x0000001fff157819 */ /* 0x000fe20000011404 */
[----:B------:R-:W-:Y:S01]  /*144d0*/  ULDC.64 UR4, c[0x0][0x300] ;  /* 0x0000c00000047ab9 */ /* 0x000fe20000000a00 */
[----:B------:R-:W-:Y:S01]  /*144e0*/  LOP3.LUT P2, RZ, R19, 0x2, RZ, 0xc0, !PT ;  /* 0x0000000213ff7812 */ /* 0x000fe2000784c0ff */
[----:B------:R-:W-:Y:S01]  /*144f0*/  IMAD R7, R23, 0x4000, R30 ;  /* 0x0000400017077824 */ /* 0x000fe200078e021e */
[----:B------:R-:W-:Y:S01]  /*14500*/  LOP3.LUT P1, RZ, R19, 0x1, RZ, 0xc0, !PT ;  /* 0x0000000113ff7812 */ /* 0x000fe2000782c0ff */
[----:B0-----:R-:W-:-:S04]  /*14510*/  IMAD R3, R21, UR4, RZ ;  /* 0x0000000415037c24 */ /* 0x001fc8000f8e02ff */
        /* <DEDUP_REMOVED lines=21> */
[----:B------:R-:W1:Y:S04]  /*14670*/  SHFL.IDX PT, R3, R9, RZ, 0x181f ;  /* 0x00181fff09037589 */ /* 0x000e6800000e0000 */
[----:B------:R-:W-:Y:S01]  /*14680*/  SHFL.IDX PT, R14, R8, 0x7, 0x181f ;  /* 0x00f81f00080e7f89 */ /* 0x000fe200000e0000 */
        /* <DEDUP_REMOVED lines=39> */
[----:B------:R0:W-:Y:S04]  /*14900*/  LDGSTS.E.BYPASS.LTC128B.128 [R7+0x1b400], desc[UR52][R2.64], !P2 ;  /* 0x1b40000002077fae */ /* 0x0001e8000d101d74 */
[----:B--2---:R0:W-:Y:S02]  /*14910*/  LDGSTS.E.BYPASS.LTC128B.128 [R7+0x1f400], desc[UR52][R2.64+0x80], !P1 ;  /* 0x1f40008002077fae */ /* 0x0041e4000c901d74 */
.L_x_1262:
[----:B0-----:R-:W-:-:S05]  /*14920*/  IADD3 R2, P0, R14, R5, RZ ;  /* 0x000000050e027210 */ /* 0x001fca0007f1e0ff */
        /* <DEDUP_REMOVED lines=8> */
.L_x_1170:
        /* <DEDUP_REMOVED lines=11> */
.L_x_1171:
[----:B------:R0:W-:Y:S01]  /*14a60*/  SYNCS.ARRIVE.TRANS64.A1T0 RZ, [R6+URZ+0x28830], RZ ;  /* 0x028830ff06ff79a7 */ /* 0x0001e2000810003f */
[----:B------:R-:W-:Y:S05]  /*14a70*/  @!P2 BRA `(.L_x_1172) ;  /* 0x000000000004a947 */ /* 0x000fea0003800000 */
[----:B------:R-:W-:Y:S01]  /*14a80*/  BPT.TRAP 0x1 ;  /* 0x000000040000795c */ /* 0x000fe20000300000 */
.L_x_1172:
[----:B------:R-:W-:Y:S01]  /*14a90*/  SHF.L.U32 R3, R20, 0x1f, RZ ;  /* 0x0000001f14037819 */ /* 0x000fe200000006ff */
[----:B0-----:R-:W-:Y:S01]  /*14aa0*/  IMAD R6, R10, 0x8, R16 ;  /* 0x000000080a067824 */ /* 0x001fe200078e0210 */
[----:B------:R-:W-:Y:S03]  /*14ab0*/  BSSY B1, `(.L_x_1173) ;  /* 0x0000003000017945 */ /* 0x000fe60003800000 */
[----:B------:R-:W0:Y:S02]  /*14ac0*/  SYNCS.PHASECHK.TRANS64.TRYWAIT P0, [R6+URZ+0x28860], R3 ;  /* 0x02886003060075a7 */ /* 0x000e24000800017f */
[----:B0-----:R-:W-:Y:S05]  /*14ad0*/  @!P0 BRA `(.L_x_1174) ;  /* 0x0000003400988947 */ /* 0x001fea0003800000 */
.L_x_1263:
[----:B------:R-:W-:Y:S05]  /*14ae0*/  BSYNC B1 ;  /* 0x0000000000017941 */ /* 0x000fea0003800000 */
.L_x_1173:
[----:B------:R-:W-:Y:S01]  /*14af0*/  IMAD.MOV.U32 R8, RZ, RZ, -0x80 ;  /* 0xffffff80ff087424 */ /* 0x000fe200078e00ff */
[----:B------:R-:W-:Y:S01]  /*14b00*/  UMOV UR4, 0xffffffff ;  /* 0xffffffff00047882 */ /* 0x000fe20000000000 */
[C---:B------:R-:W-:Y:S01]  /*14b10*/  LOP3.LUT P2, RZ, R19.reuse, 0x8, RZ, 0xc0, !PT ;  /* 0x0000000813ff7812 */ /* 0x040fe2000784c0ff */
[----:B------:R-:W-:Y:S01]  /*14b20*/  IMAD R7, R10, 0x4000, R30 ;  /* 0x000040000a077824 */ /* 0x000fe200078e021e */
[----:B------:R-:W-:Y:S01]  /*14b30*/  LOP3.LUT P1, RZ, R19, 0x4, RZ, 0xc0, !PT ;  /* 0x0000000413ff7812 */ /* 0x000fe2000782c0ff */
[----:B------:R-:W-:-:S04]  /*14b40*/  IMAD R8, R27, R8, UR37 ;  /* 0x000000251b087e24 */ /* 0x000fc8000f8e0208 */
[----:B------:R-:W-:Y:S01]  /*14b50*/  IMAD.IADD R8, R8, 0x1, -R37 ;  /* 0x0000000108087824 */ /* 0x000fe200078e0a25 */
[----:B------:R-:W-:Y:S07]  /*14b60*/  BRA.DIV UR4, `(.L_x_1175) ;  /* 0x0000003604887947 */ /* 0x000fee000b800000 */
[----:B------:R-:W1:Y:S01]  /*14b70*/  SHFL.IDX PT, R14, R17, RZ, 0x181f ;  /* 0x00181fff110e7589 */ /* 0x000e6200000e0000 */
[----:B------:R-:W-:-:S03]  /*14b80*/  IMAD R7, R7, 0x2, R16 ;  /* 0x0000000207077824 */ /* 0x000fc600078e0210 */
        /* <DEDUP_REMOVED lines=57> */
.L_x_1281:
[----:B0-2---:R-:W-:Y:S01]  /*14f20*/  IADD3 R2, P0, R14, R5, RZ ;  /* 0x000000050e027210 */ /* 0x005fe20007f1e0ff */
        /* <DEDUP_REMOVED lines=28> */
.L_x_1176:
        /* <DEDUP_REMOVED lines=11> */
.L_x_1177:
[C---:B------:R-:W-:Y:S01]  /*151a0*/  ISETP.GT.AND P0, PT, R24.reuse, UR45, PT ;  /* 0x0000002d18007c0c */ /* 0x040fe2000bf04270 */
[----:B------:R0:W-:Y:S01]  /*151b0*/  SYNCS.ARRIVE.TRANS64.A1T0 RZ, [R6+URZ+0x28850], RZ ;  /* 0x028850ff06ff79a7 */ /* 0x0001e2000810003f */
[----:B------:R-:W-:Y:S02]  /*151c0*/  IMAD.MOV.U32 R10, RZ, RZ, R23 ;  /* 0x000000ffff0a7224 */ /* 0x000fe400078e0017 */
[----:B------:R-:W-:Y:S02]  /*151d0*/  IMAD.MOV.U32 R20, RZ, RZ, R26 ;  /* 0x000000ffff147224 */ /* 0x000fe400078e001a */
[----:B------:R-:W-:Y:S02]  /*151e0*/  IMAD.MOV.U32 R27, RZ, RZ, R24 ;  /* 0x000000ffff1b7224 */ /* 0x000fe400078e0018 */
[----:B0-----:R-:W-:-:S05]  /*151f0*/  VIADD R6, R24, 0xffffffff ;  /* 0xffffffff18067836 */ /* 0x001fca0000000000 */
[----:B------:R-:W-:Y:S05]  /*15200*/  @P0 BRA `(.L_x_1178) ;  /* 0xffffffec00fc0947 */ /* 0x000fea000383ffff */
[----:B------:R-:W-:Y:S05]  /*15210*/  BSYNC B0 ;  /* 0x0000000000007941 */ /* 0x000fea0003800000 */
.L_x_1165:
        /* <DEDUP_REMOVED lines=8> */
[----:B------:R-:W1:Y:S08]  /*152a0*/  FLO.U32 R0, UR4 ;  /* 0x0000000400007d00 */ /* 0x000e7000080e0000 */
[----:B------:R-:W0:Y:S01]  /*152b0*/  POPC R5, UR4 ;  /* 0x0000000400057d09 */ /* 0x000e220008000000 */
[----:B-1----:R-:W-:-:S13]  /*152c0*/  ISETP.EQ.U32.AND P0, PT, R0, R7, PT ;  /* 0x000000070000720c */ /* 0x002fda0003f02070 */
[----:B0-----:R-:W2:Y:S01]  /*152d0*/  @P0 ATOMG.E.ADD.STRONG.GPU PT, R3, desc[UR52][R2.64], R5 ;  /* 0x00000005020309a8 */ /* 0x001ea200081ee1f4 */
[----:B------:R-:W0:Y:S02]  /*152e0*/  S2R R4, SR_LTMASK ;  /* 0x0000000000047919 */ /* 0x000e240000003900 */
[----:B0-----:R-:W-:-:S04]  /*152f0*/  LOP3.LUT R4, R4, UR4, RZ, 0xc0, !PT ;  /* 0x0000000404047c12 */ /* 0x001fc8000f8ec0ff */
[----:B------:R-:W0:Y:S01]  /*15300*/  POPC R7, R4 ;  /* 0x0000000400077309 */ /* 0x000e220000000000 */
[----:B--2---:R-:W0:Y:S02]  /*15310*/  SHFL.IDX PT, R0, R3, R0, 0x1f ;  /* 0x00001f0003007589 */ /* 0x004e2400000e0000 */
[----:B0-----:R-:W-:-:S07]  /*15320*/  IADD3 R34, R0, UR48, R7 ;  /* 0x0000003000227c10 */ /* 0x001fce000fffe007 */
.L_x_1180:
[----:B------:R-:W-:Y:S05]  /*15330*/  BSYNC B0 ;  /* 0x0000000000007941 */ /* 0x000fea0003800000 */
.L_x_1179:
[----:B------:R-:W-:-:S05]  /*15340*/  IMAD.U32 R0, RZ, RZ, UR46 ;  /* 0x0000002eff007e24 */ /* 0x000fca000f8e00ff */
[----:B------:R-:W-:-:S13]  /*15350*/  ISETP.NE.AND P0, PT, R0, 0x3, PT ;  /* 0x000000030000780c */ /* 0x000fda0003f05270 */
[----:B------:R-:W-:Y:S05]  /*15360*/  @!P0 BRA `(.L_x_1181) ;  /* 0x0000000000048947 */ /* 0x000fea0003800000 */
[----:B------:R-:W-:Y:S01]  /*15370*/  BPT.TRAP 0x1 ;  /* 0x000000040000795c */ /* 0x000fe20000300000 */
.L_x_1181:
[----:B------:R-:W-:Y:S01]  /*15380*/  IMAD R4, R23, 0x8, R16 ;  /* 0x0000000817047824 */ /* 0x000fe200078e0210 */
[----:B0-----:R-:W-:Y:S01]  /*15390*/  SHF.L.U32 R3, R26, 0x1f, RZ ;  /* 0x0000001f1a037819 */ /* 0x001fe200000006ff */
[----:B------:R-:W-:Y:S01]  /*153a0*/  IMAD.MOV.U32 R5, RZ, RZ, -0x80 ;  /* 0xffffff80ff057424 */ /* 0x000fe200078e00ff */
[----:B------:R-:W-:Y:S02]  /*153b0*/  BSSY B0, `(.L_x_1182) ;  /* 0x0000004000007945 */ /* 0x000fe40003800000 */
[----:B------:R-:W0:Y:S01]  /*153c0*/  SYNCS.PHASECHK.TRANS64.TRYWAIT P0, [R4+URZ+0x28860], R3 ;  /* 0x02886003040075a7 */ /* 0x000e22000800017f */
[----:B------:R-:W-:Y:S01]  /*153d0*/  IMAD R24, R24, R5, UR37 ;  /* 0x0000002518187e24 */ /* 0x000fe2000f8e0205 */
[----:B0-----:R-:W-:Y:S06]  /*153e0*/  @!P0 BRA `(.L_x_1183) ;  /* 0x0000003400d48947 */ /* 0x001fec0003800000 */
.L_x_1282:
[----:B------:R-:W-:Y:S05]  /*153f0*/  BSYNC B0 ;  /* 0x0000000000007941 */ /* 0x000fea0003800000 */
.L_x_1182:
[----:B------:R-:W-:Y:S01]  /*15400*/  UMOV UR4, 0xffffffff ;  /* 0xffffffff00047882 */ /* 0x000fe20000000000 */
[----:B------:R-:W-:Y:S01]  /*15410*/  LOP3.LUT P3, RZ, R19, 0x8, RZ, 0xc0, !PT ;  /* 0x0000000813ff7812 */ /* 0x000fe2000786c0ff */
[----:B------:R-:W-:Y:S01]  /*15420*/  IMAD R7, R23, 0x4000, R30 ;  /* 0x0000400017077824 */ /* 0x000fe200078e021e */
[----:B------:R-:W-:Y:S01]  /*15430*/  LOP3.LUT P1, RZ, R19, 0x4, RZ, 0xc0, !PT ;  /* 0x0000000413ff7812 */ /* 0x000fe2000782c0ff */
[----:B------:R-:W-:Y:S01]  /*15440*/  IMAD.IADD R5, R24, 0x1, -R37 ;  /* 0x0000000118057824 */ /* 0x000fe200078e0a25 */
[----:B------:R-:W-:Y:S11]  /*15450*/  BRA.DIV UR4, `(.L_x_1184) ;  /* 0x0000003604cc7947 */ /* 0x000ff6000b800000 */
[----:B------:R-:W1:Y:S01]  /*15460*/  SHFL.IDX PT, R14, R17, RZ, 0x181f ;  /* 0x00181fff110e7589 */ /* 0x000e6200000e0000 */
[----:B------:R-:W-:-:S03]  /*15470*/  IMAD.SHL.U32 R6, R35, 0x2, RZ ;  /* 0x0000000223067824 */ /* 0x000fc600078e00ff */
[----:B------:R-:W0:Y:S02]  /*15480*/  SHFL.IDX PT, R0, R18, RZ, 0x181f ;  /* 0x00181fff12007589 */ /* 0x000e2400000e0000 */
[----:B-1----:R-:W-:Y:S02]  /*15490*/  IADD3 R2, P0, R14, R6, RZ ;  /* 0x000000060e027210 */ /* 0x002fe40007f1e0ff */
[----:B------:R-:W1:Y:S03]  /*154a0*/  SHFL.IDX PT, R14, R17, 0x1, 0x181f ;  /* 0x00381f00110e7f89 */ /* 0x000e6600000e0000 */
[----:B0-----:R-:W-:Y:S01]  /*154b0*/  IMAD.X R3, RZ, RZ, R0, P0 ;  /* 0x000000ffff037224 */ /* 0x001fe200000e0600 */
[----:B------:R-:W-:Y:S01]  /*154c0*/  ISETP.LT.OR P0, PT, R5, 0x1, P3 ;  /* 0x000000010500780c */ /* 0x000fe20001f01670 */
[----:B------:R-:W-:Y:S02]  /*154d0*/  IMAD R0, R7, 0x2, R16 ;  /* 0x0000000207007824 */ /* 0x000fe400078e0210 */
[----:B------:R-:W0:Y:S10]  /*154e0*/  SHFL.IDX PT, R7, R18, 0x1, 0x181f ;  /* 0x00381f0012077f89 */ /* 0x000e3400000e0000 */
        /* <DEDUP_REMOVED lines=44> */
[----:B------:R1:W2:Y:S03]  /*157b0*/  SHFL.IDX PT, R14, R17, 0x7, 0x181f ;  /* 0x00f81f00110e7f89 */ /* 0x0002a600000e0000 */
[----:B0-----:R-:W-:Y:S01]  /*157c0*/  IMAD.X R3, RZ, RZ, R7, P0 ;  /* 0x000000ffff037224 */ /* 0x001fe200000e0607 */
[----:B------:R-:W-:Y:S01]  /*157d0*/  ISETP.LT.OR P0, PT, R5, 0x61, P3 ;  /* 0x000000610500780c */ /* 0x000fe20001f01670 */
[----:B------:R1:W3:-:S12]  /*157e0*/  SHFL.IDX PT, R7, R18, 0x7, 0x181f ;  /* 0x00f81f0012077f89 */ /* 0x0002d800000e0000 */
[----:B------:R1:W-:Y:S01]  /*157f0*/  LDGSTS.E.BYPASS.LTC128B.128 [R0+0x3400], desc[UR52][R2.64], !P0 ;  /* 0x0340000002007fae */ /* 0x0003e2000c101d74 */
[----:B------:R-:W-:-:S13]  /*15800*/  ISETP.LT.OR P0, PT, R5, 0x61, P1 ;  /* 0x000000610500780c */ /* 0x000fda0000f01670 */
[----:B--23--:R1:W-:Y:S02]  /*15810*/  LDGSTS.E.BYPASS.LTC128B.128 [R0+0x7400], desc[UR52][R2.64+0x80], !P0 ;  /* 0x0740008002007fae */ /* 0x00c3e4000c101d74 */
.L_x_1300:
        /* <DEDUP_REMOVED lines=11> */
.L_x_1185:
        /* <DEDUP_REMOVED lines=11> */
.L_x_1186:
[----:B------:R0:W-:Y:S01]  /*15980*/  SYNCS.ARRIVE.TRANS64.A1T0 RZ, [R4+URZ+0x28850], RZ ;  /* 0x028850ff04ff79a7 */ /* 0x0001e2000810003f */
[----:B------:R-:W-:-:S05]  /*15990*/  VIADD R23, R23, 0x1 ;  /* 0x0000000117177836 */ /* 0x000fca0000000000 */
[----:B------:R-:W-:-:S04]  /*159a0*/  ISETP.NE.AND P0, PT, R23, 0x2, PT ;  /* 0x000000021700780c */ /* 0x000fc80003f05270 */
[----:B------:R-:W-:Y:S02]  /*159b0*/  SEL R3, RZ, 0x1, P0 ;  /* 0x00000001ff037807 */ /* 0x000fe40000000000 */
[----:B------:R-:W-:Y:S02]  /*159c0*/  SEL R23, R23, RZ, P0 ;  /* 0x000000ff17177207 */ /* 0x000fe40000000000 */
[----:B0-----:R-:W-:-:S07]  /*159d0*/  LOP3.LUT R26, R26, R3, RZ, 0x3c, !PT ;  /* 0x000000031a1a7212 */ /* 0x001fce00078e3cff */
.L_x_1146:
[----:B------:R-:W-:Y:S05]  /*159e0*/  BSYNC B7 ;  /* 0x0000000000077941 */ /* 0x000fea0003800000 */
.L_x_1144:
[----:B------:R-:W-:-:S13]  /*159f0*/  LOP3.LUT P0, RZ, R19, 0x100, RZ, 0xc0, !PT ;  /* 0x0000010013ff7812 */ /* 0x000fda000780c0ff */
[----:B------:R-:W-:Y:S05]  /*15a00*/  @!P0 BRA `(.L_x_1187) ;  /* 0x0000000000248947 */ /* 0x000fea0003800000 */
[----:B------:R-:W-:Y:S05]  /*15a10*/  WARPSYNC.ALL ;  /* 0x0000000000007948 */ /* 0x000fea0003800000 */
[----:B------:R-:W0:Y:S08]  /*15a20*/  S2UR UR5, SR_CgaCtaId ;  /* 0x00000000000579c3 */ /* 0x000e300000008800 */
[----:B------:R-:W-:Y:S06]  /*15a30*/  BAR.SYNC.DEFER_BLOCKING 0x5, 0x180 ;  /* 0x0146000000007b1d */ /* 0x000fec0000010000 */
[----:B------:R-:W-:-:S02]  /*15a40*/  UMOV UR4, 0x400 ;  /* 0x0000040000047882 */ /* 0x000fc40000000000 */
[----:B0-----:R-:W-:-:S06]  /*15a50*/  ULEA UR4, UR5, UR4, 0x18 ;  /* 0x0000000405047291 */ /* 0x001fcc000f8ec03f */
[----:B------:R-:W-:-:S05]  /*15a60*/  IMAD.U32 R16, RZ, RZ, UR4 ;  /* 0x00000004ff107e24 */ /* 0x000fca000f8e00ff */
[----:B------:R0:W1:Y:S01]  /*15a70*/  LDS R34, [R16+0x288d0] ;  /* 0x0288d00010227984 */ /* 0x0000620000000800 */
[----:B------:R-:W-:Y:S06]  /*15a80*/  BAR.ARV 0x4, 0x180 ;  /* 0x0106000000007b1d */ /* 0x000fec0000002000 */
[----:B------:R-:W-:Y:S05]  /*15a90*/  BRA `(.L_x_1188) ;  /* 0x00000000002c7947 */ /* 0x000fea0003800000 */
.L_x_1187:
[----:B------:R-:W-:-:S03]  /*15aa0*/  UMOV UR4, 0xffffffff ;  /* 0xffffffff00047882 */ /* 0x000fc60000000000 */
[----:B------:R-:W-:Y:S05]  /*15ab0*/  BRA.DIV UR4, `(.L_x_1189) ;  /* 0x0000003a04ec7947 */ /* 0x000fea000b800000 */
[----:B------:R0:W1:Y:S02]  /*15ac0*/  SHFL.IDX PT, R14, R34, RZ, 0x1f ;  /* 0x00001fff220e7589 */ /* 0x00006400000e0000 */
.L_x_1303:
[----:B------:R-:W2:Y:S01]  /*15ad0*/  @!P2 S2R R3, SR_CgaCtaId ;  /* 0x000000000003a919 */ /* 0x000ea20000008800 */
[----:B------:R-:W-:Y:S05]  /*15ae0*/  WARPSYNC.ALL ;  /* 0x0000000000007948 */ /* 0x000fea0003800000 */
[----:B------:R-:W-:Y:S01]  /*15af0*/  BAR.SYNC.DEFER_BLOCKING 0x4, 0x180 ;  /* 0x0106000000007b1d */ /* 0x000fe20000010000 */
[----:B------:R-:W-:-:S04]  /*15b00*/  @!P2 MOV R0, 0x400 ;  /* 0x000004000000a802 */ /* 0x000fc80000000f00 */
[----:B--2---:R-:W-:-:S05]  /*15b10*/  @!P2 LEA R16, R3, R0, 0x18 ;  /* 0x000000000310a211 */ /* 0x004fca00078ec0ff */
[----:B------:R0:W-:Y:S02]  /*15b20*/  @!P2 STS [R16+0x288d0], R34 ;  /* 0x0288d0221000a388 */ /* 0x0001e40000000800 */
[----:B01----:R-:W-:Y:S01]  /*15b30*/  IMAD.MOV.U32 R34, RZ, RZ, R14 ;  /* 0x000000ffff227224 */ /* 0x003fe200078e000e */
[----:B------:R-:W-:Y:S06]  /*15b40*/  BAR.ARV 0x5, 0x180 ;  /* 0x0146000000007b1d */ /* 0x000fec0000002000 */
.L_x_1188:
[----:B------:R-:W-:Y:S02]  /*15b50*/  ULDC UR4, c[0x0][0xc38] ;  /* 0x00030e0000047ab9 */ /* 0x000fe40000000800 */
[----:B-1----:R-:W-:-:S13]  /*15b60*/  ISETP.GE.AND P0, PT, R34, UR4, PT ;  /* 0x0000000422007c0c */ /* 0x002fda000bf06270 */
[----:B------:R-:W-:Y:S05]  /*15b70*/  @!P0 BRA `(.L_x_1190) ;  /* 0xffffffc000848947 */ /* 0x000fea000383ffff */
.L_x_1135:
[----:B------:R-:W1:Y:S01]  /*15b80*/  S2R R5, SR_CgaCtaId ;  /* 0x0000000000057919 */ /* 0x000e620000008800 */
[----:B------:R-:W-:Y:S01]  /*15b90*/  VIADD R36, R36, 0x1 ;  /* 0x0000000124247836 */ /* 0x000fe20000000000 */
[----:B------:R-:W-:Y:S01]  /*15ba0*/  MOV R2, 0x400 ;  /* 0x0000040000027802 */ /* 0x000fe20000000f00 */
[----:B------:R-:W-:Y:S03]  /*15bb0*/  BSSY B0, `(.L_x_1191) ;  /* 0x0000008000007945 */ /* 0x000fe60003800000 */
[----:B------:R-:W-:-:S04]  /*15bc0*/  LEA.HI R0, R36, R36, RZ, 0x1 ;  /* 0x0000002424007211 */ /* 0x000fc800078f08ff */
[----:B------:R-:W-:-:S05]  /*15bd0*/  LOP3.LUT R3, R0, 0xfffffffe, RZ, 0xc0, !PT ;  /* 0xfffffffe00037812 */ /* 0x000fca00078ec0ff */
[----:B------:R-:W-:-:S05]  /*15be0*/  IMAD.IADD R0, R36, 0x1, -R3 ;  /* 0x0000000124007824 */ /* 0x000fca00078e0a03 */
[----:B------:R-:W-:Y:S02]  /*15bf0*/  SHF.L.U32 R0, R0, 0x1f, RZ ;  /* 0x0000001f00007819 */ /* 0x000fe400000006ff */
[----:B-1----:R-:W-:-:S04]  /*15c00*/  LEA R4, R5, R2, 0x18 ;  /* 0x0000000205047211 */ /* 0x002fc800078ec0ff */
[----:B------:R-:W1:Y:S02]  /*15c10*/  SYNCS.PHASECHK.TRANS64.TRYWAIT P0, [R4+URZ+0x28820], R0 ;  /* 0x02882000040075a7 */ /* 0x000e64000800017f */
[----:B-1----:R-:W-:Y:S05]  /*15c20*/  @!P0 BRA `(.L_x_1192) ;  /* 0x0000003800b88947 */ /* 0x002fea0003800000 */
.L_x_1304:
[----:B------:R-:W-:Y:S05]  /*15c30*/  BSYNC B0 ;  /* 0x0000000000007941 */ /* 0x000fea0003800000 */
.L_x_1191:
[----:B------:R-:W-:-:S03]  /*15c40*/  UMOV UR4, 0xffffffff ;  /* 0xffffffff00047882 */ /* 0x000fc60000000000 */
[----:B------:R-:W-:Y:S05]  /*15c50*/  BRA.DIV UR4, `(.L_x_1193) ;  /* 0x0000003a04c07947 */ /* 0x000fea000b800000 */
[----:B-1----:R-:W1:Y:S02]  /*15c60*/  S2R R0, SR_TID.X ;  /* 0x0000000000007919 */ /* 0x002e640000002100 */
[----:B-1----:R-:W-:-:S04]  /*15c70*/  SHF.R.U32.HI R0, RZ, 0x5, R0 ;  /* 0x00000005ff007819 */ /* 0x002fc80000011600 */
[----:B------:R-:W-:-:S05]  /*15c80*/  LOP3.LUT R0, R0, 0x3, RZ, 0xc0, !PT ;  /* 0x0000000300007812 */ /* 0x000fca00078ec0ff */
[----:B------:R1:W2:Y:S02]  /*15c90*/  SHFL.IDX PT, R14, R0, RZ, 0x1f ;  /* 0x00001fff000e7589 */ /* 0x0002a400000e0000 */
.L_x_1307:
[----:B--2---:R-:W-:Y:S01]  /*15ca0*/  ISETP.NE.AND P0, PT, R14, RZ, PT ;  /* 0x000000ff0e00720c */ /* 0x004fe20003f05270 */
[----:B------:R-:W-:-:S12]  /*15cb0*/  BSSY B0, `(.L_x_1194) ;  /* 0x0000024000007945 */ /* 0x000fd80003800000 */
[----:B------:R-:W-:Y:S05]  /*15cc0*/  @P0 BRA `(.L_x_1195) ;  /* 0x0000000000880947 */ /* 0x000fea0003800000 */
[----:B------:R-:W-:-:S03]  /*15cd0*/  UMOV UR4, 0xffffffff ;  /* 0xffffffff00047882 */ /* 0x000fc60000000000 */
[----:B------:R-:W-:Y:S05]  /*15ce0*/  BRA.DIV UR4, `(.L_x_1196) ;  /* 0x0000003a04d07947 */ /* 0x000fea000b800000 */
[----:B------:R-:W-:-:S13]  /*15cf0*/  ELECT P6, URZ, PT ;  /* 0x00000000003f782f */ /* 0x000fda00038c0000 */
.L_x_1310:
[----:B------:R-:W-:Y:S05]  /*15d00*/  @!P6 BRA `(.L_x_1195) ;  /* 0x000000000078e947 */ /* 0x000fea0003800000 */
[----:B------:R-:W-:-:S06]  /*15d10*/  ULOP3.LUT UR4, UR36, 0x2, URZ, 0xfc, !UPT ;  /* 0x0000000224047892 */ /* 0x000fcc000f8efc3f */
[----:B-1----:R-:W-:-:S05]  /*15d20*/  IMAD.U32 R0, RZ, RZ, UR4 ;  /* 0x00000004ff007e24 */ /* 0x002fca000f8e00ff */
[----:B------:R-:W-:-:S13]  /*15d30*/  ISETP.NE.AND P0, PT, R0, 0x3, PT ;  /* 0x000000030000780c */ /* 0x000fda0003f05270 */
[----:B------:R-:W-:Y:S05]  /*15d40*/  @!P0 BRA `(.L_x_1197) ;  /* 0x0000000000048947 */ /* 0x000fea0003800000 */
[----:B------:R-:W-:Y:S01]  /*15d50*/  BPT.TRAP 0x1 ;  /* 0x000000040000795c */ /* 0x000fe20000300000 */
.L_x_1197:
[C---:B------:R-:W-:Y:S01]  /*15d60*/  IMAD R5, R23.reuse, 0x8, R4 ;  /* 0x0000000817057824 */ /* 0x040fe200078e0204 */
[----:B------:R-:W-:Y:S01]  /*15d70*/  SHF.L.U32 R0, R26, 0x1f, RZ ;  /* 0x0000001f1a007819 */ /* 0x000fe200000006ff */
[----:B------:R-:W-:-:S03]  /*15d80*/  VIADD R23, R23, 0x1 ;  /* 0x0000000117177836 */ /* 0x000fc60000000000 */
[----:B------:R-:W1:Y:S02]  /*15d90*/  SYNCS.PHASECHK.TRANS64.TRYWAIT P1, [R5+URZ+0x28840], R0 ;  /* 0x02884000050075a7 */ /* 0x000e64000802017f */
[----:B------:R-:W-:-:S04]  /*15da0*/  ISETP.NE.AND P2, PT, R23, 0x2, PT ;  /* 0x000000021700780c */ /* 0x000fc80003f45270 */
[----:B------:R-:W-:Y:S01]  /*15db0*/  SEL R3, RZ, 0x1, P2 ;  /* 0x00000001ff037807 */ /* 0x000fe20001000000 */
[----:B-1----:R-:W-:Y:S08]  /*15dc0*/  @!P1 BRA `(.L_x_1198) ;  /* 0x0000003800b89947 */ /* 0x002ff00003800000 */
.L_x_1311:
[----:B------:R-:W-:Y:S02]  /*15dd0*/  SEL R23, R23, RZ, P2 ;  /* 0x000000ff17177207 */ /* 0x000fe40001000000 */
[----:B------:R-:W-:Y:S01]  /*15de0*/  LOP3.LUT R2, R26, R3, RZ, 0x3c, !PT ;  /* 0x000000031a027212 */ /* 0x000fe200078e3cff */
[----:B------:R-:W-:Y:S06]  /*15df0*/  @!P0 BRA `(.L_x_1199) ;  /* 0x0000000000048947 */ /* 0x000fec0003800000 */
[----:B------:R-:W-:Y:S01]  /*15e00*/  BPT.TRAP 0x1 ;  /* 0x000000040000795c */ /* 0x000fe20000300000 */
.L_x_1199:
[----:B------:R-:W-:Y:S01]  /*15e10*/  IMAD R23, R23, 0x8, R4 ;  /* 0x0000000817177824 */ /* 0x000fe200078e0204 */
[----:B------:R-:W-:-:S04]  /*15e20*/  SHF.L.U32 R2, R2, 0x1f, RZ ;  /* 0x0000001f02027819 */ /* 0x000fc800000006ff */
[----:B------:R-:W2:Y:S02]  /*15e30*/  SYNCS.PHASECHK.TRANS64.TRYWAIT P1, [R23+URZ+0x28840], R2 ;  /* 0x02884002170075a7 */ /* 0x000ea4000802017f */
[----:B--2---:R-:W-:Y:S05]  /*15e40*/  @!P1 BRA `(.L_x_1200) ;  /* 0x0000003800ac9947 */ /* 0x004fea0003800000 */
.L_x_1312:
[----:B------:R-:W-:Y:S05]  /*15e50*/  @!P0 BRA `(.L_x_1201) ;  /* 0x0000000000048947 */ /* 0x000fea0003800000 */
[----:B------:R-:W-:Y:S01]  /*15e60*/  BPT.TRAP 0x1 ;  /* 0x000000040000795c */ /* 0x000fe20000300000 */
.L_x_1201:
[----:B------:R-:W3:Y:S02]  /*15e70*/  SYNCS.PHASECHK.TRANS64.TRYWAIT P1, [R5+URZ+0x28860], R0 ;  /* 0x02886000050075a7 */ /* 0x000ee4000802017f */
[----:B---3--:R-:W-:Y:S05]  /*15e80*/  @!P1 BRA `(.L_x_1202) ;  /* 0x0000003800b09947 */ /* 0x008fea0003800000 */
.L_x_1313:
[----:B------:R-:W-:Y:S05]  /*15e90*/  @!P0 BRA `(.L_x_1203) ;  /* 0x0000000000048947 */ /* 0x000fea0003800000 */
[----:B------:R-:W-:Y:S01]  /*15ea0*/  BPT.TRAP 0x1 ;  /* 0x000000040000795c */ /* 0x000fe20000300000 */
.L_x_1203:
[----:B----4-:R4:W0:Y:S02]  /*15eb0*/  SYNCS.PHASECHK.TRANS64.TRYWAIT P0, [R23+URZ+0x28860], R2 ;  /* 0x02886002170075a7 */ /* 0x010824000800017f */
[----:B0-----:R-:W-:Y:S05]  /*15ec0*/  @!P0 NANOSLEEP.SYNCS 0x989680 ;  /* 0x009896800000895d */ /* 0x001fea0003900000 */
[----:B------:R-:W0:Y:S02]  /*15ed0*/  @!P0 SYNCS.PHASECHK.TRANS64 P0, [R23+URZ+0x28860], R2 ;  /* 0x02886002170085a7 */ /* 0x000e24000800007f */
[----:B0-----:R-:W-:Y:S05]  /*15ee0*/  @!P0 BRA `(.L_x_1203) ;  /* 0xfffffffc00f08947 */ /* 0x001fea000383ffff */
.L_x_1195:
[----:B------:R-:W-:Y:S05]  /*15ef0*/  BSYNC B0 ;  /* 0x0000000000007941 */ /* 0x000fea0003800000 */
.L_x_1194:
[----:B------:R-:W-:Y:S05]  /*15f00*/  EXIT ;  /* 0x000000000000794d */ /* 0x000fea0003800000 */
.L_x_1040:
[----:B0-----:R-:W-:-:S04]  /*15f10*/  IMAD.U32 R3, RZ, RZ, UR41 ;  /* 0x00000029ff037e24 */ /* 0x001fc8000f8e00ff */
[----:B------:R0:W1:Y:S03]  /*15f20*/  SYNCS.PHASECHK.TRANS64.TRYWAIT P1, [R3+URZ+0x28800], R0 ;  /* 0x02880000030075a7 */ /* 0x000066000802017f */
[----:B-1----:R-:W-:Y:S05]  /*15f30*/  @!P1 NANOSLEEP.SYNCS 0x989680 ;  /* 0x009896800000995d */ /* 0x002fea0003900000 */
[----:B------:R-:W1:Y:S02]  /*15f40*/  @!P1 SYNCS.PHASECHK.TRANS64 P1, [R3+URZ+0x28800], R0 ;  /* 0x02880000030095a7 */ /* 0x000e64000802007f */
[----:B-1----:R-:W-:Y:S05]  /*15f50*/  @!P1 BRA `(.L_x_1040) ;  /* 0xfffffffc00ec9947 */ /* 0x002fea000383ffff */
[----:B------:R-:W-:Y:S05]  /*15f60*/  BRA `(.L_x_1204) ;  /* 0xfffffeb800907947 */ /* 0x000fea000383ffff */
.L_x_1044:
[----:B-1----:R1:W2:Y:S02]  /*15f70*/  SYNCS.PHASECHK.TRANS64.TRYWAIT P1, [R9+URZ+0x28830], R0 ;  /* 0x02883000090075a7 */ /* 0x0022a4000802017f */
[----:B--2---:R-:W-:Y:S05]  /*15f80*/  @!P1 NANOSLEEP.SYNCS 0x989680 ;  /* 0x009896800000995d */ /* 0x004fea0003900000 */
[----:B------:R-:W2:Y:S02]  /*15f90*/  @!P1 SYNCS.PHASECHK.TRANS64 P1, [R9+URZ+0x28830], R0 ;  /* 0x02883000090095a7 */ /* 0x000ea4000802007f */
[----:B--2---:R-:W-:Y:S05]  /*15fa0*/  @!P1 BRA `(.L_x_1044) ;  /* 0xfffffffc00f09947 */ /* 0x004fea000383ffff */
[----:B------:R-:W-:Y:S05]  /*15fb0*/  BRA `(.L_x_1043) ;  /* 0xfffffeb800ac7947 */ /* 0x000fea000383ffff */
.L_x_1061:
[----:B-1----:R-:W-:-:S04]  /*15fc0*/  IMAD.U32 R7, RZ, RZ, UR6 ;  /* 0x00000006ff077e24 */ /* 0x002fc8000f8e00ff */
[----:B------:R1:W2:Y:S03]  /*15fd0*/  SYNCS.PHASECHK.TRANS64.TRYWAIT P1, [R7+URZ+0x28830], R6 ;  /* 0x02883006070075a7 */ /* 0x0002a6000802017f */
[----:B--2---:R-:W-:Y:S05]  /*15fe0*/  @!P1 NANOSLEEP.SYNCS 0x989680 ;  /* 0x009896800000995d */ /* 0x004fea0003900000 */
[----:B------:R-:W2:Y:S02]  /*15ff0*/  @!P1 SYNCS.PHASECHK.TRANS64 P1, [R7+URZ+0x28830], R6 ;  /* 0x02883006070095a7 */ /* 0x000ea4000802007f */
[----:B--2---:R-:W-:Y:S05]  /*16000*/  @!P1 BRA `(.L_x_1061) ;  /* 0xfffffffc00ec9947 */ /* 0x004fea000383ffff */
[----:B------:R-:W-:Y:S05]  /*16010*/  BRA `(.L_x_1058) ;  /* 0xfffffef4008c7947 */ /* 0x000fea000383ffff */
.L_x_1065:
[----:B-1----:R-:W-:-:S04]  /*16020*/  IMAD.U32 R7, RZ, RZ, UR6 ;  /* 0x00000006ff077e24 */ /* 0x002fc8000f8e00ff */
[----:B------:R1:W2:Y:S03]  /*16030*/  SYNCS.PHASECHK.TRANS64.TRYWAIT P1, [R7+URZ+0x28850], R6 ;  /* 0x02885006070075a7 */ /* 0x0002a6000802017f */
[----:B--2---:R-:W-:Y:S05]  /*16040*/  @!P1 NANOSLEEP.SYNCS 0x989680 ;  /* 0x009896800000995d */ /* 0x004fea0003900000 */
[----:B------:R-:W2:Y:S02]  /*16050*/  @!P1 SYNCS.PHASECHK.TRANS64 P1, [R7+URZ+0x28850], R6 ;  /* 0x02885006070095a7 */ /* 0x000ea4000802007f */
[----:B--2---:R-:W-:Y:S05]  /*16060*/  @!P1 BRA `(.L_x_1065) ;  /* 0xfffffffc00ec9947 */ /* 0x004fea000383ffff */
[----:B------:R-:W-:Y:S05]  /*16070*/  BRA `(.L_x_1062) ;  /* 0xfffffef800587947 */ /* 0x000fea000383ffff */
.L_x_1084:
[----:B-1----:R-:W-:-:S04]  /*16080*/  IMAD.U32 R6, RZ, RZ, UR6 ;  /* 0x00000006ff067e24 */ /* 0x002fc8000f8e00ff */
[----:B------:R1:W2:Y:S03]  /*16090*/  SYNCS.PHASECHK.TRANS64.TRYWAIT P1, [R6+URZ+0x28830], R3 ;  /* 0x02883003060075a7 */ /* 0x0002a6000802017f */
[----:B--2---:R-:W-:Y:S05]  /*160a0*/  @!P1 NANOSLEEP.SYNCS 0x989680 ;  /* 0x009896800000995d */ /* 0x004fea0003900000 */
[----:B------:R-:W2:Y:S02]  /*160b0*/  @!P1 SYNCS.PHASECHK.TRANS64 P1, [R6+URZ+0x28830], R3 ;  /* 0x02883003060095a7 */ /* 0x000ea4000802007f */
[----:B--2---:R-:W-:Y:S05]  /*160c0*/  @!P1 BRA `(.L_x_1084) ;  /* 0xfffffffc00ec9947 */ /* 0x004fea000383ffff */
[----:B------:R-:W-:Y:S05]  /*160d0*/  BRA `(.L_x_1081) ;  /* 0xffffff30004c7947 */ /* 0x000fea000383ffff */
.L_x_1088:
[----:B-1----:R-:W-:-:S04]  /*160e0*/  IMAD.U32 R6, RZ, RZ, UR6 ;  /* 0x00000006ff067e24 */ /* 0x002fc8000f8e00ff */
[----:B------:R1:W2:Y:S03]  /*160f0*/  SYNCS.PHASECHK.TRANS64.TRYWAIT P1, [R6+URZ+0x28850], R3 ;  /* 0x02885003060075a7 */ /* 0x0002a6000802017f */
[----:B--2---:R-:W-:Y:S05]  /*16100*/  @!P1 NANOSLEEP.SYNCS 0x989680 ;  /* 0x009896800000995d */ /* 0x004fea0003900000 */
[----:B------:R-:W2:Y:S02]  /*16110*/  @!P1 SYNCS.PHASECHK.TRANS64 P1, [R6+URZ+0x28850], R3 ;  /* 0x02885003060095a7 */ /* 0x000ea4000802007f */
[----:B--2---:R-:W-:Y:S05]  /*16120*/  @!P1 BRA `(.L_x_1088) ;  /* 0xfffffffc00ec9947 */ /* 0x004fea000383ffff */
[----:B------:R-:W-:Y:S05]  /*16130*/  BRA `(.L_x_1085) ;  /* 0xffffff3400187947 */ /* 0x000fea000383ffff */
.L_x_1096:
[----:B-1----:R-:W-:-:S04]  /*16140*/  IMAD.U32 R7, RZ, RZ, UR6 ;  /* 0x00000006ff077e24 */ /* 0x002fc8000f8e00ff */
[----:B------:R1:W2:Y:S03]  /*16150*/  SYNCS.PHASECHK.TRANS64.TRYWAIT P1, [R7+URZ+0x28830], R6 ;  /* 0x02883006070075a7 */ /* 0x0002a6000802017f */
[----:B--2---:R-:W-:Y:S05]  /*16160*/  @!P1 NANOSLEEP.SYNCS 0x989680 ;  /* 0x009896800000995d */ /* 0x004fea0003900000 */
[----:B------:R-:W2:Y:S02]  /*16170*/  @!P1 SYNCS.PHASECHK.TRANS64 P1, [R7+URZ+0x28830], R6 ;  /* 0x02883006070095a7 */ /* 0x000ea4000802007f */
[----:B--2---:R-:W-:Y:S05]  /*16180*/  @!P1 BRA `(.L_x_1096) ;  /* 0xfffffffc00ec9947 */ /* 0x004fea000383ffff */
[----:B------:R-:W-:Y:S05]  /*16190*/  BRA `(.L_x_1093) ;  /* 0xffffff5800407947 */ /* 0x000fea000383ffff */
.L_x_1100:
[----:B-1----:R-:W-:-:S04]  /*161a0*/  IMAD.U32 R7, RZ, RZ, UR6 ;  /* 0x00000006ff077e24 */ /* 0x002fc8000f8e00ff */
[----:B------:R1:W2:Y:S03]  /*161b0*/  SYNCS.PHASECHK.TRANS64.TRYWAIT P1, [R7+URZ+0x28850], R6 ;  /* 0x02885006070075a7 */ /* 0x0002a6000802017f */
[----:B--2---:R-:W-:Y:S05]  /*161c0*/  @!P1 NANOSLEEP.SYNCS 0x989680 ;  /* 0x009896800000995d */ /* 0x004fea0003900000 */
[----:B------:R-:W2:Y:S02]  /*161d0*/  @!P1 SYNCS.PHASECHK.TRANS64 P1, [R7+URZ+0x28850], R6 ;  /* 0x02885006070095a7 */ /* 0x000ea4000802007f */
[----:B--2---:R-:W-:Y:S05]  /*161e0*/  @!P1 BRA `(.L_x_1100) ;  /* 0xfffffffc00ec9947 */ /* 0x004fea000383ffff */
[----:B------:R-:W-:Y:S05]  /*161f0*/  BRA `(.L_x_1097) ;  /* 0xffffff5c00007947 */ /* 0x000fea000383ffff */
.L_x_1115:
[----:B-1----:R-:W-:-:S04]  /*16200*/  IMAD.U32 R4, RZ, RZ, UR5 ;  /* 0x00000005ff047e24 */ /* 0x002fc8000f8e00ff */
[----:B------:R1:W2:Y:S03]  /*16210*/  SYNCS.PHASECHK.TRANS64.TRYWAIT P1, [R4+URZ+0x28850], R3 ;  /* 0x02885003040075a7 */ /* 0x0002a6000802017f */
[----:B--2---:R-:W-:Y:S05]  /*16220*/  @!P1 NANOSLEEP.SYNCS 0x989680 ;  /* 0x009896800000995d */ /* 0x004fea0003900000 */
[----:B------:R-:W2:Y:S02]  /*16230*/  @!P1 SYNCS.PHASECHK.TRANS64 P1, [R4+URZ+0x28850], R3 ;  /* 0x02885003040095a7 */ /* 0x000ea4000802007f */
[----:B--2---:R-:W-:Y:S05]  /*16240*/  @!P1 BRA `(.L_x_1115) ;  /* 0xfffffffc00ec9947 */ /* 0x004fea000383ffff */
[----:B------:R-:W-:Y:S05]  /*16250*/  BRA `(.L_x_1114) ;  /* 0xffffff90002c7947 */ /* 0x000fea000383ffff */
.L_x_1152:
[----:B------:R-:W2:Y:S01]  /*16260*/  S2R R17, SR_TID.X ;  /* 0x0000000000117919 */ /* 0x000ea20000002100 */
[----:B------:R-:W-:Y:S02]  /*16270*/  IMAD.MOV.U32 R12, RZ, RZ, RZ ;  /* 0x000000ffff0c7224 */ /* 0x000fe400078e00ff */
[----:B------:R-:W-:Y:S02]  /*16280*/  IMAD.MOV.U32 R11, RZ, RZ, 0x1f ;  /* 0x0000001fff0b7424 */ /* 0x000fe400078e00ff */
[----:B------:R-:W-:Y:S01]  /*16290*/  IMAD.MOV.U32 R15, RZ, RZ, -0x1 ;  /* 0xffffffffff0f7424 */ /* 0x000fe200078e00ff */
[----:B--2---:R-:W-:-:S04]  /*162a0*/  SHF.R.U32.HI R17, RZ, 0x5, R17 ;  /* 0x00000005ff117819 */ /* 0x004fc80000011611 */
[----:B------:R-:W-:-:S05]  /*162b0*/  LOP3.LUT R17, R17, 0x3, RZ, 0xc0, !PT ;  /* 0x0000000311117812 */ /* 0x000fca00078ec0ff */
[----:B------:R-:W-:-:S07]  /*162c0*/  IMAD.MOV.U32 R13, RZ, RZ, R17 ;  /* 0x000000ffff0d7224 */ /* 0x000fce00078e0011 */
[----:B01---5:R-:W-:Y:S05]  /*162d0*/  WARPSYNC.COLLECTIVE R15, `(.L_x_1205) ;  /* 0x000000000f087348 */ /* 0x023fea0003c00000 */
[----:B------:R2:W3:Y:S02]  /*162e0*/  SHFL.IDX P6, R14, R13, R12, R11 ;  /* 0x0000000c0d0e7389 */ /* 0x0004e400000c000b */
[----:B0123-5:R-:W-:Y:S01]  /*162f0*/  ENDCOLLECTIVE ;  /* 0x000000000000791b */ /* 0x02ffe20003800000 */
.L_x_1205:
[----:B------:R-:W-:Y:S05]  /*16300*/  BRA `(.L_x_1206) ;  /* 0xffffffc800007947 */ /* 0x000fea000383ffff */
.L_x_1155:
[----:B0-----:R0:W1:Y:S02]  /*16310*/  SYNCS.PHASECHK.TRANS64.TRYWAIT P0, [R7+URZ+0x28840], R2 ;  /* 0x02884002070075a7 */ /* 0x001064000800017f */
[----:B-1----:R-:W-:Y:S05]  /*16320*/  @!P0 NANOSLEEP.SYNCS 0x989680 ;  /* 0x009896800000895d */ /* 0x002fea0003900000 */
[----:B------:R-:W1:Y:S02]  /*16330*/  @!P0 SYNCS.PHASECHK.TRANS64 P0, [R7+URZ+0x28840], R2 ;  /* 0x02884002070085a7 */ /* 0x000e64000800007f */
[----:B-1----:R-:W-:Y:S05]  /*16340*/  @!P0 BRA `(.L_x_1155) ;  /* 0xfffffffc00f08947 */ /* 0x002fea000383ffff */
[----:B------:R-:W-:Y:S05]  /*16350*/  BRA `(.L_x_1207) ;  /* 0xffffffc800f87947 */ /* 0x000fea000383ffff */
.L_x_1156:
        /* <DEDUP_REMOVED lines=8> */
.L_x_1209:
[----:B------:R-:W-:Y:S05]  /*163e0*/  BSYNC B0 ;  /* 0x0000000000007941 */ /* 0x000fea0003800000 */
.L_x_1208:
[----:B------:R-:W-:Y:S02]  /*163f0*/  IMAD.MOV.U32 R13, RZ, RZ, R4 ;  /* 0x000000ffff0d7224 */ /* 0x000fe400078e0004 */
[----:B------:R-:W-:Y:S02]  /*16400*/  IMAD.MOV.U32 R12, RZ, RZ, RZ ;  /* 0x000000ffff0c7224 */ /* 0x000fe400078e00ff */
[----:B------:R-:W-:Y:S02]  /*16410*/  IMAD.MOV.U32 R11, RZ, RZ, 0x181f ;  /* 0x0000181fff0b7424 */ /* 0x000fe400078e00ff */
[----:B------:R-:W-:Y:S02]  /*16420*/  IMAD.MOV.U32 R15, RZ, RZ, -0x1 ;  /* 0xffffffffff0f7424 */ /* 0x000fe400078e00ff */
[----:B------:R-:W-:Y:S02]  /*16430*/  IMAD.MOV.U32 R2, RZ, RZ, R14 ;  /* 0x000000ffff027224 */ /* 0x000fe400078e000e */
[----:B------:R-:W-:-:S07]  /*16440*/  @P0 IMAD R9, R5, 0x2, R16 ;  /* 0x0000000205090824 */ /* 0x000fce00078e0210 */
[----:B------:R-:W-:Y:S05]  /*16450*/  WARPSYNC.COLLECTIVE R15, `(.L_x_1210) ;  /* 0x000000000f087348 */ /* 0x000fea0003c00000 */
[----:B------:R0:W1:Y:S02]  /*16460*/  SHFL.IDX P6, R14, R13, R12, R11 ;  /* 0x0000000c0d0e7389 */ /* 0x00006400000c000b */
[----:B01----:R-:W-:Y:S01]  /*16470*/  ENDCOLLECTIVE ;  /* 0x000000000000791b */ /* 0x003fe20003800000 */
.L_x_1210:
[----:B------:R-:W-:Y:S02]  /*16480*/  IMAD.MOV.U32 R13, RZ, RZ, R0 ;  /* 0x000000ffff0d7224 */ /* 0x000fe400078e0000 */
[----:B------:R-:W-:Y:S01]  /*16490*/  IMAD.MOV.U32 R12, RZ, RZ, 0x1 ;  /* 0x00000001ff0c7424 */ /* 0x000fe200078e00ff */
[----:B------:R-:W-:-:S05]  /*164a0*/  @P0 LEA R14, P1, R35, R14, 0x1 ;  /* 0x0000000e230e0211 */ /* 0x000fca00078208ff */
[----:B------:R-:W-:Y:S02]  /*164b0*/  @P0 IMAD.X R3, RZ, RZ, R2, P1 ;  /* 0x000000ffff030224 */ /* 0x000fe400008e0602 */
[----:B------:R-:W-:-:S07]  /*164c0*/  @P0 IMAD.MOV.U32 R2, RZ, RZ, R14 ;  /* 0x000000ffff020224 */ /* 0x000fce00078e000e */
[----:B------:R-:W-:Y:S05]  /*164d0*/  WARPSYNC.COLLECTIVE R15, `(.L_x_1211) ;  /* 0x000000000f087348 */ /* 0x000fea0003c00000 */
[----:B------:R0:W1:Y:S02]  /*164e0*/  SHFL.IDX P6, R14, R13, R12, R11 ;  /* 0x0000000c0d0e7389 */ /* 0x00006400000c000b */
[----:B01----:R-:W-:Y:S01]  /*164f0*/  ENDCOLLECTIVE ;  /* 0x000000000000791b */ /* 0x003fe20003800000 */
.L_x_1211:
[----:B------:R-:W-:Y:S01]  /*16500*/  @!PT LDS RZ, [RZ] ;  /* 0x00000000fffff984 */ /* 0x000fe20000000800 */
[----:B------:R-:W-:Y:S01]  /*16510*/  @!PT LDS RZ, [RZ] ;  /* 0x00000000fffff984 */ /* 0x000fe20000000800 */
[----:B------:R-:W-:Y:S01]  /*16520*/  @!PT LDS RZ, [RZ] ;  /* 0x00000000fffff984 */ /* 0x000fe20000000800 */
[----:B------:R0:W-:Y:S04]  /*16530*/  @P0 LDGSTS.E.BYPASS.LTC128B.128 [R9+0x18400], desc[UR52][R2.64], !P3 ;  /* 0x1840000002090fae */ /* 0x0001e8000d901d74 */
[----:B------:R0:W-:Y:S01]  /*16540*/  @P0 LDGSTS.E.BYPASS.LTC128B.128 [R9+0x1c400], desc[UR52][R2.64+0x80], !P2 ;  /* 0x1c40008002090fae */ /* 0x0001e2000d101d74 */
[----:B------:R-:W-:Y:S01]  /*16550*/  ISETP.GE.AND P0, PT, R6, 0x11, PT ;  /* 0x000000110600780c */ /* 0x000fe20003f06270 */
[----:B------:R-:W-:-:S12]  /*16560*/  IMAD.MOV.U32 R13, RZ, RZ, R4 ;  /* 0x000000ffff0d7224 */ /* 0x000fd800078e0004 */
[----:B------:R-:W-:Y:S02]  /*16570*/  @P0 IMAD R25, R5, 0x2, R16 ;  /* 0x0000000205190824 */ /* 0x000fe400078e0210 */
[----:B0-----:R-:W-:-:S07]  /*16580*/  IMAD.MOV.U32 R8, RZ, RZ, R14 ;  /* 0x000000ffff087224 */ /* 0x001fce00078e000e */
[----:B------:R-:W-:Y:S05]  /*16590*/  WARPSYNC.COLLECTIVE R15, `(.L_x_1212) ;  /* 0x000000000f087348 */ /* 0x000fea0003c00000 */
[----:B------:R0:W1:Y:S02]  /*165a0*/  SHFL.IDX P6, R14, R13, R12, R11 ;  /* 0x0000000c0d0e7389 */ /* 0x00006400000c000b */
[----:B01----:R-:W-:Y:S01]  /*165b0*/  ENDCOLLECTIVE ;  /* 0x000000000000791b */ /* 0x003fe20003800000 */
.L_x_1212:
[----:B------:R-:W-:Y:S02]  /*165c0*/  IMAD.MOV.U32 R13, RZ, RZ, R0 ;  /* 0x000000ffff0d7224 */ /* 0x000fe400078e0000 */
[----:B------:R-:W-:Y:S01]  /*165d0*/  IMAD.MOV.U32 R12, RZ, RZ, 0x2 ;  /* 0x00000002ff0c7424 */ /* 0x000fe200078e00ff */
[----:B------:R-:W-:-:S05]  /*165e0*/  @P0 LEA R14, P1, R35, R14, 0x1 ;  /* 0x0000000e230e0211 */ /* 0x000fca00078208ff */
[----:B------:R-:W-:-:S08]  /*165f0*/  @P0 IMAD.MOV.U32 R2, RZ, RZ, R14 ;  /* 0x000000ffff020224 */ /* 0x000fd000078e000e */
[----:B------:R-:W-:Y:S05]  /*16600*/  WARPSYNC.COLLECTIVE R15, `(.L_x_1213) ;  /* 0x000000000f087348 */ /* 0x000fea0003c00000 */
[----:B------:R0:W1:Y:S02]  /*16610*/  SHFL.IDX P6, R14, R13, R12, R11 ;  /* 0x0000000c0d0e7389 */ /* 0x00006400000c000b */
[----:B01----:R-:W-:Y:S01]  /*16620*/  ENDCOLLECTIVE ;  /* 0x000000000000791b */ /* 0x003fe20003800000 */
.L_x_1213:
[----:B------:R-:W-:-:S04]  /*16630*/  @P0 IMAD.X R21, RZ, RZ, R8, P1 ;  /* 0x000000ffff150224 */ /* 0x000fc800008e0608 */
[----:B------:R-:W-:-:S05]  /*16640*/  @P0 IMAD.MOV.U32 R3, RZ, RZ, R21 ;  /* 0x000000ffff030224 */ /* 0x000fca00078e0015 */
[----:B------:R-:W-:Y:S01]  /*16650*/  @!PT LDS RZ, [RZ] ;  /* 0x00000000fffff984 */ /* 0x000fe20000000800 */
[----:B------:R-:W-:Y:S01]  /*16660*/  @!PT LDS RZ, [RZ] ;  /* 0x00000000fffff984 */ /* 0x000fe20000000800 */
[----:B------:R-:W-:Y:S01]  /*16670*/  @!PT LDS RZ, [RZ] ;  /* 0x00000000fffff984 */ /* 0x000fe20000000800 */
[----:B------:R0:W-:Y:S01]  /*16680*/  @P0 LDGSTS.E.BYPASS.LTC128B.128 [R25+0x18c00], desc[UR52][R2.64], !P3 ;  /* 0x18c0000002190fae */ /* 0x0001e2000d901d74 */
[----:B------:R-:W-:-:S03]  /*16690*/  IMAD.MOV.U32 R13, RZ, RZ, R4 ;  /* 0x000000ffff0d7224 */ /* 0x000fc600078e0004 */
[----:B------:R0:W-:Y:S01]  /*166a0*/  @P0 LDGSTS.E.BYPASS.LTC128B.128 [R25+0x1cc00], desc[UR52][R2.64+0x80], !P2 ;  /* 0x1cc0008002190fae */ /* 0x0001e2000d101d74 */
[----:B------:R-:W-:Y:S01]  /*166b0*/  ISETP.GE.AND P0, PT, R6, 0x21, PT ;  /* 0x000000210600780c */ /* 0x000fe20003f06270 */
[----:B------:R-:W-:-:S12]  /*166c0*/  IMAD.MOV.U32 R8, RZ, RZ, R14 ;  /* 0x000000ffff087224 */ /* 0x000fd800078e000e */
[----:B0-----:R-:W-:Y:S05]  /*166d0*/  WARPSYNC.COLLECTIVE R15, `(.L_x_1214) ;  /* 0x000000000f087348 */ /* 0x001fea0003c00000 */
[----:B------:R1:W2:Y:S02]  /*166e0*/  SHFL.IDX P6, R14, R13, R12, R11 ;  /* 0x0000000c0d0e7389 */ /* 0x0002a400000c000b */
[----:B012---:R-:W-:Y:S01]  /*166f0*/  ENDCOLLECTIVE ;  /* 0x000000000000791b */ /* 0x007fe20003800000 */
.L_x_1214:
[----:B------:R-:W-:Y:S02]  /*16700*/  @P0 IMAD R21, R5, 0x2, R16 ;  /* 0x0000000205150824 */ /* 0x000fe400078e0210 */
[----:B------:R-:W-:Y:S02]  /*16710*/  IMAD.MOV.U32 R13, RZ, RZ, R0 ;  /* 0x000000ffff0d7224 */ /* 0x000fe400078e0000 */
[----:B------:R-:W-:Y:S01]  /*16720*/  IMAD.MOV.U32 R12, RZ, RZ, 0x3 ;  /* 0x00000003ff0c7424 */ /* 0x000fe200078e00ff */
[----:B------:R-:W-:-:S05]  /*16730*/  @P0 LEA R14, P1, R35, R14, 0x1 ;  /* 0x0000000e230e0211 */ /* 0x000fca00078208ff */
[----:B------:R-:W-:-:S08]  /*16740*/  @P0 IMAD.MOV.U32 R2, RZ, RZ, R14 ;  /* 0x000000ffff020224 */ /* 0x000fd000078e000e */
[----:B------:R-:W-:Y:S05]  /*16750*/  WARPSYNC.COLLECTIVE R15, `(.L_x_1215) ;  /* 0x000000000f087348 */ /* 0x000fea0003c00000 */
[----:B------:R0:W1:Y:S02]  /*16760*/  SHFL.IDX P6, R14, R13, R12, R11 ;  /* 0x0000000c0d0e7389 */ /* 0x00006400000c000b */
[----:B01----:R-:W-:Y:S01]  /*16770*/  ENDCOLLECTIVE ;  /* 0x000000000000791b */ /* 0x003fe20003800000 */
.L_x_1215:
        /* <DEDUP_REMOVED lines=13> */
.L_x_1216:
        /* <DEDUP_REMOVED lines=8> */
.L_x_1217:
        /* <DEDUP_REMOVED lines=13> */
.L_x_1218:
        /* <DEDUP_REMOVED lines=8> */
.L_x_1219:
        /* <DEDUP_REMOVED lines=13> */
.L_x_1220:
        /* <DEDUP_REMOVED lines=8> */
.L_x_1221:
        /* <DEDUP_REMOVED lines=13> */
.L_x_1222:
        /* <DEDUP_REMOVED lines=8> */
.L_x_1223:
        /* <DEDUP_REMOVED lines=8> */
[----:B------:R-:W-:-:S07]  /*16d40*/  IMAD.MOV.U32 R8, RZ, RZ, R14 ;  /* 0x000000ffff087224 */ /* 0x000fce00078e000e */
[----:B0-----:R-:W-:Y:S05]  /*16d50*/  WARPSYNC.COLLECTIVE R15, `(.L_x_1224) ;  /* 0x000000000f087348 */ /* 0x001fea0003c00000 */
[----:B------:R1:W2:Y:S02]  /*16d60*/  SHFL.IDX P6, R14, R13, R12, R11 ;  /* 0x0000000c0d0e7389 */ /* 0x0002a400000c000b */
[----:B012---:R-:W-:Y:S01]  /*16d70*/  ENDCOLLECTIVE ;  /* 0x000000000000791b */ /* 0x007fe20003800000 */
.L_x_1224:
[----:B------:R-:W-:Y:S05]  /*16d80*/  BRA `(.L_x_1225) ;  /* 0xffffffc400ec7947 */ /* 0x000fea000383ffff */
.L_x_1161:
[----:B------:R-:W-:Y:S02]  /*16d90*/  IMAD.MOV.U32 R13, RZ, RZ, R4 ;  /* 0x000000ffff0d7224 */ /* 0x000fe400078e0004 */
[----:B------:R-:W-:Y:S02]  /*16da0*/  IMAD.MOV.U32 R12, RZ, RZ, RZ ;  /* 0x000000ffff0c7224 */ /* 0x000fe400078e00ff */
[----:B------:R-:W-:Y:S02]  /*16db0*/  IMAD.MOV.U32 R11, RZ, RZ, 0x181f ;  /* 0x0000181fff0b7424 */ /* 0x000fe400078e00ff */
[----:B------:R-:W-:Y:S02]  /*16dc0*/  IMAD.MOV.U32 R15, RZ, RZ, -0x1 ;  /* 0xffffffffff0f7424 */ /* 0x000fe400078e00ff */
[----:B------:R-:W-:-:S07]  /*16dd0*/  VIADD R5, R37, UR43 ;  /* 0x0000002b25057c36 */ /* 0x000fce0008000000 */
[----:B------:R-:W-:Y:S05]  /*16de0*/  WARPSYNC.COLLECTIVE R15, `(.L_x_1226) ;  /* 0x000000000f087348 */ /* 0x000fea0003c00000 */
[----:B------:R0:W1:Y:S02]  /*16df0*/  SHFL.IDX P6, R14, R13, R12, R11 ;  /* 0x0000000c0d0e7389 */ /* 0x00006400000c000b */
[----:B01----:R-:W-:Y:S01]  /*16e00*/  ENDCOLLECTIVE ;  /* 0x000000000000791b */ /* 0x003fe20003800000 */
.L_x_1226:
[C---:B------:R-:W-:Y:S01]  /*16e10*/  VIADD R6, R5.reuse, 0x10 ;  /* 0x0000001005067836 */ /* 0x040fe20000000000 */
[----:B------:R-:W-:Y:S01]  /*16e20*/  ISETP.GE.AND P0, PT, R5, UR38, PT ;  /* 0x0000002605007c0c */ /* 0x000fe2000bf06270 */
[----:B------:R-:W-:Y:S02]  /*16e30*/  IMAD.MOV.U32 R13, RZ, RZ, R0 ;  /* 0x000000ffff0d7224 */ /* 0x000fe400078e0000 */
[----:B------:R-:W-:-:S10]  /*16e40*/  IMAD.MOV.U32 R2, RZ, RZ, R14 ;  /* 0x000000ffff027224 */ /* 0x000fd400078e000e */
[----:B------:R-:W-:Y:S05]  /*16e50*/  WARPSYNC.COLLECTIVE R15, `(.L_x_1227) ;  /* 0x000000000f087348 */ /* 0x000fea0003c00000 */
[----:B------:R0:W1:Y:S02]  /*16e60*/  SHFL.IDX P6, R14, R13, R12, R11 ;  /* 0x0000000c0d0e7389 */ /* 0x00006400000c000b */
[----:B01----:R-:W-:Y:S01]  /*16e70*/  ENDCOLLECTIVE ;  /* 0x000000000000791b */ /* 0x003fe20003800000 */
.L_x_1227:
        /* <DEDUP_REMOVED lines=8> */
.L_x_1228:
[----:B------:R-:W-:Y:S01]  /*16f00*/  @!PT LDS RZ, [RZ] ;  /* 0x00000000fffff984 */ /* 0x000fe20000000800 */
[----:B------:R-:W-:Y:S01]  /*16f10*/  @!PT LDS RZ, [RZ] ;  /* 0x00000000fffff984 */ /* 0x000fe20000000800 */
[----:B------:R-:W-:Y:S01]  /*16f20*/  @!PT LDS RZ, [RZ] ;  /* 0x00000000fffff984 */ /* 0x000fe20000000800 */
[----:B------:R0:W-:Y:S04]  /*16f30*/  @!P0 LDGSTS.E.BYPASS.LTC128B.128 [R33+0x10400], desc[UR52][R2.64], !P4 ;  /* 0x1040000002218fae */ /* 0x0001e8000e101d74 */
[----:B------:R0:W-:Y:S01]  /*16f40*/  @!P0 LDGSTS.E.BYPASS.LTC128B.128 [R33+0x14400], desc[UR52][R2.64+0x80], !P5 ;  /* 0x1440008002218fae */ /* 0x0001e2000e901d74 */
[----:B------:R-:W-:Y:S01]  /*16f50*/  ISETP.GE.AND P0, PT, R6, UR38, PT ;  /* 0x0000002606007c0c */ /* 0x000fe2000bf06270 */
[----:B------:R-:W-:Y:S02]  /*16f60*/  IMAD.MOV.U32 R13, RZ, RZ, R0 ;  /* 0x000000ffff0d7224 */ /* 0x000fe400078e0000 */
[----:B------:R-:W-:-:S10]  /*16f70*/  IMAD.MOV.U32 R6, RZ, RZ, R14 ;  /* 0x000000ffff067224 */ /* 0x000fd400078e000e */
[----:B0-----:R-:W-:Y:S05]  /*16f80*/  WARPSYNC.COLLECTIVE R15, `(.L_x_1229) ;  /* 0x000000000f087348 */ /* 0x001fea0003c00000 */
[----:B------:R1:W2:Y:S02]  /*16f90*/  SHFL.IDX P6, R14, R13, R12, R11 ;  /* 0x0000000c0d0e7389 */ /* 0x0002a400000c000b */
[----:B012---:R-:W-:Y:S01]  /*16fa0*/  ENDCOLLECTIVE ;  /* 0x000000000000791b */ /* 0x007fe20003800000 */
.L_x_1229:
[----:B------:R-:W-:Y:S02]  /*16fb0*/  IMAD.MOV.U32 R13, RZ, RZ, R4 ;  /* 0x000000ffff0d7224 */ /* 0x000fe400078e0004 */
[----:B------:R-:W-:Y:S01]  /*16fc0*/  IMAD.MOV.U32 R12, RZ, RZ, 0x2 ;  /* 0x00000002ff0c7424 */ /* 0x000fe200078e00ff */
[----:B------:R-:W-:-:S05]  /*16fd0*/  @!P0 LEA R14, P1, R35, R14, 0x1 ;  /* 0x0000000e230e8211 */ /* 0x000fca00078208ff */
[----:B------:R-:W-:-:S08]  /*16fe0*/  @!P0 IMAD.MOV.U32 R2, RZ, RZ, R14 ;  /* 0x000000ffff028224 */ /* 0x000fd000078e000e */
[----:B------:R-:W-:Y:S05]  /*16ff0*/  WARPSYNC.COLLECTIVE R15, `(.L_x_1230) ;  /* 0x000000000f087348 */ /* 0x000fea0003c00000 */
[----:B------:R0:W1:Y:S02]  /*17000*/  SHFL.IDX P6, R14, R13, R12, R11 ;  /* 0x0000000c0d0e7389 */ /* 0x00006400000c000b */
[----:B01----:R-:W-:Y:S01]  /*17010*/  ENDCOLLECTIVE ;  /* 0x000000000000791b */ /* 0x003fe20003800000 */
.L_x_1230:
[----:B------:R-:W-:Y:S02]  /*17020*/  @!P0 IMAD.X R7, RZ, RZ, R6, P1 ;  /* 0x000000ffff078224 */ /* 0x000fe400008e0606 */
[----:B------:R-:W-:Y:S02]  /*17030*/  VIADD R6, R5, 0x20 ;  /* 0x0000002005067836 */ /* 0x000fe40000000000 */
[----:B------:R-:W-:-:S05]  /*17040*/  @!P0 IMAD.MOV.U32 R3, RZ, RZ, R7 ;  /* 0x000000ffff038224 */ /* 0x000fca00078e0007 */
        /* <DEDUP_REMOVED lines=11> */
.L_x_1231:
[----:B------:R-:W-:Y:S02]  /*17100*/  IMAD.MOV.U32 R13, RZ, RZ, R4 ;  /* 0x000000ffff0d7224 */ /* 0x000fe400078e0004 */
[----:B------:R-:W-:Y:S01]  /*17110*/  IMAD.MOV.U32 R12, RZ, RZ, 0x3 ;  /* 0x00000003ff0c7424 */ /* 0x000fe200078e00ff */
[----:B------:R-:W-:-:S05]  /*17120*/  @!P0 LEA R14, P1, R35, R14, 0x1 ;  /* 0x0000000e230e8211 */ /* 0x000fca00078208ff */
[----:B------:R-:W-:-:S08]  /*17130*/  @!P0 IMAD.MOV.U32 R2, RZ, RZ, R14 ;  /* 0x000000ffff028224 */ /* 0x000fd000078e000e */
[----:B------:R-:W-:Y:S05]  /*17140*/  WARPSYNC.COLLECTIVE R15, `(.L_x_1232) ;  /* 0x000000000f087348 */ /* 0x000fea0003c00000 */
[----:B------:R0:W1:Y:S02]  /*17150*/  SHFL.IDX P6, R14, R13, R12, R11 ;  /* 0x0000000c0d0e7389 */ /* 0x00006400000c000b */
[----:B01----:R-:W-:Y:S01]  /*17160*/  ENDCOLLECTIVE ;  /* 0x000000000000791b */ /* 0x003fe20003800000 */
.L_x_1232:
        /* <DEDUP_REMOVED lines=14> */
.L_x_1233:
[----:B------:R-:W-:Y:S02]  /*17250*/  IMAD.MOV.U32 R13, RZ, RZ, R4 ;  /* 0x000000ffff0d7224 */ /* 0x000fe400078e0004 */
[----:B------:R-:W-:Y:S01]  /*17260*/  IMAD.MOV.U32 R12, RZ, RZ, 0x4 ;  /* 0x00000004ff0c7424 */ /* 0x000fe200078e00ff */
[----:B------:R-:W-:-:S05]  /*17270*/  @!P0 LEA R14, P1, R35, R14, 0x1 ;  /* 0x0000000e230e8211 */ /* 0x000fca00078208ff */
[----:B------:R-:W-:-:S08]  /*17280*/  @!P0 IMAD.MOV.U32 R2, RZ, RZ, R14 ;  /* 0x000000ffff028224 */ /* 0x000fd000078e000e */
[----:B------:R-:W-:Y:S05]  /*17290*/  WARPSYNC.COLLECTIVE R15, `(.L_x_1234) ;  /* 0x000000000f087348 */ /* 0x000fea0003c00000 */
[----:B------:R0:W1:Y:S02]  /*172a0*/  SHFL.IDX P6, R14, R13, R12, R11 ;  /* 0x0000000c0d0e7389 */ /* 0x00006400000c000b */
[----:B01----:R-:W-:Y:S01]  /*172b0*/  ENDCOLLECTIVE ;  /* 0x000000000000791b */ /* 0x003fe20003800000 */
.L_x_1234:
        /* <DEDUP_REMOVED lines=14> */
.L_x_1235:
[----:B------:R-:W-:Y:S02]  /*173a0*/  IMAD.MOV.U32 R13, RZ, RZ, R4 ;  /* 0x000000ffff0d7224 */ /* 0x000fe400078e0004 */
[----:B------:R-:W-:Y:S01]  /*173b0*/  IMAD.MOV.U32 R12, RZ, RZ, 0x5 ;  /* 0x00000005ff0c7424 */ /* 0x000fe200078e00ff */
[----:B------:R-:W-:-:S05]  /*173c0*/  @!P0 LEA R14, P1, R35, R14, 0x1 ;  /* 0x0000000e230e8211 */ /* 0x000fca00078208ff */
[----:B------:R-:W-:-:S08]  /*173d0*/  @!P0 IMAD.MOV.U32 R2, RZ, RZ, R14 ;  /* 0x000000ffff028224 */ /* 0x000fd000078e000e */
[----:B------:R-:W-:Y:S05]  /*173e0*/  WARPSYNC.COLLECTIVE R15, `(.L_x_1236) ;  /* 0x000000000f087348 */ /* 0x000fea0003c00000 */
[----:B------:R0:W1:Y:S02]  /*173f0*/  SHFL.IDX P6, R14, R13, R12, R11 ;  /* 0x0000000c0d0e7389 */ /* 0x00006400000c000b */
[----:B01----:R-:W-:Y:S01]  /*17400*/  ENDCOLLECTIVE ;  /* 0x000000000000791b */ /* 0x003fe20003800000 */
.L_x_1236:
        /* <DEDUP_REMOVED lines=14> */
.L_x_1237:
[----:B------:R-:W-:Y:S02]  /*174f0*/  IMAD.MOV.U32 R13, RZ, RZ, R4 ;  /* 0x000000ffff0d7224 */ /* 0x000fe400078e0004 */
[----:B------:R-:W-:Y:S01]  /*17500*/  IMAD.MOV.U32 R12, RZ, RZ, 0x6 ;  /* 0x00000006ff0c7424 */ /* 0x000fe200078e00ff */
[----:B------:R-:W-:-:S05]  /*17510*/  @!P0 LEA R14, P1, R35, R14, 0x1 ;  /* 0x0000000e230e8211 */ /* 0x000fca00078208ff */
[----:B------:R-:W-:-:S08]  /*17520*/  @!P0 IMAD.MOV.U32 R2, RZ, RZ, R14 ;  /* 0x000000ffff028224 */ /* 0x000fd000078e000e */
[----:B------:R-:W-:Y:S05]  /*17530*/  WARPSYNC.COLLECTIVE R15, `(.L_x_1238) ;  /* 0x000000000f087348 */ /* 0x000fea0003c00000 */
[----:B------:R0:W1:Y:S02]  /*17540*/  SHFL.IDX P6, R14, R13, R12, R11 ;  /* 0x0000000c0d0e7389 */ /* 0x00006400000c000b */
[----:B01----:R-:W-:Y:S01]  /*17550*/  ENDCOLLECTIVE ;  /* 0x000000000000791b */ /* 0x003fe20003800000 */
.L_x_1238:
        /* <DEDUP_REMOVED lines=14> */
.L_x_1239:
[----:B------:R-:W-:Y:S02]  /*17640*/  IMAD.MOV.U32 R13, RZ, RZ, R4 ;  /* 0x000000ffff0d7224 */ /* 0x000fe400078e0004 */
[----:B------:R-:W-:Y:S01]  /*17650*/  IMAD.MOV.U32 R12, RZ, RZ, 0x7 ;  /* 0x00000007ff0c7424 */ /* 0x000fe200078e00ff */
[----:B------:R-:W-:-:S05]  /*17660*/  @!P0 LEA R14, P1, R35, R14, 0x1 ;  /* 0x0000000e230e8211 */ /* 0x000fca00078208ff */
[----:B------:R-:W-:-:S08]  /*17670*/  @!P0 IMAD.MOV.U32 R2, RZ, RZ, R14 ;  /* 0x000000ffff028224 */ /* 0x000fd000078e000e */
[----:B------:R-:W-:Y:S05]  /*17680*/  WARPSYNC.COLLECTIVE R15, `(.L_x_1240) ;  /* 0x000000000f087348 */ /* 0x000fea0003c00000 */
[----:B------:R0:W1:Y:S02]  /*17690*/  SHFL.IDX P6, R14, R13, R12, R11 ;  /* 0x0000000c0d0e7389 */ /* 0x00006400000c000b */
[----:B01----:R-:W-:Y:S01]  /*176a0*/  ENDCOLLECTIVE ;  /* 0x000000000000791b */ /* 0x003fe20003800000 */
.L_x_1240:
[----:B------:R-:W-:-:S04]  /*176b0*/  @!P0 IMAD.X R7, RZ, RZ, R6, P1 ;  /* 0x000000ffff078224 */ /* 0x000fc800008e0606 */
[----:B------:R-:W-:-:S05]  /*176c0*/  @!P0 IMAD.MOV.U32 R3, RZ, RZ, R7 ;  /* 0x000000ffff038224 */ /* 0x000fca00078e0007 */
[----:B------:R-:W-:Y:S01]  /*176d0*/  @!PT LDS RZ, [RZ] ;  /* 0x00000000fffff984 */ /* 0x000fe20000000800 */
[----:B------:R-:W-:Y:S01]  /*176e0*/  @!PT LDS RZ, [RZ] ;  /* 0x00000000fffff984 */ /* 0x000fe20000000800 */
[----:B------:R-:W-:Y:S01]  /*176f0*/  @!PT LDS RZ, [RZ] ;  /* 0x00000000fffff984 */ /* 0x000fe20000000800 */
[----:B------:R0:W-:Y:S01]  /*17700*/  @!P0 LDGSTS.E.BYPASS.LTC128B.128 [R33+0x13400], desc[UR52][R2.64], !P4 ;  /* 0x1340000002218fae */ /* 0x0001e2000e101d74 */
[----:B------:R-:W-:-:S03]  /*17710*/  IMAD.MOV.U32 R13, RZ, RZ, R0 ;  /* 0x000000ffff0d7224 */ /* 0x000fc600078e0000 */
[----:B------:R0:W-:Y:S01]  /*17720*/  @!P0 LDGSTS.E.BYPASS.LTC128B.128 [R33+0x17400], desc[UR52][R2.64+0x80], !P5 ;  /* 0x1740008002218fae */ /* 0x0001e2000e901d74 */
[----:B------:R-:W-:-:S07]  /*17730*/  IMAD.MOV.U32 R6, RZ, RZ, R14 ;  /* 0x000000ffff067224 */ /* 0x000fce00078e000e */
[----:B0-----:R-:W-:Y:S05]  /*17740*/  WARPSYNC.COLLECTIVE R15, `(.L_x_1241) ;  /* 0x000000000f087348 */ /* 0x001fea0003c00000 */
[----:B------:R1:W2:Y:S02]  /*17750*/  SHFL.IDX P6, R14, R13, R12, R11 ;  /* 0x0000000c0d0e7389 */ /* 0x0002a400000c000b */
[----:B012---:R-:W-:Y:S01]  /*17760*/  ENDCOLLECTIVE ;  /* 0x000000000000791b */ /* 0x007fe20003800000 */
.L_x_1241:
[----:B------:R-:W-:Y:S05]  /*17770*/  BRA `(.L_x_1242) ;  /* 0xffffffc8000c7947 */ /* 0x000fea000383ffff */
.L_x_1164:
[----:B0-----:R0:W1:Y:S02]  /*17780*/  SYNCS.PHASECHK.TRANS64.TRYWAIT P0, [R16+URZ+0x28820], R3 ;  /* 0x02882003100075a7 */ /* 0x001064000800017f */
[----:B-1----:R-:W-:Y:S05]  /*17790*/  @!P0 NANOSLEEP.SYNCS 0x989680 ;  /* 0x009896800000895d */ /* 0x002fea0003900000 */
[----:B------:R-:W1:Y:S02]  /*177a0*/  @!P0 SYNCS.PHASECHK.TRANS64 P0, [R16+URZ+0x28820], R3 ;  /* 0x02882003100085a7 */ /* 0x000e64000800007f */
[----:B-1----:R-:W-:Y:S05]  /*177b0*/  @!P0 BRA `(.L_x_1164) ;  /* 0xfffffffc00f08947 */ /* 0x002fea000383ffff */
[----:B------:R-:W-:Y:S05]  /*177c0*/  BRA `(.L_x_1243) ;  /* 0xffffffc800647947 */ /* 0x000fea000383ffff */
.L_x_1168:
[----:B0-----:R0:W1:Y:S02]  /*177d0*/  SYNCS.PHASECHK.TRANS64.TRYWAIT P0, [R6+URZ+0x28840], R3 ;  /* 0x02884003060075a7 */ /* 0x001064000800017f */
[----:B-1----:R-:W-:Y:S05]  /*177e0*/  @!P0 NANOSLEEP.SYNCS 0x989680 ;  /* 0x009896800000895d */ /* 0x002fea0003900000 */
[----:B------:R-:W1:Y:S02]  /*177f0*/  @!P0 SYNCS.PHASECHK.TRANS64 P0, [R6+URZ+0x28840], R3 ;  /* 0x02884003060085a7 */ /* 0x000e64000800007f */
[----:B-1----:R-:W-:Y:S05]  /*17800*/  @!P0 BRA `(.L_x_1168) ;  /* 0xfffffffc00f08947 */ /* 0x002fea000383ffff */
[----:B------:R-:W-:Y:S05]  /*17810*/  BRA `(.L_x_1244) ;  /* 0xffffffcc00247947 */ /* 0x000fea000383ffff */
.L_x_1169:
        /* <DEDUP_REMOVED lines=8> */
.L_x_1246:
[----:B------:R-:W-:Y:S05]  /*178a0*/  BSYNC B1 ;  /* 0x0000000000017941 */ /* 0x000fea0003800000 */
.L_x_1245:
[----:B------:R-:W-:Y:S02]  /*178b0*/  IMAD.MOV.U32 R13, RZ, RZ, R8 ;  /* 0x000000ffff0d7224 */ /* 0x000fe400078e0008 */
        /* <DEDUP_REMOVED lines=8> */
.L_x_1247:
[----:B------:R-:W-:Y:S02]  /*17940*/  IMAD R7, R7, 0x2, R16 ;  /* 0x0000000207077824 */ /* 0x000fe400078e0210 */
[----:B------:R-:W-:Y:S02]  /*17950*/  IMAD.MOV.U32 R13, RZ, RZ, R9 ;  /* 0x000000ffff0d7224 */ /* 0x000fe400078e0009 */
[----:B------:R-:W-:Y:S02]  /*17960*/  IMAD.MOV.U32 R12, RZ, RZ, 0x1 ;  /* 0x00000001ff0c7424 */ /* 0x000fe400078e00ff */
[----:B------:R-:W-:-:S07]  /*17970*/  IMAD.MOV.U32 R2, RZ, RZ, R14 ;  /* 0x000000ffff027224 */ /* 0x000fce00078e000e */
[----:B------:R-:W-:Y:S05]  /*17980*/  WARPSYNC.COLLECTIVE R15, `(.L_x_1248) ;  /* 0x000000000f087348 */ /* 0x000fea0003c00000 */
[----:B------:R0:W1:Y:S02]  /*17990*/  SHFL.IDX P6, R14, R13, R12, R11 ;  /* 0x0000000c0d0e7389 */ /* 0x00006400000c000b */
[----:B01----:R-:W-:Y:S01]  /*179a0*/  ENDCOLLECTIVE ;  /* 0x000000000000791b */ /* 0x003fe20003800000 */
.L_x_1248:
        /* <DEDUP_REMOVED lines=12> */
.L_x_1249:
[----:B------:R-:W-:Y:S02]  /*17a70*/  IMAD.MOV.U32 R13, RZ, RZ, R9 ;  /* 0x000000ffff0d7224 */ /* 0x000fe400078e0009 */
[----:B------:R-:W-:Y:S02]  /*17a80*/  IMAD.MOV.U32 R12, RZ, RZ, 0x2 ;  /* 0x00000002ff0c7424 */ /* 0x000fe400078e00ff */
[----:B------:R-:W-:-:S07]  /*17a90*/  IMAD.MOV.U32 R2, RZ, RZ, R14 ;  /* 0x000000ffff027224 */ /* 0x000fce00078e000e */
[----:B------:R-:W-:Y:S05]  /*17aa0*/  WARPSYNC.COLLECTIVE R15, `(.L_x_1250) ;  /* 0x000000000f087348 */ /* 0x000fea0003c00000 */
[----:B------:R0:W1:Y:S02]  /*17ab0*/  SHFL.IDX P6, R14, R13, R12, R11 ;  /* 0x0000000c0d0e7389 */ /* 0x00006400000c000b */
[----:B01----:R-:W-:Y:S01]  /*17ac0*/  ENDCOLLECTIVE ;  /* 0x000000000000791b */ /* 0x003fe20003800000 */
.L_x_1250:
        /* <DEDUP_REMOVED lines=12> */
.L_x_1251:
[----:B------:R-:W-:Y:S02]  /*17b90*/  IMAD.MOV.U32 R13, RZ, RZ, R9 ;  /* 0x000000ffff0d7224 */ /* 0x000fe400078e0009 */
[----:B------:R-:W-:Y:S02]  /*17ba0*/  IMAD.MOV.U32 R12, RZ, RZ, 0x3 ;  /* 0x00000003ff0c7424 */ /* 0x000fe400078e00ff */
[----:B------:R-:W-:-:S07]  /*17bb0*/  IMAD.MOV.U32 R2, RZ, RZ, R14 ;  /* 0x000000ffff027224 */ /* 0x000fce00078e000e */
[----:B------:R-:W-:Y:S05]  /*17bc0*/  WARPSYNC.COLLECTIVE R15, `(.L_x_1252) ;  /* 0x000000000f087348 */ /* 0x000fea0003c00000 */
[----:B------:R0:W1:Y:S02]  /*17bd0*/  SHFL.IDX P6, R14, R13, R12, R11 ;  /* 0x0000000c0d0e7389 */ /* 0x00006400000c000b */
[----:B01----:R-:W-:Y:S01]  /*17be0*/  ENDCOLLECTIVE ;  /* 0x000000000000791b */ /* 0x003fe20003800000 */
.L_x_1252:
        /* <DEDUP_REMOVED lines=12> */
.L_x_1253:
[----:B------:R-:W-:Y:S02]  /*17cb0*/  IMAD.MOV.U32 R13, RZ, RZ, R9 ;  /* 0x000000ffff0d7224 */ /* 0x000fe400078e0009 */
[----:B------:R-:W-:Y:S02]  /*17cc0*/  IMAD.MOV.U32 R12, RZ, RZ, 0x4 ;  /* 0x00000004ff0c7424 */ /* 0x000fe400078e00ff */
[----:B------:R-:W-:-:S07]  /*17cd0*/  IMAD.MOV.U32 R2, RZ, RZ, R14 ;  /* 0x000000ffff027224 */ /* 0x000fce00078e000e */
[----:B------:R-:W-:Y:S05]  /*17ce0*/  WARPSYNC.COLLECTIVE R15, `(.L_x_1254) ;  /* 0x000000000f087348 */ /* 0x000fea0003c00000 */
[----:B------:R0:W1:Y:S02]  /*17cf0*/  SHFL.IDX P6, R14, R13, R12, R11 ;  /* 0x0000000c0d0e7389 */ /* 0x00006400000c000b */
[----:B01----:R-:W-:Y:S01]  /*17d00*/  ENDCOLLECTIVE ;  /* 0x000000000000791b */ /* 0x003fe20003800000 */
.L_x_1254:
        /* <DEDUP_REMOVED lines=12> */
.L_x_1255:
[----:B------:R-:W-:Y:S02]  /*17dd0*/  IMAD.MOV.U32 R13, RZ, RZ, R9 ;  /* 0x000000ffff0d7224 */ /* 0x000fe400078e0009 */
[----:B------:R-:W-:Y:S02]  /*17de0*/  IMAD.MOV.U32 R12, RZ, RZ, 0x5 ;  /* 0x00000005ff0c7424 */ /* 0x000fe400078e00ff */
[----:B------:R-:W-:-:S07]  /*17df0*/  IMAD.MOV.U32 R2, RZ, RZ, R14 ;  /* 0x000000ffff027224 */ /* 0x000fce00078e000e */
[----:B------:R-:W-:Y:S05]  /*17e00*/  WARPSYNC.COLLECTIVE R15, `(.L_x_1256) ;  /* 0x000000000f087348 */ /* 0x000fea0003c00000 */
[----:B------:R0:W1:Y:S02]  /*17e10*/  SHFL.IDX P6, R14, R13, R12, R11 ;  /* 0x0000000c0d0e7389 */ /* 0x00006400000c000b */
[----:B01----:R-:W-:Y:S01]  /*17e20*/  ENDCOLLECTIVE ;  /* 0x000000000000791b */ /* 0x003fe20003800000 */
.L_x_1256:
        /* <DEDUP_REMOVED lines=12> */
.L_x_1257:
[----:B------:R-:W-:Y:S02]  /*17ef0*/  IMAD.MOV.U32 R13, RZ, RZ, R9 ;  /* 0x000000ffff0d7224 */ /* 0x000fe400078e0009 */
[----:B------:R-:W-:Y:S02]  /*17f00*/  IMAD.MOV.U32 R12, RZ, RZ, 0x6 ;  /* 0x00000006ff0c7424 */ /* 0x000fe400078e00ff */
[----:B------:R-:W-:-:S07]  /*17f10*/  IMAD.MOV.U32 R2, RZ, RZ, R14 ;  /* 0x000000ffff027224 */ /* 0x000fce00078e000e */
[----:B------:R-:W-:Y:S05]  /*17f20*/  WARPSYNC.COLLECTIVE R15, `(.L_x_1258) ;  /* 0x000000000f087348 */ /* 0x000fea0003c00000 */
[----:B------:R0:W1:Y:S02]  /*17f30*/  SHFL.IDX P6, R14, R13, R12, R11 ;  /* 0x0000000c0d0e7389 */ /* 0x00006400000c000b */
[----:B01----:R-:W-:Y:S01]  /*17f40*/  ENDCOLLECTIVE ;  /* 0x000000000000791b */ /* 0x003fe20003800000 */
.L_x_1258:
        /* <DEDUP_REMOVED lines=12> */
.L_x_1259:
[----:B------:R-:W-:Y:S02]  /*18010*/  IMAD.MOV.U32 R13, RZ, RZ, R9 ;  /* 0x000000ffff0d7224 */ /* 0x000fe400078e0009 */
[----:B------:R-:W-:Y:S02]  /*18020*/  IMAD.MOV.U32 R12, RZ, RZ, 0x7 ;  /* 0x00000007ff0c7424 */ /* 0x000fe400078e00ff */
[----:B------:R-:W-:-:S07]  /*18030*/  IMAD.MOV.U32 R2, RZ, RZ, R14 ;  /* 0x000000ffff027224 */ /* 0x000fce00078e000e */
[----:B------:R-:W-:Y:S05]  /*18040*/  WARPSYNC.COLLECTIVE R15, `(.L_x_1260) ;  /* 0x000000000f087348 */ /* 0x000fea0003c00000 */
[----:B------:R0:W1:Y:S02]  /*18050*/  SHFL.IDX P6, R14, R13, R12, R11 ;  /* 0x0000000c0d0e7389 */ /* 0x00006400000c000b */
[----:B01----:R-:W-:Y:S01]  /*18060*/  ENDCOLLECTIVE ;  /* 0x000000000000791b */ /* 0x003fe20003800000 */
.L_x_1260:
        /* <DEDUP_REMOVED lines=12> */
.L_x_1261:
[----:B------:R-:W-:Y:S05]  /*18130*/  BRA `(.L_x_1262) ;  /* 0xffffffc400f87947 */ /* 0x000fea000383ffff */
.L_x_1174:
[----:B0-----:R0:W1:Y:S02]  /*18140*/  SYNCS.PHASECHK.TRANS64.TRYWAIT P0, [R6+URZ+0x28860], R3 ;  /* 0x02886003060075a7 */ /* 0x001064000800017f */
[----:B-1----:R-:W-:Y:S05]  /*18150*/  @!P0 NANOSLEEP.SYNCS 0x989680 ;  /* 0x009896800000895d */ /* 0x002fea0003900000 */
[----:B------:R-:W1:Y:S02]  /*18160*/  @!P0 SYNCS.PHASECHK.TRANS64 P0, [R6+URZ+0x28860], R3 ;  /* 0x02886003060085a7 */ /* 0x000e64000800007f */
[----:B-1----:R-:W-:Y:S05]  /*18170*/  @!P0 BRA `(.L_x_1174) ;  /* 0xfffffffc00f08947 */ /* 0x002fea000383ffff */
[----:B------:R-:W-:Y:S05]  /*18180*/  BRA `(.L_x_1263) ;  /* 0xffffffc800547947 */ /* 0x000fea000383ffff */
.L_x_1175:
        /* <DEDUP_REMOVED lines=8> */
.L_x_1265:
[----:B------:R-:W-:Y:S05]  /*18210*/  BSYNC B1 ;  /* 0x0000000000017941 */ /* 0x000fea0003800000 */
.L_x_1264:
        /* <DEDUP_REMOVED lines=9> */
.L_x_1266:
[----:B------:R-:W-:Y:S02]  /*182b0*/  IMAD.MOV.U32 R13, RZ, RZ, R18 ;  /* 0x000000ffff0d7224 */ /* 0x000fe400078e0012 */
[----:B------:R-:W-:Y:S01]  /*182c0*/  IMAD.MOV.U32 R12, RZ, RZ, 0x1 ;  /* 0x00000001ff0c7424 */ /* 0x000fe200078e00ff */
[----:B------:R-:W-:-:S13]  /*182d0*/  IADD3 R2, P0, R14, R5, RZ ;  /* 0x000000050e027210 */ /* 0x000fda0007f1e0ff */
[----:B------:R-:W-:Y:S05]  /*182e0*/  WARPSYNC.COLLECTIVE R15, `(.L_x_1267) ;  /* 0x000000000f087348 */ /* 0x000fea0003c00000 */
[----:B------:R0:W1:Y:S02]  /*182f0*/  SHFL.IDX P6, R14, R13, R12, R11 ;  /* 0x0000000c0d0e7389 */ /* 0x00006400000c000b */
[----:B01----:R-:W-:Y:S01]  /*18300*/  ENDCOLLECTIVE ;  /* 0x000000000000791b */ /* 0x003fe20003800000 */
.L_x_1267:
        /* <DEDUP_REMOVED lines=13> */
.L_x_1268:
[----:B------:R-:W-:Y:S02]  /*183e0*/  IMAD.MOV.U32 R13, RZ, RZ, R18 ;  /* 0x000000ffff0d7224 */ /* 0x000fe400078e0012 */
[----:B------:R-:W-:Y:S01]  /*183f0*/  IMAD.MOV.U32 R12, RZ, RZ, 0x2 ;  /* 0x00000002ff0c7424 */ /* 0x000fe200078e00ff */
[----:B------:R-:W-:-:S13]  /*18400*/  IADD3 R2, P0, R14, R5, RZ ;  /* 0x000000050e027210 */ /* 0x000fda0007f1e0ff */
[----:B------:R-:W-:Y:S05]  /*18410*/  WARPSYNC.COLLECTIVE R15, `(.L_x_1269) ;  /* 0x000000000f087348 */ /* 0x000fea0003c00000 */
[----:B------:R0:W1:Y:S02]  /*18420*/  SHFL.IDX P6, R14, R13, R12, R11 ;  /* 0x0000000c0d0e7389 */ /* 0x00006400000c000b */
[----:B01----:R-:W-:Y:S01]  /*18430*/  ENDCOLLECTIVE ;  /* 0x000000000000791b */ /* 0x003fe20003800000 */
.L_x_1269:
        /* <DEDUP_REMOVED lines=13> */
.L_x_1270:
[----:B------:R-:W-:Y:S02]  /*18510*/  IMAD.MOV.U32 R13, RZ, RZ, R18 ;  /* 0x000000ffff0d7224 */ /* 0x000fe400078e0012 */
[----:B------:R-:W-:Y:S01]  /*18520*/  IMAD.MOV.U32 R12, RZ, RZ, 0x3 ;  /* 0x00000003ff0c7424 */ /* 0x000fe200078e00ff */
[----:B------:R-:W-:-:S13]  /*18530*/  IADD3 R2, P0, R14, R5, RZ ;  /* 0x000000050e027210 */ /* 0x000fda0007f1e0ff */
[----:B------:R-:W-:Y:S05]  /*18540*/  WARPSYNC.COLLECTIVE R15, `(.L_x_1271) ;  /* 0x000000000f087348 */ /* 0x000fea0003c00000 */
[----:B------:R0:W1:Y:S02]  /*18550*/  SHFL.IDX P6, R14, R13, R12, R11 ;  /* 0x0000000c0d0e7389 */ /* 0x00006400000c000b */
[----:B01----:R-:W-:Y:S01]  /*18560*/  ENDCOLLECTIVE ;  /* 0x000000000000791b */ /* 0x003fe20003800000 */
.L_x_1271:
        /* <DEDUP_REMOVED lines=13> */
.L_x_1272:
[----:B------:R-:W-:Y:S02]  /*18640*/  IMAD.MOV.U32 R13, RZ, RZ, R18 ;  /* 0x000000ffff0d7224 */ /* 0x000fe400078e0012 */
[----:B------:R-:W-:Y:S01]  /*18650*/  IMAD.MOV.U32 R12, RZ, RZ, 0x4 ;  /* 0x00000004ff0c7424 */ /* 0x000fe200078e00ff */
[----:B------:R-:W-:-:S13]  /*18660*/  IADD3 R2, P0, R14, R5, RZ ;  /* 0x000000050e027210 */ /* 0x000fda0007f1e0ff */
[----:B------:R-:W-:Y:S05]  /*18670*/  WARPSYNC.COLLECTIVE R15, `(.L_x_1273) ;  /* 0x000000000f087348 */ /* 0x000fea0003c00000 */
[----:B------:R0:W1:Y:S02]  /*18680*/  SHFL.IDX P6, R14, R13, R12, R11 ;  /* 0x0000000c0d0e7389 */ /* 0x00006400000c000b */
[----:B01----:R-:W-:Y:S01]  /*18690*/  ENDCOLLECTIVE ;  /* 0x000000000000791b */ /* 0x003fe20003800000 */
.L_x_1273:
        /* <DEDUP_REMOVED lines=13> */
.L_x_1274:
[----:B------:R-:W-:Y:S02]  /*18770*/  IMAD.MOV.U32 R13, RZ, RZ, R18 ;  /* 0x000000ffff0d7224 */ /* 0x000fe400078e0012 */
[----:B------:R-:W-:Y:S01]  /*18780*/  IMAD.MOV.U32 R12, RZ, RZ, 0x5 ;  /* 0x00000005ff0c7424 */ /* 0x000fe200078e00ff */
[----:B------:R-:W-:-:S13]  /*18790*/  IADD3 R2, P0, R14, R5, RZ ;  /* 0x000000050e027210 */ /* 0x000fda0007f1e0ff */
[----:B------:R-:W-:Y:S05]  /*187a0*/  WARPSYNC.COLLECTIVE R15, `(.L_x_1275) ;  /* 0x000000000f087348 */ /* 0x000fea0003c00000 */
[----:B------:R0:W1:Y:S02]  /*187b0*/  SHFL.IDX P6, R14, R13, R12, R11 ;  /* 0x0000000c0d0e7389 */ /* 0x00006400000c000b */
[----:B01----:R-:W-:Y:S01]  /*187c0*/  ENDCOLLECTIVE ;  /* 0x000000000000791b */ /* 0x003fe20003800000 */
.L_x_1275:
        /* <DEDUP_REMOVED lines=13> */
.L_x_1276:
[----:B------:R-:W-:Y:S02]  /*188a0*/  IMAD.MOV.U32 R13, RZ, RZ, R18 ;  /* 0x000000ffff0d7224 */ /* 0x000fe400078e0012 */
[----:B------:R-:W-:Y:S01]  /*188b0*/  IMAD.MOV.U32 R12, RZ, RZ, 0x6 ;  /* 0x00000006ff0c7424 */ /* 0x000fe200078e00ff */
[----:B------:R-:W-:-:S13]  /*188c0*/  IADD3 R2, P0, R14, R5, RZ ;  /* 0x000000050e027210 */ /* 0x000fda0007f1e0ff */
[----:B------:R-:W-:Y:S05]  /*188d0*/  WARPSYNC.COLLECTIVE R15, `(.L_x_1277) ;  /* 0x000000000f087348 */ /* 0x000fea0003c00000 */
[----:B------:R0:W1:Y:S02]  /*188e0*/  SHFL.IDX P6, R14, R13, R12, R11 ;  /* 0x0000000c0d0e7389 */ /* 0x00006400000c000b */
[----:B01----:R-:W-:Y:S01]  /*188f0*/  ENDCOLLECTIVE ;  /* 0x000000000000791b */ /* 0x003fe20003800000 */
.L_x_1277:
        /* <DEDUP_REMOVED lines=13> */
.L_x_1278:
[----:B------:R-:W-:Y:S02]  /*189d0*/  IMAD.MOV.U32 R13, RZ, RZ, R18 ;  /* 0x000000ffff0d7224 */ /* 0x000fe400078e0012 */
[----:B------:R-:W-:Y:S01]  /*189e0*/  IMAD.MOV.U32 R12, RZ, RZ, 0x7 ;  /* 0x00000007ff0c7424 */ /* 0x000fe200078e00ff */
[----:B------:R-:W-:-:S13]  /*189f0*/  IADD3 R2, P0, R14, R5, RZ ;  /* 0x000000050e027210 */ /* 0x000fda0007f1e0ff */
[----:B------:R-:W-:Y:S05]  /*18a00*/  WARPSYNC.COLLECTIVE R15, `(.L_x_1279) ;  /* 0x000000000f087348 */ /* 0x000fea0003c00000 */
[----:B------:R0:W1:Y:S02]  /*18a10*/  SHFL.IDX P6, R14, R13, R12, R11 ;  /* 0x0000000c0d0e7389 */ /* 0x00006400000c000b */
[----:B01----:R-:W-:Y:S01]  /*18a20*/  ENDCOLLECTIVE ;  /* 0x000000000000791b */ /* 0x003fe20003800000 */
.L_x_1279:
        /* <DEDUP_REMOVED lines=12> */
.L_x_1280:
[----:B------:R-:W-:Y:S01]  /*18af0*/  @!PT LDS RZ, [RZ] ;  /* 0x00000000fffff984 */ /* 0x000fe20000000800 */
[----:B------:R-:W-:Y:S01]  /*18b00*/  @!PT LDS RZ, [RZ] ;  /* 0x00000000fffff984 */ /* 0x000fe20000000800 */
[----:B------:R-:W-:Y:S01]  /*18b10*/  @!PT LDS RZ, [RZ] ;  /* 0x00000000fffff984 */ /* 0x000fe20000000800 */
[----:B------:R0:W-:Y:S01]  /*18b20*/  LDGSTS.E.BYPASS.LTC128B.128 [R7+0x7400], desc[UR52][R2.64+0x80], !P0 ;  /* 0x0740008002077fae */ /* 0x0001e2000c101d74 */
[----:B------:R-:W-:Y:S05]  /*18b30*/  BRA `(.L_x_1281) ;  /* 0xffffffc000f87947 */ /* 0x000fea000383ffff */
.L_x_1183:
[----:B0-----:R0:W1:Y:S02]  /*18b40*/  SYNCS.PHASECHK.TRANS64.TRYWAIT P0, [R4+URZ+0x28860], R3 ;  /* 0x02886003040075a7 */ /* 0x001064000800017f */
[----:B-1----:R-:W-:Y:S05]  /*18b50*/  @!P0 NANOSLEEP.SYNCS 0x989680 ;  /* 0x009896800000895d */ /* 0x002fea0003900000 */
[----:B------:R-:W1:Y:S02]  /*18b60*/  @!P0 SYNCS.PHASECHK.TRANS64 P0, [R4+URZ+0x28860], R3 ;  /* 0x02886003040085a7 */ /* 0x000e64000800007f */
[----:B-1----:R-:W-:Y:S05]  /*18b70*/  @!P0 BRA `(.L_x_1183) ;  /* 0xfffffffc00f08947 */ /* 0x002fea000383ffff */
[----:B------:R-:W-:Y:S05]  /*18b80*/  BRA `(.L_x_1282) ;  /* 0xffffffc800187947 */ /* 0x000fea000383ffff */
.L_x_1184:
        /* <DEDUP_REMOVED lines=8> */
.L_x_1284:
[----:B------:R-:W-:Y:S05]  /*18c10*/  BSYNC B0 ;  /* 0x0000000000007941 */ /* 0x000fea0003800000 */
.L_x_1283:
        /* <DEDUP_REMOVED lines=9> */
.L_x_1285:
[----:B------:R-:W-:Y:S02]  /*18cb0*/  IMAD.MOV.U32 R13, RZ, RZ, R18 ;  /* 0x000000ffff0d7224 */ /* 0x000fe400078e0012 */
[----:B------:R-:W-:Y:S01]  /*18cc0*/  IMAD.MOV.U32 R12, RZ, RZ, 0x1 ;  /* 0x00000001ff0c7424 */ /* 0x000fe200078e00ff */
[----:B------:R-:W-:-:S13]  /*18cd0*/  IADD3 R2, P0, R14, R6, RZ ;  /* 0x000000060e027210 */ /* 0x000fda0007f1e0ff */
[----:B------:R-:W-:Y:S05]  /*18ce0*/  WARPSYNC.COLLECTIVE R15, `(.L_x_1286) ;  /* 0x000000000f087348 */ /* 0x000fea0003c00000 */
[----:B------:R0:W1:Y:S02]  /*18cf0*/  SHFL.IDX P6, R14, R13, R12, R11 ;  /* 0x0000000c0d0e7389 */ /* 0x00006400000c000b */
[----:B01----:R-:W-:Y:S01]  /*18d00*/  ENDCOLLECTIVE ;  /* 0x000000000000791b */ /* 0x003fe20003800000 */
.L_x_1286:
[----:B------:R-:W-:Y:S01]  /*18d10*/  IMAD.X R3, RZ, RZ, R0, P0 ;  /* 0x000000ffff037224 */ /* 0x000fe200000e0600 */
[----:B------:R-:W-:Y:S01]  /*18d20*/  ISETP.LT.OR P0, PT, R5, 0x1, P3 ;  /* 0x000000010500780c */ /* 0x000fe20001f01670 */
[----:B------:R-:W-:Y:S02]  /*18d30*/  IMAD R0, R7, 0x2, R16 ;  /* 0x0000000207007824 */ /* 0x000fe400078e0210 */
        /* <DEDUP_REMOVED lines=10> */
.L_x_1287:
        /* <DEDUP_REMOVED lines=10> */
.L_x_1288:
        /* <DEDUP_REMOVED lines=12> */
.L_x_1289:
        /* <DEDUP_REMOVED lines=10> */
.L_x_1290:
        /* <DEDUP_REMOVED lines=12> */
.L_x_1291:
        /* <DEDUP_REMOVED lines=10> */
.L_x_1292:
        /* <DEDUP_REMOVED lines=12> */
.L_x_1293:
        /* <DEDUP_REMOVED lines=10> */
.L_x_1294:
        /* <DEDUP_REMOVED lines=12> */
.L_x_1295:
        /* <DEDUP_REMOVED lines=10> */
.L_x_1296:
        /* <DEDUP_REMOVED lines=12> */
.L_x_1297:
        /* <DEDUP_REMOVED lines=10> */
.L_x_1298:
        /* <DEDUP_REMOVED lines=12> */
.L_x_1299:
[----:B------:R-:W-:Y:S01]  /*19620*/  @!PT LDS RZ, [RZ] ;  /* 0x00000000fffff984 */ /* 0x000fe20000000800 */
[----:B------:R-:W-:Y:S01]  /*19630*/  @!PT LDS RZ, [RZ] ;  /* 0x00000000fffff984 */ /* 0x000fe20000000800 */
[----:B------:R-:W-:Y:S01]  /*19640*/  @!PT LDS RZ, [RZ] ;  /* 0x00000000fffff984 */ /* 0x000fe20000000800 */
[----:B------:R0:W-:Y:S01]  /*19650*/  LDGSTS.E.BYPASS.LTC128B.128 [R0+0x7400], desc[UR52][R2.64+0x80], !P0 ;  /* 0x0740008002007fae */ /* 0x0001e2000c101d74 */
[----:B------:R-:W-:Y:S05]  /*19660*/  BRA `(.L_x_1300) ;  /* 0xffffffc0006c7947 */ /* 0x000fea000383ffff */
.L_x_1189:
[----:B------:R-:W-:Y:S01]  /*19670*/  BSSY B0, `(.L_x_1301) ;  /* 0x0000008000007945 */ /* 0x000fe20003800000 */
[----:B------:R-:W-:Y:S02]  /*19680*/  IMAD.MOV.U32 R13, RZ, RZ, R34 ;  /* 0x000000ffff0d7224 */ /* 0x000fe400078e0022 */
[----:B------:R-:W-:Y:S02]  /*19690*/  IMAD.MOV.U32 R12, RZ, RZ, RZ ;  /* 0x000000ffff0c7224 */ /* 0x000fe400078e00ff */
[----:B------:R-:W-:Y:S02]  /*196a0*/  IMAD.MOV.U32 R11, RZ, RZ, 0x1f ;  /* 0x0000001fff0b7424 */ /* 0x000fe400078e00ff */
[----:B------:R-:W-:-:S07]  /*196b0*/  IMAD.MOV.U32 R15, RZ, RZ, -0x1 ;  /* 0xffffffffff0f7424 */ /* 0x000fce00078e00ff */
[----:B-----5:R-:W-:Y:S05]  /*196c0*/  WARPSYNC.COLLECTIVE R15, `(.L_x_1302) ;  /* 0x000000000f087348 */ /* 0x020fea0003c00000 */
[----:B------:R0:W1:Y:S02]  /*196d0*/  SHFL.IDX P6, R14, R13, R12, R11 ;  /* 0x0000000c0d0e7389 */ /* 0x00006400000c000b */
[----:B01---5:R-:W-:Y:S01]  /*196e0*/  ENDCOLLECTIVE ;  /* 0x000000000000791b */ /* 0x023fe20003800000 */
.L_x_1302:
[----:B------:R-:W-:Y:S05]  /*196f0*/  BSYNC B0 ;  /* 0x0000000000007941 */ /* 0x000fea0003800000 */
.L_x_1301:
[----:B------:R-:W-:Y:S05]  /*19700*/  BRA `(.L_x_1303) ;  /* 0xffffffc000f07947 */ /* 0x000fea000383ffff */
.L_x_1192:
[----:B-1----:R1:W2:Y:S02]  /*19710*/  SYNCS.PHASECHK.TRANS64.TRYWAIT P0, [R4+URZ+0x28820], R0 ;  /* 0x02882000040075a7 */ /* 0x0022a4000800017f */
[----:B--2---:R-:W-:Y:S05]  /*19720*/  @!P0 NANOSLEEP.SYNCS 0x989680 ;  /* 0x009896800000895d */ /* 0x004fea0003900000 */
[----:B------:R-:W2:Y:S02]  /*19730*/  @!P0 SYNCS.PHASECHK.TRANS64 P0, [R4+URZ+0x28820], R0 ;  /* 0x02882000040085a7 */ /* 0x000ea4000800007f */
[----:B--2---:R-:W-:Y:S05]  /*19740*/  @!P0 BRA `(.L_x_1192) ;  /* 0xfffffffc00f08947 */ /* 0x004fea000383ffff */
[----:B------:R-:W-:Y:S05]  /*19750*/  BRA `(.L_x_1304) ;  /* 0xffffffc400347947 */ /* 0x000fea000383ffff */
.L_x_1193:
[----:B------:R-:W2:Y:S01]  /*19760*/  S2R R2, SR_TID.X ;  /* 0x0000000000027919 */ /* 0x000ea20000002100 */
[----:B------:R-:W-:Y:S01]  /*19770*/  BSSY B0, `(.L_x_1305) ;  /* 0x000000a000007945 */ /* 0x000fe20003800000 */
        /* <DEDUP_REMOVED lines=9> */
.L_x_1306:
[----:B------:R-:W-:Y:S05]  /*19810*/  BSYNC B0 ;  /* 0x0000000000007941 */ /* 0x000fea0003800000 */
.L_x_1305:
[----:B------:R-:W-:Y:S05]  /*19820*/  BRA `(.L_x_1307) ;  /* 0xffffffc4001c7947 */ /* 0x000fea000383ffff */
.L_x_1196:
[----:B------:R-:W-:Y:S01]  /*19830*/  BSSY B1, `(.L_x_1308) ;  /* 0x0000006000017945 */ /* 0x000fe20003800000 */
[----:B------:R-:W-:-:S07]  /*19840*/  IMAD.MOV.U32 R15, RZ, RZ, -0x1 ;  /* 0xffffffffff0f7424 */ /* 0x000fce00078e00ff */
[----:B01---5:R-:W-:Y:S05]  /*19850*/  WARPSYNC.COLLECTIVE R15, `(.L_x_1309) ;  /* 0x000000000f0c7348 */ /* 0x023fea0003c00000 */
[----:B------:R-:W-:Y:S02]  /*19860*/  ELECT P6, UR62, PT ;  /* 0x00000000003e782f */ /* 0x000fe400038c0000 */
[----:B------:R-:W-:Y:S01]  /*19870*/  MOV R14, UR62 ;  /* 0x0000003e000e7c02 */ /* 0x000fe20008000f00 */
[----:B01---5:R-:W-:Y:S10]  /*19880*/  ENDCOLLECTIVE ;  /* 0x000000000000791b */ /* 0x023ff40003800000 */
.L_x_1309:
[----:B------:R-:W-:Y:S05]  /*19890*/  BSYNC B1 ;  /* 0x0000000000017941 */ /* 0x000fea0003800000 */
.L_x_1308:
[----:B------:R-:W-:Y:S05]  /*198a0*/  BRA `(.L_x_1310) ;  /* 0xffffffc400147947 */ /* 0x000fea000383ffff */
.L_x_1198:
[----:B-1----:R1:W2:Y:S02]  /*198b0*/  SYNCS.PHASECHK.TRANS64.TRYWAIT P1, [R5+URZ+0x28840], R0 ;  /* 0x02884000050075a7 */ /* 0x0022a4000802017f */
[----:B--2---:R-:W-:Y:S05]  /*198c0*/  @!P1 NANOSLEEP.SYNCS 0x989680 ;  /* 0x009896800000995d */ /* 0x004fea0003900000 */
[----:B------:R-:W2:Y:S02]  /*198d0*/  @!P1 SYNCS.PHASECHK.TRANS64 P1, [R5+URZ+0x28840], R0 ;  /* 0x02884000050095a7 */ /* 0x000ea4000802007f */
[----:B--2---:R-:W-:Y:S05]  /*198e0*/  @!P1 BRA `(.L_x_1198) ;  /* 0xfffffffc00f09947 */ /* 0x004fea000383ffff */
[----:B------:R-:W-:Y:S05]  /*198f0*/  BRA `(.L_x_1311) ;  /* 0xffffffc400347947 */ /* 0x000fea000383ffff */
.L_x_1200:
[----:B--2---:R2:W3:Y:S02]  /*19900*/  SYNCS.PHASECHK.TRANS64.TRYWAIT P1, [R23+URZ+0x28840], R2 ;  /* 0x02884002170075a7 */ /* 0x0044e4000802017f */
[----:B---3--:R-:W-:Y:S05]  /*19910*/  @!P1 NANOSLEEP.SYNCS 0x989680 ;  /* 0x009896800000995d */ /* 0x008fea0003900000 */
[----:B------:R-:W3:Y:S02]  /*19920*/  @!P1 SYNCS.PHASECHK.TRANS64 P1, [R23+URZ+0x28840], R2 ;  /* 0x02884002170095a7 */ /* 0x000ee4000802007f */
[----:B---3--:R-:W-:Y:S05]  /*19930*/  @!P1 BRA `(.L_x_1200) ;  /* 0xfffffffc00f09947 */ /* 0x008fea000383ffff */
[----:B------:R-:W-:Y:S05]  /*19940*/  BRA `(.L_x_1312) ;  /* 0xffffffc400407947 */ /* 0x000fea000383ffff */
.L_x_1202:
[----:B---3--:R3:W4:Y:S02]  /*19950*/  SYNCS.PHASECHK.TRANS64.TRYWAIT P1, [R5+URZ+0x28860], R0 ;  /* 0x02886000050075a7 */ /* 0x008724000802017f */
[----:B----4-:R-:W-:Y:S05]  /*19960*/  @!P1 NANOSLEEP.SYNCS 0x989680 ;  /* 0x009896800000995d */ /* 0x010fea0003900000 */
[----:B------:R-:W4:Y:S02]  /*19970*/  @!P1 SYNCS.PHASECHK.TRANS64 P1, [R5+URZ+0x28860], R0 ;  /* 0x02886000050095a7 */ /* 0x000f24000802007f */
[----:B----4-:R-:W-:Y:S05]  /*19980*/  @!P1 BRA `(.L_x_1202) ;  /* 0xfffffffc00f09947 */ /* 0x010fea000383ffff */
[----:B------:R-:W-:Y:S05]  /*19990*/  BRA `(.L_x_1313) ;  /* 0xffffffc4003c7947 */ /* 0x000fea000383ffff */
.L_x_1314:
        /* <DEDUP_REMOVED lines=14> */
.L_x_3481:


//--------------------- .text._ZN7cutlass13device_kernelIN5flash11enable_sm90INS1_16FlashAttnFwdSm90INS1_25CollectiveMainloopFwdSm90ILi2EN4cute5tupleIJNS5_1CILi1EEES8_S8_EEENS6_IJNS7_ILi128EEESA_SA_EEELi128ENS_10bfloat16_tEfNS_4arch4Sm90ELb0ELb1ELb1ELb1ELb1ELb0ELb0ELb1ELb1ELb1ELb0ELb0EEENS1_21CollectiveEpilogueFwdISB_S9_SC_SE_Li256ELb1ELb1ELb0ELb0EEENS1_36VarlenDynamicPersistentTileSchedulerILi128ELi128ELi256ELi128ELb0ELb1ELb1ELb1ELb0ELb1EEEEEEEEEvNT_6ParamsE --------------------------
	.section	.text._ZN7cutlass13device_kernelIN5flash11enable_sm90INS1_16FlashAttnFwdSm90INS1_25CollectiveMainloopFwdSm90ILi2EN4cute5tupleIJNS5_1CILi1EEES8_S8_EEENS6_IJNS7_ILi128EEESA_SA_EEELi128ENS_10bfloat16_tEfNS_4arch4Sm90ELb0ELb1ELb1ELb1ELb1ELb0ELb0ELb1ELb1ELb1ELb0ELb0EEENS1_21CollectiveEpilogueFwdISB_S9_SC_SE_Li256ELb1ELb1ELb0ELb0EEENS1_36VarlenDynamicPersistentTileSchedulerILi128ELi128ELi256ELi128ELb0ELb1ELb1ELb1ELb0ELb1EEEEEEEEEvNT_6ParamsE,"ax",@progbits
	.align	128
.text._ZN7cutlass13device_kernelIN5flash11enable_sm90INS1_16FlashAttnFwdSm90INS1_25CollectiveMainloopFwdSm90ILi2EN4cute5tupleIJNS5_1CILi1EEES8_S8_EEENS6_IJNS7_ILi128EEESA_SA_EEELi128ENS_10bfloat16_tEfNS_4arch4Sm90ELb0ELb1ELb1ELb1ELb1ELb0ELb0ELb1ELb1ELb1ELb0ELb0EEENS1_21CollectiveEpilogueFwdISB_S9_SC_SE_Li256ELb1ELb1ELb0ELb0EEENS1_36VarlenDynamicPersistentTileSchedulerILi128ELi128ELi256ELi128ELb0ELb1ELb1ELb1ELb0ELb1EEEEEEEEEvNT_6ParamsE:
        .type           _ZN7cutlass13device_kernelIN5flash11enable_sm90INS1_16FlashAttnFwdSm90INS1_25CollectiveMainloopFwdSm90ILi2EN4cute5tupleIJNS5_1CILi1EEES8_S8_EEENS6_IJNS7_ILi128EEESA_SA_EEELi128ENS_10bfloat16_tEfNS_4arch4Sm90ELb0ELb1ELb1ELb1ELb1ELb0ELb0ELb1ELb1ELb1ELb0ELb0EEENS1_21CollectiveEpilogueFwdISB_S9_SC_SE_Li256ELb1ELb1ELb0ELb0EEENS1_36VarlenDynamicPersistentTileSchedulerILi128ELi128ELi256ELi128ELb0ELb1ELb1ELb1ELb0ELb1EEEEEEEEEvNT_6ParamsE,@function
        .size           _ZN7cutlass13device_kernelIN5flash11enable_sm90INS1_16FlashAttnFwdSm90INS1_25CollectiveMainloopFwdSm90ILi2EN4cute5tupleIJNS5_1CILi1EEES8_S8_EEENS6_IJNS7_ILi128EEESA_SA_EEELi128ENS_10bfloat16_tEfNS_4arch4Sm90ELb0ELb1ELb1ELb1ELb1ELb0ELb0ELb1ELb1ELb1ELb0ELb0EEENS1_21CollectiveEpilogueFwdISB_S9_SC_SE_Li256ELb1ELb1ELb0ELb0EEENS1_36VarlenDynamicPersistentTileSchedulerILi128ELi128ELi256ELi128ELb0ELb1ELb1ELb1ELb0ELb1EEEEEEEEEvNT_6ParamsE,(.L_x_3482 - _ZN7cutlass13device_kernelIN5flash11enable_sm90INS1_16FlashAttnFwdSm90INS1_25CollectiveMainloopFwdSm90ILi2EN4cute5tupleIJNS5_1CILi1EEES8_S8_EEENS6_IJNS7_ILi128EEESA_SA_EEELi128ENS_10bfloat16_tEfNS_4arch4Sm90ELb0ELb1ELb1ELb1ELb1ELb0ELb0ELb1ELb1ELb1ELb0ELb0EEENS1_21CollectiveEpilogueFwdISB_S9_SC_SE_Li256ELb1ELb1ELb0ELb0EEENS1_36VarlenDynamicPersistentTileSchedulerILi128ELi128ELi256ELi128ELb0ELb1ELb1ELb1ELb0ELb1EEEEEEEEEvNT_6ParamsE)
        .other          _ZN7cutlass13device_kernelIN5flash11enable_sm90INS1_16FlashAttnFwdSm90INS1_25CollectiveMainloopFwdSm90ILi2EN4cute5tupleIJNS5_1CILi1EEES8_S8_EEENS6_IJNS7_ILi128EEESA_SA_EEELi128ENS_10bfloat16_tEfNS_4arch4Sm90ELb0ELb1ELb1ELb1ELb1ELb0ELb0ELb1ELb1ELb1ELb0ELb0EEENS1_21CollectiveEpilogueFwdISB_S9_SC_SE_Li256ELb1ELb1ELb0ELb0EEENS1_36VarlenDynamicPersistentTileSchedulerILi128ELi128ELi256ELi128ELb0ELb1ELb1ELb1ELb0ELb1EEEEEEEEEvNT_6ParamsE,@"STO_CUDA_ENTRY STV_DEFAULT"
_ZN7cutlass13device_kernelIN5flash11enable_sm90INS1_16FlashAttnFwdSm90INS1_25CollectiveMainloopFwdSm90ILi2EN4cute5tupleIJNS5_1CILi1EEES8_S8_EEENS6_IJNS7_ILi128EEESA_SA_EEELi128ENS_10bfloat16_tEfNS_4arch4Sm90ELb0ELb1ELb1ELb1ELb1ELb0ELb0ELb1ELb1ELb1ELb0ELb0EEENS1_21CollectiveEpilogueFwdISB_S9_SC_SE_Li256ELb1ELb1ELb0ELb0EEENS1_36VarlenDynamicPersistentTileSchedulerILi128ELi128ELi256ELi128ELb0ELb1ELb1ELb1ELb0ELb1EEEEEEEEEvNT_6ParamsE:
[----:B------:R-:W0:Y:S02]  /*0000*/  LDC R1, c[0x0][0x28] ;  /* 0x00000a00ff017b82 */ /* 0x000e240000000800 */
[----:B0-----:R-:W-:Y:S01]  /*0010*/  VIADD R1, R1, 0xffffffe0 ;  /* 0xffffffe001017836 */ /* 0x001fe20000000000 */
[----:B------:R-:W0:Y:S01]  /*0020*/  S2R R3, SR_TID.X ;  /* 0x0000000000037919 */ /* 0x000e220000002100 */
[----:B------:R-:W-:Y:S01]  /*0030*/  ELECT P0, URZ, PT ;  /* 0x00000000003f782f */ /* 0x000fe20003800000 */
[----:B------:R-:W-:Y:S01]  /*0040*/  UMOV UR4, 0x80 ;  /* 0x0000008000047882 */ /* 0x000fe20000000000 */
[----:B------:R-:W-:Y:S01]  /*0050*/  UMOV UR7, 0x100 ;  /* 0x0000010000077882 */ /* 0x000fe20000000000 */
[--C-:B0-----:R-:W-:Y:S02]  /*0060*/  SHF.R.U32.HI R0, RZ, 0x5, R3.reuse ;  /* 0x00000005ff007819 */ /* 0x101fe40000011603 */
[----:B------:R-:W-:-:S03]  /*0070*/  SHF.R.U32.HI R23, RZ, 0x7, R3 ;  /* 0x00000007ff177819 */ /* 0x000fc60000011603 */
[----:B------:R-:W0:Y:S04]  /*0080*/  SHFL.IDX PT, R2, R0, RZ, 0x1f ;  /* 0x00001fff00027589 */ /* 0x000e2800000e0000 */
[----:B------:R1:W2:Y:S01]  /*0090*/  SHFL.IDX PT, R3, R23, RZ, 0x1f ;  /* 0x00001fff17037589 */ /* 0x0002a200000e0000 */
[C---:B0-----:R-:W-:Y:S02]  /*00a0*/  ISETP.NE.OR P0, PT, R2.reuse, RZ, !P0 ;  /* 0x000000ff0200720c */ /* 0x041fe40004705670 */
[----:B------:R-:W-:-:S11]  /*00b0*/  ISETP.NE.AND P1, PT, R2, RZ, PT ;  /* 0x000000ff0200720c */ /* 0x000fd60003f25270 */
[----:B------:R-:W-:Y:S01]  /*00c0*/  VOTEU.ALL UP0, P0 ;  /* 0x00000000003f7886 */ /* 0x000fe20000000000 */
[----:B------:R-:W-:-:S04]  /*00d0*/  VOTEU.ALL UP1, P0 ;  /* 0x00000000003f7886 */ /* 0x000fc80000020000 */
[----:B------:R-:W0:Y:S01]  /*00e0*/  @!UP0 S2UR UR8, SR_CgaCtaId ;  /* 0x00000000000889c3 */ /* 0x000e220000008800 */
[----:B------:R-:W-:Y:S01]  /*00f0*/  @!UP0 UMOV UR6, 0x400 ;  /* 0x0000040000068882 */ /* 0x000fe20000000000 */
[----:B------:R-:W-:-:S04]  /*0100*/  @!UP0 UIADD3 UR4, -UR4, 0x100000, URZ ;  /* 0x0010000004048890 */ /* 0x000fc8000fffe13f */
[----:B------:R-:W-:Y:S02]  /*0110*/  @!UP0 USHF.L.U32 UR5, UR4, 0xb, URZ ;  /* 0x0000000b04058899 */ /* 0x000fe4000800063f */
[----:B------:R-:W-:Y:S02]  /*0120*/  @!UP0 USHF.L.U32 UR4, UR4, 0x1, URZ ;  /* 0x0000000104048899 */ /* 0x000fe4000800063f */
[----:B0-----:R-:W-:Y:S02]  /*0130*/  @!UP0 ULEA UR8, UR8, UR6, 0x18 ;  /* 0x0000000608088291 */ /* 0x001fe4000f8ec03f */
[----:B------:R-:W-:-:S04]  /*0140*/  @!UP0 UIADD3 UR6, -UR7, 0x100000, URZ ;  /* 0x0010000007068890 */ /* 0x000fc8000fffe13f */
[----:B------:R-:W-:Y:S02]  /*0150*/  @!UP0 USHF.L.U32 UR7, UR6, 0xb, URZ ;  /* 0x0000000b06078899 */ /* 0x000fe4000800063f */
[----:B------:R-:W-:Y:S01]  /*0160*/  @!UP0 USHF.L.U32 UR6, UR6, 0x1, URZ ;  /* 0x0000000106068899 */ /* 0x000fe2000800063f */
[----:B------:R-:W-:-:S05]  /*0170*/  VOTEU.ALL UP0, P0 ;  /* 0x00000000003f7886 */ /* 0x000fca0000000000 */
[----:B------:R1:W0:Y:S06]  /*0180*/  @!UP0 SYNCS.EXCH.64 URZ, [UR8+0x28800], UR4 ;  /* 0x02880004083f85b2 */ /* 0x00022c0008000100 */
[----:B------:R1:W3:Y:S02]  /*0190*/  @!UP1 SYNCS.EXCH.64 URZ, [UR8+0x28820], UR6 ;  /* 0x02882006083f95b2 */ /* 0x0002e40008000100 */
[----:B-12---:R-:W-:Y:S05]  /*01a0*/  @P1 BRA `(.L_x_1315) ;  /* 0x0000000000481947 */ /* 0x006fea0003800000 */
[----:B------:R-:W1:Y:S01]  /*01b0*/  S2UR UR5, SR_CgaCtaId ;  /* 0x00000000000579c3 */ /* 0x000e620000008800 */
[----:B------:R-:W-:Y:S01]  /*01c0*/  UMOV UR4, 0x400 ;  /* 0x0000040000047882 */ /* 0x000fe20000000000 */
[----:B------:R-:W-:Y:S01]  /*01d0*/  UMOV UR6, 0x80 ;  /* 0x0000008000067882 */ /* 0x000fe20000000000 */
[----:B------:R-:W-:Y:S01]  /*01e0*/  UMOV UR7, 0x100 ;  /* 0x0000010000077882 */ /* 0x000fe20000000000 */
[----:B------:R-:W-:Y:S01]  /*01f0*/  ELECT P0, URZ, PT ;  /* 0x00000000003f782f */ /* 0x000fe20003800000 */
[----:B-1----:R-:W-:Y:S02]  /*0200*/  ULEA UR8, UR5, UR4, 0x18 ;  /* 0x0000000405087291 */ /* 0x002fe4000f8ec03f */
[----:B------:R-:W-:-:S04]  /*0210*/  UIADD3 UR4, -UR6, 0x100000, URZ ;  /* 0x0010000006047890 */ /* 0x000fc8000fffe13f */
[----:B------:R-:W-:Y:S02]  /*0220*/  USHF.L.U32 UR5, UR4, 0xb, URZ ;  /* 0x0000000b04057899 */ /* 0x000fe4000800063f */
[----:B------:R-:W-:Y:S02]  /*0230*/  USHF.L.U32 UR4, UR4, 0x1, URZ ;  /* 0x0000000104047899 */ /* 0x000fe4000800063f */
[----:B------:R-:W-:-:S04]  /*0240*/  UIADD3 UR6, -UR7, 0x100000, URZ ;  /* 0x0010000007067890 */ /* 0x000fc8000fffe13f */
[----:B------:R-:W-:Y:S02]  /*0250*/  USHF.L.U32 UR7, UR6, 0xb, URZ ;  /* 0x0000000b06077899 */ /* 0x000fe4000800063f */
[----:B------:R-:W-:Y:S01]  /*0260*/  USHF.L.U32 UR6, UR6, 0x1, URZ ;  /* 0x0000000106067899 */ /* 0x000fe2000800063f */
[----:B------:R-:W1:Y:S03]  /*0270*/  FENCE.VIEW.ASYNC.S ;  /* 0x00000000000073c6 */ /* 0x000e660000000000 */
[----:B-1----:R1:W2:Y:S08]  /*0280*/  SYNCS.EXCH.64 URZ, [UR8+0x28830], UR4 ;  /* 0x02883004083f75b2 */ /* 0x0022b00008000100 */
[----:B------:R1:W4:Y:S01]  /*0290*/  SYNCS.EXCH.64 URZ, [UR8+0x28840], UR6 ;  /* 0x02884006083f75b2 */ /* 0x0003220008000100 */
[----:B------:R1:W0:Y:S01]  /*02a0*/  SYNCS.EXCH.64 URZ, [UR8+0x28838], UR4 ;  /* 0x02883804083f75b2 */ /* 0x0002220008000100 */
[----:B------:R1:W0:Y:S01]  /*02b0*/  SYNCS.EXCH.64 URZ, [UR8+0x28848], UR6 ;  /* 0x02884806083f75b2 */ /* 0x0002220008000100 */
[----:B------:R-:W-:Y:S01]  /*02c0*/  NOP ;  /* 0x0000000000007918 */ /* 0x000fe20000000000 */
.L_x_1315:
[----:B------:R-:W5:Y:S01]  /*02d0*/  SHFL.IDX PT, R2, R0, RZ, 0x1f ;  /* 0x00001fff00027589 */ /* 0x000f6200000e0000 */
[----:B------:R-:W-:Y:S01]  /*02e0*/  NOP ;  /* 0x0000000000007918 */ /* 0x000fe20000000000 */
[----:B-----5:R-:W-:-:S13]  /*02f0*/  ISETP.NE.AND P0, PT, R2, RZ, PT ;  /* 0x000000ff0200720c */ /* 0x020fda0003f05270 */
[----:B------:R-:W-:Y:S05]  /*0300*/  @P0 BRA `(.L_x_1316) ;  /* 0x0000000000480947 */ /* 0x000fea0003800000 */
[----:B-1----:R-:W1:Y:S01]  /*0310*/  S2UR UR5, SR_CgaCtaId ;  /* 0x00000000000579c3 */ /* 0x002e620000008800 */
        /* <DEDUP_REMOVED lines=12> */
[----:B-1----:R1:W0:Y:S08]  /*03e0*/  SYNCS.EXCH.64 URZ, [UR8+0x28850], UR4 ;  /* 0x02885004083f75b2 */ /* 0x0022300008000100 */
[----:B------:R1:W0:Y:S01]  /*03f0*/  SYNCS.EXCH.64 URZ, [UR8+0x28860], UR6 ;  /* 0x02886006083f75b2 */ /* 0x0002220008000100 */
[----:B------:R1:W0:Y:S01]  /*0400*/  SYNCS.EXCH.64 URZ, [UR8+0x28858], UR4 ;  /* 0x02885804083f75b2 */ /* 0x0002220008000100 */
[----:B------:R1:W0:Y:S01]  /*0410*/  SYNCS.EXCH.64 URZ, [UR8+0x28868], UR6 ;  /* 0x02886806083f75b2 */ /* 0x0002220008000100 */
[----:B------:R-:W-:Y:S01]  /*0420*/  NOP ;  /* 0x0000000000007918 */ /* 0x000fe20000000000 */
.L_x_1316:
[----:B------:R-:W5:Y:S01]  /*0430*/  SHFL.IDX PT, R2, R0, RZ, 0x1f ;  /* 0x00001fff00027589 */ /* 0x000f6200000e0000 */
[----:B------:R-:W-:Y:S01]  /*0440*/  NOP ;  /* 0x0000000000007918 */ /* 0x000fe20000000000 */
[----:B-----5:R-:W-:-:S13]  /*0450*/  ISETP.NE.AND P0, PT, R2, RZ, PT ;  /* 0x000000ff0200720c */ /* 0x020fda0003f05270 */
[----:B------:R-:W-:Y:S05]  /*0460*/  @P0 BRA `(.L_x_1317) ;  /* 0x0000000000380947 */ /* 0x000fea0003800000 */
[----:B-1----:R-:W1:Y:S01]  /*0470*/  S2UR UR5, SR_CgaCtaId ;  /* 0x00000000000579c3 */ /* 0x002e620000008800 */
[----:B------:R-:W-:Y:S01]  /*0480*/  UMOV UR4, 0x400 ;  /* 0x0000040000047882 */ /* 0x000fe20000000000 */
[----:B------:R-:W-:Y:S01]  /*0490*/  UMOV UR7, 0x80 ;  /* 0x0000008000077882 */ /* 0x000fe20000000000 */
[----:B------:R-:W-:Y:S01]  /*04a0*/  ELECT P0, URZ, PT ;  /* 0x00000000003f782f */ /* 0x000fe20003800000 */
[----:B-1----:R-:W-:Y:S02]  /*04b0*/  ULEA UR6, UR5, UR4, 0x18 ;  /* 0x0000000405067291 */ /* 0x002fe4000f8ec03f */
[----:B------:R-:W-:-:S04]  /*04c0*/  UIADD3 UR4, -UR7, 0x100000, URZ ;  /* 0x0010000007047890 */ /* 0x000fc8000fffe13f */
[----:B------:R-:W-:Y:S02]  /*04d0*/  USHF.L.U32 UR5, UR4, 0xb, URZ ;  /* 0x0000000b04057899 */ /* 0x000fe4000800063f */
[----:B------:R-:W-:Y:S01]  /*04e0*/  USHF.L.U32 UR4, UR4, 0x1, URZ ;  /* 0x0000000104047899 */ /* 0x000fe2000800063f */
[----:B------:R-:W1:Y:S11]  /*04f0*/  FENCE.VIEW.ASYNC.S ;  /* 0x00000000000073c6 */ /* 0x000e760000000000 */
[----:B-1----:R1:W0:Y:S01]  /*0500*/  SYNCS.EXCH.64 URZ, [UR6+0x28870], UR4 ;  /* 0x02887004063f75b2 */ /* 0x0022220008000100 */
[----:B------:R1:W0:Y:S01]  /*0510*/  SYNCS.EXCH.64 URZ, [UR6+0x28880], UR4 ;  /* 0x02888004063f75b2 */ /* 0x0002220008000100 */
[----:B------:R1:W0:Y:S01]  /*0520*/  SYNCS.EXCH.64 URZ, [UR6+0x28878], UR4 ;  /* 0x02887804063f75b2 */ /* 0x0002220008000100 */
[----:B------:R1:W0:Y:S01]  /*0530*/  SYNCS.EXCH.64 URZ, [UR6+0x28888], UR4 ;  /* 0x02888804063f75b2 */ /* 0x0002220008000100 */
[----:B------:R-:W-:Y:S01]  /*0540*/  NOP ;  /* 0x0000000000007918 */ /* 0x000fe20000000000 */
.L_x_1317:
        /* <DEDUP_REMOVED lines=22> */
.L_x_1318:
[----:B------:R-:W5:Y:S01]  /*06b0*/  SHFL.IDX PT, R2, R0, RZ, 0x1f ;  /* 0x00001fff00027589 */ /* 0x000f6200000e0000 */
[----:B------:R-:W-:Y:S01]  /*06c0*/  R2UR UR9, R3 ;  /* 0x00000000030972ca */ /* 0x000fe200000e0000 */
        /* <DEDUP_REMOVED lines=21> */
.L_x_1319:
[----:B------:R-:W-:Y:S01]  /*0820*/  UISETP.NE.AND UP0, UPT, UR9, URZ, UPT ;  /* 0x0000003f0900728c */ /* 0x000fe2000bf05270 */
[----:B------:R-:W-:Y:S01]  /*0830*/  NOP ;  /* 0x0000000000007918 */ /* 0x000fe20000000000 */
[----:B------:R-:W-:Y:S01]  /*0840*/  UMOV UR43, 0x1 ;  /* 0x00000001002b7882 */ /* 0x000fe20000000000 */
[----:B------:R-:W-:Y:S01]  /*0850*/  ULDC.64 UR54, c[0x0][0x208] ;  /* 0x0000820000367ab9 */ /* 0x000fe20000000a00 */
[----:B------:R-:W-:Y:S01]  /*0860*/  USEL UR43, UR43, 0x2, !UP0 ;  /* 0x000000022b2b7887 */ /* 0x000fe2000c000000 */
[----:B0-234-:R-:W-:Y:S01]  /*0870*/  BAR.SYNC.DEFER_BLOCKING 0x0 ;  /* 0x0000000000007b1d */ /* 0x01dfe20000010000 */
[----:B------:R-:W-:-:S13]  /*0880*/  PLOP3.LUT P0, PT, PT, PT, UP0, 0x80, 0x0 ;  /* 0x000000000000781c */ /* 0x000fda0003f0f008 */
[----:B------:R-:W-:Y:S05]  /*0890*/  @!P0 BRA `(.L_x_1320) ;  /* 0x0000011400a08947 */ /* 0x000fea0003800000 */
.L_x_1321:
[----:B------:R-:W-:-:S08]  /*08a0*/  NOP ;  /* 0x0000000000007918 */ /* 0x000fd00000000000 */
[----:B------:R-:W0:Y:S02]  /*08b0*/  USETMAXREG.TRY_ALLOC.CTAPOOL UP0, 0xe8 ;  /* 0x000000e8000079c8 */ /* 0x000e240008000600 */
[----:B0-----:R-:W-:-:S13]  /*08c0*/  PLOP3.LUT P0, PT, PT, PT, UP0, 0x80, 0x0 ;  /* 0x000000000000781c */ /* 0x001fda0003f0f008 */
[----:B------:R-:W-:Y:S05]  /*08d0*/  @!P0 BRA `(.L_x_1321) ;  /* 0xfffffffc00f08947 */ /* 0x000fea000383ffff */
[----:B------:R-:W0:Y:S01]  /*08e0*/  S2R R2, SR_TID.X ;  /* 0x0000000000027919 */ /* 0x000e220000002100 */
[----:B-1----:R-:W1:Y:S01]  /*08f0*/  S2UR UR5, SR_CgaCtaId ;  /* 0x00000000000579c3 */ /* 0x002e620000008800 */
        /* <DEDUP_REMOVED lines=19> */
[----:B------:R-:W-:Y:S01]  /*0a30*/  R2UR UR5, R5 ;  /* 0x00000000050572ca */ /* 0x000fe200000e0000 */
[----:B------:R-:W-:Y:S01]  /*0a40*/  UMOV UR46, URZ ;  /* 0x0000003f002e7c82 */ /* 0x000fe20008000000 */
[CC--:B------:R-:W-:Y:S02]  /*0a50*/  LEA.HI R3, R0.reuse, R191.reuse, RZ, 0x7 ;  /* 0x000000bf00037211 */ /* 0x0c0fe400078f38ff */
[----:B------:R-:W-:-:S02]  /*0a60*/  LEA.HI R4, R0, R191, RZ, 0x5 ;  /* 0x000000bf00047211 */ /* 0x000fc400078f28ff */
[----:B------:R-:W-:Y:S02]  /*0a70*/  LOP3.LUT R2, R3, 0xffffff80, RZ, 0xc0, !PT ;  /* 0xffffff8003027812 */ /* 0x000fe400078ec0ff */
[----:B------:R-:W-:Y:S01]  /*0a80*/  SHF.R.S32.HI R186, RZ, 0x7, R3 ;  /* 0x00000007ffba7819 */ /* 0x000fe20000011403 */
[----:B------:R-:W-:Y:S02]  /*0a90*/  IMAD.SHL.U32 R6, R4, 0x20, RZ ;  /* 0x0000002004067824 */ /* 0x000fe400078e00ff */
[----:B------:R-:W-:Y:S01]  /*0aa0*/  IMAD.IADD R185, R191, 0x1, -R2 ;  /* 0x00000001bfb97824 */ /* 0x000fe200078e0a02 */
[----:B------:R-:W-:Y:S02]  /*0ab0*/  LEA.HI R2, R0, R191, RZ, 0x4 ;  /* 0x000000bf00027211 */ /* 0x000fe400078f20ff */
[----:B------:R-:W-:Y:S02]  /*0ac0*/  LOP3.LUT R7, R6, 0xfffffc00, RZ, 0xc0, !PT ;  /* 0xfffffc0006077812 */ /* 0x000fe400078ec0ff */
[----:B------:R-:W-:-:S02]  /*0ad0*/  SHF.R.S32.HI R8, RZ, 0x1f, R185 ;  /* 0x0000001fff087819 */ /* 0x000fc400000114b9 */
[----:B------:R-:W-:Y:S02]  /*0ae0*/  LEA.HI R6, R0, R191, RZ, 0x2 ;  /* 0x000000bf00067211 */ /* 0x000fe400078f10ff */
[----:B------:R-:W-:Y:S02]  /*0af0*/  LEA.HI R9, R8, R185, RZ, 0x2 ;  /* 0x000000b908097211 */ /* 0x000fe400078f10ff */
[----:B------:R-:W-:Y:S02]  /*0b00*/  SHF.R.S32.HI R5, RZ, 0x4, R2 ;  /* 0x00000004ff057819 */ /* 0x000fe40000011402 */
[--C-:B------:R-:W-:Y:S02]  /*0b10*/  SHF.R.S32.HI R10, RZ, 0x2, R9.reuse ;  /* 0x00000002ff0a7819 */ /* 0x100fe40000011409 */
[----:B------:R-:W-:Y:S02]  /*0b20*/  SHF.R.S32.HI R11, RZ, 0x1f, R9 ;  /* 0x0000001fff0b7819 */ /* 0x000fe40000011409 */
[----:B------:R-:W-:-:S02]  /*0b30*/  LOP3.LUT R4, R2, 0x3fffff0, RZ, 0xc0, !PT ;  /* 0x03fffff002047812 */ /* 0x000fc400078ec0ff */
[----:B------:R-:W-:Y:S02]  /*0b40*/  LOP3.LUT R6, R6, 0xfffffffc, RZ, 0xc0, !PT ;  /* 0xfffffffc06067812 */ /* 0x000fe400078ec0ff */
[----:B------:R-:W-:Y:S01]  /*0b50*/  LEA.HI R0, R0, R191, RZ, 0x3 ;  /* 0x000000bf00007211 */ /* 0x000fe200078f18ff */
[----:B------:R-:W-:Y:S01]  /*0b60*/  IMAD.IADD R4, R191, 0x1, -R4 ;  /* 0x00000001bf047824 */ /* 0x000fe200078e0a04 */
[----:B------:R-:W-:Y:S01]  /*0b70*/  LEA.HI R11, R11, R10, RZ, 0x3 ;  /* 0x0000000a0b0b7211 */ /* 0x000fe200078f18ff */
[----:B------:R-:W-:Y:S01]  /*0b80*/  IMAD.IADD R6, R191, 0x1, -R6 ;  /* 0x00000001bf067824 */ /* 0x000fe200078e0a06 */
[----:B------:R-:W-:Y:S01]  /*0b90*/  LEA.HI R2, R2, R5, RZ, 0x1 ;  /* 0x0000000502027211 */ /* 0x000fe200078f08ff */
[----:B------:R-:W-:Y:S01]  /*0ba0*/  IMAD R7, R4, 0x40, R7 ;  /* 0x0000004004077824 */ /* 0x000fe200078e0207 */
[----:B------:R-:W-:Y:S02]  /*0bb0*/  LOP3.LUT R22, R0, 0xfffffff8, RZ, 0xc0, !PT ;  /* 0xfffffff800167812 */ /* 0x000fe400078ec0ff */
[----:B------:R-:W-:-:S02]  /*0bc0*/  LOP3.LUT R11, R11, 0xfffffff8, RZ, 0xc0, !PT ;  /* 0xfffffff80b0b7812 */ /* 0x000fc400078ec0ff */
[----:B------:R-:W-:Y:S01]  /*0bd0*/  LEA.HI R8, R8, R185, RZ, 0x5 ;  /* 0x000000b908087211 */ /* 0x000fe200078f28ff */
[----:B------:R-:W-:Y:S01]  /*0be0*/  IMAD.IADD R22, R191, 0x1, -R22 ;  /* 0x00000001bf167824 */ /* 0x000fe200078e0a16 */
[----:B------:R-:W-:Y:S01]  /*0bf0*/  LEA.HI R3, R3, R186, RZ, 0x1 ;  /* 0x000000ba03037211 */ /* 0x000fe200078f08ff */
[----:B------:R-:W-:Y:S01]  /*0c00*/  IMAD.IADD R11, R10, 0x1, -R11 ;  /* 0x000000010a0b7824 */ /* 0x000fe200078e0a0b */
[----:B------:R-:W-:Y:S01]  /*0c10*/  LOP3.LUT R2, R2, 0x1ffffffe, RZ, 0xc0, !PT ;  /* 0x1ffffffe02027812 */ /* 0x000fe200078ec0ff */
[----:B------:R-:W-:Y:S01]  /*0c20*/  IMAD.SHL.U32 R18, R22, 0x8, RZ ;  /* 0x0000000816127824 */ /* 0x000fe200078e00ff */
[----:B------:R-:W-:Y:S02]  /*0c30*/  SHF.R.S32.HI R8, RZ, 0x5, R8 ;  /* 0x00000005ff087819 */ /* 0x000fe40000011408 */
[----:B------:R-:W-:Y:S01]  /*0c40*/  LEA.HI R4, R6, R6, RZ, 0x1 ;  /* 0x0000000606047211 */ /* 0x000fe200078f08ff */
[----:B------:R-:W-:Y:S01]  /*0c50*/  IMAD.IADD R2, R5, 0x1, -R2 ;  /* 0x0000000105027824 */ /* 0x000fe200078e0a02 */
[----:B------:R-:W-:Y:S01]  /*0c60*/  LOP3.LUT R3, R3, 0x3fffffe, RZ, 0xc0, !PT ;  /* 0x03fffffe03037812 */ /* 0x000fe200078ec0ff */
[----:B------:R-:W-:Y:S01]  /*0c70*/  IMAD R8, R8, 0x10, R11 ;  /* 0x0000001008087824 */ /* 0x000fe200078e020b */
[----:B------:R-:W-:Y:S01]  /*0c80*/  LOP3.LUT R5, R4, 0x1ffffffe, RZ, 0xc0, !PT ;  /* 0x1ffffffe04057812 */ /* 0x000fe200078ec0ff */
[----:B------:R-:W-:Y:S01]  /*0c90*/  VIADD R19, R18, 0x40 ;  /* 0x0000004012137836 */ /* 0x000fe20000000000 */
[----:B------:R-:W-:Y:S01]  /*0ca0*/  LOP3.LUT R16, R9, 0x7ffffffc, RZ, 0xc0, !PT ;  /* 0x7ffffffc09107812 */ /* 0x000fe200078ec0ff */
[----:B------:R-:W-:Y:S01]  /*0cb0*/  IMAD.IADD R3, R186, 0x1, -R3 ;  /* 0x00000001ba037824 */ /* 0x000fe200078e0a03 */
[----:B------:R-:W-:Y:S01]  /*0cc0*/  SHF.R.S32.HI R184, RZ, 0x3, R0 ;  /* 0x00000003ffb87819 */ /* 0x000fe20000011400 */
[----:B------:R-:W-:Y:S01]  /*0cd0*/  IMAD.IADD R6, R6, 0x1, -R5 ;  /* 0x0000000106067824 */ /* 0x000fe200078e0a05 */
[----:B------:R-:W-:Y:S01]  /*0ce0*/  SHF.R.S32.HI R190, RZ, 0x1f, R18 ;  /* 0x0000001fffbe7819 */ /* 0x000fe20000011412 */
[----:B------:R-:W-:Y:S01]  /*0cf0*/  IMAD R187, R3, 0x40, R8 ;  /* 0x0000004003bb7824 */ /* 0x000fe200078e0208 */
[----:B------:R-:W-:Y:S01]  /*0d00*/  SHF.R.S32.HI R189, RZ, 0x1f, R19 ;  /* 0x0000001fffbd7819 */ /* 0x000fe20000011413 */
[----:B------:R-:W-:-:S02]  /*0d10*/  IMAD R188, R2, 0x8, R7 ;  /* 0x0000000802bc7824 */ /* 0x000fc400078e0207 */
[----:B------:R-:W-:Y:S02]  /*0d20*/  IMAD.IADD R16, R185, 0x1, -R16 ;  /* 0x00000001b9107824 */ /* 0x000fe400078e0a10 */
[----:B------:R-:W-:-:S07]  /*0d30*/  IMAD R17, R6, 0x8, R187 ;  /* 0x0000000806117824 */ /* 0x000fce00078e02bb */
.L_x_1429:
[----:B------:R-:W-:Y:S01]  /*0d40*/  ULDC.64 UR8, c[0x0][0xa28] ;  /* 0x00028a0000087ab9 */ /* 0x000fe20000000a00 */
[----:B------:R-:W-:Y:S01]  /*0d50*/  ULDC UR4, c[0x0][0x424] ;  /* 0x0001090000047ab9 */ /* 0x000fe20000000800 */
[----:B------:R-:W-:-:S04]  /*0d60*/  UISETP.NE.U32.AND UP0, UPT, UR8, URZ, UPT ;  /* 0x0000003f0800728c */ /* 0x000fc8000bf05070 */
[----:B------:R-:W-:-:S03]  /*0d70*/  UISETP.NE.AND.EX UP0, UPT, UR9, URZ, UPT, UP0 ;  /* 0x0000003f0900728c */ /* 0x000fc6000bf05300 */
[----:B------:R-:W-:Y:S02]  /*0d80*/  ULDC.64 UR8, c[0x0][0xa18] ;  /* 0x0002860000087ab9 */ /* 0x000fe40000000a00 */
[----:B------:R-:W-:Y:S01]  /*0d90*/  UISETP.NE.U32.AND UP1, UPT, UR8, URZ, UPT ;  /* 0x0000003f0800728c */ /* 0x000fe2000bf25070 */
[----:B------:R-:W-:-:S03]  /*0da0*/  PLOP3.LUT P0, PT, PT, PT, UP0, 0x80, 0x0 ;  /* 0x000000000000781c */ /* 0x000fc60003f0f008 */
[----:B------:R-:W-:-:S03]  /*0db0*/  UISETP.NE.AND.EX UP1, UPT, UR9, URZ, UPT, UP1 ;  /* 0x0000003f0900728c */ /* 0x000fc6000bf25310 */
[----:B------:R-:W-:Y:S02]  /*0dc0*/  @UP0 ULDC.64 UR8, c[0x0][0xa28] ;  /* 0x00028a0000080ab9 */ /* 0x000fe40000000a00 */
[----:B------:R-:W-:Y:S01]  /*0dd0*/  @UP0 UIMAD.WIDE UR8, UR6, 0x4, UR8 ;  /* 0x00000004060808a5 */ /* 0x000fe2000f8e0208 */
[----:B------:R-:W-:-:S05]  /*0de0*/  PLOP3.LUT P2, PT, PT, PT, UP1, 0x80, 0x0 ;  /* 0x000000000000781c */ /* 0x000fca0003f4f018 */
[----:B------:R-:W-:Y:S01]  /*0df0*/  @UP1 ULDC.64 UR10, c[0x0][0xa18] ;  /* 0x00028600000a1ab9 */ /* 0x000fe20000000a00 */
[----:B012---:R-:W-:Y:S02]  /*0e00*/  IMAD.U32 R2, RZ, RZ, UR8 ;  /* 0x00000008ff027e24 */ /* 0x007fe4000f8e00ff */
[----:B------:R-:W-:Y:S01]  /*0e10*/  IMAD.U32 R3, RZ, RZ, UR9 ;  /* 0x00000009ff037e24 */ /* 0x000fe2000f8e00ff */
[----:B------:R-:W-:-:S04]  /*0e20*/  @UP1 UIMAD.WIDE UR8, UR6, 0x4, UR10 ;  /* 0x00000004060818a5 */ /* 0x000fc8000f8e020a */
[----:B------:R-:W2:Y:S02]  /*0e30*/  @P0 LDG.E R2, desc[UR54][R2.64] ;  /* 0x0000003602020981 */ /* 0x000ea4000c1e1900 */
[----:B------:R-:W-:Y:S02]  /*0e40*/  IMAD.U32 R4, RZ, RZ, UR8 ;  /* 0x00000008ff047e24 */ /* 0x000fe4000f8e00ff */
[----:B------:R-:W-:Y:S01]  /*0e50*/  IMAD.U32 R5, RZ, RZ, UR9 ;  /* 0x00000009ff057e24 */ /* 0x000fe2000f8e00ff */
[----:B------:R-:W-:-:S04]  /*0e60*/  ULDC.64 UR8, c[0x0][0x418] ;  /* 0x0001060000087ab9 */ /* 0x000fc80000000a00 */
[----:B---3--:R-:W3:Y:S01]  /*0e70*/  @P2 LDG.E R4, desc[UR54][R4.64] ;  /* 0x0000003604042981 */ /* 0x008ee2000c1e1900 */
[----:B------:R-:W-:Y:S01]  /*0e80*/  UISETP.NE.U32.AND UP0, UPT, UR8, URZ, UPT ;  /* 0x0000003f0800728c */ /* 0x000fe2000bf05070 */
[----:B------:R-:W-:Y:S01]  /*0e90*/  UMOV UR38, URZ ;  /* 0x0000003f00267c82 */ /* 0x000fe20008000000 */
[----:B------:R-:W-:Y:S02]  /*0ea0*/  UMOV UR42, UR7 ;  /* 0x00000007002a7c82 */ /* 0x000fe40008000000 */
[----:B------:R-:W-:-:S03]  /*0eb0*/  UISETP.NE.AND.EX UP0, UPT, UR9, URZ, UPT, UP0 ;  /* 0x0000003f0900728c */ /* 0x000fc6000bf05300 */
[----:B------:R-:W-:Y:S01]  /*0ec0*/  ULDC.64 UR8, c[0x0][0xa20] ;  /* 0x0002880000087ab9 */ /* 0x000fe20000000a00 */
[----:B------:R-:W-:Y:S01]  /*0ed0*/  USEL UR4, UR4, 0x1, UP0 ;  /* 0x0000000104047887 */ /* 0x000fe20008000000 */
[----:B------:R-:W-:Y:S01]  /*0ee0*/  ISETP.NE.U32.AND P1, PT, RZ, UR8, PT ;  /* 0x00000008ff007c0c */ /* 0x000fe2000bf25070 */
[----:B------:R-:W-:Y:S02]  /*0ef0*/  ULDC UR8, c[0x0][0x2f0] ;  /* 0x0000bc0000087ab9 */ /* 0x000fe40000000800 */
[----:B------:R-:W-:Y:S01]  /*0f00*/  UIMAD UR4, UR4, UR8, URZ ;  /* 0x00000008040472a4 */ /* 0x000fe2000f8e023f */
[----:B------:R-:W-:Y:S02]  /*0f10*/  ISETP.NE.AND.EX P1, PT, RZ, UR9, PT, P1 ;  /* 0x00000009ff007c0c */ /* 0x000fe4000bf25310 */
[----:B--2---:R-:W-:Y:S02]  /*0f20*/  @P0 R2UR UR38, R2 ;  /* 0x00000000022602ca */ /* 0x004fe400000e0000 */
[----:B---3--:R-:W-:Y:S01]  /*0f30*/  @P2 R2UR UR45, R4 ;  /* 0x00000000042d22ca */ /* 0x008fe200000e0000 */
[----:B----4-:R-:W-:-:S14]  /*0f40*/  @P2 BRA `(.L_x_1322) ;  /* 0x0000000000382947 */ /* 0x010fdc0003800000 */
[----:B------:R-:W-:Y:S01]  /*0f50*/  ULDC.64 UR8, c[0x0][0xa00] ;  /* 0x0002800000087ab9 */ /* 0x000fe20000000a00 */
[----:B------:R-:W-:Y:S01]  /*0f60*/  ULDC UR45, c[0x0][0x288] ;  /* 0x0000a200002d7ab9 */ /* 0x000fe20000000800 */
[----:B------:R-:W-:-:S04]  /*0f70*/  ISETP.NE.U32.AND P0, PT, RZ, UR8, PT ;  /* 0x00000008ff007c0c */ /* 0x000fc8000bf05070 */
[----:B------:R-:W-:-:S13]  /*0f80*/  ISETP.NE.AND.EX P0, PT, RZ, UR9, PT, P0 ;  /* 0x00000009ff007c0c */ /* 0x000fda000bf05300 */
[----:B------:R-:W-:Y:S05]  /*0f90*/  @!P0 BRA `(.L_x_1322) ;  /* 0x0000000000248947 */ /* 0x000fea0003800000 */
[----:B------:R-:W-:Y:S02]  /*0fa0*/  ULDC.64 UR8, c[0x0][0xa00] ;  /* 0x0002800000087ab9 */ /* 0x000fe40000000a00 */
[----:B------:R-:W-:-:S06]  /*0fb0*/  UIMAD.WIDE UR8, UR6, 0x4, UR8 ;  /* 0x00000004060878a5 */ /* 0x000fcc000f8e0208 */
[----:B------:R-:W-:Y:S02]  /*0fc0*/  IMAD.U32 R2, RZ, RZ, UR8 ;  /* 0x00000008ff027e24 */ /* 0x000fe4000f8e00ff */
[----:B------:R-:W-:-:S05]  /*0fd0*/  IMAD.U32 R3, RZ, RZ, UR9 ;  /* 0x00000009ff037e24 */ /* 0x000fca000f8e00ff */
[----:B------:R-:W2:Y:S04]  /*0fe0*/  LDG.E R4, desc[UR54][R2.64] ;  /* 0x0000003602047981 */ /* 0x000ea8000c1e1900 */
[----:B------:R-:W3:Y:S01]  /*0ff0*/  LDG.E R0, desc[UR54][R2.64+0x4] ;  /* 0x0000043602007981 */ /* 0x000ee2000c1e1900 */
[----:B--2---:R-:W-:Y:S02]  /*1000*/  R2UR UR45, R4 ;  /* 0x00000000042d72ca */ /* 0x004fe400000e0000 */
[----:B---3--:R-:W-:-:S13]  /*1010*/  R2UR UR7, R0 ;  /* 0x00000000000772ca */ /* 0x008fda00000e0000 */
[----:B------:R-:W-:-:S12]  /*1020*/  UIADD3 UR45, -UR45, UR7, URZ ;  /* 0x000000072d2d7290 */ /* 0x000fd8000fffe13f */
.L_x_1322:
[----:B------:R-:W-:Y:S01]  /*1030*/  UMOV UR36, UR6 ;  /* 0x0000000600247c82 */ /* 0x000fe20008000000 */
[----:B------:R-:W-:Y:S05]  /*1040*/  @!P1 BRA `(.L_x_1323) ;  /* 0x00000000001c9947 */ /* 0x000fea0003800000 */
[----:B------:R-:W-:Y:S02]  /*1050*/  ULDC.64 UR8, c[0x0][0xa20] ;  /* 0x0002880000087ab9 */ /* 0x000fe40000000a00 */
[----:B------:R-:W-:-:S06]  /*1060*/  UIMAD.WIDE UR6, UR6, 0x4, UR8 ;  /* 0x00000004060678a5 */ /* 0x000fcc000f8e0208 */
[----:B------:R-:W-:Y:S02]  /*1070*/  IMAD.U32 R2, RZ, RZ, UR6 ;  /* 0x00000006ff027e24 */ /* 0x000fe4000f8e00ff */
[----:B------:R-:W-:-:S05]  /*1080*/  IMAD.U32 R3, RZ, RZ, UR7 ;  /* 0x00000007ff037e24 */ /* 0x000fca000f8e00ff */
[----:B------:R-:W2:Y:S02]  /*1090*/  LDG.E R2, desc[UR54][R2.64] ;  /* 0x0000003602027981 */ /* 0x000ea4000c1e1900 */
[----:B--2---:R-:W-:Y:S01]  /*10a0*/  R2UR UR4, R2 ;  /* 0x00000000020472ca */ /* 0x004fe200000e0000 */
[----:B------:R-:W-:-:S14]  /*10b0*/  BRA `(.L_x_1324) ;  /* 0x0000000000347947 */ /* 0x000fdc0003800000 */
.L_x_1323:
[----:B------:R-:W-:Y:S02]  /*10c0*/  ULDC.64 UR8, c[0x0][0xa08] ;  /* 0x0002820000087ab9 */ /* 0x000fe40000000a00 */
        /* <DEDUP_REMOVED lines=12> */
.L_x_1324:
[----:B------:R-:W-:Y:S01]  /*1190*/  ULDC UR6, c[0x0][0x448] ;  /* 0x0001120000067ab9 */ /* 0x000fe20000000800 */
[----:B------:R-:W-:Y:S02]  /*11a0*/  USHF.L.U32 UR37, UR5, 0x7, URZ ;  /* 0x0000000705257899 */ /* 0x000fe4000800063f */
[----:B------:R-:W-:Y:S02]  /*11b0*/  UISETP.NE.AND UP0, UPT, UR6, 0x1, UPT ;  /* 0x000000010600788c */ /* 0x000fe4000bf05270 */
[----:B------:R-:W-:Y:S02]  /*11c0*/  UIADD3 UR8, UR37, 0x7f, URZ ;  /* 0x0000007f25087890 */ /* 0x000fe4000fffe03f */
[----:B------:R-:W-:Y:S02]  /*11d0*/  UIADD3 UR38, -UR38, UR4, URZ ;  /* 0x0000000426267290 */ /* 0x000fe4000fffe13f */
[----:B------:R-:W-:Y:S01]  /*11e0*/  UP2UR UR51, UPR, URZ, 0x1 ;  /* 0x000000013f337883 */ /* 0x000fe20008000000 */
[----:B------:R-:W-:Y:S01]  /*11f0*/  ULDC.64 UR4, c[0x0][0x9e0] ;  /* 0x0002780000047ab9 */ /* 0x000fe20000000a00 */
[----:B------:R-:W-:-:S03]  /*1200*/  UIADD3 UR9, UR38, 0x1, -UR45 ;  /* 0x0000000126097890 */ /* 0x000fc6000fffe82d */
[----:B------:R-:W-:Y:S01]  /*1210*/  @UP0 ULDC UR6, c[0x0][0x44c] ;  /* 0x0001130000060ab9 */ /* 0x000fe20000000800 */
[----:B------:R-:W-:Y:S01]  /*1220*/  @UP0 ULDC UR10, c[0x0][0x450] ;  /* 0x00011400000a0ab9 */ /* 0x000fe20000000800 */
[----:B------:R-:W-:-:S04]  /*1230*/  UIMAD.WIDE.U32 UR6, UR8, UR6, URZ ;  /* 0x00000006080672a5 */ /* 0x000fc8000f8e003f */
[----:B------:R-:W-:Y:S02]  /*1240*/  @UP0 USHF.R.U32.HI UR8, URZ, UR10, UR7 ;  /* 0x0000000a3f080299 */ /* 0x000fe40008011607 */
[----:B------:R-:W-:Y:S02]  /*1250*/  UISETP.GE.AND UP0, UPT, UR5, 0x1, UPT ;  /* 0x000000010500788c */ /* 0x000fe4000bf06270 */
[----:B------:R-:W-:Y:S02]  /*1260*/  UIADD3 UR8, UR9, UR8, URZ ;  /* 0x0000000809087290 */ /* 0x000fe4000fffe03f */
[----:B------:R-:W-:Y:S02]  /*1270*/  UP2UR UR50, UPR, URZ, 0x1 ;  /* 0x000000013f327883 */ /* 0x000fe40008000000 */
[----:B------:R-:W-:Y:S01]  /*1280*/  PLOP3.LUT P0, PT, PT, PT, UP0, 0x40, 0x0 ;  /* 0x000000000000781c */ /* 0x000fe20003f0e808 */
[----:B------:R-:W-:-:S06]  /*1290*/  UIADD3 UR4, UR8, UR4, URZ ;  /* 0x0000000408047290 */ /* 0x000fcc000fffe03f */
[----:B------:R-:W-:-:S06]  /*12a0*/  IMAD.U32 R0, RZ, RZ, UR4 ;  /* 0x00000004ff007e24 */ /* 0x000fcc000f8e00ff */
[----:B------:R-:W-:Y:S05]  /*12b0*/  @P0 BRA `(.L_x_1325) ;  /* 0x0000000000400947 */ /* 0x000fea0003800000 */
        /* <DEDUP_REMOVED lines=10> */
.L_x_1326:
[----:B------:R-:W-:-:S11]  /*1360*/  UISETP.NE.AND UP0, UPT, UR5, 0x1, UPT ;  /* 0x000000010500788c */ /* 0x000fd6000bf05270 */
[----:B------:R-:W-:Y:S02]  /*1370*/  @UP0 ULDC.64 UR8, c[0x0][0x9e8] ;  /* 0x00027a0000080ab9 */ /* 0x000fe40000000a00 */
[----:B------:R-:W-:-:S04]  /*1380*/  UIMAD.WIDE.U32 UR6, UR4, UR8, URZ ;  /* 0x00000008040672a5 */ /* 0x000fc8000f8e003f */
[----:B------:R-:W-:-:S12]  /*1390*/  @UP0 USHF.R.U32.HI UR4, URZ, UR9, UR7 ;  /* 0x000000093f040299 */ /* 0x000fd80008011607 */
.L_x_1327:
[----:B------:R-:W-:-:S06]  /*13a0*/  UIMAD UR4, UR4, UR5, UR5 ;  /* 0x00000005040472a4 */ /* 0x000fcc000f8e0205 */
[----:B------:R-:W-:-:S07]  /*13b0*/  VIMNMX R0, R0, UR4, PT ;  /* 0x0000000400007c48 */ /* 0x000fce000bfe0100 */
.L_x_1325:
[----:B------:R-:W-:Y:S01]  /*13c0*/  UISETP.NE.AND UP0, UPT, UR51, URZ, UPT ;  /* 0x0000003f3300728c */ /* 0x000fe2000bf05270 */
[----:B------:R-:W-:Y:S01]  /*13d0*/  VIADD R0, R0, 0x7f ;  /* 0x0000007f00007836 */ /* 0x000fe20000000000 */
[----:B------:R-:W-:Y:S01]  /*13e0*/  UMOV UR9, UR37 ;  /* 0x0000002500097c82 */ /* 0x000fe20008000000 */
[----:B------:R-:W-:Y:S02]  /*13f0*/  UIADD3 UR4, UR38, 0x7f, URZ ;  /* 0x0000007f26047890 */ /* 0x000fe4000fffe03f */
[----:B------:R-:W-:Y:S01]  /*1400*/  UIADD3 UR53, UR38, -UR45, URZ ;  /* 0x8000002d26357290 */ /* 0x000fe2000fffe03f */
        /* <DEDUP_REMOVED lines=27> */
.L_x_1329:
[----:B------:R-:W-:-:S11]  /*15c0*/  UISETP.NE.AND UP0, UPT, UR5, 0x1, UPT ;  /* 0x000000010500788c */ /* 0x000fd6000bf05270 */
[----:B------:R-:W-:Y:S02]  /*15d0*/  @UP0 ULDC.64 UR10, c[0x0][0x9e8] ;  /* 0x00027a00000a0ab9 */ /* 0x000fe40000000a00 */
[----:B------:R-:W-:-:S04]  /*15e0*/  UIMAD.WIDE.U32 UR6, UR4, UR10, URZ ;  /* 0x0000000a040672a5 */ /* 0x000fc8000f8e003f */
[----:B------:R-:W-:-:S12]  /*15f0*/  @UP0 USHF.R.U32.HI UR4, URZ, UR11, UR7 ;  /* 0x0000000b3f040299 */ /* 0x000fd80008011607 */
.L_x_1330:
[----:B------:R-:W-:-:S04]  /*1600*/  UIMAD UR4, UR4, UR5, URZ ;  /* 0x00000005040472a4 */ /* 0x000fc8000f8e023f */
[----:B------:R-:W-:-:S04]  /*1610*/  UISETP.LT.AND UP0, UPT, UR9, UR4, UPT ;  /* 0x000000040900728c */ /* 0x000fc8000bf01270 */
[----:B------:R-:W-:-:S12]  /*1620*/  USEL UR9, UR9, UR4, !UP0 ;  /* 0x0000000409097287 */ /* 0x000fd8000c000000 */
.L_x_1328:
        /* <DEDUP_REMOVED lines=40> */
[----:B------:R-:W-:Y:S02]  /*18b0*/  IMAD.MOV.U32 R89, RZ, RZ, RZ ;  /* 0x000000ffff597224 */ /* 0x000fe400078e00ff */
        /* <DEDUP_REMOVED lines=33> */
.L_x_1332:
        /* <DEDUP_REMOVED lines=9> */
.L_x_1524:
[----:B------:R-:W-:Y:S05]  /*1b60*/  @!P0 BRA `(.L_x_1334) ;  /* 0x0000000000048947 */ /* 0x000fea0003800000 */
[----:B------:R-:W-:Y:S01]  /*1b70*/  BPT.TRAP 0x1 ;  /* 0x000000040000795c */ /* 0x000fe20000300000 */
.L_x_1334:
[----:B------:R-:W-:Y:S02]  /*1b80*/  IMAD.U32 R9, RZ, RZ, UR46 ;  /* 0x0000002eff097e24 */ /* 0x000fe4000f8e00ff */
[----:B0-----:R-:W-:-:S03]  /*1b90*/  IMAD.U32 R0, RZ, RZ, UR47 ;  /* 0x0000002fff007e24 */ /* 0x001fc6000f8e00ff */
[----:B------:R-:W-:Y:S02]  /*1ba0*/  LEA R9, R9, UR41, 0x3 ;  /* 0x0000002909097c11 */ /* 0x000fe4000f8e18ff */
[----:B------:R-:W-:-:S04]  /*1bb0*/  SHF.L.U32 R0, R0, 0x1f, RZ ;  /* 0x0000001f00007819 */ /* 0x000fc800000006ff */
[----:B------:R0:W1:Y:S01]  /*1bc0*/  SYNCS.PHASECHK.TRANS64.TRYWAIT P1, [R9+URZ+0x28830], R0 ;  /* 0x02883000090075a7 */ /* 0x000062000802017f */
[----:B------:R-:W-:Y:S05]  /*1bd0*/  @!P0 BRA `(.L_x_1335) ;  /* 0x0000000000048947 */ /* 0x000fea0003800000 */
[----:B------:R-:W-:Y:S01]  /*1be0*/  BPT.TRAP 0x1 ;  /* 0x000000040000795c */ /* 0x000fe20000300000 */
.L_x_1335:
[----:B-1----:R-:W-:Y:S05]  /*1bf0*/  @P1 BRA `(.L_x_1336) ;  /* 0x0000000000081947 */ /* 0x002fea0003800000 */
[----:B------:R-:W1:Y:S02]  /*1c00*/  SYNCS.PHASECHK.TRANS64.TRYWAIT P1, [R9+URZ+0x28830], R0 ;  /* 0x02883000090075a7 */ /* 0x000e64000802017f */
[----:B-1----:R-:W-:Y:S05]  /*1c10*/  @!P1 BRA `(.L_x_1337) ;  /* 0x0000015c00fc9947 */ /* 0x002fea0003800000 */
.L_x_1336:
        /* <DEDUP_REMOVED lines=63> */
.L_x_1338:
[----:B------:R-:W-:Y:S01]  /*2010*/  UISETP.NE.AND UP1, UPT, UR51, URZ, UPT ;  /* 0x0000003f3300728c */ /* 0x000fe2000bf25270 */
[----:B------:R-:W-:Y:S01]  /*2020*/  R2UR UR6, R9 ;  /* 0x00000000090672ca */ /* 0x000fe200000e0000 */
[----:B------:R-:W-:Y:S01]  /*2030*/  ULDC UR7, c[0x0][0x9d8] ;  /* 0x0002760000077ab9 */ /* 0x000fe20000000800 */
[----:B01----:R-:W-:Y:S02]  /*2040*/  IMAD.MOV.U32 R9, RZ, RZ, -0x80 ;  /* 0xffffff80ff097424 */ /* 0x003fe400078e00ff */
[----:B------:R-:W-:Y:S01]  /*2050*/  FMUL.FTZ R41, R41, UR7 ;  /* 0x0000000729297c20 */ /* 0x000fe20008410000 */
[----:B------:R-:W-:Y:S01]  /*2060*/  FMUL.FTZ R56, R56, UR7 ;  /* 0x0000000738387c20 */ /* 0x000fe20008410000 */
[----:B------:R-:W-:Y:S01]  /*2070*/  PLOP3.LUT P1, PT, PT, PT, UP1, 0x80, 0x0 ;  /* 0x000000000000781c */ /* 0x000fe20003f2f018 */
[----:B------:R-:W-:Y:S01]  /*2080*/  FMUL.FTZ R14, R34, UR7 ;  /* 0x00000007220e7c20 */ /* 0x000fe20008410000 */
[----:B------:R-:W-:Y:S01]  /*2090*/  PLOP3.LUT P2, PT, PT, PT, UP1, 0x80, 0x0 ;  /* 0x000000000000781c */ /* 0x000fe20003f4f018 */
[----:B------:R0:W1:Y:S01]  /*20a0*/  MUFU.TANH R99, R41 ;  /* 0x0000002900637308 */ /* 0x0000620000002400 */
[----:B------:R-:W-:Y:S01]  /*20b0*/  FMUL.FTZ R32, R32, UR7 ;  /* 0x0000000720207c20 */ /* 0x000fe20008410000 */
[----:B------:R-:W-:Y:S01]  /*20c0*/  @UP1 ULDC UR10, c[0x0][0x44c] ;  /* 0x00011300000a1ab9 */ /* 0x000fe20000000800 */
[----:B------:R-:W-:Y:S01]  /*20d0*/  FMUL.FTZ R36, R36, UR7 ;  /* 0x0000000724247c20 */ /* 0x000fe20008410000 */
[----:B------:R-:W-:Y:S01]  /*20e0*/  FMUL.FTZ R40, R40, UR7 ;  /* 0x0000000728287c20 */ /* 0x000fe20008410000 */
[----:B------:R-:W-:Y:S01]  /*20f0*/  FMUL.FTZ R44, R44, UR7 ;  /* 0x000000072c2c7c20 */ /* 0x000fe20008410000 */
[----:B------:R-:W-:Y:S01]  /*2100*/  FMUL.FTZ R34, R47, UR7 ;  /* 0x000000072f227c20 */ /* 0x000fe20008410000 */
[----:B------:R-:W-:Y:S01]  /*2110*/  FMUL.FTZ R48, R48, UR7 ;  /* 0x0000000730307c20 */ /* 0x000fe20008410000 */
[----:B------:R2:W3:Y:S01]  /*2120*/  MUFU.TANH R111, R56 ;  /* 0x00000038006f7308 */ /* 0x0004e20000002400 */
[----:B0-----:R-:W-:Y:S01]  /*2130*/  VIADD R41, R17, UR37 ;  /* 0x0000002511297c36 */ /* 0x001fe20008000000 */
[----:B------:R-:W-:Y:S01]  /*2140*/  UIADD3 UR6, UR6, 0x28840, URZ ;  /* 0x0002884006067890 */ /* 0x000fe2000fffe03f */
[----:B------:R-:W-:Y:S01]  /*2150*/  FMUL.FTZ R52, R52, UR7 ;  /* 0x0000000734347c20 */ /* 0x000fe20008410000 */
[----:B------:R-:W-:Y:S01]  /*2160*/  FMUL.FTZ R60, R60, UR7 ;  /* 0x000000073c3c7c20 */ /* 0x000fe20008410000 */
[----:B------:R-:W-:Y:S01]  /*2170*/  @P1 IMAD.HI.U32 R8, R41, UR10, RZ ;  /* 0x0000000a29081c27 */ /* 0x000fe2000f8e00ff */
[----:B------:R-:W-:Y:S01]  /*2180*/  @UP1 ULDC UR10, c[0x0][0x450] ;  /* 0x00011400000a1ab9 */ /* 0x000fe20000000800 */
[----:B------:R-:W-:-:S02]  /*2190*/  UISETP.NE.AND UP0, UPT, UR50, URZ, UPT ;  /* 0x0000003f3200728c */ /* 0x000fc4000bf05270 */
[----:B------:R-:W-:Y:S01]  /*21a0*/  FMUL.FTZ R10, R24, UR7 ;  /* 0x00000007180a7c20 */ /* 0x000fe20008410000 */
[----:B------:R-:W-:Y:S01]  /*21b0*/  IMAD R47, R88, R9, 0x80 ;  /* 0x00000080582f7424 */ /* 0x000fe200078e0209 */
[----:B------:R-:W-:Y:S01]  /*21c0*/  @P2 SHF.R.U32.HI R41, RZ, UR10, R8 ;  /* 0x0000000aff292c19 */ /* 0x000fe20008011608 */
[----:B------:R-:W-:Y:S01]  /*21d0*/  FMUL.FTZ R13, R28, UR7 ;  /* 0x000000071c0d7c20 */ /* 0x000fe20008410000 */
[----:B------:R0:W4:Y:S01]  /*21e0*/  MUFU.TANH R125, R32 ;  /* 0x00000020007d7308 */ /* 0x0001220000002400 */
[----:B------:R-:W-:Y:S01]  /*21f0*/  FMUL.FTZ R64, R64, UR7 ;  /* 0x0000000740407c20 */ /* 0x000fe20008410000 */
[----:B------:R-:W-:Y:S01]  /*2200*/  UPRMT UR6, UR40, 0x654, UR6 ;  /* 0x0000065428067896 */ /* 0x000fe20008000006 */
[----:B--2---:R-:W2:Y:S01]  /*2210*/  SHFL.IDX PT, R56, R41, RZ, 0x1c1f ;  /* 0x001c1fff29387589 */ /* 0x004ea200000e0000 */
[----:B------:R-:W-:Y:S01]  /*2220*/  FMUL.FTZ R0, R26, UR7 ;  /* 0x000000071a007c20 */ /* 0x000fe20008410000 */
[----:B------:R-:W-:Y:S01]  /*2230*/  FMUL.FTZ R4, R30, UR7 ;  /* 0x000000071e047c20 */ /* 0x000fe20008410000 */
[----:B------:R-:W-:Y:S01]  /*2240*/  FMUL.FTZ R24, R38, UR7 ;  /* 0x0000000726187c20 */ /* 0x000fe20008410000 */
[----:B------:R-:W-:Y:S01]  /*2250*/  FMUL.FTZ R28, R42, UR7 ;  /* 0x000000072a1c7c20 */ /* 0x000fe20008410000 */
[----:B------:R5:W1:Y:S01]  /*2260*/  MUFU.TANH R123, R36 ;  /* 0x00000024007b7308 */ /* 0x000a620000002400 */
[----:B0-----:R-:W-:Y:S01]  /*2270*/  FMUL.FTZ R32, R46, UR7 ;  /* 0x000000072e207c20 */ /* 0x001fe20008410000 */
[----:B------:R-:W-:-:S02]  /*2280*/  VIADD R15, R47, 0x1 ;  /* 0x000000012f0f7836 */ /* 0x000fc40000000000 */
[----:B------:R-:W-:Y:S01]  /*2290*/  FMUL.FTZ R11, R25, UR7 ;  /* 0x00000007190b7c20 */ /* 0x000fe20008410000 */
[----:B------:R-:W-:Y:S01]  /*22a0*/  FMUL.FTZ R3, R27, UR7 ;  /* 0x000000071b037c20 */ /* 0x000fe20008410000 */
[----:B------:R-:W-:Y:S01]  /*22b0*/  FMUL.FTZ R29, R29, UR7 ;  /* 0x000000071d1d7c20 */ /* 0x000fe20008410000 */
[----:B------:R-:W-:Y:S01]  /*22c0*/  FMUL.FTZ R12, R31, UR7 ;  /* 0x000000071f0c7c20 */ /* 0x000fe20008410000 */
[----:B------:R-:W-:Y:S01]  /*22d0*/  FMUL.FTZ R33, R33, UR7 ;  /* 0x0000000721217c20 */ /* 0x000fe20008410000 */
[----:B------:R0:W1:Y:S01]  /*22e0*/  MUFU.TANH R121, R40 ;  /* 0x0000002800797308 */ /* 0x0000620000002400 */
[----:B-----5:R-:W-:Y:S01]  /*22f0*/  FMUL.FTZ R36, R50, UR7 ;  /* 0x0000000732247c20 */ /* 0x020fe20008410000 */
[----:B------:R-:W-:Y:S01]  /*2300*/  FMUL.FTZ R20, R35, UR7 ;  /* 0x0000000723147c20 */ /* 0x000fe20008410000 */
[----:B------:R-:W-:Y:S01]  /*2310*/  FMUL.FTZ R37, R37, UR7 ;  /* 0x0000000725257c20 */ /* 0x000fe20008410000 */
[----:B------:R-:W-:Y:S01]  /*2320*/  FMUL.FTZ R26, R39, UR7 ;  /* 0x00000007271a7c20 */ /* 0x000fe20008410000 */
[----:B------:R-:W-:Y:S01]  /*2330*/  FMUL.FTZ R30, R43, UR7 ;  /* 0x000000072b1e7c20 */ /* 0x000fe20008410000 */
[----:B------:R-:W-:Y:S01]  /*2340*/  FMUL.FTZ R45, R45, UR7 ;  /* 0x000000072d2d7c20 */ /* 0x000fe20008410000 */
[----:B------:R-:W-:Y:S01]  /*2350*/  FMUL.FTZ R49, R49, UR7 ;  /* 0x0000000731317c20 */ /* 0x000fe20008410000 */
[----:B------:R5:W1:Y:S01]  /*2360*/  MUFU.TANH R119, R44 ;  /* 0x0000002c00777308 */ /* 0x000a620000002400 */
[----:B0-----:R-:W-:Y:S01]  /*2370*/  FMUL.FTZ R40, R54, UR7 ;  /* 0x0000000736287c20 */ /* 0x001fe20008410000 */
[----:B------:R-:W-:Y:S01]  /*2380*/  FMUL.FTZ R38, R51, UR7 ;  /* 0x0000000733267c20 */ /* 0x000fe20008410000 */
        /* <DEDUP_REMOVED lines=30> */
[----:B0-----:R-:W-:Y:S01]  /*2570*/  FMUL.FTZ R60, R71, UR7 ;  /* 0x00000007473c7c20 */ /* 0x001fe20008410000 */
[----:B------:R0:W1:Y:S01]  /*2580*/  MUFU.TANH R31, R64 ;  /* 0x00000040001f7308 */ /* 0x0000620000002400 */
[----:B------:R-:W-:Y:S01]  /*2590*/  FMUL.FTZ R65, R65, UR7 ;  /* 0x0000000741417c20 */ /* 0x000fe20008410000 */
[----:B------:R-:W-:Y:S01]  /*25a0*/  FMUL.FTZ R73, R73, UR7 ;  /* 0x0000000749497c20 */ /* 0x000fe20008410000 */
[----:B------:R-:W-:Y:S01]  /*25b0*/  FMUL.FTZ R77, R77, UR7 ;  /* 0x000000074d4d7c20 */ /* 0x000fe20008410000 */
[----:B------:R-:W-:Y:S01]  /*25c0*/  IMAD R21, R16, -0x2, R15 ;  /* 0xfffffffe10157824 */ /* 0x000fe200078e020f */
[----:B------:R-:W-:Y:S01]  /*25d0*/  PLOP3.LUT P1, PT, PT, PT, UP0, 0x40, 0x0 ;  /* 0x000000000000781c */ /* 0x000fe20003f2e808 */
[----:B------:R-:W-:Y:S01]  /*25e0*/  ULDC UR56, c[0x0][0x9dc] ;  /* 0x0002770000387ab9 */ /* 0x000fe20000000800 */
[----:B------:R-:W-:Y:S01]  /*25f0*/  SYNCS.ARRIVE.TRANS64.RED.A1T0 RZ, [UR6], RZ ;  /* 0x000000ffffff79a7 */ /* 0x000fe20008100406 */
[----:B------:R-:W1:Y:S01]  /*2600*/  MUFU.TANH R10, R10 ;  /* 0x0000000a000a7308 */ /* 0x000e620000002400 */
[----:B0-----:R-:W-:Y:S01]  /*2610*/  IMAD.U32 R64, RZ, RZ, UR45 ;  /* 0x0000002dff407e24 */ /* 0x001fe2000f8e00ff */
[----:B------:R-:W-:Y:S01]  /*2620*/  ULOP3.LUT UR6, URZ, UR56, URZ, 0x33, !UPT ;  /* 0x000000383f067292 */ /* 0x000fe2000f8e333f */
[----:B------:R-:W-:Y:S01]  /*2630*/  VIADD R15, R47, UR38 ;  /* 0x000000262f0f7c36 */ /* 0x000fe20008000000 */
[----:B------:R-:W-:Y:S01]  /*2640*/  ULDC UR14, c[0x0][0x9e0] ;  /* 0x00027800000e7ab9 */ /* 0x000fe20000000800 */
[----:B------:R-:W-:-:S02]  /*2650*/  LEA R66, R88, 0xffffff80, 0x7 ;  /* 0xffffff8058427811 */ /* 0x000fc400078e38ff */
[----:B------:R-:W-:Y:S01]  /*2660*/  IADD3 R21, -R64, UR38, R21 ;  /* 0x0000002640157c10 */ /* 0x000fe2000fffe115 */
[----:B------:R-:W0:Y:S01]  /*2670*/  MUFU.TANH R11, R11 ;  /* 0x0000000b000b7308 */ /* 0x000e220000002400 */
[----:B------:R-:W-:-:S03]  /*2680*/  IMAD R51, R16, -0x2, R15 ;  /* 0xfffffffe10337824 */ /* 0x000fc600078e020f */
[C---:B------:R-:W-:Y:S02]  /*2690*/  VIADD R64, R21.reuse, UR14 ;  /* 0x0000000e15407c36 */ /* 0x040fe40008000000 */
[----:B------:R-:W-:Y:S02]  /*26a0*/  VIADD R55, R21, UR6 ;  /* 0x0000000615377c36 */ /* 0x000fe40008000000 */
[----:B------:R-:W0:Y:S01]  /*26b0*/  MUFU.TANH R0, R0 ;  /* 0x0000000000007308 */ /* 0x000e220000002400 */
[----:B--2---:R-:W-:Y:S01]  /*26c0*/  VIADDMNMX R35, R56, R64, R51, PT ;  /* 0x0000004038237246 */ /* 0x004fe20003800133 */
[----:B------:R-:W-:-:S06]  /*26d0*/  IMAD.IADD R43, R55, 0x1, R56 ;  /* 0x00000001372b7824 */ /* 0x000fcc00078e0238 */
[----:B------:R-:W2:Y:S08]  /*26e0*/  MUFU.TANH R3, R3 ;  /* 0x0000000300037308 */ /* 0x000eb00000002400 */
        /* <DEDUP_REMOVED lines=49> */
[----:B------:R-:W0:Y:S01]  /*2a00*/  MUFU.TANH R8, R8 ;  /* 0x0000000800087308 */ /* 0x000e220000002400 */
[----:B-1234-:R-:W-:Y:S05]  /*2a10*/  @P1 BRA `(.L_x_1339) ;  /* 0x0000000000641947 */ /* 0x01efea0003800000 */
[----:B------:R-:W-:Y:S01]  /*2a20*/  IMAD.U32 R15, RZ, RZ, UR45 ;  /* 0x0000002dff0f7e24 */ /* 0x000fe2000f8e00ff */
[----:B------:R-:W-:Y:S04]  /*2a30*/  BSSY B0, `(.L_x_1340) ;  /* 0x0000013000007945 */ /* 0x000fe80003800000 */
[----:B------:R-:W-:-:S04]  /*2a40*/  IADD3 R15, -R15, UR38, R56 ;  /* 0x000000260f0f7c10 */ /* 0x000fc8000fffe138 */
        /* <DEDUP_REMOVED lines=11> */
.L_x_1341:
[----:B------:R-:W-:Y:S02]  /*2b00*/  ULDC UR6, c[0x0][0x9e4] ;  /* 0x0002790000067ab9 */ /* 0x000fe40000000800 */
[----:B------:R-:W-:-:S05]  /*2b10*/  IMAD.U32 R21, RZ, RZ, UR6 ;  /* 0x00000006ff157e24 */ /* 0x000fca000f8e00ff */
[----:B------:R-:W-:-:S13]  /*2b20*/  ISETP.NE.AND P1, PT, R21, 0x1, PT ;  /* 0x000000011500780c */ /* 0x000fda0003f25270 */
[----:B------:R-:W1:Y:S02]  /*2b30*/  @P1 LDC.64 R70, c[0x0][0x9e8] ;  /* 0x00027a00ff461b82 */ /* 0x000e640000000a00 */
[----:B-1----:R-:W-:-:S05]  /*2b40*/  @P1 IMAD.HI.U32 R56, R15, R70, RZ ;  /* 0x000000460f381227 */ /* 0x002fca00078e00ff */
[----:B------:R-:W-:-:S07]  /*2b50*/  @P1 SHF.R.U32.HI R15, RZ, R71, R56 ;  /* 0x00000047ff0f1219 */ /* 0x000fce0000011638 */
.L_x_1342:
[----:B------:R-:W-:Y:S05]  /*2b60*/  BSYNC B0 ;  /* 0x0000000000007941 */ /* 0x000fea0003800000 */
.L_x_1340:
[----:B------:R-:W-:-:S04]  /*2b70*/  IMAD R15, R15, R21, -R66 ;  /* 0x000000150f0f7224 */ /* 0x000fc800078e0a42 */
[----:B------:R-:W-:-:S05]  /*2b80*/  IMAD R56, R16, -0x2, R15 ;  /* 0xfffffffe10387824 */ /* 0x000fca00078e020f */
[----:B------:R-:W-:Y:S02]  /*2b90*/  VIADDMNMX R35, R56, R21, R35, PT ;  /* 0x0000001538237246 */ /* 0x000fe40003800123 */
[----:B------:R-:W-:-:S07]  /*2ba0*/  VIMNMX R43, R43, R56, !PT ;  /* 0x000000382b2b7248 */ /* 0x000fce0007fe0100 */
.L_x_1339:
[C---:B------:R-:W-:Y:S01]  /*2bb0*/  ISETP.GE.AND P2, PT, R47.reuse, 0x9, PT ;  /* 0x000000092f00780c */ /* 0x040fe20003f46270 */
[----:B------:R-:W-:Y:S01]  /*2bc0*/  UISETP.NE.AND UP0, UPT, UR50, URZ, UPT ;  /* 0x0000003f3200728c */ /* 0x000fe2000bf05270 */
[----:B------:R-:W-:Y:S02]  /*2bd0*/  ISETP.GE.AND P1, PT, R47, 0x2, PT ;  /* 0x000000022f00780c */ /* 0x000fe40003f26270 */
        /* <DEDUP_REMOVED lines=10> */
[----:B------:R-:W-:Y:S02]  /*2c80*/  ISETP.LT.OR P3, PT, R35, 0x11, P3 ;  /* 0x000000112300780c */ /* 0x000fe40001f61670 */
        /* <DEDUP_REMOVED lines=94> */
[----:B------:R-:W-:Y:S01]  /*3270*/  ISETP.GT.AND P3, PT, R43, 0x59, !P4 ;  /* 0x000000592b00780c */ /* 0x000fe20006764270 */
[----:B------:R-:W0:Y:S01]  /*3280*/  SHFL.IDX PT, R68, R41, 0x1, 0x1c1f ;  /* 0x003c1f0029447f89 */ /* 0x000e2200000e0000 */
        /* <DEDUP_REMOVED lines=11> */
[----:B------:R-:W-:Y:S01]  /*3340*/  ISETP.LT.OR P3, PT, R35, 0x62, P3 ;  /* 0x000000622300780c */ /* 0x000fe20001f61670 */
[----:B0-----:R-:W-:Y:S01]  /*3350*/  IMAD.IADD R56, R55, 0x1, R68 ;  /* 0x0000000137387824 */ /* 0x001fe200078e0244 */
        /* <DEDUP_REMOVED lines=10> */
[----:B------:R-:W-:Y:S02]  /*3400*/  P2R R67, PR, RZ, 0x20 ;  /* 0x00000020ff437803 */ /* 0x000fe40000000000 */
[----:B------:R-:W-:Y:S02]  /*3410*/  FSEL R25, R25, -INF , !P3 ;  /* 0xff80000019197808 */ /* 0x000fe40005800000 */
[----:B------:R-:W-:-:S02]  /*3420*/  ISETP.GE.AND P3, PT, R47, 0x71, PT ;  /* 0x000000712f00780c */ /* 0x000fc40003f66270 */
        /* <DEDUP_REMOVED lines=39> */
.L_x_1345:
[----:B------:R-:W-:Y:S02]  /*36a0*/  ULDC UR6, c[0x0][0x9e4] ;  /* 0x0002790000067ab9 */ /* 0x000fe40000000800 */
[----:B------:R-:W-:-:S05]  /*36b0*/  IMAD.U32 R43, RZ, RZ, UR6 ;  /* 0x00000006ff2b7e24 */ /* 0x000fca000f8e00ff */
[----:B------:R-:W-:-:S13]  /*36c0*/  ISETP.NE.AND P6, PT, R43, 0x1, PT ;  /* 0x000000012b00780c */ /* 0x000fda0003fc5270 */
[----:B------:R-:W0:Y:S02]  /*36d0*/  @P6 LDC.64 R64, c[0x0][0x9e8] ;  /* 0x00027a00ff406b82 */ /* 0x000e240000000a00 */
[----:B0-----:R-:W-:-:S05]  /*36e0*/  @P6 IMAD.HI.U32 R64, R41, R64, RZ ;  /* 0x0000004029406227 */ /* 0x001fca00078e00ff */
[----:B------:R-:W-:-:S07]  /*36f0*/  @P6 SHF.R.U32.HI R41, RZ, R65, R64 ;  /* 0x00000041ff296219 */ /* 0x000fce0000011640 */
.L_x_1346:
[----:B------:R-:W-:Y:S05]  /*3700*/  BSYNC B0 ;  /* 0x0000000000007941 */ /* 0x000fea0003800000 */
.L_x_1344:
[----:B------:R-:W-:-:S04]  /*3710*/  IMAD R41, R41, R43, -R66 ;  /* 0x0000002b29297224 */ /* 0x000fc800078e0a42 */
[----:B------:R-:W-:-:S05]  /*3720*/  IMAD R41, R16, -0x2, R41 ;  /* 0xfffffffe10297824 */ /* 0x000fca00078e0229 */
[----:B------:R-:W-:Y:S02]  /*3730*/  VIADDMNMX R10, R41, R43, R10, PT ;  /* 0x0000002b290a7246 */ /* 0x000fe4000380010a */
[----:B------:R-:W-:-:S07]  /*3740*/  VIMNMX R56, R56, R41, !PT ;  /* 0x0000002938387248 */ /* 0x000fce0007fe0100 */
.L_x_1343:
[----:B------:R-:W-:Y:S01]  /*3750*/  ISETP.GT.AND P1, PT, R56, 0x1, !P1 ;  /* 0x000000013800780c */ /* 0x000fe20004f24270 */
[----:B------:R-:W-:Y:S01]  /*3760*/  ULDC UR6, c[0x0][0x988] ;  /* 0x0002620000067ab9 */ /* 0x000fe20000000800 */
[----:B------:R-:W-:Y:S01]  /*3770*/  ISETP.NE.AND P6, PT, R59, RZ, PT ;  /* 0x000000ff3b00720c */ /* 0x000fe20003fc5270 */
[----:B------:R-:W-:Y:S01]  /*3780*/  UISETP.NE.AND UP1, UPT, UR51, URZ, UPT ;  /* 0x0000003f3300728c */ /* 0x000fe2000bf25270 */
[----:B------:R-:W-:Y:S01]  /*3790*/  ISETP.LT.OR P1, PT, R10, 0x2, P1 ;  /* 0x000000020a00780c */ /* 0x000fe20000f21670 */
[----:B------:R-:W-:Y:S01]  /*37a0*/  UISETP.NE.AND UP0, UPT, UR50, URZ, UPT ;  /* 0x0000003f3200728c */ /* 0x000fe2000bf05270 */
[C---:B------:R-:W-:Y:S01]  /*37b0*/  ISETP.GT.AND P2, PT, R56.reuse, 0x8, !P2 ;  /* 0x000000083800780c */ /* 0x040fe20005744270 */
[----:B------:R-:W-:Y:S01]  /*37c0*/  UMOV UR10, UR37 ;  /* 0x00000025000a7c82 */ /* 0x000fe20008000000 */
[----:B------:R-:W-:Y:S02]  /*37d0*/  FSEL R41, R3, -INF , !P1 ;  /* 0xff80000003297808 */ /* 0x000fe40004800000 */
[----:B------:R-:W-:-:S02]  /*37e0*/  ISETP.GT.AND P1, PT, R56, 0x9, !P6 ;  /* 0x000000093800780c */ /* 0x000fc40007724270 */
[C---:B------:R-:W-:Y:S02]  /*37f0*/  ISETP.LT.OR P2, PT, R10.reuse, 0x9, P2 ;  /* 0x000000090a00780c */ /* 0x040fe40001741670 */
[----:B------:R-:W-:Y:S01]  /*3800*/  ISETP.LT.OR P1, PT, R10, 0xa, P1 ;  /* 0x0000000a0a00780c */ /* 0x000fe20000f21670 */
[----:B------:R-:W-:Y:S01]  /*3810*/  @UP1 ULDC UR11, c[0x0][0x450] ;  /* 0x00011400000b1ab9 */ /* 0x000fe20000000800 */
[----:B------:R-:W-:Y:S02]  /*3820*/  FSEL R43, R4, -INF , !P2 ;  /* 0xff800000042b7808 */ /* 0x000fe40005000000 */
[----:B------:R-:W-:Y:S02]  /*3830*/  ISETP.NE.AND P2, PT, R45, RZ, PT ;  /* 0x000000ff2d00720c */ /* 0x000fe40003f45270 */
[----:B------:R-:W-:Y:S02]  /*3840*/  FSEL R45, R12, -INF , !P1 ;  /* 0xff8000000c2d7808 */ /* 0x000fe40004800000 */
[----:B------:R-:W-:-:S02]  /*3850*/  ISETP.NE.AND P1, PT, R63, RZ, PT ;  /* 0x000000ff3f00720c */ /* 0x000fc40003f25270 */
[----:B------:R-:W-:Y:S02]  /*3860*/  ISETP.NE.AND P6, PT, R49, RZ, PT ;  /* 0x000000ff3100720c */ /* 0x000fe40003fc5270 */
[----:B------:R-:W-:Y:S02]  /*3870*/  ISETP.GT.AND P1, PT, R56, 0x10, !P1 ;  /* 0x000000103800780c */ /* 0x000fe40004f24270 */
[----:B------:R-:W-:Y:S02]  /*3880*/  FMNMX.FTZ R3, R91, R93, !PT ;  /* 0x0000005d5b037209 */ /* 0x000fe40007810000 */
[----:B------:R-:W-:Y:S02]  /*3890*/  ISETP.LT.OR P1, PT, R10, 0x11, P1 ;  /* 0x000000110a00780c */ /* 0x000fe40000f21670 */
[----:B------:R-:W-:Y:S02]  /*38a0*/  FMNMX.FTZ R3, R127, R3, !PT ;  /* 0x000000037f037209 */ /* 0x000fe40007810000 */
[----:B------:R-:W-:-:S02]  /*38b0*/  FSEL R47, R14, -INF , !P1 ;  /* 0xff8000000e2f7808 */ /* 0x000fc40004800000 */
[----:B------:R-:W-:Y:S02]  /*38c0*/  ISETP.NE.AND P1, PT, R67, RZ, PT ;  /* 0x000000ff4300720c */ /* 0x000fe40003f25270 */
[----:B------:R-:W-:Y:S02]  /*38d0*/  FMNMX.FTZ R4, R129, R3, !PT ;  /* 0x0000000381047209 */ /* 0x000fe40007810000 */
[----:B------:R-:W-:Y:S02]  /*38e0*/  ISETP.GT.AND P1, PT, R56, 0x11, !P1 ;  /* 0x000000113800780c */ /* 0x000fe40004f24270 */
[----:B------:R-:W-:Y:S02]  /*38f0*/  FMNMX.FTZ R4, R125, R4, !PT ;  /* 0x000000047d047209 */ /* 0x000fe40007810000 */
        /* <DEDUP_REMOVED lines=52> */
[----:B------:R-:W-:Y:S02]  /*3c40*/  ISETP.GT.AND P1, PT, R56, 0x31, !P2 ;  /* 0x000000313800780c */ /* 0x000fe40005724270 */
[----:B------:R-:W-:Y:S02]  /*3c50*/  ISETP.NE.AND P2, PT, R69, RZ, PT ;  /* 0x000000ff4500720c */ /* 0x000fe40003f45270 */
[----:B------:R-:W-:Y:S02]  /*3c60*/  ISETP.LT.OR P1, PT, R10, 0x32, P1 ;  /* 0x000000320a00780c */ /* 0x000fe40000f21670 */
[----:B------:R-:W-:-:S02]  /*3c70*/  FMNMX.FTZ R4, R25, R4, !PT ;  /* 0x0000000419047209 */ /* 0x000fc40007810000 */
[----:B------:R-:W-:Y:S02]  /*3c80*/  FSEL R65, R38, -INF , !P1 ;  /* 0xff80000026417808 */ /* 0x000fe40004800000 */
        /* <DEDUP_REMOVED lines=8> */
[----:B------:R-:W-:Y:S01]  /*3d10*/  FMNMX.FTZ R12, R35, R4, !PT ;  /* 0x00000004230c7209 */ /* 0x000fe20007810000 */
[----:B------:R-:W-:Y:S01]  /*3d20*/  IMAD.U32 R4, RZ, RZ, UR6 ;  /* 0x00000006ff047e24 */ /* 0x000fe2000f8e00ff */
[----:B------:R-:W-:Y:S01]  /*3d30*/  ISETP.LT.OR P1, PT, R10, 0x3a, P1 ;  /* 0x0000003a0a00780c */ /* 0x000fe20000f21670 */
[----:B------:R-:W-:Y:S01]  /*3d40*/  @UP1 ULDC UR6, c[0x0][0x44c] ;  /* 0x0001130000061ab9 */ /* 0x000fe20000000800 */
[----:B------:R-:W-:Y:S01]  /*3d50*/  ISETP.NE.AND P6, PT, R72, RZ, PT ;  /* 0x000000ff4800720c */ /* 0x000fe20003fc5270 */
[----:B------:R-:W0:Y:S01]  /*3d60*/  SHFL.BFLY PT, R3, R12, 0x2, 0x1f ;  /* 0x0c401f000c037f89 */ /* 0x000e2200000e0000 */
[----:B------:R-:W-:Y:S01]  /*3d70*/  FSEL R69, R42, -INF , !P1 ;  /* 0xff8000002a457808 */ /* 0x000fe20004800000 */
[----:B------:R-:W-:Y:S01]  /*3d80*/  UIMAD.WIDE.U32 UR6, UR37, UR6, URZ ;  /* 0x00000006250672a5 */ /* 0x000fe2000f8e003f */
[----:B------:R-:W-:-:S02]  /*3d90*/  ISETP.NE.AND P1, PT, R83, RZ, PT ;  /* 0x000000ff5300720c */ /* 0x000fc40003f25270 */
[C---:B------:R-:W-:Y:S01]  /*3da0*/  ISETP.GT.AND P3, PT, R56.reuse, 0x70, !P3 ;  /* 0x000000703800780c */ /* 0x040fe20005f64270 */
[----:B------:R-:W-:Y:S01]  /*3db0*/  @UP1 USHF.R.U32.HI UR10, URZ, UR11, UR7 ;  /* 0x0000000b3f0a1299 */ /* 0x000fe20008011607 */
[C---:B------:R-:W-:Y:S02]  /*3dc0*/  ISETP.GT.AND P1, PT, R56.reuse, 0x40, !P1 ;  /* 0x000000403800780c */ /* 0x040fe40004f24270 */
[----:B------:R-:W-:Y:S01]  /*3dd0*/  ISETP.GT.AND P4, PT, R56, 0x71, !P4 ;  /* 0x000000713800780c */ /* 0x000fe20006784270 */
[----:B------:R-:W-:Y:S01]  /*3de0*/  UIADD3 UR53, UR53, UR10, URZ ;  /* 0x0000000a35357290 */ /* 0x000fe2000fffe03f */
[C---:B------:R-:W-:Y:S02]  /*3df0*/  ISETP.LT.OR P1, PT, R10.reuse, 0x41, P1 ;  /* 0x000000410a00780c */ /* 0x040fe40000f21670 */
[----:B------:R-:W-:Y:S01]  /*3e00*/  ISETP.LT.OR P3, PT, R10, 0x71, P3 ;  /* 0x000000710a00780c */ /* 0x000fe20001f61670 */
[----:B------:R-:W-:Y:S01]  /*3e10*/  UIADD3 UR14, UR53, UR14, URZ ;  /* 0x0000000e350e7290 */ /* 0x000fe2000fffe03f */
[----:B------:R-:W-:-:S02]  /*3e20*/  FSEL R71, R44, -INF , !P1 ;  /* 0xff8000002c477808 */ /* 0x000fc40004800000 */
[----:B------:R-:W-:Y:S02]  /*3e30*/  ISETP.NE.AND P1, PT, R86, RZ, PT ;  /* 0x000000ff5600720c */ /* 0x000fe40003f25270 */
[C---:B------:R-:W-:Y:S02]  /*3e40*/  ISETP.GT.AND P5, PT, R56.reuse, 0x78, !P5 ;  /* 0x000000783800780c */ /* 0x040fe40006fa4270 */
[----:B------:R-:W-:Y:S02]  /*3e50*/  ISETP.GT.AND P1, PT, R56, 0x41, !P1 ;  /* 0x000000413800780c */ /* 0x000fe40004f24270 */
[C---:B------:R-:W-:Y:S02]  /*3e60*/  ISETP.LT.OR P4, PT, R10.reuse, 0x72, P4 ;  /* 0x000000720a00780c */ /* 0x040fe40002781670 */
[----:B------:R-:W-:Y:S02]  /*3e70*/  ISETP.LT.OR P1, PT, R10, 0x42, P1 ;  /* 0x000000420a00780c */ /* 0x000fe40000f21670 */
[----:B0-----:R-:W-:-:S02]  /*3e80*/  FMNMX.FTZ R14, R12, R3, !PT ;  /* 0x000000030c0e7209 */ /* 0x001fc40007810000 */
[----:B------:R-:W-:Y:S02]  /*3e90*/  FSEL R73, R46, -INF , !P1 ;  /* 0xff8000002e497808 */ /* 0x000fe40004800000 */
[----:B------:R-:W-:Y:S01]  /*3ea0*/  ISETP.NE.AND P1, PT, R87, RZ, PT ;  /* 0x000000ff5700720c */ /* 0x000fe20003f25270 */
[----:B------:R-:W0:Y:S01]  /*3eb0*/  SHFL.BFLY PT, R3, R14, 0x1, 0x1f ;  /* 0x0c201f000e037f89 */ /* 0x000e2200000e0000 */
[----:B------:R-:W-:Y:S02]  /*3ec0*/  ISETP.LT.OR P5, PT, R10, 0x79, P5 ;  /* 0x000000790a00780c */ /* 0x000fe40002fa1670 */
[----:B------:R-:W-:-:S04]  /*3ed0*/  ISETP.GT.AND P1, PT, R56, 0x48, !P1 ;  /* 0x000000483800780c */ /* 0x000fc80004f24270 */
[----:B------:R-:W-:-:S04]  /*3ee0*/  ISETP.LT.OR P1, PT, R10, 0x49, P1 ;  /* 0x000000490a00780c */ /* 0x000fc80000f21670 */
        /* <DEDUP_REMOVED lines=63> */
[----:B------:R-:W0:Y:S01]  /*42e0*/  MUFU.EX2 R91, R91 ;  /* 0x0000005b005b7308 */ /* 0x000e220000000800 */
[----:B------:R-:W-:Y:S01]  /*42f0*/  ISETP.GT.AND P6, PT, R56, 0x79, !P6 ;  /* 0x000000793800780c */ /* 0x000fe200077c4270 */
[--C-:B------:R-:W-:Y:S01]  /*4300*/  FFMA.FTZ R21, R21, R4, -R20.reuse ;  /* 0x0000000415157223 */ /* 0x100fe20000010814 */
[----:B------:R-:W-:Y:S01]  /*4310*/  FMNMX.FTZ R12, R51, R12, !PT ;  /* 0x0000000c330c7209 */ /* 0x000fe20007810000 */
[-CC-:B------:R-:W-:Y:S01]  /*4320*/  FFMA.FTZ R178, R123, R4.reuse, -R20.reuse ;  /* 0x000000047bb27223 */ /* 0x180fe20000010814 */
[----:B------:R-:W-:Y:S01]  /*4330*/  FSEL R117, R6, -INF , !P4 ;  /* 0xff80000006757808 */ /* 0x000fe20006000000 */
[--C-:B------:R-:W-:Y:S01]  /*4340*/  FFMA.FTZ R97, R97, R4, -R20.reuse ;  /* 0x0000000461617223 */ /* 0x100fe20000010814 */
[----:B------:R-:W-:Y:S01]  /*4350*/  FMNMX.FTZ R12, R53, R12, !PT ;  /* 0x0000000c350c7209 */ /* 0x000fe20007810000 */
[----:B------:R-:W1:Y:S01]  /*4360*/  MUFU.EX2 R182, R182 ;  /* 0x000000b600b67308 */ /* 0x000e620000000800 */
[----:B------:R-:W-:Y:S01]  /*4370*/  ISETP.LT.OR P6, PT, R10, 0x7a, P6 ;  /* 0x0000007a0a00780c */ /* 0x000fe200037c1670 */
[--C-:B------:R-:W-:Y:S01]  /*4380*/  FFMA.FTZ R172, R121, R4, -R20.reuse ;  /* 0x0000000479ac7223 */ /* 0x100fe20000010814 */
[----:B------:R-:W-:Y:S01]  /*4390*/  FMNMX.FTZ R12, R55, R12, !PT ;  /* 0x0000000c370c7209 */ /* 0x000fe20007810000 */
[-CC-:B------:R-:W-:Y:S01]  /*43a0*/  FFMA.FTZ R99, R99, R4.reuse, -R20.reuse ;  /* 0x0000000463637223 */ /* 0x180fe20000010814 */
[----:B------:R-:W-:Y:S01]  /*43b0*/  FSEL R109, R9, -INF , !P5 ;  /* 0xff800000096d7808 */ /* 0x000fe20006800000 */
[--C-:B------:R-:W-:Y:S01]  /*43c0*/  FFMA.FTZ R101, R101, R4, -R20.reuse ;  /* 0x0000000465657223 */ /* 0x100fe20000010814 */
[----:B------:R-:W-:Y:S01]  /*43d0*/  FMNMX.FTZ R12, R57, R12, !PT ;  /* 0x0000000c390c7209 */ /* 0x000fe20007810000 */
[----:B------:R-:W2:Y:S01]  /*43e0*/  MUFU.EX2 R93, R93 ;  /* 0x0000005d005d7308 */ /* 0x000ea20000000800 */
[----:B------:R-:W-:Y:S01]  /*43f0*/  FSEL R119, R8, -INF , !P6 ;  /* 0xff80000008777808 */ /* 0x000fe20007000000 */
        /* <DEDUP_REMOVED lines=18> */
[-CC-:B------:R-:W-:Y:S01]  /*4520*/  FFMA.FTZ R15, R15, R4.reuse, -R20.reuse ;  /* 0x000000040f0f7223 */ /* 0x180fe20000010814 */
[-CC-:B------:R-:W-:Y:S01]  /*4530*/  FFMA.FTZ R11, R11, R4.reuse, -R20.reuse ;  /* 0x000000040b0b7223 */ /* 0x180fe20000010814 */
[----:B------:R-:W-:Y:S01]  /*4540*/  FFMA.FTZ R20, R35, R4, -R20 ;  /* 0x0000000423147223 */ /* 0x000fe20000010814 */
[----:B------:R-:W-:Y:S01]  /*4550*/  FMNMX.FTZ R12, R69, R12, !PT ;  /* 0x0000000c450c7209 */ /* 0x000fe20007810000 */
[----:B------:R0:W-:Y:S03]  /*4560*/  MUFU.EX2 R152, R21 ;  /* 0x0000001500987308 */ /* 0x0001e60000000800 */
[----:B------:R-:W-:-:S04]  /*4570*/  FMNMX.FTZ R12, R71, R12, !PT ;  /* 0x0000000c470c7209 */ /* 0x000fc80007810000 */
[----:B------:R-:W-:Y:S01]  /*4580*/  FMNMX.FTZ R12, R73, R12, !PT ;  /* 0x0000000c490c7209 */ /* 0x000fe20007810000 */
[----:B------:R-:W5:Y:S01]  /*4590*/  MUFU.EX2 R178, R178 ;  /* 0x000000b200b27308 */ /* 0x000f620000000800 */
[----:B0-----:R-:W-:Y:S01]  /*45a0*/  FADD.FTZ R21, R180, R91 ;  /* 0x0000005bb4157221 */ /* 0x001fe20000010000 */
[----:B------:R-:W-:Y:S02]  /*45b0*/  F2FP.BF16.F32.PACK_AB R180, R91, R180 ;  /* 0x000000b45bb4723e */ /* 0x000fe400000010ff */
[----:B------:R-:W-:Y:S01]  /*45c0*/  FMNMX.FTZ R12, R75, R12, !PT ;  /* 0x0000000c4b0c7209 */ /* 0x000fe20007810000 */
[----:B-1----:R-:W-:Y:S01]  /*45d0*/  FADD.FTZ R26, R182, R21 ;  /* 0x00000015b61a7221 */ /* 0x002fe20000010000 */
[----:B--2---:R-:W-:Y:S02]  /*45e0*/  F2FP.BF16.F32.PACK_AB R182, R93, R182 ;  /* 0x000000b65db6723e */ /* 0x004fe400000010ff */
[----:B------:R-:W-:Y:S01]  /*45f0*/  FMNMX.FTZ R12, R77, R12, !PT ;  /* 0x0000000c4d0c7209 */ /* 0x000fe20007810000 */
[----:B------:R-:W0:Y:S01]  /*4600*/  MUFU.EX2 R97, R97 ;  /* 0x0000006100617308 */ /* 0x000e220000000800 */
[----:B------:R-:W-:-:S02]  /*4610*/  FADD.FTZ R21, R93, R26 ;  /* 0x0000001a5d157221 */ /* 0x000fc40000010000 */
[----:B------:R-:W-:Y:S02]  /*4620*/  FMNMX.FTZ R12, R79, R12, !PT ;  /* 0x0000000c4f0c7209 */ /* 0x000fe40007810000 */
[----:B---3--:R-:W-:Y:S01]  /*4630*/  FADD.FTZ R28, R176, R21 ;  /* 0x00000015b01c7221 */ /* 0x008fe20000010000 */
[----:B----4-:R-:W-:Y:S02]  /*4640*/  F2FP.BF16.F32.PACK_AB R176, R95, R176 ;  /* 0x000000b05fb0723e */ /* 0x010fe400000010ff */
[----:B------:R-:W-:Y:S01]  /*4650*/  FMNMX.FTZ R12, R81, R12, !PT ;  /* 0x0000000c510c7209 */ /* 0x000fe20007810000 */
[----:B------:R-:W1:Y:S01]  /*4660*/  MUFU.EX2 R172, R172 ;  /* 0x000000ac00ac7308 */ /* 0x000e620000000800 */
[----:B------:R-:W-:Y:S02]  /*4670*/  FADD.FTZ R21, R95, R28 ;  /* 0x0000001c5f157221 */ /* 0x000fe40000010000 */
[----:B------:R-:W-:Y:S02]  /*4680*/  FMNMX.FTZ R12, R83, R12, !PT ;  /* 0x0000000c530c7209 */ /* 0x000fe40007810000 */
[----:B-----5:R-:W-:-:S02]  /*4690*/  FADD.FTZ R28, R178, R21 ;  /* 0x00000015b21c7221 */ /* 0x020fc40000010000 */
[----:B------:R-:W-:Y:S01]  /*46a0*/  FMNMX.FTZ R12, R85, R12, !PT ;  /* 0x0000000c550c7209 */ /* 0x000fe20007810000 */
[----:B------:R-:W2:Y:S01]  /*46b0*/  MUFU.EX2 R99, R99 ;  /* 0x0000006300637308 */ /* 0x000ea20000000800 */
[C---:B0-----:R-:W-:Y:S01]  /*46c0*/  FADD.FTZ R21, R97.reuse, R28 ;  /* 0x0000001c61157221 */ /* 0x041fe20000010000 */
[----:B------:R-:W-:Y:S02]  /*46d0*/  F2FP.BF16.F32.PACK_AB R178, R97, R178 ;  /* 0x000000b261b2723e */ /* 0x000fe400000010ff */
[----:B------:R-:W-:-:S04]  /*46e0*/  FMNMX.FTZ R12, R87, R12, !PT ;  /* 0x0000000c570c7209 */ /* 0x000fc80007810000 */
[----:B------:R-:W-:Y:S01]  /*46f0*/  FMNMX.FTZ R12, R89, R12, !PT ;  /* 0x0000000c590c7209 */ /* 0x000fe20007810000 */
[----:B------:R-:W0:Y:S01]  /*4700*/  MUFU.EX2 R174, R174 ;  /* 0x000000ae00ae7308 */ /* 0x000e220000000800 */
[----:B-1----:R-:W-:Y:S02]  /*4710*/  FADD.FTZ R30, R172, R21 ;  /* 0x00000015ac1e7221 */ /* 0x002fe40000010000 */
[----:B------:R-:W-:-:S04]  /*4720*/  FMNMX.FTZ R12, R113, R12, !PT ;  /* 0x0000000c710c7209 */ /* 0x000fc80007810000 */
[----:B------:R-:W-:Y:S01]  /*4730*/  FMNMX.FTZ R12, R115, R12, !PT ;  /* 0x0000000c730c7209 */ /* 0x000fe20007810000 */
[----:B------:R-:W1:Y:S01]  /*4740*/  MUFU.EX2 R101, R101 ;  /* 0x0000006500657308 */ /* 0x000e620000000800 */
[C---:B--2---:R-:W-:Y:S01]  /*4750*/  FADD.FTZ R21, R99.reuse, R30 ;  /* 0x0000001e63157221 */ /* 0x044fe20000010000 */
[----:B------:R-:W-:Y:S02]  /*4760*/  F2FP.BF16.F32.PACK_AB R172, R99, R172 ;  /* 0x000000ac63ac723e */ /* 0x000fe400000010ff */
[----:B------:R-:W-:-:S04]  /*4770*/  FMNMX.FTZ R12, R111, R12, !PT ;  /* 0x0000000c6f0c7209 */ /* 0x000fc80007810000 */
[----:B------:R-:W-:Y:S01]  /*4780*/  FMNMX.FTZ R12, R117, R12, !PT ;  /* 0x0000000c750c7209 */ /* 0x000fe20007810000 */
[----:B------:R-:W2:Y:S01]  /*4790*/  MUFU.EX2 R168, R168 ;  /* 0x000000a800a87308 */ /* 0x000ea20000000800 */
[----:B0-----:R-:W-:Y:S02]  /*47a0*/  FADD.FTZ R32, R174, R21 ;  /* 0x00000015ae207221 */ /* 0x001fe40000010000 */
[----:B------:R-:W-:-:S04]  /*47b0*/  FMNMX.FTZ R12, R109, R12, !PT ;  /* 0x0000000c6d0c7209 */ /* 0x000fc80007810000 */
[----:B------:R-:W-:Y:S01]  /*47c0*/  FMNMX.FTZ R12, R119, R12, !PT ;  /* 0x0000000c770c7209 */ /* 0x000fe20007810000 */
[----:B------:R-:W0:Y:S01]  /*47d0*/  MUFU.EX2 R103, R103 ;  /* 0x0000006700677308 */ /* 0x000e220000000800 */
[----:B-1----:R-:W-:-:S03]  /*47e0*/  F2FP.BF16.F32.PACK_AB R174, R101, R174 ;  /* 0x000000ae65ae723e */ /* 0x002fc600000010ff */
[----:B------:R-:W1:Y:S04]  /*47f0*/  SHFL.BFLY PT, R9, R12, 0x2, 0x1f ;  /* 0x0c401f000c097f89 */ /* 0x000e6800000e0000 */
[----:B------:R-:W3:Y:S08]  /*4800*/  MUFU.EX2 R170, R170 ;  /* 0x000000aa00aa7308 */ /* 0x000ef00000000800 */
[----:B------:R-:W4:Y:S08]  /*4810*/  MUFU.EX2 R5, R14 ;  /* 0x0000000e00057308 */ /* 0x000f300000000800 */
[----:B------:R5:W-:Y:S01]  /*4820*/  MUFU.EX2 R158, R25 ;  /* 0x00000019009e7308 */ /* 0x000be20000000800 */
[----:B-1----:R-:W-:-:S07]  /*4830*/  FMNMX.FTZ R2, R12, R9, !PT ;  /* 0x000000090c027209 */ /* 0x002fce0007810000 */
[----:B------:R-:W1:Y:S01]  /*4840*/  MUFU.EX2 R164, R164 ;  /* 0x000000a400a47308 */ /* 0x000e620000000800 */
[----:B------:R-:W1:Y:S01]  /*4850*/  SHFL.BFLY PT, R9, R2, 0x1, 0x1f ;  /* 0x0c201f0002097f89 */ /* 0x000e6200000e0000 */
[----:B-----5:R-:W-:-:S04]  /*4860*/  FADD.FTZ R25, R101, R32 ;  /* 0x0000002065197221 */ /* 0x020fc80000010000 */
[----:B--2---:R-:W-:Y:S01]  /*4870*/  FADD.FTZ R34, R168, R25 ;  /* 0x00000019a8227221 */ /* 0x004fe20000010000 */
[C---:B0-----:R-:W-:Y:S01]  /*4880*/  F2FP.BF16.F32.PACK_AB R168, R103.reuse, R168 ;  /* 0x000000a867a8723e */ /* 0x041fe200000010ff */
[----:B------:R-:W0:Y:S02]  /*4890*/  MUFU.EX2 R7, R7 ;  /* 0x0000000700077308 */ /* 0x000e240000000800 */
[----:B------:R-:W-:-:S04]  /*48a0*/  FADD.FTZ R25, R103, R34 ;  /* 0x0000002267197221 */ /* 0x000fc80000010000 */
[----:B---3--:R-:W-:Y:S01]  /*48b0*/  FADD.FTZ R34, R170, R25 ;  /* 0x00000019aa227221 */ /* 0x008fe20000010000 */
[C---:B----4-:R-:W-:Y:S01]  /*48c0*/  F2FP.BF16.F32.PACK_AB R170, R5.reuse, R170 ;  /* 0x000000aa05aa723e */ /* 0x050fe200000010ff */
[----:B------:R-:W2:Y:S02]  /*48d0*/  MUFU.EX2 R107, R107 ;  /* 0x0000006b006b7308 */ /* 0x000ea40000000800 */
[----:B------:R-:W-:-:S04]  /*48e0*/  FADD.FTZ R25, R5, R34 ;  /* 0x0000002205197221 */ /* 0x000fc80000010000 */
[----:B-1----:R-:W-:Y:S02]  /*48f0*/  FADD.FTZ R36, R164, R25 ;  /* 0x00000019a4247221 */ /* 0x002fe40000010000 */
[----:B------:R-:W1:Y:S01]  /*4900*/  MUFU.EX2 R166, R105 ;  /* 0x0000006900a67308 */ /* 0x000e620000000800 */
[----:B------:R-:W-:Y:S01]  /*4910*/  FMNMX.FTZ R9, R2, R9, !PT ;  /* 0x0000000902097209 */ /* 0x000fe20007810000 */
[C---:B0-----:R-:W-:Y:S01]  /*4920*/  FADD.FTZ R36, R7.reuse, R36 ;  /* 0x0000002407247221 */ /* 0x041fe20000010000 */
[----:B------:R-:W-:Y:S02]  /*4930*/  F2FP.BF16.F32.PACK_AB R164, R7, R164 ;  /* 0x000000a407a4723e */ /* 0x000fe400000010ff */
[C---:B------:R-:W-:Y:S01]  /*4940*/  FSETP.NEU.FTZ.AND P1, PT, R9.reuse, -INF , PT ;  /* 0xff8000000900780b */ /* 0x040fe20003f3d000 */
[----:B------:R-:W-:Y:S02]  /*4950*/  FMUL.FTZ R2, R9, R4 ;  /* 0x0000000409027220 */ /* 0x000fe40000410000 */
[----:B------:R-:W0:Y:S01]  /*4960*/  MUFU.EX2 R31, R31 ;  /* 0x0000001f001f7308 */ /* 0x000e220000000800 */
[----:B--2---:R-:W-:-:S02]  /*4970*/  FADD.FTZ R25, R107, R36 ;  /* 0x000000246b197221 */ /* 0x004fc40000010000 */
[----:B------:R-:W-:Y:S02]  /*4980*/  FSEL R2, R2, RZ, P1 ;  /* 0x000000ff02027208 */ /* 0x000fe40000800000 */
[----:B------:R-:W-:-:S03]  /*4990*/  PLOP3.LUT P1, PT, PT, PT, UP0, 0x40, 0x0 ;  /* 0x000000000000781c */ /* 0x000fc60003f2e808 */
        /* <DEDUP_REMOVED lines=15> */
[-CC-:B------:R-:W-:Y:S01]  /*4a90*/  FFMA.FTZ R65, R65, R4.reuse, -R2.reuse ;  /* 0x0000000441417223 */ /* 0x180fe20000010802 */
[-CC-:B------:R-:W-:Y:S01]  /*4aa0*/  FFMA.FTZ R67, R67, R4.reuse, -R2.reuse ;  /* 0x0000000443437223 */ /* 0x180fe20000010802 */
[-CC-:B------:R-:W-:Y:S01]  /*4ab0*/  FFMA.FTZ R69, R69, R4.reuse, -R2.reuse ;  /* 0x0000000445457223 */ /* 0x180fe20000010802 */
[----:B-1----:R-:W-:Y:S01]  /*4ac0*/  FADD.FTZ R36, R166, R25 ;  /* 0x00000019a6247221 */ /* 0x002fe20000010000 */
[-CC-:B------:R-:W-:Y:S01]  /*4ad0*/  FFMA.FTZ R71, R71, R4.reuse, -R2.reuse ;  /* 0x0000000447477223 */ /* 0x180fe20000010802 */
[-CC-:B------:R-:W-:Y:S01]  /*4ae0*/  FFMA.FTZ R73, R73, R4.reuse, -R2.reuse ;  /* 0x0000000449497223 */ /* 0x180fe20000010802 */
[-C--:B------:R-:W-:Y:S01]  /*4af0*/  FFMA.FTZ R75, R75, R4.reuse, -R2 ;  /* 0x000000044b4b7223 */ /* 0x080fe20000010802 */
[----:B------:R-:W1:Y:S01]  /*4b00*/  MUFU.EX2 R43, R43 ;  /* 0x0000002b002b7308 */ /* 0x000e620000000800 */
[----:B0-----:R-:W-:Y:S01]  /*4b10*/  FADD.FTZ R25, R31, R36 ;  /* 0x000000241f197221 */ /* 0x001fe20000010000 */
[-CC-:B------:R-:W-:Y:S01]  /*4b20*/  FFMA.FTZ R77, R77, R4.reuse, -R2.reuse ;  /* 0x000000044d4d7223 */ /* 0x180fe20000010802 */
[-CC-:B------:R-:W-:Y:S01]  /*4b30*/  FFMA.FTZ R79, R79, R4.reuse, -R2.reuse ;  /* 0x000000044f4f7223 */ /* 0x180fe20000010802 */
[-CC-:B------:R-:W-:Y:S01]  /*4b40*/  FFMA.FTZ R81, R81, R4.reuse, -R2.reuse ;  /* 0x0000000451517223 */ /* 0x180fe20000010802 */
        /* <DEDUP_REMOVED lines=10> */
[-C--:B------:R-:W-:Y:S01]  /*4bf0*/  FFMA.FTZ R109, R109, R4.reuse, -R2 ;  /* 0x000000046d6d7223 */ /* 0x080fe20000010802 */
[----:B------:R-:W2:Y:S01]  /*4c00*/  MUFU.EX2 R47, R47 ;  /* 0x0000002f002f7308 */ /* 0x000ea20000000800 */
[----:B-1----:R-:W-:Y:S01]  /*4c10*/  FADD.FTZ R21, R43, R30 ;  /* 0x0000001e2b157221 */ /* 0x002fe20000010000 */
[----:B------:R-:W-:Y:S01]  /*4c20*/  FFMA.FTZ R119, R119, R4, -R2 ;  /* 0x0000000477777223 */ /* 0x000fe20000010802 */
[----:B------:R-:W-:-:S02]  /*4c30*/  F2FP.BF16.F32.PACK_AB R181, R41, R0 ;  /* 0x0000000029b5723e */ /* 0x000fc400000010ff */
[----:B------:R-:W-:-:S03]  /*4c40*/  F2FP.BF16.F32.PACK_AB R166, R166, R107 ;  /* 0x0000006ba6a6723e */ /* 0x000fc600000010ff */
        /* <DEDUP_REMOVED lines=92> */
[----:B-1----:R-:W-:Y:S01]  /*5210*/  FADD.FTZ R5, R109, R8 ;  /* 0x000000086d057221 */ /* 0x002fe20000010000 */
[C---:B0-----:R-:W-:Y:S01]  /*5220*/  FADD.FTZ R2, R20.reuse, R7 ;  /* 0x0000000714027221 */ /* 0x041fe20000010000 */
[----:B------:R-:W-:Y:S01]  /*5230*/  F2FP.BF16.F32.PACK_AB R154, R20, R11 ;  /* 0x0000000b149a723e */ /* 0x000fe200000010ff */
[----:B------:R-:W-:Y:S02]  /*5240*/  VIADD R7, R88, 0xfffffffe ;  /* 0xfffffffe58077836 */ /* 0x000fe40000000000 */
        /* <DEDUP_REMOVED lines=14> */
.L_x_1348:
[----:B------:R-:W-:Y:S02]  /*5330*/  ULDC UR18, c[0x0][0x9e4] ;  /* 0x0002790000127ab9 */ /* 0x000fe40000000800 */
[----:B------:R-:W-:-:S11]  /*5340*/  UISETP.NE.AND UP0, UPT, UR18, 0x1, UPT ;  /* 0x000000011200788c */ /* 0x000fd6000bf05270 */
[----:B------:R-:W-:Y:S02]  /*5350*/  @UP0 ULDC.64 UR6, c[0x0][0x9e8] ;  /* 0x00027a0000060ab9 */ /* 0x000fe40000000a00 */
[----:B------:R-:W-:-:S04]  /*5360*/  UIMAD.WIDE.U32 UR10, UR15, UR6, URZ ;  /* 0x000000060f0a72a5 */ /* 0x000fc8000f8e003f */
[----:B------:R-:W-:-:S12]  /*5370*/  @UP0 USHF.R.U32.HI UR15, URZ, UR7, UR11 ;  /* 0x000000073f0f0299 */ /* 0x000fd8000801160b */
.L_x_1349:
[----:B------:R-:W-:-:S04]  /*5380*/  UIMAD UR15, UR15, UR18, UR18 ;  /* 0x000000120f0f72a4 */ /* 0x000fc8000f8e0212 */
[----:B------:R-:W-:-:S04]  /*5390*/  UISETP.LT.AND UP0, UPT, UR14, UR15, UPT ;  /* 0x0000000f0e00728c */ /* 0x000fc8000bf01270 */
[----:B------:R-:W-:-:S12]  /*53a0*/  USEL UR14, UR14, UR15, UP0 ;  /* 0x0000000f0e0e7287 */ /* 0x000fd80008000000 */
.L_x_1347:
        /* <DEDUP_REMOVED lines=48> */
.L_x_1369:
[----:B------:R-:W-:Y:S01]  /*56b0*/  ISETP.NE.AND P2, PT, RZ, UR44, PT ;  /* 0x0000002cff007c0c */ /* 0x000fe2000bf45270 */
[----:B------:R-:W-:-:S04]  /*56c0*/  UISETP.NE.AND UP0, UPT, UR60, 0x1, UPT ;  /* 0x000000013c00788c */ /* 0x000fc8000bf05270 */
[----:B------:R-:W-:-:S04]  /*56d0*/  USEL UR47, URZ, 0x1, UP0 ;  /* 0x000000013f2f7887 */ /* 0x000fc80008000000 */
[----:B------:R-:W-:-:S04]  /*56e0*/  ULOP3.LUT UR47, UR61, UR47, URZ, 0x3c, !UPT ;  /* 0x0000002f3d2f7292 */ /* 0x000fc8000f8e3c3f */
[----:B------:R-:W-:Y:S08]  /*56f0*/  @P2 BRA `(.L_x_1351) ;  /* 0x0000000000382947 */ /* 0x000ff00003800000 */
[----:B------:R-:W-:Y:S05]  /*5700*/  @!P0 BRA `(.L_x_1352) ;  /* 0x0000000000048947 */ /* 0x000fea0003800000 */
[----:B------:R-:W-:Y:S01]  /*5710*/  BPT.TRAP 0x1 ;  /* 0x000000040000795c */ /* 0x000fe20000300000 */
.L_x_1352:
        /* <DEDUP_REMOVED lines=9> */
.L_x_1353:
[----:B-1----:R-:W-:Y:S05]  /*57b0*/  @P1 BRA `(.L_x_1351) ;  /* 0x0000000000081947 */ /* 0x002fea0003800000 */
[----:B------:R-:W1:Y:S02]  /*57c0*/  SYNCS.PHASECHK.TRANS64.TRYWAIT P1, [UR6+0x28830], R3 ;  /* 0x02883003ff0075a7 */ /* 0x000e640008020146 */
[----:B-1----:R-:W-:Y:S05]  /*57d0*/  @!P1 BRA `(.L_x_1354) ;  /* 0x0000012400209947 */ /* 0x002fea0003800000 */
.L_x_1351:
        /* <DEDUP_REMOVED lines=48> */
.L_x_1356:
[----:B------:R-:W-:Y:S01]  /*5ae0*/  ULEA UR6, UR60, UR41, 0x3 ;  /* 0x000000293c067291 */ /* 0x000fe2000f8e183f */
[----:B------:R-:W-:-:S05]  /*5af0*/  IMAD.U32 R3, RZ, RZ, UR61 ;  /* 0x0000003dff037e24 */ /* 0x000fca000f8e00ff */
[----:B------:R-:W-:-:S04]  /*5b00*/  SHF.L.U32 R3, R3, 0x1f, RZ ;  /* 0x0000001f03037819 */ /* 0x000fc800000006ff */
[----:B------:R0:W1:Y:S01]  /*5b10*/  SYNCS.PHASECHK.TRANS64.TRYWAIT P1, [UR6+0x28850], R3 ;  /* 0x02885003ff0075a7 */ /* 0x0000620008020146 */
[----:B------:R-:W-:Y:S05]  /*5b20*/  @!P0 BRA `(.L_x_1357) ;  /* 0x0000000000048947 */ /* 0x000fea0003800000 */
[----:B------:R-:W-:Y:S01]  /*5b30*/  BPT.TRAP 0x1 ;  /* 0x000000040000795c */ /* 0x000fe20000300000 */
.L_x_1357:
[----:B-1----:R-:W-:Y:S05]  /*5b40*/  @P1 BRA `(.L_x_1355) ;  /* 0x0000000000081947 */ /* 0x002fea0003800000 */
[----:B------:R-:W1:Y:S02]  /*5b50*/  SYNCS.PHASECHK.TRANS64.TRYWAIT P1, [UR6+0x28850], R3 ;  /* 0x02885003ff0075a7 */ /* 0x000e640008020146 */
[----:B-1----:R-:W-:Y:S05]  /*5b60*/  @!P1 BRA `(.L_x_1358) ;  /* 0x0000012000549947 */ /* 0x002fea0003800000 */
.L_x_1355:
        /* <DEDUP_REMOVED lines=49> */
.L_x_1359:
[----:B------:R-:W-:Y:S01]  /*5e80*/  UISETP.NE.AND UP1, UPT, UR51, URZ, UPT ;  /* 0x0000003f3300728c */ /* 0x000fe2000bf25270 */
[----:B------:R-:W-:Y:S01]  /*5e90*/  FMUL.FTZ R154, R36, UR58 ;  /* 0x0000003a249a7c20 */ /* 0x000fe20008410000 */
[----:B------:R-:W-:Y:S01]  /*5ea0*/  FMUL.FTZ R36, R62, UR58 ;  /* 0x0000003a3e247c20 */ /* 0x000fe20008410000 */
[----:B------:R-:W-:Y:S02]  /*5eb0*/  VIADD R62, R17, UR37 ;  /* 0x00000025113e7c36 */ /* 0x000fe40008000000 */
[----:B------:R-:W-:Y:S01]  /*5ec0*/  FMUL.FTZ R153, R33, UR58 ;  /* 0x0000003a21997c20 */ /* 0x000fe20008410000 */
[----:B------:R-:W-:Y:S01]  /*5ed0*/  FMUL.FTZ R33, R46, UR58 ;  /* 0x0000003a2e217c20 */ /* 0x000fe20008410000 */
[----:B------:R-:W-:Y:S01]  /*5ee0*/  PLOP3.LUT P1, PT, PT, PT, UP1, 0x80, 0x0 ;  /* 0x000000000000781c */ /* 0x000fe20003f2f018 */
[----:B------:R-:W-:Y:S01]  /*5ef0*/  ULEA UR6, UR46, UR41, 0x3 ;  /* 0x000000292e067291 */ /* 0x000fe2000f8e183f */
[----:B------:R-:W-:Y:S01]  /*5f00*/  PLOP3.LUT P2, PT, PT, PT, UP1, 0x80, 0x0 ;  /* 0x000000000000781c */ /* 0x000fe20003f4f018 */
[----:B------:R-:W-:Y:S01]  /*5f10*/  FMUL.FTZ R15, R34, UR58 ;  /* 0x0000003a220f7c20 */ /* 0x000fe20008410000 */
[----:B------:R-:W-:Y:S01]  /*5f20*/  FMUL.FTZ R158, R44, UR58 ;  /* 0x0000003a2c9e7c20 */ /* 0x000fe20008410000 */
[----:B------:R-:W-:Y:S01]  /*5f30*/  @UP1 ULDC UR7, c[0x0][0x44c] ;  /* 0x0001130000071ab9 */ /* 0x000fe20000000800 */
[----:B------:R-:W-:Y:S01]  /*5f40*/  FMUL.FTZ R34, R63, UR58 ;  /* 0x0000003a3f227c20 */ /* 0x000fe20008410000 */
[----:B------:R-:W-:Y:S01]  /*5f50*/  FMUL.FTZ R44, R82, UR58 ;  /* 0x0000003a522c7c20 */ /* 0x000fe20008410000 */
[----:B------:R-:W-:Y:S01]  /*5f60*/  UIADD3 UR6, UR6, 0x28840, URZ ;  /* 0x0002884006067890 */ /* 0x000fe2000fffe03f */
[----:B------:R-:W-:-:S02]  /*5f70*/  IMAD.SHL.U32 R82, R7, 0x80, RZ ;  /* 0x0000008007527824 */ /* 0x000fc400078e00ff */
[----:B------:R-:W-:Y:S01]  /*5f80*/  FMUL.FTZ R13, R29, UR58 ;  /* 0x0000003a1d0d7c20 */ /* 0x000fe20008410000 */
[----:B------:R-:W-:Y:S01]  /*5f90*/  FMUL.FTZ R29, R50, UR58 ;  /* 0x0000003a321d7c20 */ /* 0x000fe20008410000 */
[----:B------:R-:W-:Y:S01]  /*5fa0*/  FMUL.FTZ R20, R51, UR58 ;  /* 0x0000003a33147c20 */ /* 0x000fe20008410000 */
[----:B------:R-:W-:Y:S01]  /*5fb0*/  @P1 IMAD.HI.U32 R46, R62, UR7, RZ ;  /* 0x000000073e2e1c27 */ /* 0x000fe2000f8e00ff */
[----:B------:R-:W-:Y:S01]  /*5fc0*/  @UP1 ULDC UR7, c[0x0][0x450] ;  /* 0x0001140000071ab9 */ /* 0x000fe20000000800 */
[----:B------:R-:W-:Y:S02]  /*5fd0*/  UISETP.NE.AND UP0, UPT, UR50, URZ, UPT ;  /* 0x0000003f3200728c */ /* 0x000fe4000bf05270 */
[----:B------:R-:W-:Y:S01]  /*5fe0*/  FMUL.FTZ R12, R28, UR58 ;  /* 0x0000003a1c0c7c20 */ /* 0x000fe20008410000 */
[----:B------:R-:W-:Y:S01]  /*5ff0*/  FMUL.FTZ R50, R52, UR58 ;  /* 0x0000003a34327c20 */ /* 0x000fe20008410000 */
[----:B------:R-:W-:Y:S01]  /*6000*/  @P2 SHF.R.U32.HI R62, RZ, UR7, R46 ;  /* 0x00000007ff3e2c19 */ /* 0x000fe2000801162e */
[----:B------:R-:W-:Y:S01]  /*6010*/  FMUL.FTZ R51, R53, UR58 ;  /* 0x0000003a35337c20 */ /* 0x000fe20008410000 */
[----:B0-----:R-:W-:Y:S01]  /*6020*/  FMUL.FTZ R3, R24, UR58 ;  /* 0x0000003a18037c20 */ /* 0x001fe20008410000 */
[----:B------:R-:W-:Y:S01]  /*6030*/  FMUL.FTZ R4, R25, UR58 ;  /* 0x0000003a19047c20 */ /* 0x000fe20008410000 */
[----:B------:R-:W-:Y:S01]  /*6040*/  FMUL.FTZ R8, R26, UR58 ;  /* 0x0000003a1a087c20 */ /* 0x000fe20008410000 */
[----:B------:R-:W0:Y:S01]  /*6050*/  SHFL.IDX PT, R63, R62, RZ, 0x1c1f ;  /* 0x001c1fff3e3f7589 */ /* 0x000e2200000e0000 */
        /* <DEDUP_REMOVED lines=22> */
[----:B------:R-:W-:Y:S01]  /*61c0*/  IADD3 R55, -R82, 0x1, RZ ;  /* 0x0000000152377810 */ /* 0x000fe20007ffe1ff */
        /* <DEDUP_REMOVED lines=27> */
[----:B------:R-:W-:Y:S01]  /*6380*/  IMAD R55, R16, -0x2, R55 ;  /* 0xfffffffe10377824 */ /* 0x000fe200078e0237 */
[----:B------:R-:W1:Y:S01]  /*6390*/  MUFU.TANH R3, R3 ;  /* 0x0000000300037308 */ /* 0x000e620000002400 */
[----:B------:R-:W-:Y:S01]  /*63a0*/  IMAD.U32 R54, RZ, RZ, UR45 ;  /* 0x0000002dff367e24 */ /* 0x000fe2000f8e00ff */
[----:B------:R-:W-:Y:S01]  /*63b0*/  SYNCS.ARRIVE.TRANS64.RED.A1T0 RZ, [UR6], RZ ;  /* 0x000000ffffff79a7 */ /* 0x000fe20008100406 */
[----:B------:R-:W-:-:S03]  /*63c0*/  ULOP3.LUT UR6, URZ, UR56, URZ, 0x33, !UPT ;  /* 0x000000383f067292 */ /* 0x000fc6000f8e333f */
[----:B------:R-:W-:Y:S02]  /*63d0*/  IADD3 R55, -R54, UR38, R55 ;  /* 0x0000002636377c10 */ /* 0x000fe4000fffe137 */
[----:B------:R-:W2:Y:S03]  /*63e0*/  MUFU.TANH R4, R4 ;  /* 0x0000000400047308 */ /* 0x000ea60000002400 */
[C---:B------:R-:W-:Y:S02]  /*63f0*/  VIADD R86, R55.reuse, UR57 ;  /* 0x0000003937567c36 */ /* 0x040fe40008000000 */
[----:B------:R-:W-:Y:S02]  /*6400*/  VIADD R87, R55, UR6 ;  /* 0x0000000637577c36 */ /* 0x000fe40008000000 */
[--C-:B0-----:R-:W-:Y:S01]  /*6410*/  IMAD.IADD R64, R86, 0x1, R63.reuse ;  /* 0x0000000156407824 */ /* 0x101fe200078e023f */
[----:B------:R-:W0:Y:S01]  /*6420*/  MUFU.TANH R8, R8 ;  /* 0x0000000800087308 */ /* 0x000e220000002400 */
[----:B------:R-:W-:-:S07]  /*6430*/  IMAD.IADD R66, R87, 0x1, R63 ;  /* 0x0000000157427824 */ /* 0x000fce00078e023f */
        /* <DEDUP_REMOVED lines=75> */
.L_x_1362:
[----:B------:R-:W-:-:S05]  /*68f0*/  IMAD.U32 R65, RZ, RZ, UR53 ;  /* 0x00000035ff417e24 */ /* 0x000fca000f8e00ff */
[----:B------:R-:W-:-:S13]  /*6900*/  ISETP.NE.AND P1, PT, R65, 0x1, PT ;  /* 0x000000014100780c */ /* 0x000fda0003f25270 */
[----:B------:R-:W1:Y:S02]  /*6910*/  @P1 LDC.64 R54, c[0x0][0x9e8] ;  /* 0x00027a00ff361b82 */ /* 0x000e640000000a00 */
[----:B-1----:R-:W-:-:S05]  /*6920*/  @P1 IMAD.HI.U32 R54, R63, R54, RZ ;  /* 0x000000363f361227 */ /* 0x002fca00078e00ff */
[----:B------:R-:W-:-:S07]  /*6930*/  @P1 SHF.R.U32.HI R63, RZ, R55, R54 ;  /* 0x00000037ff3f1219 */ /* 0x000fce0000011636 */
.L_x_1363:
[----:B------:R-:W-:Y:S05]  /*6940*/  BSYNC B0 ;  /* 0x0000000000007941 */ /* 0x000fea0003800000 */
.L_x_1361:
[----:B------:R-:W-:-:S04]  /*6950*/  IMAD R63, R63, R65, -R82 ;  /* 0x000000413f3f7224 */ /* 0x000fc800078e0a52 */
[----:B------:R-:W-:-:S05]  /*6960*/  IMAD R63, R16, -0x2, R63 ;  /* 0xfffffffe103f7824 */ /* 0x000fca00078e023f */
[----:B------:R-:W-:Y:S02]  /*6970*/  VIADDMNMX R64, R63, R65, R64, PT ;  /* 0x000000413f407246 */ /* 0x000fe40003800140 */
[----:B------:R-:W-:-:S07]  /*6980*/  VIMNMX R66, R66, R63, !PT ;  /* 0x0000003f42427248 */ /* 0x000fce0007fe0100 */
.L_x_1360:
[----:B------:R-:W-:Y:S01]  /*6990*/  ISETP.GT.AND P1, PT, R7, -0x1, PT ;  /* 0xffffffff0700780c */ /* 0x000fe20003f24270 */
[----:B------:R-:W1:Y:S01]  /*69a0*/  SHFL.IDX PT, R62, R62, 0x1, 0x1c1f ;  /* 0x003c1f003e3e7f89 */ /* 0x000e6200000e0000 */
[----:B------:R-:W-:Y:S02]  /*69b0*/  UISETP.NE.AND UP0, UPT, UR50, URZ, UPT ;  /* 0x0000003f3200728c */ /* 0x000fe4000bf05270 */
[C---:B------:R-:W-:Y:S02]  /*69c0*/  ISETP.GT.AND P2, PT, R66.reuse, 0x1, P1 ;  /* 0x000000014200780c */ /* 0x040fe40000f44270 */
[----:B------:R-:W-:Y:S02]  /*69d0*/  ISETP.GT.AND P3, PT, R66, 0x8, P1 ;  /* 0x000000084200780c */ /* 0x000fe40000f64270 */
[C---:B------:R-:W-:Y:S02]  /*69e0*/  ISETP.LT.OR P2, PT, R64.reuse, 0x2, P2 ;  /* 0x000000024000780c */ /* 0x040fe40001741670 */
[----:B------:R-:W-:-:S02]  /*69f0*/  ISETP.LT.OR P3, PT, R64, 0x9, P3 ;  /* 0x000000094000780c */ /* 0x000fc40001f61670 */
[----:B------:R-:W-:Y:S02]  /*6a00*/  ISETP.GT.AND P6, PT, R66, RZ, P1 ;  /* 0x000000ff4200720c */ /* 0x000fe40000fc4270 */
[----:B------:R-:W-:Y:S02]  /*6a10*/  FSEL R169, R4, -INF , !P2 ;  /* 0xff80000004a97808 */ /* 0x000fe40005000000 */
[----:B------:R-:W-:Y:S02]  /*6a20*/  ISETP.GT.AND P2, PT, R66, 0x18, P1 ;  /* 0x000000184200780c */ /* 0x000fe40000f44270 */
[----:B------:R-:W-:Y:S02]  /*6a30*/  FSEL R173, R12, -INF , !P3 ;  /* 0xff8000000cad7808 */ /* 0x000fe40005800000 */
[----:B------:R-:W-:Y:S02]  /*6a40*/  ISETP.GT.AND P3, PT, R66, 0x19, P1 ;  /* 0x000000194200780c */ /* 0x000fe40000f64270 */
[----:B------:R-:W-:-:S02]  /*6a50*/  ISETP.LT.OR P6, PT, R64, 0x1, P6 ;  /* 0x000000014000780c */ /* 0x000fc400037c1670 */
[C---:B------:R-:W-:Y:S02]  /*6a60*/  ISETP.LT.OR P2, PT, R64.reuse, 0x19, P2 ;  /* 0x000000194000780c */ /* 0x040fe40001741670 */
[----:B------:R-:W-:Y:S02]  /*6a70*/  ISETP.LT.OR P3, PT, R64, 0x1a, P3 ;  /* 0x0000001a4000780c */ /* 0x000fe40001f61670 */
[C---:B------:R-:W-:Y:S02]  /*6a80*/  ISETP.GT.AND P5, PT, R66.reuse, 0x9, P1 ;  /* 0x000000094200780c */ /* 0x040fe40000fa4270 */
[----:B------:R-:W-:Y:S02]  /*6a90*/  FSEL R163, R3, -INF , !P6 ;  /* 0xff80000003a37808 */ /* 0x000fe40007000000 */
[C---:B------:R-:W-:Y:S02]  /*6aa0*/  ISETP.GT.AND P4, PT, R66.reuse, 0x10, P1 ;  /* 0x000000104200780c */ /* 0x040fe40000f84270 */
[----:B------:R-:W-:-:S02]  /*6ab0*/  ISETP.GT.AND P6, PT, R66, 0x11, P1 ;  /* 0x000000114200780c */ /* 0x000fc40000fc4270 */
[----:B0-----:R-:W-:Y:S02]  /*6ac0*/  FSEL R183, R154, -INF , !P2 ;  /* 0xff8000009ab77808 */ /* 0x001fe40005000000 */
[C---:B------:R-:W-:Y:S02]  /*6ad0*/  ISETP.GT.AND P2, PT, R66.reuse, 0x29, P1 ;  /* 0x000000294200780c */ /* 0x040fe40000f44270 */
[----:B------:R-:W-:Y:S02]  /*6ae0*/  FSEL R179, R155, -INF , !P3 ;  /* 0xff8000009bb37808 */ /* 0x000fe40005800000 */
        /* <DEDUP_REMOVED lines=10> */
[C---:B------:R-:W-:Y:S02]  /*6b90*/  ISETP.GT.AND P4, PT, R66.reuse, 0x21, P1 ;  /* 0x000000214200780c */ /* 0x040fe40000f84270 */
[----:B------:R-:W-:Y:S02]  /*6ba0*/  ISETP.GT.AND P6, PT, R66, 0x28, P1 ;  /* 0x000000284200780c */ /* 0x000fe40000fc4270 */
[----:B------:R-:W-:Y:S02]  /*6bb0*/  FSEL R161, R159, -INF , !P2 ;  /* 0xff8000009fa17808 */ /* 0x000fe40005000000 */
[----:B------:R-:W-:Y:S01]  /*6bc0*/  FSEL R159, R48, -INF , !P3 ;  /* 0xff800000309f7808 */ /* 0x000fe20005800000 */
[----:B-1----:R-:W-:Y:S01]  /*6bd0*/  IMAD.IADD R48, R86, 0x1, R62 ;  /* 0x0000000156307824 */ /* 0x002fe200078e023e */
[----:B------:R-:W-:-:S02]  /*6be0*/  ISETP.GT.AND P3, PT, R66, 0x41, P1 ;  /* 0x000000414200780c */ /* 0x000fc40000f64270 */
[C---:B------:R-:W-:Y:S02]  /*6bf0*/  ISETP.LT.OR P5, PT, R64.reuse, 0x21, P5 ;  /* 0x000000214000780c */ /* 0x040fe40002fa1670 */
[C---:B------:R-:W-:Y:S02]  /*6c00*/  ISETP.LT.OR P4, PT, R64.reuse, 0x22, P4 ;  /* 0x000000224000780c */ /* 0x040fe40002781670 */
[C---:B------:R-:W-:Y:S02]  /*6c10*/  ISETP.LT.OR P6, PT, R64.reuse, 0x29, P6 ;  /* 0x000000294000780c */ /* 0x040fe400037c1670 */
[----:B------:R-:W-:Y:S02]  /*6c20*/  ISETP.LT.OR P3, PT, R64, 0x42, P3 ;  /* 0x000000424000780c */ /* 0x000fe40001f61670 */
[----:B------:R-:W-:Y:S02]  /*6c30*/  FSEL R175, R156, -INF , !P5 ;  /* 0xff8000009caf7808 */ /* 0x000fe40006800000 */
[----:B------:R-:W-:-:S02]  /*6c40*/  ISETP.GT.AND P5, PT, R66, 0x31, P1 ;  /* 0x000000314200780c */ /* 0x000fc40000fa4270 */
[----:B------:R-:W-:Y:S02]  /*6c50*/  FSEL R171, R157, -INF , !P4 ;  /* 0xff8000009dab7808 */ /* 0x000fe40006000000 */
[----:B------:R-:W-:Y:S02]  /*6c60*/  FSEL R167, R158, -INF , !P6 ;  /* 0xff8000009ea77808 */ /* 0x000fe40007000000 */
[C---:B------:R-:W-:Y:S02]  /*6c70*/  ISETP.GT.AND P4, PT, R66.reuse, 0x38, P1 ;  /* 0x000000384200780c */ /* 0x040fe40000f84270 */
[C---:B------:R-:W-:Y:S02]  /*6c80*/  ISETP.GT.AND P6, PT, R66.reuse, 0x39, P1 ;  /* 0x000000394200780c */ /* 0x040fe40000fc4270 */
[----:B------:R-:W-:Y:S02]  /*6c90*/  ISETP.GT.AND P2, PT, R66, 0x40, P1 ;  /* 0x000000404200780c */ /* 0x000fe40000f44270 */
[----:B------:R-:W-:-:S02]  /*6ca0*/  FSEL R77, R53, -INF , !P3 ;  /* 0xff800000354d7808 */ /* 0x000fc40005800000 */
        /* <DEDUP_REMOVED lines=8> */
[----:B------:R-:W-:Y:S01]  /*6d30*/  FSEL R83, R50, -INF , !P4 ;  /* 0xff80000032537808 */ /* 0x000fe20006000000 */
[----:B------:R-:W-:Y:S01]  /*6d40*/  IMAD.IADD R50, R87, 0x1, R62 ;  /* 0x0000000157327824 */ /* 0x000fe200078e023e */
[----:B------:R-:W-:Y:S02]  /*6d50*/  FSEL R81, R51, -INF , !P6 ;  /* 0xff80000033517808 */ /* 0x000fe40007000000 */
[----:B------:R-:W-:Y:S02]  /*6d60*/  FSEL R79, R52, -INF , !P2 ;  /* 0xff800000344f7808 */ /* 0x000fe40005000000 */
[----:B------:R-:W-:-:S02]  /*6d70*/  ISETP.GT.AND P4, PT, R66, 0x49, P1 ;  /* 0x000000494200780c */ /* 0x000fc40000f84270 */
[C---:B------:R-:W-:Y:S02]  /*6d80*/  ISETP.GT.AND P6, PT, R66.reuse, 0x50, P1 ;  /* 0x000000504200780c */ /* 0x040fe40000fc4270 */
[----:B------:R-:W-:Y:S02]  /*6d90*/  ISETP.GT.AND P2, PT, R66, 0x51, P1 ;  /* 0x000000514200780c */ /* 0x000fe40000f44270 */
        /* <DEDUP_REMOVED lines=12> */
[C---:B------:R-:W-:Y:S02]  /*6e60*/  ISETP.GT.AND P4, PT, R66.reuse, 0x60, P1 ;  /* 0x000000604200780c */ /* 0x040fe40000f84270 */
[C---:B------:R-:W-:Y:S02]  /*6e70*/  ISETP.GT.AND P6, PT, R66.reuse, 0x61, P1 ;  /* 0x000000614200780c */ /* 0x040fe40000fc4270 */
[----:B------:R-:W-:Y:S02]  /*6e80*/  ISETP.GT.AND P2, PT, R66, 0x68, P1 ;  /* 0x000000684200780c */ /* 0x000fe40000f44270 */
[----:B------:R-:W-:-:S02]  /*6e90*/  FSEL R59, R70, -INF , !P3 ;  /* 0xff800000463b7808 */ /* 0x000fc40005800000 */
[----:B------:R-:W-:Y:S02]  /*6ea0*/  PLOP3.LUT P3, PT, PT, PT, UP0, 0x40, 0x0 ;  /* 0x000000000000781c */ /* 0x000fe40003f6e808 */
[C---:B------:R-:W-:Y:S02]  /*6eb0*/  ISETP.LT.OR P5, PT, R64.reuse, 0x5a, P5 ;  /* 0x0000005a4000780c */ /* 0x040fe40002fa1670 */
[C---:B------:R-:W-:Y:S02]  /*6ec0*/  ISETP.LT.OR P4, PT, R64.reuse, 0x61, P4 ;  /* 0x000000614000780c */ /* 0x040fe40002781670 */
[C---:B------:R-:W-:Y:S02]  /*6ed0*/  ISETP.LT.OR P6, PT, R64.reuse, 0x62, P6 ;  /* 0x000000624000780c */ /* 0x040fe400037c1670 */
[----:B------:R-:W-:Y:S02]  /*6ee0*/  ISETP.LT.OR P2, PT, R64, 0x69, P2 ;  /* 0x000000694000780c */ /* 0x000fe40001741670 */
        /* <DEDUP_REMOVED lines=11> */
[----:B------:R-:W-:Y:S02]  /*6fa0*/  ISETP.LT.OR P2, PT, R64, 0x7a, P2 ;  /* 0x0000007a4000780c */ /* 0x000fe40001741670 */
[----:B------:R-:W-:-:S02]  /*6fb0*/  FSEL R57, R80, -INF , !P5 ;  /* 0xff80000050397808 */ /* 0x000fc40006800000 */
[----:B------:R-:W-:Y:S02]  /*6fc0*/  FSEL R53, R74, -INF , !P4 ;  /* 0xff8000004a357808 */ /* 0x000fe40006000000 */
[----:B------:R-:W-:Y:S02]  /*6fd0*/  FSEL R51, R84, -INF , !P6 ;  /* 0xff80000054337808 */ /* 0x000fe40007000000 */
[----:B------:R-:W-:Y:S01]  /*6fe0*/  FSEL R49, R78, -INF , !P2 ;  /* 0xff8000004e317808 */ /* 0x000fe20005000000 */
[----:B------:R-:W-:Y:S06]  /*6ff0*/  @P3 BRA `(.L_x_1364) ;  /* 0x00000000005c3947 */ /* 0x000fec0003800000 */
        /* <DEDUP_REMOVED lines=13> */
.L_x_1366:
[----:B------:R-:W-:-:S05]  /*70d0*/  IMAD.U32 R4, RZ, RZ, UR53 ;  /* 0x00000035ff047e24 */ /* 0x000fca000f8e00ff */
[----:B------:R-:W-:-:S13]  /*70e0*/  ISETP.NE.AND P2, PT, R4, 0x1, PT ;  /* 0x000000010400780c */ /* 0x000fda0003f45270 */
[----:B------:R-:W0:Y:S02]  /*70f0*/  @P2 LDC.64 R12, c[0x0][0x9e8] ;  /* 0x00027a00ff0c2b82 */ /* 0x000e240000000a00 */
[----:B0-----:R-:W-:-:S05]  /*7100*/  @P2 IMAD.HI.U32 R12, R3, R12, RZ ;  /* 0x0000000c030c2227 */ /* 0x001fca00078e00ff */
[----:B------:R-:W-:-:S07]  /*7110*/  @P2 SHF.R.U32.HI R3, RZ, R13, R12 ;  /* 0x0000000dff032219 */ /* 0x000fce000001160c */
.L_x_1367:
[----:B------:R-:W-:Y:S05]  /*7120*/  BSYNC B0 ;  /* 0x0000000000007941 */ /* 0x000fea0003800000 */
.L_x_1365:
[----:B------:R-:W-:-:S04]  /*7130*/  IMAD R3, R3, R4, -R82 ;  /* 0x0000000403037224 */ /* 0x000fc800078e0a52 */
[----:B------:R-:W-:-:S05]  /*7140*/  IMAD R3, R16, -0x2, R3 ;  /* 0xfffffffe10037824 */ /* 0x000fca00078e0203 */
[----:B------:R-:W-:Y:S02]  /*7150*/  VIADDMNMX R48, R3, R4, R48, PT ;  /* 0x0000000403307246 */ /* 0x000fe40003800130 */
[----:B------:R-:W-:-:S07]  /*7160*/  VIMNMX R50, R50, R3, !PT ;  /* 0x0000000332327248 */ /* 0x000fce0007fe0100 */
.L_x_1364:
[----:B------:R-:W-:Y:S02]  /*7170*/  FMNMX.FTZ R4, R163, R5, !PT ;  /* 0x00000005a3047209 */ /* 0x000fe40007810000 */
[C---:B------:R-:W-:Y:S02]  /*7180*/  ISETP.GT.AND P6, PT, R50.reuse, 0x1, P1 ;  /* 0x000000013200780c */ /* 0x040fe40000fc4270 */
        /* <DEDUP_REMOVED lines=35> */
[C---:B------:R-:W-:Y:S02]  /*73c0*/  ISETP.LT.OR P3, PT, R48.reuse, 0x19, P3 ;  /* 0x000000193000780c */ /* 0x040fe40001f61670 */
[----:B------:R-:W-:Y:S02]  /*73d0*/  FMNMX.FTZ R4, R73, R4, !PT ;  /* 0x0000000449047209 */ /* 0x000fe40007810000 */
[----:B------:R-:W-:Y:S02]  /*73e0*/  ISETP.LT.OR P4, PT, R48, 0x1a, P4 ;  /* 0x0000001a3000780c */ /* 0x000fe40002781670 */
[----:B------:R-:W-:Y:S02]  /*73f0*/  FMNMX.FTZ R4, R65, R4, !PT ;  /* 0x0000000441047209 */ /* 0x000fe40007810000 */
[----:B------:R-:W-:-:S02]  /*7400*/  FSEL R165, R26, -INF , !P3 ;  /* 0xff8000001aa57808 */ /* 0x000fc40005800000 */
[----:B------:R-:W-:Y:S02]  /*7410*/  FMNMX.FTZ R4, R67, R4, !PT ;  /* 0x0000000443047209 */ /* 0x000fe40007810000 */
[----:B------:R-:W-:Y:S02]  /*7420*/  FSEL R25, R25, -INF , !P4 ;  /* 0xff80000019197808 */ /* 0x000fe40006000000 */
[----:B------:R-:W-:Y:S02]  /*7430*/  FMNMX.FTZ R4, R69, R4, !PT ;  /* 0x0000000445047209 */ /* 0x000fe40007810000 */
[C---:B------:R-:W-:Y:S02]  /*7440*/  ISETP.GT.AND P3, PT, R50.reuse, 0x28, P1 ;  /* 0x000000283200780c */ /* 0x040fe40000f64270 */
[----:B------:R-:W-:Y:S02]  /*7450*/  FMNMX.FTZ R4, R71, R4, !PT ;  /* 0x0000000447047209 */ /* 0x000fe40007810000 */
[----:B------:R-:W-:-:S02]  /*7460*/  ISETP.GT.AND P4, PT, R50, 0x29, P1 ;  /* 0x000000293200780c */ /* 0x000fc40000f84270 */
[----:B------:R-:W-:Y:S02]  /*7470*/  FMNMX.FTZ R4, R63, R4, !PT ;  /* 0x000000043f047209 */ /* 0x000fe40007810000 */
[C---:B------:R-:W-:Y:S02]  /*7480*/  ISETP.LT.OR P3, PT, R48.reuse, 0x29, P3 ;  /* 0x000000293000780c */ /* 0x040fe40001f61670 */
        /* <DEDUP_REMOVED lines=23> */
[----:B------:R-:W-:Y:S01]  /*7600*/  ISETP.GT.AND P5, PT, R50, RZ, P1 ;  /* 0x000000ff3200720c */ /* 0x000fe20000fa4270 */
[-CC-:B------:R-:W-:Y:S01]  /*7610*/  FFMA.FTZ R11, R163, R4.reuse, -R12.reuse ;  /* 0x00000004a30b7223 */ /* 0x180fe2000001080c */
[----:B------:R-:W-:Y:S01]  /*7620*/  FSEL R163, R14, -INF , !P2 ;  /* 0xff8000000ea37808 */ /* 0x000fe20005000000 */
[-CC-:B------:R-:W-:Y:S01]  /*7630*/  FFMA.FTZ R182, R173, R4.reuse, -R12.reuse ;  /* 0x00000004adb67223 */ /* 0x180fe2000001080c */
[----:B------:R-:W-:Y:S01]  /*7640*/  ISETP.LT.OR P5, PT, R48, 0x1, P5 ;  /* 0x000000013000780c */ /* 0x000fe20002fa1670 */
[-CC-:B------:R-:W-:Y:S01]  /*7650*/  FFMA.FTZ R176, R177, R4.reuse, -R12.reuse ;  /* 0x00000004b1b07223 */ /* 0x180fe2000001080c */
[----:B------:R-:W-:Y:S01]  /*7660*/  ISETP.GT.AND P2, PT, R50, 0x21, P1 ;  /* 0x000000213200780c */ /* 0x000fe20000f44270 */
[-CC-:B------:R-:W-:Y:S01]  /*7670*/  FFMA.FTZ R15, R181, R4.reuse, -R12.reuse ;  /* 0x00000004b50f7223 */ /* 0x180fe2000001080c */
[----:B------:R-:W-:Y:S01]  /*7680*/  FSEL R193, R8, -INF , !P5 ;  /* 0xff80000008c17808 */ /* 0x000fe20006800000 */
        /* <DEDUP_REMOVED lines=16> */
[----:B------:R-:W-:Y:S01]  /*7790*/  FADD.FTZ R51, -R10, R5 ;  /* 0x000000050a337221 */ /* 0x000fe20000010100 */
        /* <DEDUP_REMOVED lines=21> */
[----:B------:R-:W-:Y:S01]  /*78f0*/  FFMA.FTZ R53, R53, R4, -R12 ;  /* 0x0000000435357223 */ /* 0x000fe2000001080c */
[----:B------:R-:W-:Y:S01]  /*7900*/  FMNMX.FTZ R8, R173, R8, !PT ;  /* 0x00000008ad087209 */ /* 0x000fe20007810000 */
[----:B------:R-:W-:Y:S01]  /*7910*/  MUFU.EX2 R11, R11 ;  /* 0x0000000b000b7308 */ /* 0x000fe20000000800 */
[----:B------:R-:W-:-:S02]  /*7920*/  ISETP.GT.AND P2, PT, R50, 0x40, P1 ;  /* 0x000000403200780c */ /* 0x000fc40000f44270 */
[----:B------:R-:W-:Y:S02]  /*7930*/  FMNMX.FTZ R8, R33, R8, !PT ;  /* 0x0000000821087209 */ /* 0x000fe40007810000 */
[----:B------:R-:W-:Y:S02]  /*7940*/  FSEL R183, R32, -INF , !P5 ;  /* 0xff80000020b77808 */ /* 0x000fe40006800000 */
[----:B------:R-:W-:Y:S01]  /*7950*/  FMNMX.FTZ R8, R177, R8, !PT ;  /* 0x00000008b1087209 */ /* 0x000fe20007810000 */
[----:B------:R-:W-:Y:S01]  /*7960*/  MUFU.EX2 R180, R180 ;  /* 0x000000b400b47308 */ /* 0x000fe20000000800 */
[----:B------:R-:W-:Y:S02]  /*7970*/  ISETP.LT.OR P4, PT, R48, 0x3a, P4 ;  /* 0x0000003a3000780c */ /* 0x000fe40002781670 */
[----:B------:R-:W-:Y:S02]  /*7980*/  FMNMX.FTZ R8, R29, R8, !PT ;  /* 0x000000081d087209 */ /* 0x000fe40007810000 */
[----:B------:R-:W-:-:S02]  /*7990*/  ISETP.GT.AND P3, PT, R50, 0x41, P1 ;  /* 0x000000413200780c */ /* 0x000fc40000f64270 */
[----:B------:R-:W-:Y:S01]  /*79a0*/  FMNMX.FTZ R8, R181, R8, !PT ;  /* 0x00000008b5087209 */ /* 0x000fe20007810000 */
[----:B------:R-:W-:Y:S01]  /*79b0*/  MUFU.EX2 R182, R182 ;  /* 0x000000b600b67308 */ /* 0x000fe20000000800 */
[----:B------:R-:W-:Y:S02]  /*79c0*/  ISETP.LT.OR P2, PT, R48, 0x41, P2 ;  /* 0x000000413000780c */ /* 0x000fe40001741670 */
[----:B------:R-:W-:Y:S02]  /*79d0*/  FSEL R179, R28, -INF , !P4 ;  /* 0xff8000001cb37808 */ /* 0x000fe40006000000 */
[----:B------:R-:W-:Y:S02]  /*79e0*/  FMNMX.FTZ R8, R183, R8, !PT ;  /* 0x00000008b7087209 */ /* 0x000fe40007810000 */
[----:B------:R-:W-:Y:S01]  /*79f0*/  ISETP.GT.AND P5, PT, R50, 0x48, P1 ;  /* 0x000000483200780c */ /* 0x000fe20000fa4270 */
[----:B------:R-:W-:Y:S01]  /*7a00*/  MUFU.EX2 R13, R13 ;  /* 0x0000000d000d7308 */ /* 0x000fe20000000800 */
[----:B------:R-:W-:Y:S01]  /*7a10*/  FSEL R195, R31, -INF , !P2 ;  /* 0xff8000001fc37808 */ /* 0x000fe20005000000 */
[----:B------:R-:W-:Y:S01]  /*7a20*/  FFMA.FTZ R31, R161, R4, -R12 ;  /* 0x00000004a11f7223 */ /* 0x000fe2000001080c */
[----:B------:R-:W-:-:S02]  /*7a30*/  ISETP.LT.OR P3, PT, R48, 0x42, P3 ;  /* 0x000000423000780c */ /* 0x000fc40001f61670 */
[----:B------:R-:W-:Y:S02]  /*7a40*/  FMNMX.FTZ R8, R179, R8, !PT ;  /* 0x00000008b3087209 */ /* 0x000fe40007810000 */
[----:B------:R-:W-:Y:S01]  /*7a50*/  ISETP.GT.AND P4, PT, R50, 0x49, P1 ;  /* 0x000000493200780c */ /* 0x000fe20000f84270 */
[----:B------:R-:W-:Y:S01]  /*7a60*/  MUFU.EX2 R176, R176 ;  /* 0x000000b000b07308 */ /* 0x000fe20000000800 */
[----:B------:R-:W-:Y:S02]  /*7a70*/  ISETP.LT.OR P5, PT, R48, 0x49, P5 ;  /* 0x000000493000780c */ /* 0x000fe40002fa1670 */
[----:B------:R-:W-:Y:S01]  /*7a80*/  FSEL R175, R27, -INF , !P3 ;  /* 0xff8000001baf7808 */ /* 0x000fe20005800000 */
[----:B------:R-:W-:Y:S01]  /*7a90*/  FFMA.FTZ R27, R171, R4, -R12 ;  /* 0x00000004ab1b7223 */ /* 0x000fe2000001080c */
[----:B------:R-:W-:Y:S02]  /*7aa0*/  FMNMX.FTZ R8, R195, R8, !PT ;  /* 0x00000008c3087209 */ /* 0x000fe40007810000 */
[----:B------:R-:W-:Y:S01]  /*7ab0*/  ISETP.GT.AND P2, PT, R50, 0x50, P1 ;  /* 0x000000503200780c */ /* 0x000fe20000f44270 */
[----:B------:R-:W-:Y:S01]  /*7ac0*/  MUFU.EX2 R15, R15 ;  /* 0x0000000f000f7308 */ /* 0x000fe20000000800 */
[----:B------:R-:W-:-:S02]  /*7ad0*/  FSEL R171, R36, -INF , !P5 ;  /* 0xff80000024ab7808 */ /* 0x000fc40006800000 */
[----:B------:R-:W-:Y:S02]  /*7ae0*/  ISETP.LT.OR P4, PT, R48, 0x4a, P4 ;  /* 0x0000004a3000780c */ /* 0x000fe40002781670 */
[----:B------:R-:W-:Y:S02]  /*7af0*/  FMNMX.FTZ R8, R175, R8, !PT ;  /* 0x00000008af087209 */ /* 0x000fe40007810000 */
[----:B------:R-:W-:Y:S01]  /*7b00*/  ISETP.GT.AND P3, PT, R50, 0x51, P1 ;  /* 0x000000513200780c */ /* 0x000fe20000f64270 */
[----:B------:R-:W-:Y:S01]  /*7b10*/  MUFU.EX2 R178, R178 ;  /* 0x000000b200b27308 */ /* 0x000fe20000000800 */
[----:B------:R-:W-:Y:S02]  /*7b20*/  ISETP.LT.OR P2, PT, R48, 0x51, P2 ;  /* 0x000000513000780c */ /* 0x000fe40001741670 */
[----:B------:R-:W-:Y:S02]  /*7b30*/  FSEL R167, R34, -INF , !P4 ;  /* 0xff80000022a77808 */ /* 0x000fe40006000000 */
[----:B------:R-:W-:-:S02]  /*7b40*/  FMNMX.FTZ R8, R171, R8, !PT ;  /* 0x00000008ab087209 */ /* 0x000fc40007810000 */
[----:B------:R-:W-:Y:S01]  /*7b50*/  ISETP.GT.AND P5, PT, R50, 0x58, P1 ;  /* 0x000000583200780c */ /* 0x000fe20000fa4270 */
[----:B------:R-:W-:Y:S01]  /*7b60*/  MUFU.EX2 R21, R21 ;  /* 0x0000001500157308 */ /* 0x000fe20000000800 */
[----:B------:R-:W-:Y:S02]  /*7b70*/  FSEL R37, R37, -INF , !P2 ;  /* 0xff80000025257808 */ /* 0x000fe40005000000 */
[----:B------:R-:W-:Y:S02]  /*7b80*/  ISETP.LT.OR P3, PT, R48, 0x52, P3 ;  /* 0x000000523000780c */ /* 0x000fe40001f61670 */
[----:B------:R-:W-:Y:S02]  /*7b90*/  FMNMX.FTZ R8, R167, R8, !PT ;  /* 0x00000008a7087209 */ /* 0x000fe40007810000 */
[----:B------:R-:W-:Y:S01]  /*7ba0*/  ISETP.GT.AND P4, PT, R50, 0x59, P1 ;  /* 0x000000593200780c */ /* 0x000fe20000f84270 */
[----:B------:R-:W-:Y:S01]  /*7bb0*/  MUFU.EX2 R172, R172 ;  /* 0x000000ac00ac7308 */ /* 0x000fe20000000800 */
[----:B------:R-:W-:-:S02]  /*7bc0*/  ISETP.LT.OR P5, PT, R48, 0x59, P5 ;  /* 0x000000593000780c */ /* 0x000fc40002fa1670 */
[----:B------:R-:W-:Y:S01]  /*7bd0*/  FSEL R161, R35, -INF , !P3 ;  /* 0xff80000023a17808 */ /* 0x000fe20005800000 */
[----:B------:R-:W-:Y:S01]  /*7be0*/  FFMA.FTZ R35, R85, R4, -R12 ;  /* 0x0000000455237223 */ /* 0x000fe2000001080c */
[----:B------:R-:W-:Y:S02]  /*7bf0*/  FMNMX.FTZ R8, R37, R8, !PT ;  /* 0x0000000825087209 */ /* 0x000fe40007810000 */
[----:B------:R-:W-:Y:S01]  /*7c00*/  ISETP.GT.AND P2, PT, R50, 0x60, P1 ;  /* 0x000000603200780c */ /* 0x000fe20000f44270 */
[----:B------:R-:W-:Y:S01]  /*7c10*/  MUFU.EX2 R27, R27 ;  /* 0x0000001b001b7308 */ /* 0x000fe20000000800 */
[----:B------:R-:W-:Y:S02]  /*7c20*/  FSEL R159, R40, -INF , !P5 ;  /* 0xff800000289f7808 */ /* 0x000fe40006800000 */
[----:B------:R-:W-:Y:S02]  /*7c30*/  ISETP.LT.OR P4, PT, R48, 0x5a, P4 ;  /* 0x0000005a3000780c */ /* 0x000fe40002781670 */
[----:B------:R-:W-:-:S02]  /*7c40*/  FMNMX.FTZ R8, R161, R8, !PT ;  /* 0x00000008a1087209 */ /* 0x000fc40007810000 */
[----:B------:R-:W-:Y:S01]  /*7c50*/  ISETP.GT.AND P3, PT, R50, 0x61, P1 ;  /* 0x000000613200780c */ /* 0x000fe20000f64270 */
[----:B------:R-:W-:Y:S01]  /*7c60*/  MUFU.EX2 R174, R174 ;  /* 0x000000ae00ae7308 */ /* 0x000fe20000000800 */
[----:B------:R-:W-:Y:S02]  /*7c70*/  ISETP.LT.OR P2, PT, R48, 0x61, P2 ;  /* 0x000000613000780c */ /* 0x000fe40001741670 */
[----:B------:R-:W-:Y:S02]  /*7c80*/  FSEL R85, R38, -INF , !P4 ;  /* 0xff80000026557808 */ /* 0x000fe40006000000 */
        /* <DEDUP_REMOVED lines=9> */
[----:B------:R-:W-:Y:S01]  /*7d20*/  FSEL R83, R39, -INF , !P3 ;  /* 0xff80000027537808 */ /* 0x000fe20005800000 */
[----:B------:R-:W-:Y:S01]  /*7d30*/  FFMA.FTZ R39, R81, R4, -R12 ;  /* 0x0000000451277223 */ /* 0x000fe2000001080c */
[----:B------:R-:W-:-:S02]  /*7d40*/  FMNMX.FTZ R8, R41, R8, !PT ;  /* 0x0000000829087209 */ /* 0x000fc40007810000 */
[----:B------:R-:W-:Y:S01]  /*7d50*/  ISETP.GT.AND P2, PT, R50, 0x70, P1 ;  /* 0x000000703200780c */ /* 0x000fe20000f44270 */
[----:B------:R-:W-:Y:S01]  /*7d60*/  MUFU.EX2 R35, R35 ;  /* 0x0000002300237308 */ /* 0x000fe20000000800 */
[----:B------:R-:W-:Y:S01]  /*7d70*/  FSEL R81, R43, -INF , !P5 ;  /* 0xff8000002b517808 */ /* 0x000fe20006800000 */
[----:B------:R-:W-:Y:S01]  /*7d80*/  FFMA.FTZ R43, R77, R4, -R12 ;  /* 0x000000044d2b7223 */ /* 0x000fe2000001080c */
[----:B------:R-:W-:Y:S02]  /*7d90*/  ISETP.LT.OR P4, PT, R48, 0x6a, P4 ;  /* 0x0000006a3000780c */ /* 0x000fe40002781670 */
[----:B------:R-:W-:Y:S02]  /*7da0*/  FMNMX.FTZ R8, R83, R8, !PT ;  /* 0x0000000853087209 */ /* 0x000fe40007810000 */
[----:B------:R-:W-:Y:S01]  /*7db0*/  ISETP.GT.AND P3, PT, R50, 0x71, P1 ;  /* 0x000000713200780c */ /* 0x000fe20000f64270 */
[----:B------:R-:W-:Y:S01]  /*7dc0*/  MUFU.EX2 R170, R170 ;  /* 0x000000aa00aa7308 */ /* 0x000fe20000000800 */
[----:B------:R-:W-:-:S02]  /*7dd0*/  ISETP.LT.OR P2, PT, R48, 0x71, P2 ;  /* 0x000000713000780c */ /* 0x000fc40001741670 */
[----:B------:R-:W-:Y:S02]  /*7de0*/  FSEL R79, R42, -INF , !P4 ;  /* 0xff8000002a4f7808 */ /* 0x000fe40006000000 */
        /* <DEDUP_REMOVED lines=8> */
[C---:B------:R-:W-:Y:S02]  /*7e70*/  ISETP.LT.OR P5, PT, R48.reuse, 0x79, P5 ;  /* 0x000000793000780c */ /* 0x040fe40002fa1670 */
[----:B------:R-:W-:Y:S01]  /*7e80*/  FSEL R77, R45, -INF , !P3 ;  /* 0xff8000002d4d7808 */ /* 0x000fe20005800000 */
[--C-:B------:R-:W-:Y:S01]  /*7e90*/  FFMA.FTZ R45, R73, R4, -R12.reuse ;  /* 0x00000004492d7223 */ /* 0x100fe2000001080c */
[----:B------:R-:W-:Y:S02]  /*7ea0*/  FMNMX.FTZ R8, R197, R8, !PT ;  /* 0x00000008c5087209 */ /* 0x000fe40007810000 */
[----:B------:R-:W-:Y:S01]  /*7eb0*/  ISETP.LT.OR P1, PT, R48, 0x7a, P1 ;  /* 0x0000007a3000780c */ /* 0x000fe20000f21670 */
[----:B------:R-:W-:Y:S01]  /*7ec0*/  MUFU.EX2 R43, R43 ;  /* 0x0000002b002b7308 */ /* 0x000fe20000000800 */
[----:B------:R-:W-:Y:S01]  /*7ed0*/  FSEL R199, R47, -INF , !P5 ;  /* 0xff8000002fc77808 */ /* 0x000fe20006800000 */
[----:B------:R-:W-:Y:S01]  /*7ee0*/  FFMA.FTZ R47, R67, R4, -R12 ;  /* 0x00000004432f7223 */ /* 0x000fe2000001080c */
[----:B------:R-:W-:-:S02]  /*7ef0*/  FMNMX.FTZ R8, R77, R8, !PT ;  /* 0x000000084d087209 */ /* 0x000fc40007810000 */
[----:B------:R-:W-:Y:S02]  /*7f00*/  FSEL R75, R46, -INF , !P1 ;  /* 0xff8000002e4b7808 */ /* 0x000fe40004800000 */
        /* <DEDUP_REMOVED lines=58> */
[-C--:B------:R-:W-:Y:S01]  /*82b0*/  FFMA.FTZ R79, R79, R4.reuse, -R10 ;  /* 0x000000044f4f7223 */ /* 0x080fe2000001080a */
[----:B------:R-:W-:Y:S01]  /*82c0*/  FADD.FTZ R59, R13, R0 ;  /* 0x000000000d3b7221 */ /* 0x000fe20000010000 */
[-CC-:B------:R-:W-:Y:S01]  /*82d0*/  FFMA.FTZ R197, R197, R4.reuse, -R10.reuse ;  /* 0x00000004c5c57223 */ /* 0x180fe2000001080a */
[----:B------:R-:W0:Y:S01]  /*82e0*/  MUFU.EX2 R51, R51 ;  /* 0x0000003300337308 */ /* 0x000e220000000800 */
[----:B-1----:R-:W-:Y:S01]  /*82f0*/  FADD.FTZ R63, R12, R63 ;  /* 0x0000003f0c3f7221 */ /* 0x002fe20000010000 */
[----:B------:R-:W-:Y:S01]  /*8300*/  FADD.FTZ R0, R176, R59 ;  /* 0x0000003bb0007221 */ /* 0x000fe20000010000 */
[-CC-:B------:R-:W-:Y:S01]  /*8310*/  FFMA.FTZ R77, R77, R4.reuse, -R10.reuse ;  /* 0x000000044d4d7223 */ /* 0x180fe2000001080a */
[-CC-:B------:R-:W-:Y:S01]  /*8320*/  FFMA.FTZ R199, R199, R4.reuse, -R10.reuse ;  /* 0x00000004c7c77223 */ /* 0x180fe2000001080a */
[----:B------:R-:W-:Y:S01]  /*8330*/  FFMA.FTZ R10, R75, R4, -R10 ;  /* 0x000000044b0a7223 */ /* 0x000fe2000001080a */
[----:B------:R-:W-:-:S02]  /*8340*/  FADD.FTZ R59, R15, R0 ;  /* 0x000000000f3b7221 */ /* 0x000fc40000010000 */
        /* <DEDUP_REMOVED lines=14> */
[----:B------:R-:W-:-:S06]  /*8430*/  FADD.FTZ R0, R168, R59 ;  /* 0x0000003ba8007221 */ /* 0x000fcc0000010000 */
        /* <DEDUP_REMOVED lines=10> */
[----:B------:R-:W-:-:S06]  /*84e0*/  FADD.FTZ R63, R35, R0 ;  /* 0x00000000233f7221 */ /* 0x000fcc0000010000 */
[----:B------:R-:W1:Y:S01]  /*84f0*/  MUFU.EX2 R30, R30 ;  /* 0x0000001e001e7308 */ /* 0x000e620000000800 */
[----:B--2---:R-:W-:-:S07]  /*8500*/  FADD.FTZ R2, R33, R2 ;  /* 0x0000000221027221 */ /* 0x004fce0000010000 */
        /* <DEDUP_REMOVED lines=10> */
[----:B0-----:R-:W-:Y:S01]  /*85b0*/  FADD.FTZ R0, R32, R59 ;  /* 0x0000003b20007221 */ /* 0x001fe20000010000 */
[----:B------:R-:W-:-:S06]  /*85c0*/  FADD.FTZ R59, R43, R2 ;  /* 0x000000022b3b7221 */ /* 0x000fcc0000010000 */
[----:B------:R-:W0:Y:S08]  /*85d0*/  MUFU.EX2 R36, R36 ;  /* 0x0000002400247308 */ /* 0x000e300000000800 */
[----:B------:R-:W3:Y:S08]  /*85e0*/  MUFU.EX2 R167, R167 ;  /* 0x000000a700a77308 */ /* 0x000ef00000000800 */
[----:B------:R-:W4:Y:S08]  /*85f0*/  MUFU.EX2 R37, R37 ;  /* 0x0000002500257308 */ /* 0x000f300000000800 */
[----:B------:R1:W-:Y:S08]  /*8600*/  MUFU.EX2 R42, R41 ;  /* 0x00000029002a7308 */ /* 0x0003f00000000800 */
[----:B------:R-:W5:Y:S01]  /*8610*/  MUFU.EX2 R38, R38 ;  /* 0x0000002600267308 */ /* 0x000f620000000800 */
[----:B-1----:R-:W-:Y:S01]  /*8620*/  FADD.FTZ R41, R165, R0 ;  /* 0x00000000a5297221 */ /* 0x002fe20000010000 */
[----:B------:R-:W-:-:S03]  /*8630*/  FADD.FTZ R0, R166, R59 ;  /* 0x0000003ba6007221 */ /* 0x000fc60000010000 */
[----:B--2---:R-:W-:-:S03]  /*8640*/  FADD.FTZ R41, R34, R41 ;  /* 0x0000002922297221 */ /* 0x004fc60000010000 */
[----:B------:R-:W1:Y:S01]  /*8650*/  MUFU.EX2 R163, R163 ;  /* 0x000000a300a37308 */ /* 0x000e620000000800 */
[----:B0-----:R-:W-:Y:S01]  /*8660*/  FADD.FTZ R2, R36, R41 ;  /* 0x0000002924027221 */ /* 0x001fe20000010000 */
[----:B------:R-:W-:-:S03]  /*8670*/  FADD.FTZ R41, R45, R0 ;  /* 0x000000002d297221 */ /* 0x000fc60000010000 */
[----:B---3--:R-:W-:Y:S01]  /*8680*/  FADD.FTZ R2, R167, R2 ;  /* 0x00000002a7027221 */ /* 0x008fe20000010000 */
[----:B------:R-:W-:Y:S02]  /*8690*/  FADD.FTZ R0, R160, R41 ;  /* 0x00000029a0007221 */ /* 0x000fe40000010000 */
[----:B------:R-:W0:Y:S01]  /*86a0*/  MUFU.EX2 R40, R40 ;  /* 0x0000002800287308 */ /* 0x000e220000000800 */
[----:B----4-:R-:W-:Y:S01]  /*86b0*/  FADD.FTZ R41, R37, R2 ;  /* 0x0000000225297221 */ /* 0x010fe20000010000 */
[----:B------:R-:W-:-:S03]  /*86c0*/  FADD.FTZ R59, R47, R0 ;  /* 0x000000002f3b7221 */ /* 0x000fc60000010000 */
[----:B-----5:R-:W-:Y:S01]  /*86d0*/  FADD.FTZ R0, R38, R41 ;  /* 0x0000002926007221 */ /* 0x020fe20000010000 */
[----:B------:R-:W-:Y:S02]  /*86e0*/  FADD.FTZ R2, R162, R59 ;  /* 0x0000003ba2027221 */ /* 0x000fe40000010000 */
[----:B------:R-:W2:Y:S01]  /*86f0*/  MUFU.EX2 R83, R83 ;  /* 0x0000005300537308 */ /* 0x000ea20000000800 */
[----:B-1----:R-:W-:Y:S01]  /*8700*/  FADD.FTZ R41, R163, R0 ;  /* 0x00000000a3297221 */ /* 0x002fe20000010000 */
[----:B------:R-:W-:-:S04]  /*8710*/  FADD.FTZ R59, R65, R2 ;  /* 0x00000002413b7221 */ /* 0x000fc80000010000 */
[----:B------:R-:W-:Y:S02]  /*8720*/  FADD.FTZ R0, R156, R59 ;  /* 0x0000003b9c007221 */ /* 0x000fe40000010000 */
[----:B------:R-:W1:Y:S01]  /*8730*/  MUFU.EX2 R44, R81 ;  /* 0x00000051002c7308 */ /* 0x000e620000000800 */
[----:B0-----:R-:W-:Y:S01]  /*8740*/  FADD.FTZ R41, R40, R41 ;  /* 0x0000002928297221 */ /* 0x001fe20000010000 */
[----:B------:R-:W-:-:S03]  /*8750*/  FADD.FTZ R59, R61, R0 ;  /* 0x000000003d3b7221 */ /* 0x000fc60000010000 */
[----:B------:R-:W-:Y:S01]  /*8760*/  FADD.FTZ R41, R42, R41 ;  /* 0x000000292a297221 */ /* 0x000fe20000010000 */
[----:B------:R-:W-:Y:S02]  /*8770*/  FADD.FTZ R0, R158, R59 ;  /* 0x0000003b9e007221 */ /* 0x000fe40000010000 */
        /* <DEDUP_REMOVED lines=20> */
[----:B-1----:R-:W-:-:S03]  /*88c0*/  FADD.FTZ R2, R5, R2 ;  /* 0x0000000205027221 */ /* 0x002fc60000010000 */
[----:B0-----:R-:W-:Y:S01]  /*88d0*/  FADD.FTZ R0, R10, R41 ;  /* 0x000000290a007221 */ /* 0x001fe20000010000 */
[----:B------:R-:W-:Y:S06]  /*88e0*/  @!P0 BRA `(.L_x_1368) ;  /* 0x0000000000048947 */ /* 0x000fec0003800000 */
[----:B------:R-:W-:Y:S01]  /*88f0*/  BPT.TRAP 0x1 ;  /* 0x000000040000795c */ /* 0x000fe20000300000 */
.L_x_1368:
        /* <DEDUP_REMOVED lines=107> */
.L_x_1350:
[----:B------:R-:W-:Y:S02]  /*8fb0*/  UISETP.NE.AND UP1, UPT, UR51, URZ, UPT ;  /* 0x0000003f3300728c */ /* 0x000fe4000bf25270 */
[----:B------:R-:W-:Y:S02]  /*8fc0*/  UISETP.NE.AND UP0, UPT, UR50, URZ, UPT ;  /* 0x0000003f3200728c */ /* 0x000fe4000bf05270 */
[----:B------:R-:W-:Y:S02]  /*8fd0*/  UIADD3 UR10, UR37, 0x7f, URZ ;  /* 0x0000007f250a7890 */ /* 0x000fe4000fffe03f */
[----:B------:R-:W-:Y:S02]  /*8fe0*/  UIADD3 UR11, UR38, 0x1, -UR45 ;  /* 0x00000001260b7890 */ /* 0x000fe4000fffe82d */
[----:B------:R-:W-:-:S03]  /*8ff0*/  PLOP3.LUT P1, PT, PT, PT, UP0, 0x40, 0x0 ;  /* 0x000000000000781c */ /* 0x000fc60003f2e808 */
[----:B------:R-:W-:Y:S01]  /*9000*/  @UP1 ULDC UR6, c[0x0][0x44c] ;  /* 0x0001130000061ab9 */ /* 0x000fe20000000800 */
[----:B------:R-:W-:Y:S01]  /*9010*/  @UP1 ULDC UR14, c[0x0][0x450] ;  /* 0x00011400000e1ab9 */ /* 0x000fe20000000800 */
[----:B------:R-:W-:-:S04]  /*9020*/  UIMAD.WIDE.U32 UR6, UR10, UR6, URZ ;  /* 0x000000060a0672a5 */ /* 0x000fc8000f8e003f */
[----:B------:R-:W-:-:S04]  /*9030*/  @UP1 USHF.R.U32.HI UR10, URZ, UR14, UR7 ;  /* 0x0000000e3f0a1299 */ /* 0x000fc80008011607 */
[----:B------:R-:W-:-:S04]  /*9040*/  UIADD3 UR10, UR11, UR10, URZ ;  /* 0x0000000a0b0a7290 */ /* 0x000fc8000fffe03f */
[----:B------:R-:W-:Y:S01]  /*9050*/  UIADD3 UR56, UR10, -UR56, URZ ;  /* 0x800000380a387290 */ /* 0x000fe2000fffe03f */
[----:B------:R-:W-:Y:S11]  /*9060*/  @P1 BRA `(.L_x_1370) ;  /* 0x0000000000501947 */ /* 0x000ff60003800000 */
[----:B------:R-:W-:Y:S02]  /*9070*/  UMOV UR14, UR10 ;  /* 0x0000000a000e7c82 */ /* 0x000fe40008000000 */
[----:B------:R-:W-:-:S06]  /*9080*/  UISETP.GT.AND UP0, UPT, UR14, -0x1, UPT ;  /* 0xffffffff0e00788c */ /* 0x000fcc000bf04270 */
[----:B------:R-:W-:-:S13]  /*9090*/  PLOP3.LUT P1, PT, PT, PT, UP0, 0x80, 0x0 ;  /* 0x000000000000781c */ /* 0x000fda0003f2f008 */
[----:B------:R-:W-:Y:S05]  /*90a0*/  @P1 BRA `(.L_x_1371) ;  /* 0x0000000000201947 */ /* 0x000fea0003800000 */
[----:B------:R-:W-:Y:S01]  /*90b0*/  ULDC UR15, c[0x0][0x9e4] ;  /* 0x00027900000f7ab9 */ /* 0x000fe20000000800 */
[----:B------:R-:W-:Y:S02]  /*90c0*/  ULOP3.LUT UR14, URZ, UR14, URZ, 0x33, !UPT ;  /* 0x0000000e3f0e7292 */ /* 0x000fe4000f8e333f */
[----:B------:R-:W-:-:S11]  /*90d0*/  UISETP.NE.AND UP0, UPT, UR15, 0x1, UPT ;  /* 0x000000010f00788c */ /* 0x000fd6000bf05270 */
[----:B------:R-:W-:Y:S02]  /*90e0*/  @UP0 ULDC.64 UR6, c[0x0][0x9e8] ;  /* 0x00027a0000060ab9 */ /* 0x000fe40000000a00 */
[----:B------:R-:W-:-:S04]  /*90f0*/  UIMAD.WIDE.U32 UR10, UR14, UR6, URZ ;  /* 0x000000060e0a72a5 */ /* 0x000fc8000f8e003f */
[----:B------:R-:W-:-:S04]  /*9100*/  @UP0 USHF.R.U32.HI UR14, URZ, UR7, UR11 ;  /* 0x000000073f0e0299 */ /* 0x000fc8000801160b */
[----:B------:R-:W-:Y:S01]  /*9110*/  ULOP3.LUT UR14, URZ, UR14, URZ, 0x33, !UPT ;  /* 0x0000000e3f0e7292 */ /* 0x000fe2000f8e333f */
[----:B------:R-:W-:Y:S11]  /*9120*/  BRA `(.L_x_1372) ;  /* 0x0000000000147947 */ /* 0x000ff60003800000 */
.L_x_1371:
[----:B------:R-:W-:Y:S02]  /*9130*/  ULDC UR15, c[0x0][0x9e4] ;  /* 0x00027900000f7ab9 */ /* 0x000fe40000000800 */
[----:B------:R-:W-:-:S11]  /*9140*/  UISETP.NE.AND UP0, UPT, UR15, 0x1, UPT ;  /* 0x000000010f00788c */ /* 0x000fd6000bf05270 */
[----:B------:R-:W-:Y:S02]  /*9150*/  @UP0 ULDC.64 UR6, c[0x0][0x9e8] ;  /* 0x00027a0000060ab9 */ /* 0x000fe40000000a00 */
[----:B------:R-:W-:-:S04]  /*9160*/  UIMAD.WIDE.U32 UR10, UR14, UR6, URZ ;  /* 0x000000060e0a72a5 */ /* 0x000fc8000f8e003f */
[----:B------:R-:W-:-:S12]  /*9170*/  @UP0 USHF.R.U32.HI UR14, URZ, UR7, UR11 ;  /* 0x000000073f0e0299 */ /* 0x000fd8000801160b */
.L_x_1372:
[----:B------:R-:W-:-:S04]  /*9180*/  UIMAD UR14, UR14, UR15, URZ ;  /* 0x0000000f0e0e72a4 */ /* 0x000fc8000f8e023f */
[----:B------:R-:W-:-:S04]  /*9190*/  UISETP.LT.AND UP0, UPT, UR56, UR14, UPT ;  /* 0x0000000e3800728c */ /* 0x000fc8000bf01270 */
[----:B------:R-:W-:-:S12]  /*91a0*/  USEL UR56, UR56, UR14, !UP0 ;  /* 0x0000000e38387287 */ /* 0x000fd8000c000000 */
.L_x_1370:
[----:B------:R-:W-:-:S04]  /*91b0*/  UIADD3 UR56, UR56, 0x7f, URZ ;  /* 0x0000007f38387890 */ /* 0x000fc8000fffe03f */
[----:B------:R-:W-:-:S04]  /*91c0*/  USHF.R.S32.HI UR6, URZ, 0x1f, UR56 ;  /* 0x0000001f3f067899 */ /* 0x000fc80008011438 */
[----:B------:R-:W-:-:S04]  /*91d0*/  ULEA.HI UR6, UR6, UR56, URZ, 0x7 ;  /* 0x0000003806067291 */ /* 0x000fc8000f8f383f */
[----:B------:R-:W-:-:S04]  /*91e0*/  USHF.R.S32.HI UR6, URZ, 0x7, UR6 ;  /* 0x000000073f067899 */ /* 0x000fc80008011406 */
[----:B------:R-:W-:-:S04]  /*91f0*/  UISETP.LT.AND UP0, UPT, UR39, UR6, UPT ;  /* 0x000000062700728c */ /* 0x000fc8000bf01270 */
[----:B------:R-:W-:-:S06]  /*9200*/  USEL UR56, UR39, UR6, !UP0 ;  /* 0x0000000627387287 */ /* 0x000fcc000c000000 */
[----:B------:R-:W-:-:S13]  /*9210*/  ISETP.GE.AND P1, PT, R7, UR56, PT ;  /* 0x0000003807007c0c */ /* 0x000fda000bf26270 */
[----:B------:R-:W-:Y:S05]  /*9220*/  @!P1 BRA `(.L_x_1373) ;  /* 0x0000002800189947 */ /* 0x000fea0003800000 */
[----:B------:R-:W-:Y:S01]  /*9230*/  IMAD.MOV.U32 R8, RZ, RZ, R9 ;  /* 0x000000ffff087224 */ /* 0x000fe200078e0009 */
[----:B------:R-:W-:Y:S01]  /*9240*/  UMOV UR58, UR47 ;  /* 0x0000002f003a7c82 */ /* 0x000fe20008000000 */
[----:B------:R-:W-:Y:S01]  /*9250*/  IMAD.MOV.U32 R6, RZ, RZ, R3 ;  /* 0x000000ffff067224 */ /* 0x000fe200078e0003 */
[----:B------:R-:W-:Y:S01]  /*9260*/  UMOV UR57, UR46 ;  /* 0x0000002e00397c82 */ /* 0x000fe20008000000 */
[----:B------:R-:W-:Y:S01]  /*9270*/  IMAD.MOV.U32 R5, RZ, RZ, R7 ;  /* 0x000000ffff057224 */ /* 0x000fe200078e0007 */
[----:B------:R-:W-:-:S06]  /*9280*/  ULDC UR53, c[0x0][0x9d8] ;  /* 0x0002760000357ab9 */ /* 0x000fcc0000000800 */
.L_x_1384:
[----:B------:R-:W-:Y:S01]  /*9290*/  ISETP.NE.AND P2, PT, RZ, UR44, PT ;  /* 0x0000002cff007c0c */ /* 0x000fe2000bf45270 */
[----:B------:R-:W-:-:S04]  /*92a0*/  UISETP.NE.AND UP0, UPT, UR57, 0x1, UPT ;  /* 0x000000013900788c */ /* 0x000fc8000bf05270 */
[----:B------:R-:W-:-:S04]  /*92b0*/  USEL UR47, URZ, 0x1, UP0 ;  /* 0x000000013f2f7887 */ /* 0x000fc80008000000 */
[----:B------:R-:W-:-:S04]  /*92c0*/  ULOP3.LUT UR47, UR58, UR47, URZ, 0x3c, !UPT ;  /* 0x0000002f3a2f7292 */ /* 0x000fc8000f8e3c3f */
[----:B------:R-:W-:Y:S08]  /*92d0*/  @P2 BRA `(.L_x_1374) ;  /* 0x0000000000382947 */ /* 0x000ff00003800000 */
[----:B------:R-:W-:Y:S05]  /*92e0*/  @!P0 BRA `(.L_x_1375) ;  /* 0x0000000000048947 */ /* 0x000fea0003800000 */
[----:B------:R-:W-:Y:S01]  /*92f0*/  BPT.TRAP 0x1 ;  /* 0x000000040000795c */ /* 0x000fe20000300000 */
.L_x_1375:
        /* <DEDUP_REMOVED lines=9> */
.L_x_1376:
[----:B-1----:R-:W-:Y:S05]  /*9390*/  @P1 BRA `(.L_x_1374) ;  /* 0x0000000000081947 */ /* 0x002fea0003800000 */
[----:B------:R-:W1:Y:S02]  /*93a0*/  SYNCS.PHASECHK.TRANS64.TRYWAIT P1, [UR6+0x28830], R3 ;  /* 0x02883003ff0075a7 */ /* 0x000e640008020146 */
[----:B-1----:R-:W-:Y:S05]  /*93b0*/  @!P1 BRA `(.L_x_1377) ;  /* 0x000000e800589947 */ /* 0x002fea0003800000 */
.L_x_1374:
        /* <DEDUP_REMOVED lines=48> */
.L_x_1379:
[----:B------:R-:W-:Y:S01]  /*96c0*/  ULEA UR6, UR57, UR41, 0x3 ;  /* 0x0000002939067291 */ /* 0x000fe2000f8e183f */
[----:B------:R-:W-:-:S05]  /*96d0*/  IMAD.U32 R3, RZ, RZ, UR58 ;  /* 0x0000003aff037e24 */ /* 0x000fca000f8e00ff */
[----:B------:R-:W-:-:S04]  /*96e0*/  SHF.L.U32 R3, R3, 0x1f, RZ ;  /* 0x0000001f03037819 */ /* 0x000fc800000006ff */
[----:B------:R0:W1:Y:S01]  /*96f0*/  SYNCS.PHASECHK.TRANS64.TRYWAIT P1, [UR6+0x28850], R3 ;  /* 0x02885003ff0075a7 */ /* 0x0000620008020146 */
[----:B------:R-:W-:Y:S05]  /*9700*/  @!P0 BRA `(.L_x_1380) ;  /* 0x0000000000048947 */ /* 0x000fea0003800000 */
[----:B------:R-:W-:Y:S01]  /*9710*/  BPT.TRAP 0x1 ;  /* 0x000000040000795c */ /* 0x000fe20000300000 */
.L_x_1380:
[----:B-1----:R-:W-:Y:S05]  /*9720*/  @P1 BRA `(.L_x_1378) ;  /* 0x0000000000081947 */ /* 0x002fea0003800000 */
[----:B------:R-:W1:Y:S02]  /*9730*/  SYNCS.PHASECHK.TRANS64.TRYWAIT P1, [UR6+0x28850], R3 ;  /* 0x02885003ff0075a7 */ /* 0x000e640008020146 */
[----:B-1----:R-:W-:Y:S05]  /*9740*/  @!P1 BRA `(.L_x_1381) ;  /* 0x000000e4008c9947 */ /* 0x002fea0003800000 */
.L_x_1378:
        /* <DEDUP_REMOVED lines=49> */
.L_x_1382:
        /* <DEDUP_REMOVED lines=15> */
[----:B------:R-:W-:Y:S01]  /*9b50*/  FMUL.FTZ R25, R35, UR53 ;  /* 0x0000003523197c20 */ /* 0x000fe20008410000 */
[----:B------:R-:W-:Y:S01]  /*9b60*/  FMUL.FTZ R169, R40, UR53 ;  /* 0x0000003528a97c20 */ /* 0x000fe20008410000 */
[----:B------:R-:W-:Y:S01]  /*9b70*/  FMUL.FTZ R27, R38, UR53 ;  /* 0x00000035261b7c20 */ /* 0x000fe20008410000 */
[----:B------:R-:W-:Y:S01]  /*9b80*/  FMUL.FTZ R171, R41, UR53 ;  /* 0x0000003529ab7c20 */ /* 0x000fe20008410000 */
[----:B------:R-:W-:Y:S01]  /*9b90*/  FMUL.FTZ R29, R39, UR53 ;  /* 0x00000035271d7c20 */ /* 0x000fe20008410000 */
[----:B------:R-:W-:Y:S01]  /*9ba0*/  FMUL.FTZ R173, R44, UR53 ;  /* 0x000000352cad7c20 */ /* 0x000fe20008410000 */
[----:B------:R-:W-:Y:S01]  /*9bb0*/  FMUL.FTZ R31, R42, UR53 ;  /* 0x000000352a1f7c20 */ /* 0x000fe20008410000 */
[----:B------:R-:W3:Y:S01]  /*9bc0*/  MUFU.TANH R157, R157 ;  /* 0x0000009d009d7308 */ /* 0x000ee20000002400 */
        /* <DEDUP_REMOVED lines=16> */
[----:B---3--:R-:W-:Y:S01]  /*9cd0*/  FMNMX.FTZ R4, R157, R4, !PT ;  /* 0x000000049d047209 */ /* 0x008fe20007810000 */
        /* <DEDUP_REMOVED lines=42> */
[----:B------:R-:W-:-:S04]  /*9f80*/  ULEA UR6, UR46, UR41, 0x3 ;  /* 0x000000292e067291 */ /* 0x000fc8000f8e183f */
[----:B------:R-:W2:Y:S01]  /*9f90*/  MUFU.TANH R165, R165 ;  /* 0x000000a500a57308 */ /* 0x000ea20000002400 */
[----:B---3--:R-:W-:Y:S01]  /*9fa0*/  FMNMX.FTZ R4, R163, R4, !PT ;  /* 0x00000004a3047209 */ /* 0x008fe20007810000 */
[----:B------:R-:W-:-:S04]  /*9fb0*/  UIADD3 UR6, UR6, 0x28840, URZ ;  /* 0x0002884006067890 */ /* 0x000fc8000fffe03f */
[----:B------:R-:W-:Y:S02]  /*9fc0*/  UPRMT UR6, UR40, 0x654, UR6 ;  /* 0x0000065428067896 */ /* 0x000fe40008000006 */
[----:B------:R-:W3:Y:S01]  /*9fd0*/  MUFU.TANH R21, R21 ;  /* 0x0000001500157308 */ /* 0x000ee20000002400 */
[----:B-1----:R-:W-:-:S06]  /*9fe0*/  FMNMX.FTZ R10, R15, R10, !PT ;  /* 0x0000000a0f0a7209 */ /* 0x002fcc0007810000 */
[----:B------:R-:W-:Y:S01]  /*9ff0*/  SYNCS.ARRIVE.TRANS64.RED.A1T0 RZ, [UR6], RZ ;  /* 0x000000ffffff79a7 */ /* 0x000fe20008100406 */
[----:B------:R-:W1:Y:S01]  /*a000*/  MUFU.TANH R167, R167 ;  /* 0x000000a700a77308 */ /* 0x000e620000002400 */
[----:B--2---:R-:W-:-:S07]  /*a010*/  FMNMX.FTZ R4, R165, R4, !PT ;  /* 0x00000004a5047209 */ /* 0x004fce0007810000 */
[----:B------:R-:W2:Y:S01]  /*a020*/  MUFU.TANH R25, R25 ;  /* 0x0000001900197308 */ /* 0x000ea20000002400 */
[----:B---3--:R-:W-:-:S07]  /*a030*/  FMNMX.FTZ R10, R21, R10, !PT ;  /* 0x0000000a150a7209 */ /* 0x008fce0007810000 */
[----:B------:R-:W3:Y:S01]  /*a040*/  MUFU.TANH R169, R169 ;  /* 0x000000a900a97308 */ /* 0x000ee20000002400 */
[----:B-1----:R-:W-:-:S07]  /*a050*/  FMNMX.FTZ R4, R167, R4, !PT ;  /* 0x00000004a7047209 */ /* 0x002fce0007810000 */
        /* <DEDUP_REMOVED lines=95> */
[----:B-1----:R-:W-:Y:S02]  /*a650*/  FMNMX.FTZ R12, R219, R4, !PT ;  /* 0x00000004db0c7209 */ /* 0x002fe40007810000 */
[----:B------:R-:W1:Y:S03]  /*a660*/  LDC R4, c[0x0][0x988] ;  /* 0x00026200ff047b82 */ /* 0x000e660000000800 */
[----:B0-----:R-:W0:Y:S02]  /*a670*/  SHFL.BFLY PT, R3, R12, 0x2, 0x1f ;  /* 0x0c401f000c037f89 */ /* 0x001e2400000e0000 */
[----:B------:R-:W4:Y:S01]  /*a680*/  MUFU.TANH R85, R85 ;  /* 0x0000005500557308 */ /* 0x000f220000002400 */
[----:B--2---:R-:W-:-:S04]  /*a690*/  FMNMX.FTZ R10, R81, R10, !PT ;  /* 0x0000000a510a7209 */ /* 0x004fc80007810000 */
[----:B---3--:R-:W-:-:S04]  /*a6a0*/  FMNMX.FTZ R10, R83, R10, !PT ;  /* 0x0000000a530a7209 */ /* 0x008fc80007810000 */
[----:B----4-:R-:W-:-:S05]  /*a6b0*/  FMNMX.FTZ R10, R85, R10, !PT ;  /* 0x0000000a550a7209 */ /* 0x010fca0007810000 */
[----:B------:R-:W2:Y:S01]  /*a6c0*/  SHFL.BFLY PT, R9, R10, 0x2, 0x1f ;  /* 0x0c401f000a097f89 */ /* 0x000ea200000e0000 */
[----:B0-----:R-:W-:-:S05]  /*a6d0*/  FMNMX.FTZ R14, R12, R3, !PT ;  /* 0x000000030c0e7209 */ /* 0x001fca0007810000 */
[----:B------:R-:W0:Y:S01]  /*a6e0*/  SHFL.BFLY PT, R3, R14, 0x1, 0x1f ;  /* 0x0c201f000e037f89 */ /* 0x000e2200000e0000 */
[----:B--2---:R-:W-:-:S05]  /*a6f0*/  FMNMX.FTZ R20, R10, R9, !PT ;  /* 0x000000090a147209 */ /* 0x004fca0007810000 */
[----:B------:R-:W2:Y:S01]  /*a700*/  SHFL.BFLY PT, R9, R20, 0x1, 0x1f ;  /* 0x0c201f0014097f89 */ /* 0x000ea200000e0000 */
[----:B0-----:R-:W-:-:S05]  /*a710*/  FMNMX.FTZ R3, R14, R3, !PT ;  /* 0x000000030e037209 */ /* 0x001fca0007810000 */
        /* <DEDUP_REMOVED lines=16> */
[----:B--2---:R-:W-:Y:S01]  /*a820*/  FMNMX.FTZ R9, R20, R9, !PT ;  /* 0x0000000914097209 */ /* 0x004fe20007810000 */
        /* <DEDUP_REMOVED lines=56> */
[----:B------:R-:W-:-:S04]  /*abb0*/  FFMA.FTZ R83, R83, R4, -R6 ;  /* 0x0000000453537223 */ /* 0x000fc80000010806 */
        /* <DEDUP_REMOVED lines=129> */
.L_x_1383:
[----:B------:R-:W-:Y:S01]  /*b3d0*/  ULEA UR6, UR57, UR41, 0x3 ;  /* 0x0000002939067291 */ /* 0x000fe2000f8e183f */
[----:B------:R-:W-:Y:S01]  /*b3e0*/  ISETP.GT.AND P1, PT, R5, UR56, PT ;  /* 0x0000003805007c0c */ /* 0x000fe2000bf24270 */
        /* <DEDUP_REMOVED lines=105> */
[----:B------:R-:W-:-:S07]  /*ba80*/  IMAD.MOV.U32 R7, RZ, RZ, R5 ;  /* 0x000000ffff077224 */ /* 0x000fce00078e0005 */
.L_x_1373:
        /* <DEDUP_REMOVED lines=9> */
[----:B------:R-:W-:-:S05]  /*bb20*/  ULDC UR56, c[0x0][0x9e0] ;  /* 0x0002780000387ab9 */ /* 0x000fca0000000800 */
.L_x_1404:
        /* <DEDUP_REMOVED lines=9> */
.L_x_1387:
[----:B------:R-:W-:Y:S01]  /*bbc0*/  ULEA UR6, UR46, UR41, 0x3 ;  /* 0x000000292e067291 */ /* 0x000fe2000f8e183f */
[----:B------:R-:W-:-:S05]  /*bbd0*/  IMAD.U32 R3, RZ, RZ, UR47 ;  /* 0x0000002fff037e24 */ /* 0x000fca000f8e00ff */
[----:B------:R-:W-:-:S04]  /*bbe0*/  SHF.L.U32 R3, R3, 0x1f, RZ ;  /* 0x0000001f03037819 */ /* 0x000fc800000006ff */
[----:B------:R0:W1:Y:S01]  /*bbf0*/  SYNCS.PHASECHK.TRANS64.TRYWAIT P1, [UR6+0x28830], R3 ;  /* 0x02883003ff0075a7 */ /* 0x0000620008020146 */
[----:B------:R-:W-:Y:S05]  /*bc00*/  @!P0 BRA `(.L_x_1388) ;  /* 0x0000000000048947 */ /* 0x000fea0003800000 */
[----:B------:R-:W-:Y:S01]  /*bc10*/  BPT.TRAP 0x1 ;  /* 0x000000040000795c */ /* 0x000fe20000300000 */
.L_x_1388:
[----:B-1----:R-:W-:Y:S05]  /*bc20*/  @P1 BRA `(.L_x_1386) ;  /* 0x0000000000081947 */ /* 0x002fea0003800000 */
[----:B------:R-:W1:Y:S02]  /*bc30*/  SYNCS.PHASECHK.TRANS64.TRYWAIT P1, [UR6+0x28830], R3 ;  /* 0x02883003ff0075a7 */ /* 0x000e640008020146 */
[----:B-1----:R-:W-:Y:S05]  /*bc40*/  @!P1 BRA `(.L_x_1389) ;  /* 0x000000c000649947 */ /* 0x002fea0003800000 */
.L_x_1386:
        /* <DEDUP_REMOVED lines=45> */
.L_x_1391:
[----:B------:R-:W-:Y:S01]  /*bf20*/  ULEA UR6, UR59, UR41, 0x3 ;  /* 0x000000293b067291 */ /* 0x000fe2000f8e183f */
[----:B------:R-:W-:-:S05]  /*bf30*/  IMAD.U32 R3, RZ, RZ, UR60 ;  /* 0x0000003cff037e24 */ /* 0x000fca000f8e00ff */
[----:B------:R-:W-:-:S04]  /*bf40*/  SHF.L.U32 R3, R3, 0x1f, RZ ;  /* 0x0000001f03037819 */ /* 0x000fc800000006ff */
[----:B------:R0:W1:Y:S01]  /*bf50*/  SYNCS.PHASECHK.TRANS64.TRYWAIT P1, [UR6+0x28850], R3 ;  /* 0x02885003ff0075a7 */ /* 0x0000620008020146 */
[----:B------:R-:W-:Y:S05]  /*bf60*/  @!P0 BRA `(.L_x_1392) ;  /* 0x0000000000048947 */ /* 0x000fea0003800000 */
[----:B------:R-:W-:Y:S01]  /*bf70*/  BPT.TRAP 0x1 ;  /* 0x000000040000795c */ /* 0x000fe20000300000 */
.L_x_1392:
[----:B-1----:R-:W-:Y:S05]  /*bf80*/  @P1 BRA `(.L_x_1390) ;  /* 0x0000000000081947 */ /* 0x002fea0003800000 */
[----:B------:R-:W1:Y:S02]  /*bf90*/  SYNCS.PHASECHK.TRANS64.TRYWAIT P1, [UR6+0x28850], R3 ;  /* 0x02885003ff0075a7 */ /* 0x000e640008020146 */
[----:B-1----:R-:W-:Y:S05]  /*bfa0*/  @!P1 BRA `(.L_x_1393) ;  /* 0x000000bc00a49947 */ /* 0x002fea0003800000 */
.L_x_1390:
        /* <DEDUP_REMOVED lines=49> */
.L_x_1394:
        /* <DEDUP_REMOVED lines=167> */
.L_x_1397:
[----:B------:R-:W-:-:S05]  /*cd30*/  IMAD.U32 R65, RZ, RZ, UR53 ;  /* 0x00000035ff417e24 */ /* 0x000fca000f8e00ff */
[----:B------:R-:W-:-:S13]  /*cd40*/  ISETP.NE.AND P1, PT, R65, 0x1, PT ;  /* 0x000000014100780c */ /* 0x000fda0003f25270 */
[----:B------:R-:W1:Y:S02]  /*cd50*/  @P1 LDC.64 R54, c[0x0][0x9e8] ;  /* 0x00027a00ff361b82 */ /* 0x000e640000000a00 */
[----:B-1----:R-:W-:-:S05]  /*cd60*/  @P1 IMAD.HI.U32 R54, R63, R54, RZ ;  /* 0x000000363f361227 */ /* 0x002fca00078e00ff */
[----:B------:R-:W-:-:S07]  /*cd70*/  @P1 SHF.R.U32.HI R63, RZ, R55, R54 ;  /* 0x00000037ff3f1219 */ /* 0x000fce0000011636 */
.L_x_1398:
[----:B------:R-:W-:Y:S05]  /*cd80*/  BSYNC B0 ;  /* 0x0000000000007941 */ /* 0x000fea0003800000 */
.L_x_1396:
[----:B------:R-:W-:-:S04]  /*cd90*/  IMAD R63, R63, R65, -R82 ;  /* 0x000000413f3f7224 */ /* 0x000fc800078e0a52 */
[----:B------:R-:W-:-:S05]  /*cda0*/  IMAD R63, R16, -0x2, R63 ;  /* 0xfffffffe103f7824 */ /* 0x000fca00078e023f */
[----:B------:R-:W-:Y:S02]  /*cdb0*/  VIADDMNMX R64, R63, R65, R64, PT ;  /* 0x000000413f407246 */ /* 0x000fe40003800140 */
[----:B------:R-:W-:-:S07]  /*cdc0*/  VIMNMX R66, R66, R63, !PT ;  /* 0x0000003f42427248 */ /* 0x000fce0007fe0100 */
.L_x_1395:
        /* <DEDUP_REMOVED lines=116> */
.L_x_1401:
[----:B------:R-:W-:-:S05]  /*d510*/  IMAD.U32 R4, RZ, RZ, UR53 ;  /* 0x00000035ff047e24 */ /* 0x000fca000f8e00ff */
[----:B------:R-:W-:-:S13]  /*d520*/  ISETP.NE.AND P2, PT, R4, 0x1, PT ;  /* 0x000000010400780c */ /* 0x000fda0003f45270 */
[----:B------:R-:W0:Y:S02]  /*d530*/  @P2 LDC.64 R12, c[0x0][0x9e8] ;  /* 0x00027a00ff0c2b82 */ /* 0x000e240000000a00 */
[----:B0-----:R-:W-:-:S05]  /*d540*/  @P2 IMAD.HI.U32 R12, R3, R12, RZ ;  /* 0x0000000c030c2227 */ /* 0x001fca00078e00ff */
[----:B------:R-:W-:-:S07]  /*d550*/  @P2 SHF.R.U32.HI R3, RZ, R13, R12 ;  /* 0x0000000dff032219 */ /* 0x000fce000001160c */
.L_x_1402:
[----:B------:R-:W-:Y:S05]  /*d560*/  BSYNC B0 ;  /* 0x0000000000007941 */ /* 0x000fea0003800000 */
.L_x_1400:
[----:B------:R-:W-:-:S04]  /*d570*/  IMAD R3, R3, R4, -R82 ;  /* 0x0000000403037224 */ /* 0x000fc800078e0a52 */
[----:B------:R-:W-:-:S05]  /*d580*/  IMAD R3, R16, -0x2, R3 ;  /* 0xfffffffe10037824 */ /* 0x000fca00078e0203 */
[----:B------:R-:W-:Y:S02]  /*d590*/  VIADDMNMX R48, R3, R4, R48, PT ;  /* 0x0000000403307246 */ /* 0x000fe40003800130 */
[----:B------:R-:W-:-:S07]  /*d5a0*/  VIMNMX R50, R50, R3, !PT ;  /* 0x0000000332327248 */ /* 0x000fce0007fe0100 */
.L_x_1399:
        /* <DEDUP_REMOVED lines=102> */
[----:B------:R-:W-:Y:S01]  /*dc10*/  FADD.FTZ R51, -R10, R5 ;  /* 0x000000050a337221 */ /* 0x000fe20000010100 */
        /* <DEDUP_REMOVED lines=21> */
[----:B------:R-:W-:Y:S01]  /*dd70*/  FFMA.FTZ R53, R53, R4, -R12 ;  /* 0x0000000435357223 */ /* 0x000fe2000001080c */
[----:B------:R-:W-:Y:S01]  /*dd80*/  FMNMX.FTZ R8, R31, R8, !PT ;  /* 0x000000081f087209 */ /* 0x000fe20007810000 */
[----:B------:R-:W-:Y:S01]  /*dd90*/  MUFU.EX2 R11, R11 ;  /* 0x0000000b000b7308 */ /* 0x000fe20000000800 */
[----:B------:R-:W-:-:S02]  /*dda0*/  FSEL R183, R32, -INF , !P5 ;  /* 0xff80000020b77808 */ /* 0x000fc40006800000 */
[----:B------:R-:W-:Y:S02]  /*ddb0*/  FMNMX.FTZ R8, R177, R8, !PT ;  /* 0x00000008b1087209 */ /* 0x000fe40007810000 */
[----:B------:R-:W-:Y:S02]  /*ddc0*/  ISETP.LT.OR P4, PT, R48, 0x3a, P4 ;  /* 0x0000003a3000780c */ /* 0x000fe40002781670 */
[----:B------:R-:W-:Y:S01]  /*ddd0*/  FMNMX.FTZ R8, R29, R8, !PT ;  /* 0x000000081d087209 */ /* 0x000fe20007810000 */
[----:B------:R-:W-:Y:S01]  /*dde0*/  MUFU.EX2 R180, R180 ;  /* 0x000000b400b47308 */ /* 0x000fe20000000800 */
[----:B------:R-:W-:Y:S02]  /*ddf0*/  ISETP.GT.AND P3, PT, R50, 0x41, P1 ;  /* 0x000000413200780c */ /* 0x000fe40000f64270 */
[----:B------:R-:W-:Y:S02]  /*de00*/  FMNMX.FTZ R8, R181, R8, !PT ;  /* 0x00000008b5087209 */ /* 0x000fe40007810000 */
[----:B------:R-:W-:-:S02]  /*de10*/  ISETP.LT.OR P2, PT, R48, 0x41, P2 ;  /* 0x000000413000780c */ /* 0x000fc40001741670 */
[----:B------:R-:W-:Y:S01]  /*de20*/  FSEL R179, R28, -INF , !P4 ;  /* 0xff8000001cb37808 */ /* 0x000fe20006000000 */
[----:B------:R-:W-:Y:S01]  /*de30*/  MUFU.EX2 R182, R182 ;  /* 0x000000b600b67308 */ /* 0x000fe20000000800 */
        /* <DEDUP_REMOVED lines=10> */
[----:B------:R-:W-:Y:S01]  /*dee0*/  FFMA.FTZ R27, R171, R4, -R12 ;  /* 0x00000004ab1b7223 */ /* 0x000fe2000001080c */
[----:B------:R-:W-:Y:S01]  /*def0*/  FMNMX.FTZ R8, R195, R8, !PT ;  /* 0x00000008c3087209 */ /* 0x000fe20007810000 */
[----:B------:R-:W-:Y:S01]  /*df00*/  MUFU.EX2 R176, R176 ;  /* 0x000000b000b07308 */ /* 0x000fe20000000800 */
[----:B------:R-:W-:Y:S02]  /*df10*/  ISETP.GT.AND P2, PT, R50, 0x50, P1 ;  /* 0x000000503200780c */ /* 0x000fe40000f44270 */
[----:B------:R-:W-:-:S02]  /*df20*/  FSEL R171, R36, -INF , !P5 ;  /* 0xff80000024ab7808 */ /* 0x000fc40006800000 */
[----:B------:R-:W-:Y:S02]  /*df30*/  ISETP.LT.OR P4, PT, R48, 0x4a, P4 ;  /* 0x0000004a3000780c */ /* 0x000fe40002781670 */
        /* <DEDUP_REMOVED lines=40> */
[----:B------:R-:W-:Y:S02]  /*e1c0*/  FSEL R45, R45, -INF , !P5 ;  /* 0xff8000002d2d7808 */ /* 0x000fe40006800000 */
        /* <DEDUP_REMOVED lines=14> */
[----:B------:R-:W-:Y:S02]  /*e2b0*/  ISETP.LT.OR P5, PT, R48, 0x79, P5 ;  /* 0x000000793000780c */ /* 0x000fe40002fa1670 */
[----:B------:R-:W-:-:S02]  /*e2c0*/  FSEL R77, R43, -INF , !P3 ;  /* 0xff8000002b4d7808 */ /* 0x000fc40005800000 */
[----:B------:R-:W-:Y:S01]  /*e2d0*/  FMNMX.FTZ R8, R81, R8, !PT ;  /* 0x0000000851087209 */ /* 0x000fe20007810000 */
[----:B------:R0:W-:Y:S01]  /*e2e0*/  MUFU.EX2 R43, R9 ;  /* 0x00000009002b7308 */ /* 0x0001e20000000800 */
[----:B------:R-:W-:Y:S02]  /*e2f0*/  ISETP.LT.OR P1, PT, R48, 0x7a, P1 ;  /* 0x0000007a3000780c */ /* 0x000fe40000f21670 */
[----:B------:R-:W-:Y:S02]  /*e300*/  FSEL R197, R46, -INF , !P5 ;  /* 0xff8000002ec57808 */ /* 0x000fe40006800000 */
[----:B------:R-:W-:Y:S02]  /*e310*/  FMNMX.FTZ R8, R77, R8, !PT ;  /* 0x000000084d087209 */ /* 0x000fe40007810000 */
[----:B------:R-:W-:Y:S01]  /*e320*/  FSEL R75, R47, -INF , !P1 ;  /* 0xff8000002f4b7808 */ /* 0x000fe20004800000 */
[----:B------:R-:W-:Y:S01]  /*e330*/  FFMA.FTZ R47, R73, R4, -R12 ;  /* 0x00000004492f7223 */ /* 0x000fe2000001080c */
[----:B------:R-:W-:Y:S01]  /*e340*/  FMNMX.FTZ R8, R197, R8, !PT ;  /* 0x00000008c5087209 */ /* 0x000fe20007810000 */
[----:B------:R-:W-:Y:S03]  /*e350*/  MUFU.EX2 R164, R164 ;  /* 0x000000a400a47308 */ /* 0x000fe60000000800 */
[----:B------:R-:W-:-:S05]  /*e360*/  FMNMX.FTZ R8, R75, R8, !PT ;  /* 0x000000084b087209 */ /* 0x000fca0007810000 */
[----:B0-----:R-:W0:Y:S01]  /*e370*/  SHFL.BFLY PT, R9, R8, 0x2, 0x1f ;  /* 0x0c401f0008097f89 */ /* 0x001e2200000e0000 */
        /* <DEDUP_REMOVED lines=118> */
[----:B----4-:R-:W-:-:S07]  /*eae0*/  FADD.FTZ R41, R37, R2 ;  /* 0x0000000225297221 */ /* 0x010fce0000010000 */
[----:B------:R2:W-:Y:S08]  /*eaf0*/  MUFU.EX2 R44, R45 ;  /* 0x0000002d002c7308 */ /* 0x0005f00000000800 */
[----:B------:R-:W3:Y:S01]  /*eb00*/  MUFU.EX2 R83, R83 ;  /* 0x0000005300537308 */ /* 0x000ee20000000800 */
[----:B--2---:R-:W-:Y:S01]  /*eb10*/  FADD.FTZ R45, R65, R0 ;  /* 0x00000000412d7221 */ /* 0x004fe20000010000 */
[----:B-----5:R-:W-:-:S03]  /*eb20*/  FADD.FTZ R0, R38, R41 ;  /* 0x0000002926007221 */ /* 0x020fc60000010000 */
[----:B------:R-:W-:Y:S01]  /*eb30*/  FADD.FTZ R2, R162, R45 ;  /* 0x0000002da2027221 */ /* 0x000fe20000010000 */
[----:B-1----:R-:W-:Y:S02]  /*eb40*/  FADD.FTZ R41, R163, R0 ;  /* 0x00000000a3297221 */ /* 0x002fe40000010000 */
[----:B------:R-:W1:Y:S01]  /*eb50*/  MUFU.EX2 R158, R158 ;  /* 0x0000009e009e7308 */ /* 0x000e620000000800 */
[----:B------:R-:W-:Y:S01]  /*eb60*/  FADD.FTZ R45, R67, R2 ;  /* 0x00000002432d7221 */ /* 0x000fe20000010000 */
[----:B0-----:R-:W-:-:S03]  /*eb70*/  FADD.FTZ R41, R40, R41 ;  /* 0x0000002928297221 */ /* 0x001fc60000010000 */
[----:B------:R-:W-:Y:S01]  /*eb80*/  FADD.FTZ R0, R156, R45 ;  /* 0x0000002d9c007221 */ /* 0x000fe20000010000 */
[----:B------:R-:W-:Y:S02]  /*eb90*/  FADD.FTZ R41, R42, R41 ;  /* 0x000000292a297221 */ /* 0x000fe40000010000 */
[----:B------:R-:W0:Y:S01]  /*eba0*/  MUFU.EX2 R55, R55 ;  /* 0x0000003700377308 */ /* 0x000e220000000800 */
[----:B------:R-:W-:Y:S01]  /*ebb0*/  FADD.FTZ R45, R61, R0 ;  /* 0x000000003d2d7221 */ /* 0x000fe20000010000 */
[----:B---3--:R-:W-:-:S04]  /*ebc0*/  FADD.FTZ R41, R83, R41 ;  /* 0x0000002953297221 */ /* 0x008fc80000010000 */
[----:B------:R-:W-:Y:S02]  /*ebd0*/  FADD.FTZ R41, R44, R41 ;  /* 0x000000292c297221 */ /* 0x000fe40000010000 */
        /* <DEDUP_REMOVED lines=22> */
.L_x_1403:
        /* <DEDUP_REMOVED lines=107> */
.L_x_1385:
[----:B------:R-:W-:Y:S06]  /*f3f0*/  BAR.ARV 0x8, 0x180 ;  /* 0x0206000000007b1d */ /* 0x000fec0000002000 */
[----:B------:R-:W-:Y:S05]  /*f400*/  @!P0 BRA `(.L_x_1405) ;  /* 0x0000000000048947 */ /* 0x000fea0003800000 */
[----:B------:R-:W-:Y:S01]  /*f410*/  BPT.TRAP 0x1 ;  /* 0x000000040000795c */ /* 0x000fe20000300000 */
.L_x_1405:
[----:B------:R-:W-:Y:S01]  /*f420*/  ULEA UR5, UR46, UR41, 0x3 ;  /* 0x000000292e057291 */ /* 0x000fe2000f8e183f */
[----:B------:R-:W-:-:S05]  /*f430*/  IMAD.U32 R5, RZ, RZ, UR47 ;  /* 0x0000002fff057e24 */ /* 0x000fca000f8e00ff */
[----:B------:R-:W-:-:S04]  /*f440*/  SHF.L.U32 R5, R5, 0x1f, RZ ;  /* 0x0000001f05057819 */ /* 0x000fc800000006ff */
[----:B------:R0:W1:Y:S01]  /*f450*/  SYNCS.PHASECHK.TRANS64.TRYWAIT P1, [UR5+0x28850], R5 ;  /* 0x02885005ff0075a7 */ /* 0x0000620008020145 */
[----:B------:R-:W-:Y:S05]  /*f460*/  @!P0 BRA `(.L_x_1406) ;  /* 0x0000000000048947 */ /* 0x000fea0003800000 */
[----:B------:R-:W-:Y:S01]  /*f470*/  BPT.TRAP 0x1 ;  /* 0x000000040000795c */ /* 0x000fe20000300000 */
.L_x_1406:
[----:B-1----:R-:W-:Y:S05]  /*f480*/  @P1 BRA `(.L_x_1407) ;  /* 0x0000000000081947 */ /* 0x002fea0003800000 */
[----:B------:R-:W1:Y:S02]  /*f490*/  SYNCS.PHASECHK.TRANS64.TRYWAIT P1, [UR5+0x28850], R5 ;  /* 0x02885005ff0075a7 */ /* 0x000e640008020145 */
[----:B-1----:R-:W-:Y:S05]  /*f4a0*/  @!P1 BRA `(.L_x_1408) ;  /* 0x00000088007c9947 */ /* 0x002fea0003800000 */
.L_x_1407:
[----:B------:R-:W-:Y:S01]  /*f4b0*/  UIADD3 UR41, UR41, 0x400, URZ ;  /* 0x0000040029297890 */ /* 0x000fe2000fffe03f */
[----:B------:R-:W-:Y:S01]  /*f4c0*/  WARPGROUP.ARRIVE ;  /* 0x00000000000079c5 */ /* 0x000fe20000000000 */
[----:B------:R-:W-:Y:S01]  /*f4d0*/  UMOV UR7, 0x40000040 ;  /* 0x4000004000077882 */ /* 0x000fe20000000000 */
[----:B01----:R-:W0:Y:S01]  /*f4e0*/  SHFL.BFLY PT, R5, R2, 0x2, 0x1f ;  /* 0x0c401f0002057f89 */ /* 0x003e2200000e0000 */
[----:B------:R-:W-:Y:S01]  /*f4f0*/  USHF.R.U32.HI UR41, URZ, 0x4, UR41 ;  /* 0x000000043f297899 */ /* 0x000fe20008011629 */
[----:B------:R-:W-:Y:S02]  /*f500*/  IMAD.MOV.U32 R11, RZ, RZ, RZ ;  /* 0x000000ffff0b7224 */ /* 0x000fe400078e00ff */
[----:B------:R-:W1:Y:S01]  /*f510*/  SHFL.BFLY PT, R7, R0, 0x2, 0x1f ;  /* 0x0c401f0000077f89 */ /* 0x000e6200000e0000 */
[----:B------:R-:W-:-:S04]  /*f520*/  ULOP3.LUT UR41, UR41, 0x3fff, URZ, 0xc0, !UPT ;  /* 0x00003fff29297892 */ /* 0x000fc8000f8ec03f */
[----:B------:R-:W-:-:S04]  /*f530*/  ULOP3.LUT UR4, UR41, 0x4000000, URZ, 0xfc, !UPT ;  /* 0x0400000029047892 */ /* 0x000fc8000f8efc3f */
[----:B------:R-:W-:-:S07]  /*f540*/  ULEA UR4, UR46, UR4, 0xb ;  /* 0x000000042e047291 */ /* 0x000fce000f8e583f */
[----:B------:R-:W-:Y:S02]  /*f550*/  UMOV UR6, UR4 ;  /* 0x0000000400067c82 */ /* 0x000fe40008000000 */
[----:B------:R-:W-:Y:S01]  /*f560*/  HGMMA.64x128x16.F32.BF16 R88, R180, gdesc[UR4].tnspB, R88, gsb0 ;  /* 0x41e00004b4587df0 */ /* 0x000fe20008001858 */
[----:B------:R-:W-:Y:S01]  /*f570*/  UIADD3 UR6, UR4, 0x80, URZ ;  /* 0x0000008004067890 */ /* 0x000fe2000fffe03f */
[----:B0-----:R-:W-:Y:S01]  /*f580*/  FADD.FTZ R5, R5, R2 ;  /* 0x0000000205057221 */ /* 0x001fe20000010000 */
[----:B------:R-:W-:Y:S01]  /*f590*/  UMOV UR7, 0x40000040 ;  /* 0x4000004000077882 */ /* 0x000fe20000000000 */
[----:B------:R-:W-:Y:S02]  /*f5a0*/  IMAD.MOV.U32 R2, RZ, RZ, -0x800000 ;  /* 0xff800000ff027424 */ /* 0x000fe400078e00ff */
[----:B-1----:R-:W-:Y:S01]  /*f5b0*/  FADD.FTZ R7, R7, R0 ;  /* 0x0000000007077221 */ /* 0x002fe20000010000 */
[----:B------:R-:W0:Y:S01]  /*f5c0*/  SHFL.BFLY PT, R6, R5, 0x1, 0x1f ;  /* 0x0c201f0005067f89 */ /* 0x000e2200000e0000 */
[----:B------:R-:W-:-:S03]  /*f5d0*/  IMAD.MOV.U32 R0, RZ, RZ, -0x800000 ;  /* 0xff800000ff007424 */ /* 0x000fc600078e00ff */
[----:B------:R-:W1:Y:S01]  /*f5e0*/  SHFL.BFLY PT, R8, R7, 0x1, 0x1f ;  /* 0x0c201f0007087f89 */ /* 0x000e6200000e0000 */
[----:B0-----:R-:W-:Y:S01]  /*f5f0*/  FADD.FTZ R13, R5, R6 ;  /* 0x00000006050d7221 */ /* 0x001fe20000010000 */
[----:B------:R-:W-:Y:S02]  /*f600*/  IMAD.MOV.U32 R6, RZ, RZ, RZ ;  /* 0x000000ffff067224 */ /* 0x000fe400078e00ff */
[----:B-1----:R-:W-:Y:S02]  /*f610*/  FADD.FTZ R14, R7, R8 ;  /* 0x00000008070e7221 */ /* 0x002fe40000010000 */
[----:B------:R-:W-:-:S03]  /*f620*/  FSETP.NE.FTZ.AND P1, PT, R13, RZ, PT ;  /* 0x000000ff0d00720b */ /* 0x000fc60003f35000 */
[----:B------:R-:W-:-:S10]  /*f630*/  FSETP.NE.FTZ.AND P2, PT, R14, RZ, PT ;  /* 0x000000ff0e00720b */ /* 0x000fd40003f55000 */
[----:B------:R-:W0:Y:S01]  /*f640*/  @P1 MUFU.LG2 R10, R13 ;  /* 0x0000000d000a1308 */ /* 0x000e220000000c00 */
[C---:B------:R-:W-:Y:S02]  /*f650*/  @P1 FMUL.FTZ R8, R4.reuse, 0.69314718246459960938 ;  /* 0x3f31721804081820 */ /* 0x040fe40000410000 */
[----:B------:R-:W-:-:S05]  /*f660*/  @P2 FMUL.FTZ R7, R4, 0.69314718246459960938 ;  /* 0x3f31721804072820 */ /* 0x000fca0000410000 */
        /* <DEDUP_REMOVED lines=44> */
.L_x_1409:
        /* <DEDUP_REMOVED lines=74> */
.L_x_1331:
[----:B------:R-:W0:Y:S01]  /*fdd0*/  S2R R4, SR_CgaCtaId ;  /* 0x0000000000047919 */ /* 0x000e220000008800 */
[----:B------:R-:W-:Y:S01]  /*fde0*/  MOV R3, 0x400 ;  /* 0x0000040000037802 */ /* 0x000fe20000000f00 */
[----:B------:R-:W-:Y:S01]  /*fdf0*/  BSSY B0, `(.L_x_1410) ;  /* 0x000020d000007945 */ /* 0x000fe20003800000 */
[----:B------:R-:W-:Y:S02]  /*fe00*/  BAR.SYNC.DEFER_BLOCKING 0x5, 0x180 ;  /* 0x0146000000007b1d */ /* 0x000fe40000010000 */
[----:B0-----:R-:W-:-:S05]  /*fe10*/  LEA R3, R4, R3, 0x18 ;  /* 0x0000000304037211 */ /* 0x001fca00078ec0ff */
[----:B------:R-:W0:Y:S02]  /*fe20*/  LDS.128 R4, [R3+0x288d0] ;  /* 0x0288d00003047984 */ /* 0x000e240000000c00 */
[----:B0-----:R-:W-:Y:S02]  /*fe30*/  R2UR UR5, R5 ;  /* 0x00000000050572ca */ /* 0x001fe400000e0000 */
[----:B------:R-:W-:Y:S02]  /*fe40*/  R2UR UR7, R6 ;  /* 0x00000000060772ca */ /* 0x000fe400000e0000 */
[----:B------:R-:W-:Y:S01]  /*fe50*/  R2UR UR6, R7 ;  /* 0x00000000070672ca */ /* 0x000fe200000e0000 */
[----:B------:R-:W-:Y:S06]  /*fe60*/  BAR.ARV 0x4, 0x180 ;  /* 0x0106000000007b1d */ /* 0x000fec0000002000 */
[----:B------:R-:W-:Y:S08]  /*fe70*/  @P0 BRA `(.L_x_1411) ;  /* 0x0000001400300947 */ /* 0x000ff00003800000 */
[----:B------:R-:W0:Y:S01]  /*fe80*/  S2R R4, SR_SWINHI ;  /* 0x0000000000047919 */ /* 0x000e220000002f00 */
[----:B------:R-:W-:Y:S01]  /*fe90*/  F2FP.BF16.F32.PACK_AB R128, R129, R128 ;  /* 0x000000808180723e */ /* 0x000fe200000010ff */
[----:B------:R-:W-:Y:S01]  /*fea0*/  ULDC.64 UR8, c[0x0][0xc00] ;  /* 0x0003000000087ab9 */ /* 0x000fe20000000a00 */
[----:B------:R-:W-:Y:S01]  /*feb0*/  F2FP.BF16.F32.PACK_AB R129, R131, R130 ;  /* 0x000000828381723e */ /* 0x000fe200000010ff */
[----:B------:R-:W-:Y:S01]  /*fec0*/  UISETP.NE.U32.AND UP0, UPT, UR8, URZ, UPT ;  /* 0x0000003f0800728c */ /* 0x000fe2000bf05070 */
[----:B------:R-:W-:Y:S01]  /*fed0*/  F2FP.BF16.F32.PACK_AB R136, R137, R136 ;  /* 0x000000888988723e */ /* 0x000fe200000010ff */
[----:B------:R-:W1:Y:S01]  /*fee0*/  LDC R49, c[0x0][0xbe8] ;  /* 0x0002fa00ff317b82 */ /* 0x000e620000000800 */
[----:B------:R-:W-:Y:S01]  /*fef0*/  F2FP.BF16.F32.PACK_AB R130, R133, R132 ;  /* 0x000000848582723e */ /* 0x000fe200000010ff */
[----:B------:R-:W-:Y:S01]  /*ff00*/  UISETP.NE.AND.EX UP0, UPT, UR9, URZ, UPT, UP0 ;  /* 0x0000003f0900728c */ /* 0x000fe2000bf05300 */
[----:B------:R-:W-:Y:S02]  /*ff10*/  F2FP.BF16.F32.PACK_AB R131, R135, R134 ;  /* 0x000000868783723e */ /* 0x000fe400000010ff */
[----:B------:R-:W-:Y:S01]  /*ff20*/  F2FP.BF16.F32.PACK_AB R137, R139, R138 ;  /* 0x0000008a8b89723e */ /* 0x000fe200000010ff */
[----:B------:R-:W-:Y:S01]  /*ff30*/  ULDC.64 UR8, c[0x0][0xc00] ;  /* 0x0003000000087ab9 */ /* 0x000fe20000000a00 */
[----:B------:R-:W-:Y:S01]  /*ff40*/  F2FP.BF16.F32.PACK_AB R144, R145, R144 ;  /* 0x000000909190723e */ /* 0x000fe200000010ff */
[----:B------:R-:W-:Y:S01]  /*ff50*/  UIMAD.WIDE UR8, UR36, 0x4, UR8 ;  /* 0x00000004240878a5 */ /* 0x000fe2000f8e0208 */
[----:B------:R-:W-:-:S02]  /*ff60*/  F2FP.BF16.F32.PACK_AB R138, R141, R140 ;  /* 0x0000008c8d8a723e */ /* 0x000fc400000010ff */
[----:B------:R-:W-:Y:S02]  /*ff70*/  F2FP.BF16.F32.PACK_AB R139, R143, R142 ;  /* 0x0000008e8f8b723e */ /* 0x000fe400000010ff */
[----:B------:R-:W-:Y:S02]  /*ff80*/  F2FP.BF16.F32.PACK_AB R145, R147, R146 ;  /* 0x000000929391723e */ /* 0x000fe400000010ff */
[----:B------:R-:W-:Y:S02]  /*ff90*/  F2FP.BF16.F32.PACK_AB R146, R149, R148 ;  /* 0x000000949592723e */ /* 0x000fe400000010ff */
[----:B------:R-:W-:Y:S02]  /*ffa0*/  F2FP.BF16.F32.PACK_AB R147, R151, R150 ;  /* 0x000000969793723e */ /* 0x000fe400000010ff */
[----:B------:R-:W-:Y:S02]  /*ffb0*/  MOV R20, R3 ;  /* 0x0000000300147202 */ /* 0x000fe40000000f00 */
[----:B0-----:R-:W-:-:S03]  /*ffc0*/  MOV R21, R4 ;  /* 0x0000000400157202 */ /* 0x001fc60000000f00 */
[----:B------:R-:W-:-:S03]  /*ffd0*/  IMAD.WIDE R4, R188, 0x2, R20 ;  /* 0x00000002bc047825 */ /* 0x000fc600078e0214 */
[C---:B------:R-:W-:Y:S02]  /*ffe0*/  IADD3 R33, P4, R4.reuse, 0x60, RZ ;  /* 0x0000006004217810 */ /* 0x040fe40007f9e0ff */
[C---:B------:R-:W-:Y:S02]  /*fff0*/  IADD3 R35, P3, R4.reuse, 0x4000, RZ ;  /* 0x0000400004237810 */ /* 0x040fe40007f7e0ff */
[----:B------:R-:W-:Y:S01]  /*10000*/  LOP3.LUT R7, R4, 0x380, RZ, 0xc0, !PT ;  /* 0x0000038004077812 */ /* 0x000fe200078ec0ff */
[--C-:B------:R-:W-:Y:S01]  /*10010*/  IMAD.X R15, RZ, RZ, R5.reuse, P4 ;  /* 0x000000ffff0f7224 */ /* 0x100fe200020e0605 */
[----:B------:R-:W-:Y:S01]  /*10020*/  LOP3.LUT R12, R33, 0x380, RZ, 0xc0, !PT ;  /* 0x00000380210c7812 */ /* 0x000fe200078ec0ff */
[----:B------:R-:W-:Y:S01]  /*10030*/  IMAD.X R13, RZ, RZ, R5, P3 ;  /* 0x000000ffff0d7224 */ /* 0x000fe200018e0605 */
[----:B------:R-:W-:Y:S02]  /*10040*/  LOP3.LUT R24, R35, 0x380, RZ, 0xc0, !PT ;  /* 0x0000038023187812 */ /* 0x000fe400078ec0ff */
[----:B------:R-:W-:-:S02]  /*10050*/  SHF.R.U64 R7, R7, 0x3, RZ ;  /* 0x0000000307077819 */ /* 0x000fc400000012ff */
[----:B------:R-:W-:Y:S02]  /*10060*/  SHF.R.U64 R12, R12, 0x3, RZ ;  /* 0x000000030c0c7819 */ /* 0x000fe400000012ff */
[C---:B------:R-:W-:Y:S02]  /*10070*/  IADD3 R31, P6, R4.reuse, 0x20, RZ ;  /* 0x00000020041f7810 */ /* 0x040fe40007fde0ff */
[C---:B------:R-:W-:Y:S02]  /*10080*/  IADD3 R10, P5, R4.reuse, 0x40, RZ ;  /* 0x00000040040a7810 */ /* 0x040fe40007fbe0ff */
[C---:B------:R-:W-:Y:S01]  /*10090*/  IADD3 R37, P2, R4.reuse, 0x4020, RZ ;  /* 0x0000402004257810 */ /* 0x040fe20007f5e0ff */
[--C-:B------:R-:W-:Y:S01]  /*100a0*/  IMAD.X R29, RZ, RZ, R5.reuse, P6 ;  /* 0x000000ffff1d7224 */ /* 0x100fe200030e0605 */
[C---:B------:R-:W-:Y:S01]  /*100b0*/  IADD3 R39, P1, R4.reuse, 0x4040, RZ ;  /* 0x0000404004277810 */ /* 0x040fe20007f3e0ff */
[--C-:B------:R-:W-:Y:S01]  /*100c0*/  IMAD.X R27, RZ, RZ, R5.reuse, P5 ;  /* 0x000000ffff1b7224 */ /* 0x100fe200028e0605 */
[----:B------:R-:W-:Y:S01]  /*100d0*/  IADD3 R41, P0, R4, 0x4060, RZ ;  /* 0x0000406004297810 */ /* 0x000fe20007f1e0ff */
[--C-:B------:R-:W-:Y:S01]  /*100e0*/  IMAD.X R11, RZ, RZ, R5.reuse, P2 ;  /* 0x000000ffff0b7224 */ /* 0x100fe200010e0605 */
[----:B------:R-:W-:Y:S01]  /*100f0*/  SHF.R.U64 R24, R24, 0x3, RZ ;  /* 0x0000000318187819 */ /* 0x000fe200000012ff */
[--C-:B------:R-:W-:Y:S01]  /*10100*/  IMAD.X R9, RZ, RZ, R5.reuse, P1 ;  /* 0x000000ffff097224 */ /* 0x100fe200008e0605 */
[----:B------:R-:W-:Y:S01]  /*10110*/  LOP3.LUT R4, R7, R4, RZ, 0x3c, !PT ;  /* 0x0000000407047212 */ /* 0x000fe200078e3cff */
[----:B------:R-:W-:Y:S01]  /*10120*/  IMAD.X R25, RZ, RZ, R5, P0 ;  /* 0x000000ffff197224 */ /* 0x000fe200000e0605 */
[----:B------:R-:W-:-:S02]  /*10130*/  LOP3.LUT R14, R12, R33, RZ, 0x3c, !PT ;  /* 0x000000210c0e7212 */ /* 0x000fc400078e3cff */
[----:B------:R-:W-:Y:S02]  /*10140*/  LOP3.LUT R12, R24, R35, RZ, 0x3c, !PT ;  /* 0x00000023180c7212 */ /* 0x000fe400078e3cff */
[----:B------:R-:W-:Y:S02]  /*10150*/  MOV R35, R4 ;  /* 0x0000000400237202 */ /* 0x000fe40000000f00 */
[----:B------:R-:W-:Y:S02]  /*10160*/  LOP3.LUT R7, R10, 0x380, RZ, 0xc0, !PT ;  /* 0x000003800a077812 */ /* 0x000fe400078ec0ff */
[----:B------:R-:W-:Y:S02]  /*10170*/  F2FP.BF16.F32.PACK_AB R4, R89, R8 ;  /* 0x000000085904723e */ /* 0x000fe400000010ff */
[----:B------:R-:W-:Y:S02]  /*10180*/  LOP3.LUT R6, R31, 0x380, RZ, 0xc0, !PT ;  /* 0x000003801f067812 */ /* 0x000fe400078ec0ff */
[----:B------:R-:W-:-:S02]  /*10190*/  LOP3.LUT R8, R37, 0x380, RZ, 0xc0, !PT ;  /* 0x0000038025087812 */ /* 0x000fc400078ec0ff */
[----:B------:R-:W-:Y:S02]  /*101a0*/  LOP3.LUT R24, R39, 0x380, RZ, 0xc0, !PT ;  /* 0x0000038027187812 */ /* 0x000fe400078ec0ff */
[----:B------:R-:W-:Y:S02]  /*101b0*/  SHF.R.U64 R7, R7, 0x3, RZ ;  /* 0x0000000307077819 */ /* 0x000fe400000012ff */
[----:B------:R-:W-:Y:S02]  /*101c0*/  SHF.R.U64 R6, R6, 0x3, RZ ;  /* 0x0000000306067819 */ /* 0x000fe400000012ff */
[----:B------:R-:W-:Y:S02]  /*101d0*/  LOP3.LUT R30, R41, 0x380, RZ, 0xc0, !PT ;  /* 0x00000380291e7812 */ /* 0x000fe400078ec0ff */
[----:B------:R-:W-:Y:S02]  /*101e0*/  SHF.R.U64 R8, R8, 0x3, RZ ;  /* 0x0000000308087819 */ /* 0x000fe400000012ff */
[----:B------:R-:W-:-:S02]  /*101f0*/  SHF.R.U64 R24, R24, 0x3, RZ ;  /* 0x0000000318187819 */ /* 0x000fc400000012ff */
[----:B------:R-:W-:Y:S02]  /*10200*/  LOP3.LUT R26, R7, R10, RZ, 0x3c, !PT ;  /* 0x0000000a071a7212 */ /* 0x000fe400078e3cff */
[----:B------:R-:W-:Y:S02]  /*10210*/  LOP3.LUT R28, R6, R31, RZ, 0x3c, !PT ;  /* 0x0000001f061c7212 */ /* 0x000fe400078e3cff */
[----:B------:R-:W-:Y:S02]  /*10220*/  SHF.R.U64 R30, R30, 0x3, RZ ;  /* 0x000000031e1e7819 */ /* 0x000fe400000012ff */
[----:B------:R-:W-:Y:S02]  /*10230*/  LOP3.LUT R10, R8, R37, RZ, 0x3c, !PT ;  /* 0x00000025080a7212 */ /* 0x000fe400078e3cff */
[----:B------:R-:W-:Y:S02]  /*10240*/  F2FP.BF16.F32.PACK_AB R5, R91, R90 ;  /* 0x0000005a5b05723e */ /* 0x000fe400000010ff */
[----:B------:R-:W-:-:S02]  /*10250*/  F2FP.BF16.F32.PACK_AB R6, R93, R92 ;  /* 0x0000005c5d06723e */ /* 0x000fc400000010ff */
[----:B------:R-:W-:Y:S01]  /*10260*/  F2FP.BF16.F32.PACK_AB R7, R95, R94 ;  /* 0x0000005e5f07723e */ /* 0x000fe200000010ff */
[----:B------:R-:W-:Y:S01]  /*10270*/  BAR.SYNC.DEFER_BLOCKING 0x1, 0x100 ;  /* 0x0044000000007b1d */ /* 0x000fe20000010000 */
[----:B------:R-:W-:Y:S02]  /*10280*/  LOP3.LUT R8, R24, R39, RZ, 0x3c, !PT ;  /* 0x0000002718087212 */ /* 0x000fe400078e3cff */
[----:B------:R-:W-:Y:S02]  /*10290*/  LOP3.LUT R24, R30, R41, RZ, 0x3c, !PT ;  /* 0x000000291e187212 */ /* 0x000fe400078e3cff */
[----:B------:R-:W-:Y:S02]  /*102a0*/  MOV R34, R28 ;  /* 0x0000001c00227202 */ /* 0x000fe40000000f00 */
[----:B------:R-:W-:Y:S02]  /*102b0*/  MOV R30, R10 ;  /* 0x0000000a001e7202 */ /* 0x000fe40000000f00 */
[----:B------:R-:W-:-:S02]  /*102c0*/  MOV R29, R8 ;  /* 0x00000008001d7202 */ /* 0x000fc40000000f00 */
[----:B------:R-:W-:Y:S02]  /*102d0*/  F2FP.BF16.F32.PACK_AB R8, R97, R96 ;  /* 0x000000606108723e */ /* 0x000fe400000010ff */
[----:B------:R-:W-:Y:S02]  /*102e0*/  F2FP.BF16.F32.PACK_AB R9, R99, R98 ;  /* 0x000000626309723e */ /* 0x000fe400000010ff */
[----:B------:R-:W-:Y:S02]  /*102f0*/  F2FP.BF16.F32.PACK_AB R10, R101, R100 ;  /* 0x00000064650a723e */ /* 0x000fe400000010ff */
[----:B------:R-:W-:Y:S02]  /*10300*/  F2FP.BF16.F32.PACK_AB R11, R103, R102 ;  /* 0x00000066670b723e */ /* 0x000fe400000010ff */
[----:B------:R-:W-:Y:S02]  /*10310*/  MOV R33, R26 ;  /* 0x0000001a00217202 */ /* 0x000fe40000000f00 */
[----:B------:R-:W-:-:S02]  /*10320*/  MOV R32, R14 ;  /* 0x0000000e00207202 */ /* 0x000fc40000000f00 */
[----:B------:R-:W-:Y:S01]  /*10330*/  MOV R31, R12 ;  /* 0x0000000c001f7202 */ /* 0x000fe20000000f00 */
[----:B------:R0:W-:Y:S01]  /*10340*/  STSM.16.M88.4 [R35], R4 ;  /* 0x0000000423007844 */ /* 0x0001e20000000200 */
[----:B------:R-:W-:Y:S02]  /*10350*/  F2FP.BF16.F32.PACK_AB R12, R113, R112 ;  /* 0x00000070710c723e */ /* 0x000fe400000010ff */
[----:B------:R-:W-:Y:S01]  /*10360*/  F2FP.BF16.F32.PACK_AB R13, R115, R114 ;  /* 0x00000072730d723e */ /* 0x000fe200000010ff */
[----:B------:R-:W-:Y:S01]  /*10370*/  STSM.16.M88.4 [R34], R8 ;  /* 0x0000000822007844 */ /* 0x000fe20000000200 */
[----:B------:R-:W-:Y:S02]  /*10380*/  F2FP.BF16.F32.PACK_AB R14, R117, R116 ;  /* 0x00000074750e723e */ /* 0x000fe400000010ff */
[----:B------:R-:W-:Y:S02]  /*10390*/  F2FP.BF16.F32.PACK_AB R15, R119, R118 ;  /* 0x00000076770f723e */ /* 0x000fe400000010ff */
[----:B------:R-:W-:-:S02]  /*103a0*/  MOV R28, R24 ;  /* 0x00000018001c7202 */ /* 0x000fc40000000f00 */
[----:B------:R-:W-:Y:S02]  /*103b0*/  F2FP.BF16.F32.PACK_AB R24, R121, R120 ;  /* 0x000000787918723e */ /* 0x000fe400000010ff */
[----:B------:R-:W-:Y:S02]  /*103c0*/  F2FP.BF16.F32.PACK_AB R25, R123, R122 ;  /* 0x0000007a7b19723e */ /* 0x000fe400000010ff */
[----:B------:R-:W-:Y:S02]  /*103d0*/  F2FP.BF16.F32.PACK_AB R26, R125, R124 ;  /* 0x0000007c7d1a723e */ /* 0x000fe400000010ff */
[----:B0-----:R-:W-:Y:S02]  /*103e0*/  F2FP.BF16.F32.PACK_AB R4, R105, R104 ;  /* 0x000000686904723e */ /* 0x001fe400000010ff */
[----:B------:R-:W-:Y:S02]  /*103f0*/  F2FP.BF16.F32.PACK_AB R5, R107, R106 ;  /* 0x0000006a6b05723e */ /* 0x000fe400000010ff */
[----:B------:R-:W-:-:S02]  /*10400*/  F2FP.BF16.F32.PACK_AB R6, R109, R108 ;  /* 0x0000006c6d06723e */ /* 0x000fc400000010ff */
[----:B------:R-:W-:Y:S02]  /*10410*/  F2FP.BF16.F32.PACK_AB R7, R111, R110 ;  /* 0x0000006e6f07723e */ /* 0x000fe400000010ff */
[----:B------:R-:W-:Y:S02]  /*10420*/  F2FP.BF16.F32.PACK_AB R27, R127, R126 ;  /* 0x0000007e7f1b723e */ /* 0x000fe400000010ff */
[----:B------:R-:W-:Y:S01]  /*10430*/  PLOP3.LUT P0, PT, PT, PT, UP0, 0x80, 0x0 ;  /* 0x000000000000781c */ /* 0x000fe20003f0f008 */
[----:B------:R0:W-:Y:S04]  /*10440*/  STSM.16.M88.4 [R33], R4 ;  /* 0x0000000421007844 */ /* 0x0001e80000000200 */
[----:B------:R2:W-:Y:S04]  /*10450*/  STSM.16.M88.4 [R32], R12 ;  /* 0x0000000c20007844 */ /* 0x0005e80000000200 */
[----:B------:R2:W-:Y:S04]  /*10460*/  STSM.16.M88.4 [R31], R24 ;  /* 0x000000181f007844 */ /* 0x0005e80000000200 */
[----:B------:R2:W-:Y:S04]  /*10470*/  STSM.16.M88.4 [R30], R128 ;  /* 0x000000801e007844 */ /* 0x0005e80000000200 */
[----:B------:R2:W-:Y:S01]  /*10480*/  STSM.16.M88.4 [R29], R136 ;  /* 0x000000881d007844 */ /* 0x0005e20000000200 */
[----:B0-----:R-:W-:-:S02]  /*10490*/  IMAD.U32 R4, RZ, RZ, UR8 ;  /* 0x00000008ff047e24 */ /* 0x001fc4000f8e00ff */
[----:B------:R-:W-:Y:S01]  /*104a0*/  IMAD.U32 R5, RZ, RZ, UR9 ;  /* 0x00000009ff057e24 */ /* 0x000fe2000f8e00ff */
[----:B------:R2:W-:Y:S01]  /*104b0*/  STSM.16.M88.4 [R28], R144 ;  /* 0x000000901c007844 */ /* 0x0005e20000000200 */
[----:B------:R-:W-:Y:S01]  /*104c0*/  ULDC.64 UR8, c[0x0][0xc08] ;  /* 0x0003020000087ab9 */ /* 0x000fe20000000a00 */
[----:B------:R-:W-:Y:S06]  /*104d0*/  BAR.SYNC.DEFER_BLOCKING 0x1, 0x100 ;  /* 0x0044000000007b1d */ /* 0x000fec0000010000 */
[----:B------:R-:W3:Y:S01]  /*104e0*/  @P0 LDG.E R6, desc[UR54][R4.64] ;  /* 0x0000003604060981 */ /* 0x000ee2000c1e1900 */
[----:B------:R-:W-:Y:S01]  /*104f0*/  UISETP.NE.U32.AND UP1, UPT, UR8, URZ, UPT ;  /* 0x0000003f0800728c */ /* 0x000fe2000bf25070 */
[----:B-1----:R-:W-:Y:S01]  /*10500*/  ISETP.NE.AND P1, PT, R49, 0x1, PT ;  /* 0x000000013100780c */ /* 0x002fe20003f25270 */
[----:B------:R-:W-:Y:S01]  /*10510*/  ULDC UR10, c[0x0][0xa88] ;  /* 0x0002a200000a7ab9 */ /* 0x000fe20000000800 */
[----:B------:R-:W-:Y:S01]  /*10520*/  UMOV UR4, URZ ;  /* 0x0000003f00047c82 */ /* 0x000fe20008000000 */
[----:B------:R-:W-:-:S06]  /*10530*/  UISETP.NE.AND.EX UP1, UPT, UR9, URZ, UPT, UP1 ;  /* 0x0000003f0900728c */ /* 0x000fcc000bf25310 */
[----:B------:R-:W-:-:S04]  /*10540*/  PLOP3.LUT P2, PT, PT, PT, UP1, 0x80, 0x0 ;  /* 0x000000000000781c */ /* 0x000fc80003f4f018 */
[----:B------:R-:W0:Y:S01]  /*10550*/  @P1 LDC R7, c[0x0][0xbec] ;  /* 0x0002fb00ff071b82 */ /* 0x000e220000000800 */
[----:B------:R-:W-:Y:S02]  /*10560*/  @UP1 ULDC.64 UR8, c[0x0][0xc08] ;  /* 0x0003020000081ab9 */ /* 0x000fe40000000a00 */
[----:B------:R-:W-:-:S05]  /*10570*/  @UP1 UIMAD.WIDE UR8, UR36, 0x4, UR8 ;  /* 0x00000004240818a5 */ /* 0x000fca000f8e0208 */
[----:B------:R-:W1:Y:S01]  /*10580*/  @P1 LDC R8, c[0x0][0xbf0] ;  /* 0x0002fc00ff081b82 */ /* 0x000e620000000800 */
[----:B------:R-:W-:Y:S02]  /*10590*/  IMAD.U32 R10, RZ, RZ, UR8 ;  /* 0x00000008ff0a7e24 */ /* 0x000fe4000f8e00ff */
[----:B------:R-:W-:Y:S01]  /*105a0*/  IMAD.U32 R11, RZ, RZ, UR9 ;  /* 0x00000009ff0b7e24 */ /* 0x000fe2000f8e00ff */
[----:B---3--:R-:W-:Y:S01]  /*105b0*/  @P0 R2UR UR4, R6 ;  /* 0x00000000060402ca */ /* 0x008fe200000e0000 */
[----:B------:R-:W-:-:S06]  /*105c0*/  IMAD.U32 R6, RZ, RZ, UR10 ;  /* 0x0000000aff067e24 */ /* 0x000fcc000f8e00ff */
[----:B------:R2:W5:Y:S01]  /*105d0*/  @P2 LDG.E R6, desc[UR54][R10.64] ;  /* 0x000000360a062981 */ /* 0x000562000c1e1900 */
[----:B01----:R-:W-:Y:S07]  /*105e0*/  @P2 BRA `(.L_x_1412) ;  /* 0x0000000000102947 */ /* 0x003fee0003800000 */
[----:B------:R-:W-:Y:S05]  /*105f0*/  @!P0 BRA `(.L_x_1412) ;  /* 0x00000000000c8947 */ /* 0x000fea0003800000 */
[----:B------:R-:W3:Y:S04]  /*10600*/  LDG.E R9, desc[UR54][R4.64] ;  /* 0x0000003604097981 */ /* 0x000ee8000c1e1900 */
[----:B-----5:R-:W3:Y:S02]  /*10610*/  LDG.E R6, desc[UR54][R4.64+0x4] ;  /* 0x0000043604067981 */ /* 0x020ee4000c1e1900 */
[----:B---3--:R-:W-:-:S07]  /*10620*/  IMAD.IADD R6, R6, 0x1, -R9 ;  /* 0x0000000106067824 */ /* 0x008fce00078e0a09 */
.L_x_1412:
[----:B------:R-:W-:Y:S01]  /*10630*/  USHF.R.S32.HI UR9, URZ, 0x1f, UR4 ;  /* 0x0000001f3f097899 */ /* 0x000fe20008011404 */
[----:B--2---:R-:W-:Y:S01]  /*10640*/  VIADD R10, R17, UR37 ;  /* 0x00000025110a7c36 */ /* 0x004fe20008000000 */
[----:B------:R-:W-:Y:S01]  /*10650*/  USHF.R.S32.HI UR16, URZ, 0x1f, UR42 ;  /* 0x0000001f3f107899 */ /* 0x000fe2000801142a */
[----:B------:R-:W-:Y:S01]  /*10660*/  VIADD R24, R187, UR37 ;  /* 0x00000025bb187c36 */ /* 0x000fe20008000000 */
[----:B------:R-:W-:Y:S01]  /*10670*/  ULDC.64 UR14, c[0x0][0xb90] ;  /* 0x0002e400000e7ab9 */ /* 0x000fe20000000a00 */
[----:B------:R-:W-:Y:S01]  /*10680*/  UMOV UR8, UR4 ;  /* 0x0000000400087c82 */ /* 0x000fe20008000000 */
[----:B------:R-:W-:Y:S01]  /*10690*/  UIMAD UR12, UR16, UR14, URZ ;  /* 0x0000000e100c72a4 */ /* 0x000fe2000f8e023f */
[----:B------:R-:W-:Y:S01]  /*106a0*/  @P1 IMAD.HI.U32 R5, R10, R7, RZ ;  /* 0x000000070a051227 */ /* 0x000fe200078e00ff */
[----:B------:R-:W-:Y:S01]  /*106b0*/  UIMAD.WIDE.U32 UR10, UR42, UR14, UR8 ;  /* 0x0000000e2a0a72a5 */ /* 0x000fe2000f8e0008 */
[----:B------:R-:W0:Y:S01]  /*106c0*/  @P1 LDC R53, c[0x0][0xbec] ;  /* 0x0002fb00ff351b82 */ /* 0x000e220000000800 */
[----:B------:R-:W-:Y:S01]  /*106d0*/  USHF.R.S32.HI UR8, URZ, 0x1f, UR36 ;  /* 0x0000001f3f087899 */ /* 0x000fe20008011424 */
[----:B------:R-:W-:Y:S01]  /*106e0*/  IMAD.MOV.U32 R4, RZ, RZ, R10 ;  /* 0x000000ffff047224 */ /* 0x000fe200078e000a */
[----:B------:R-:W-:Y:S01]  /*106f0*/  UIMAD UR12, UR42, UR15, UR12 ;  /* 0x0000000f2a0c72a4 */ /* 0x000fe2000f8e020c */
[----:B------:R-:W-:Y:S01]  /*10700*/  @P1 SHF.R.U32.HI R4, RZ, R8, R5 ;  /* 0x00000008ff041219 */ /* 0x000fe20000011605 */
[----:B------:R-:W-:Y:S01]  /*10710*/  USEL UR18, UR8, URZ, !UP0 ;  /* 0x0000003f08127287 */ /* 0x000fe2000c000000 */
[----:B------:R-:W-:Y:S01]  /*10720*/  IMAD R5, R184, 0x40, R18 ;  /* 0x00000040b8057824 */ /* 0x000fe200078e0212 */
[----:B------:R-:W-:Y:S01]  /*10730*/  ULDC.64 UR14, c[0x0][0xb98] ;  /* 0x0002e600000e7ab9 */ /* 0x000fe20000000a00 */
[----:B------:R-:W-:Y:S01]  /*10740*/  USEL UR17, UR36, URZ, !UP0 ;  /* 0x0000003f24117287 */ /* 0x000fe2000c000000 */
[----:B------:R-:W-:Y:S01]  /*10750*/  IMAD.MOV R8, RZ, RZ, -R4 ;  /* 0x000000ffff087224 */ /* 0x000fe200078e0a04 */
[----:B------:R-:W-:Y:S01]  /*10760*/  UIMAD UR8, UR18, UR14, URZ ;  /* 0x0000000e120872a4 */ /* 0x000fe2000f8e023f */
[----:B------:R-:W-:Y:S01]  /*10770*/  IMAD.WIDE R20, R5, 0x2, R20 ;  /* 0x0000000205147825 */ /* 0x000fe200078e0214 */
[----:B------:R-:W-:Y:S01]  /*10780*/  UIADD3 UR11, UR11, UR12, URZ ;  /* 0x0000000c0b0b7290 */ /* 0x000fe2000fffe03f */
[----:B------:R-:W-:Y:S01]  /*10790*/  SHF.R.S32.HI R5, RZ, 0x1f, R4 ;  /* 0x0000001fff057819 */ /* 0x000fe20000011404 */
[----:B------:R-:W-:Y:S01]  /*107a0*/  UIMAD UR8, UR17, UR15, UR8 ;  /* 0x0000000f110872a4 */ /* 0x000fe2000f8e0208 */
[----:B------:R-:W-:Y:S01]  /*107b0*/  IMAD R7, R49, R8, R10 ;  /* 0x0000000831077224 */ /* 0x000fe200078e020a */
[----:B------:R-:W-:Y:S01]  /*107c0*/  UIMAD.WIDE.U32 UR10, UR17, UR14, UR10 ;  /* 0x0000000e110a72a5 */ /* 0x000fe2000f8e000a */
[----:B------:R-:W-:Y:S01]  /*107d0*/  IADD3 R11, P3, R20, 0x2000, RZ ;  /* 0x00002000140b7810 */ /* 0x000fe20007f7e0ff */
[----:B-----5:R-:W-:Y:S01]  /*107e0*/  IMAD R51, R6, R49, RZ ;  /* 0x0000003106337224 */ /* 0x020fe200078e02ff */
[----:B------:R-:W-:Y:S01]  /*107f0*/  IADD3 R13, P0, R20, 0x1000, RZ ;  /* 0x00001000140d7810 */ /* 0x000fe20007f1e0ff */
[----:B------:R-:W-:Y:S01]  /*10800*/  IMAD.U32 R10, RZ, RZ, UR8 ;  /* 0x00000008ff0a7e24 */ /* 0x000fe2000f8e00ff */
[----:B------:R-:W-:Y:S01]  /*10810*/  SHF.R.S32.HI R8, RZ, 0x1f, R7 ;  /* 0x0000001fff087819 */ /* 0x000fe20000011407 */
[----:B------:R-:W-:Y:S01]  /*10820*/  ULDC.64 UR12, c[0x0][0xaa0] ;  /* 0x0002a800000c7ab9 */ /* 0x000fe20000000a00 */
[----:B------:R-:W-:-:S02]  /*10830*/  IADD3 R4, P2, R4, UR10, RZ ;  /* 0x0000000a04047c10 */ /* 0x000fc4000ff5e0ff */
[----:B------:R-:W-:Y:S02]  /*10840*/  LOP3.LUT R9, R11, 0x380, RZ, 0xc0, !PT ;  /* 0x000003800b097812 */ /* 0x000fe400078ec0ff */
[----:B------:R-:W-:Y:S01]  /*10850*/  IADD3.X R5, R5, UR11, R10, P2, !PT ;  /* 0x0000000b05057c10 */ /* 0x000fe200097fe40a */
[----:B------:R-:W-:Y:S01]  /*10860*/  ULDC.64 UR10, c[0x0][0xb88] ;  /* 0x0002e200000a7ab9 */ /* 0x000fe20000000a00 */
[----:B------:R-:W-:Y:S01]  /*10870*/  LOP3.LUT R12, R13, 0x380, RZ, 0xc0, !PT ;  /* 0x000003800d0c7812 */ /* 0x000fe200078ec0ff */
[----:B------:R-:W-:Y:S01]  /*10880*/  IMAD R10, R8, UR10, RZ ;  /* 0x0000000a080a7c24 */ /* 0x000fe2000f8e02ff */
[----:B------:R-:W-:Y:S01]  /*10890*/  SHF.R.U64 R8, R9, 0x3, RZ ;  /* 0x0000000309087819 */ /* 0x000fe200000012ff */
[C---:B------:R-:W-:Y:S01]  /*108a0*/  IMAD.WIDE.U32 R4, R7.reuse, UR10, R4 ;  /* 0x0000000a07047c25 */ /* 0x040fe2000f8e0004 */
[----:B------:R-:W-:Y:S02]  /*108b0*/  SHF.R.U64 R12, R12, 0x3, RZ ;  /* 0x000000030c0c7819 */ /* 0x000fe400000012ff */
[C---:B------:R-:W-:Y:S01]  /*108c0*/  IADD3 R41, P6, R20.reuse, 0x4000, RZ ;  /* 0x0000400014297810 */ /* 0x040fe20007fde0ff */
[----:B------:R-:W-:Y:S01]  /*108d0*/  IMAD R9, R7, UR11, R10 ;  /* 0x0000000b07097c24 */ /* 0x000fe2000f8e020a */
[----:B------:R-:W-:Y:S01]  /*108e0*/  ULDC.64 UR10, c[0x0][0xb50] ;  /* 0x0002d400000a7ab9 */ /* 0x000fe20000000a00 */
[----:B------:R-:W-:-:S02]  /*108f0*/  IADD3 R7, P2, R20, 0x3000, RZ ;  /* 0x0000300014077810 */ /* 0x000fc40007f5e0ff */
[----:B------:R-:W-:Y:S01]  /*10900*/  IMAD.IADD R9, R5, 0x1, R9 ;  /* 0x0000000105097824 */ /* 0x000fe200078e0209 */
[C---:B------:R-:W-:Y:S02]  /*10910*/  LEA R10, P4, R4.reuse, UR10, 0x2 ;  /* 0x0000000a040a7c11 */ /* 0x040fe4000f8810ff */
[----:B------:R-:W-:Y:S02]  /*10920*/  LOP3.LUT R5, R7, 0x380, RZ, 0xc0, !PT ;  /* 0x0000038007057812 */ /* 0x000fe400078ec0ff */
[----:B------:R-:W-:Y:S01]  /*10930*/  LEA.HI.X R14, R4, UR11, R9, 0x2, P4 ;  /* 0x0000000b040e7c11 */ /* 0x000fe2000a0f1409 */
[----:B------:R-:W-:Y:S01]  /*10940*/  SHFL.IDX PT, R44, R10, RZ, 0x1c1f ;  /* 0x001c1fff0a2c7589 */ /* 0x000fe200000e0000 */
[----:B------:R-:W-:Y:S01]  /*10950*/  SHF.R.U64 R4, R5, 0x3, RZ ;  /* 0x0000000305047819 */ /* 0x000fe200000012ff */
[--C-:B------:R-:W-:Y:S01]  /*10960*/  IMAD.X R5, RZ, RZ, R21.reuse, P2 ;  /* 0x000000ffff057224 */ /* 0x100fe200010e0615 */
[----:B------:R-:W-:Y:S01]  /*10970*/  LOP3.LUT R12, R12, R13, RZ, 0x3c, !PT ;  /* 0x0000000d0c0c7212 */ /* 0x000fe200078e3cff */
[----:B------:R-:W1:Y:S01]  /*10980*/  SHFL.IDX PT, R45, R14, RZ, 0x1c1f ;  /* 0x001c1fff0e2d7589 */ /* 0x000e6200000e0000 */
[----:B------:R-:W-:Y:S01]  /*10990*/  LOP3.LUT R4, R4, R7, RZ, 0x3c, !PT ;  /* 0x0000000704047212 */ /* 0x000fe200078e3cff */
[--C-:B------:R-:W-:Y:S01]  /*109a0*/  IMAD.X R13, RZ, RZ, R21.reuse, P0 ;  /* 0x000000ffff0d7224 */ /* 0x100fe200000e0615 */
[----:B------:R-:W-:Y:S01]  /*109b0*/  LOP3.LUT P0, RZ, R185, 0x3, RZ, 0xc0, !PT ;  /* 0x00000003b9ff7812 */ /* 0x000fe2000780c0ff */
[----:B------:R-:W-:Y:S01]  /*109c0*/  SHFL.IDX PT, R46, R10, 0x1, 0x1c1f ;  /* 0x003c1f000a2e7f89 */ /* 0x000fe200000e0000 */
[----:B------:R-:W-:Y:S01]  /*109d0*/  VIADD R7, R24, 0x8 ;  /* 0x0000000818077836 */ /* 0x000fe20000000000 */
[----:B------:R-:W-:Y:S01]  /*109e0*/  IADD3 R37, P5, R20, 0x5000, RZ ;  /* 0x0000500014257810 */ /* 0x000fe20007fbe0ff */
[----:B------:R-:W-:Y:S01]  /*109f0*/  IMAD.X R9, RZ, RZ, R21, P3 ;  /* 0x000000ffff097224 */ /* 0x000fe200018e0615 */
[----:B------:R-:W2:Y:S01]  /*10a00*/  SHFL.IDX PT, R47, R14, 0x1, 0x1c1f ;  /* 0x003c1f000e2f7f89 */ /* 0x000ea200000e0000 */
[----:B------:R-:W-:-:S02]  /*10a10*/  ISETP.GE.OR P2, PT, R24, R51, P0 ;  /* 0x000000331800720c */ /* 0x000fc40000746670 */
[----:B------:R-:W-:Y:S02]  /*10a20*/  ISETP.GE.OR P0, PT, R7, R51, P0 ;  /* 0x000000330700720c */ /* 0x000fe40000706670 */
[C---:B------:R-:W-:Y:S02]  /*10a30*/  IADD3 R33, P4, R20.reuse, 0x6000, RZ ;  /* 0x0000600014217810 */ /* 0x040fe40007f9e0ff */
[----:B------:R-:W-:Y:S02]  /*10a40*/  LOP3.LUT R15, R20, 0x380, RZ, 0xc0, !PT ;  /* 0x00000380140f7812 */ /* 0x000fe400078ec0ff */
[----:B------:R-:W-:Y:S02]  /*10a50*/  LOP3.LUT R40, R41, 0x380, RZ, 0xc0, !PT ;  /* 0x0000038029287812 */ /* 0x000fe400078ec0ff */
[----:B------:R-:W-:Y:S02]  /*10a60*/  LOP3.LUT R36, R37, 0x380, RZ, 0xc0, !PT ;  /* 0x0000038025247812 */ /* 0x000fe400078ec0ff */
[----:B------:R-:W-:-:S02]  /*10a70*/  LOP3.LUT R32, R33, 0x380, RZ, 0xc0, !PT ;  /* 0x0000038021207812 */ /* 0x000fc400078ec0ff */
[----:B------:R-:W-:Y:S01]  /*10a80*/  SHF.R.U64 R15, R15, 0x3, RZ ;  /* 0x000000030f0f7819 */ /* 0x000fe200000012ff */
[----:B-1----:R-:W-:Y:S01]  /*10a90*/  @!P2 ST.E desc[UR54][R44.64], R2 ;  /* 0x000000022c00a985 */ /* 0x002fe2000c101936 */
[----:B------:R-:W-:Y:S02]  /*10aa0*/  LOP3.LUT R8, R8, R11, RZ, 0x3c, !PT ;  /* 0x0000000b08087212 */ /* 0x000fe400078e3cff */
[----:B------:R-:W-:Y:S02]  /*10ab0*/  IADD3 R11, P3, R20, 0x7000, RZ ;  /* 0x00007000140b7810 */ /* 0x000fe40007f7e0ff */
[----:B------:R-:W-:Y:S02]  /*10ac0*/  SHF.R.U64 R40, R40, 0x3, RZ ;  /* 0x0000000328287819 */ /* 0x000fe400000012ff */
[----:B------:R-:W-:Y:S01]  /*10ad0*/  SHF.R.U64 R36, R36, 0x3, RZ ;  /* 0x0000000324247819 */ /* 0x000fe200000012ff */
[----:B--2---:R1:W-:Y:S01]  /*10ae0*/  @!P0 ST.E desc[UR54][R46.64], R0 ;  /* 0x000000002e008985 */ /* 0x0043e2000c101936 */
[----:B------:R-:W-:Y:S01]  /*10af0*/  SHF.R.U64 R32, R32, 0x3, RZ ;  /* 0x0000000320207819 */ /* 0x000fe200000012ff */
[----:B------:R-:W-:Y:S01]  /*10b00*/  IMAD.X R29, RZ, RZ, R21, P3 ;  /* 0x000000ffff1d7224 */ /* 0x000fe200018e0615 */
[----:B------:R-:W-:-:S02]  /*10b10*/  LOP3.LUT R20, R15, R20, RZ, 0x3c, !PT ;  /* 0x000000140f147212 */ /* 0x000fc400078e3cff */
[----:B------:R-:W-:Y:S01]  /*10b20*/  LOP3.LUT R40, R40, R41, RZ, 0x3c, !PT ;  /* 0x0000002928287212 */ /* 0x000fe200078e3cff */
[--C-:B------:R-:W-:Y:S01]  /*10b30*/  IMAD.X R41, RZ, RZ, R21.reuse, P6 ;  /* 0x000000ffff297224 */ /* 0x100fe200030e0615 */
[----:B------:R-:W-:Y:S01]  /*10b40*/  LOP3.LUT R36, R36, R37, RZ, 0x3c, !PT ;  /* 0x0000002524247212 */ /* 0x000fe200078e3cff */
[--C-:B------:R-:W-:Y:S01]  /*10b50*/  IMAD.X R37, RZ, RZ, R21.reuse, P5 ;  /* 0x000000ffff257224 */ /* 0x100fe200028e0615 */
[----:B------:R-:W-:Y:S01]  /*10b60*/  LOP3.LUT R32, R32, R33, RZ, 0x3c, !PT ;  /* 0x0000002120207212 */ /* 0x000fe200078e3cff */
[----:B------:R-:W-:Y:S01]  /*10b70*/  IMAD.X R33, RZ, RZ, R21, P4 ;  /* 0x000000ffff217224 */ /* 0x000fe200020e0615 */
[----:B------:R2:W5:Y:S01]  /*10b80*/  LD.E.128 R24, desc[UR54][R20.64] ;  /* 0x0000003614187980 */ /* 0x000562000c101d00 */
[----:B------:R-:W-:Y:S01]  /*10b90*/  UIMAD UR10, UR9, UR12, URZ ;  /* 0x0000000c090a72a4 */ /* 0x000fe2000f8e023f */
[----:B-1----:R-:W-:Y:S01]  /*10ba0*/  IMAD R0, R22, 0x20, R184 ;  /* 0x0000002016007824 */ /* 0x002fe200078e02b8 */
[----:B------:R-:W-:Y:S01]  /*10bb0*/  LOP3.LUT R6, R11, 0x380, RZ, 0xc0, !PT ;  /* 0x000003800b067812 */ /* 0x000fe200078ec0ff */
[----:B------:R-:W5:Y:S04]  /*10bc0*/  LD.E.128 R12, desc[UR54][R12.64] ;  /* 0x000000360c0c7980 */ /* 0x000f68000c101d00 */
[----:B------:R-:W5:Y:S01]  /*10bd0*/  LD.E.128 R40, desc[UR54][R40.64] ;  /* 0x0000003628287980 */ /* 0x000f62000c101d00 */
[----:B--2---:R-:W1:Y:S01]  /*10be0*/  @P1 LDC R21, c[0x0][0xbf0] ;  /* 0x0002fc00ff151b82 */ /* 0x004e620000000800 */
[----:B------:R-:W-:-:S02]  /*10bf0*/  UIMAD.WIDE.U32 UR8, UR4, UR12, URZ ;  /* 0x0000000c040872a5 */ /* 0x000fc4000f8e003f */
[----:B------:R-:W5:Y:S01]  /*10c00*/  LD.E.128 R36, desc[UR54][R36.64] ;  /* 0x0000003624247980 */ /* 0x000f62000c101d00 */
[----:B------:R-:W-:Y:S01]  /*10c10*/  UIMAD UR10, UR4, UR13, UR10 ;  /* 0x0000000d040a72a4 */ /* 0x000fe2000f8e020a */
[----:B------:R-:W-:Y:S01]  /*10c20*/  VIADD R44, R0, UR37 ;  /* 0x00000025002c7c36 */ /* 0x000fe20008000000 */
[----:B------:R-:W-:Y:S01]  /*10c30*/  SHF.R.U64 R6, R6, 0x3, RZ ;  /* 0x0000000306067819 */ /* 0x000fe200000012ff */
[----:B------:R-:W-:Y:S01]  /*10c40*/  ULDC.64 UR12, c[0x0][0xae8] ;  /* 0x0002ba00000c7ab9 */ /* 0x000fe20000000a00 */
[----:B------:R-:W-:Y:S01]  /*10c50*/  UIADD3 UR9, UR9, UR10, URZ ;  /* 0x0000000a09097290 */ /* 0x000fe2000fffe03f */
[----:B------:R-:W5:Y:S01]  /*10c60*/  LD.E.128 R32, desc[UR54][R32.64] ;  /* 0x0000003620207980 */ /* 0x000f62000c101d00 */
[----:B------:R-:W-:Y:S01]  /*10c70*/  UIMAD UR4, UR16, UR12, URZ ;  /* 0x0000000c100472a4 */ /* 0x000fe2000f8e023f */
[----:B0-----:R-:W-:Y:S01]  /*10c80*/  @P1 IMAD.HI.U32 R0, R44, R53, RZ ;  /* 0x000000352c001227 */ /* 0x001fe200078e00ff */
[----:B------:R-:W-:Y:S01]  /*10c90*/  UIMAD.WIDE.U32 UR8, UR42, UR12, UR8 ;  /* 0x0000000c2a0872a5 */ /* 0x000fe2000f8e0008 */
[----:B------:R-:W-:Y:S01]  /*10ca0*/  LOP3.LUT R28, R6, R11, RZ, 0x3c, !PT ;  /* 0x0000000b061c7212 */ /* 0x000fe200078e3cff */
[----:B------:R-:W-:Y:S01]  /*10cb0*/  UIMAD UR4, UR42, UR13, UR4 ;  /* 0x0000000d2a0472a4 */ /* 0x000fe2000f8e0204 */
[----:B------:R-:W-:Y:S01]  /*10cc0*/  IMAD.MOV.U32 R45, RZ, RZ, R44 ;  /* 0x000000ffff2d7224 */ /* 0x000fe200078e002c */
[----:B------:R-:W-:Y:S01]  /*10cd0*/  ULDC.64 UR10, c[0x0][0xaf0] ;  /* 0x0002bc00000a7ab9 */ /* 0x000fe20000000a00 */
[----:B------:R-:W5:Y:S01]  /*10ce0*/  LD.E.128 R8, desc[UR54][R8.64] ;  /* 0x0000003608087980 */ /* 0x000f62000c101d00 */
[----:B------:R-:W-:-:S02]  /*10cf0*/  UIADD3 UR9, UR9, UR4, URZ ;  /* 0x0000000409097290 */ /* 0x000fc4000fffe03f */
[----:B------:R-:W-:Y:S01]  /*10d00*/  UIMAD UR4, UR18, UR10, URZ ;  /* 0x0000000a120472a4 */ /* 0x000fe2000f8e023f */
[----:B------:R-:W5:Y:S01]  /*10d10*/  LD.E.128 R4, desc[UR54][R4.64] ;  /* 0x0000003604047980 */ /* 0x000f62000c101d00 */
[----:B------:R-:W-:Y:S02]  /*10d20*/  UIMAD.WIDE.U32 UR8, UR17, UR10, UR8 ;  /* 0x0000000a110872a5 */ /* 0x000fe4000f8e0008 */
[----:B------:R-:W-:Y:S01]  /*10d30*/  UIMAD UR4, UR17, UR11, UR4 ;  /* 0x0000000b110472a4 */ /* 0x000fe2000f8e0204 */
[----:B-1----:R-:W-:Y:S01]  /*10d40*/  @P1 SHF.R.U32.HI R45, RZ, R21, R0 ;  /* 0x00000015ff2d1219 */ /* 0x002fe20000011600 */
[----:B------:R-:W5:Y:S01]  /*10d50*/  LD.E.128 R28, desc[UR54][R28.64] ;  /* 0x000000361c1c7980 */ /* 0x000f62000c101d00 */
[----:B------:R-:W-:Y:S01]  /*10d60*/  ULDC.64 UR10, c[0x0][0xae0] ;  /* 0x0002b800000a7ab9 */ /* 0x000fe20000000a00 */
[----:B------:R-:W-:Y:S01]  /*10d70*/  UIADD3 UR4, UR9, UR4, URZ ;  /* 0x0000000409047290 */ /* 0x000fe2000fffe03f */
[--C-:B------:R-:W-:Y:S01]  /*10d80*/  SHF.R.S32.HI R0, RZ, 0x1f, R45.reuse ;  /* 0x0000001fff007819 */ /* 0x100fe2000001142d */
[----:B------:R-:W-:Y:S01]  /*10d90*/  IMAD.MOV R2, RZ, RZ, -R45 ;  /* 0x000000ffff027224 */ /* 0x000fe200078e0a2d */
[----:B------:R-:W-:Y:S01]  /*10da0*/  @!PT LDS RZ, [RZ] ;  /* 0x00000000fffff984 */ /* 0x000fe20000000800 */
[----:B------:R-:W-:Y:S01]  /*10db0*/  @!PT LDS RZ, [RZ] ;  /* 0x00000000fffff984 */ /* 0x000fe20000000800 */
[----:B------:R-:W-:Y:S01]  /*10dc0*/  @!PT LDS RZ, [RZ] ;  /* 0x00000000fffff984 */ /* 0x000fe20000000800 */
[----:B------:R-:W-:Y:S01]  /*10dd0*/  @!PT LDS RZ, [RZ] ;  /* 0x00000000fffff984 */ /* 0x000fe20000000800 */
[----:B------:R0:W-:Y:S06]  /*10de0*/  MEMBAR.ALL.CTA ;  /* 0x0000000000007992 */ /* 0x0001ec0000008000 */
[----:B0-----:R-:W0:Y:S01]  /*10df0*/  FENCE.VIEW.ASYNC.S ;  /* 0x00000000000073c6 */ /* 0x001e220000000000 */
[----:B------:R-:W-:-:S02]  /*10e00*/  IMAD.U32 R21, RZ, RZ, UR9 ;  /* 0x00000009ff157e24 */ /* 0x000fc4000f8e00ff */
[----:B------:R-:W-:Y:S02]  /*10e10*/  IMAD R0, R0, UR10, RZ ;  /* 0x0000000a00007c24 */ /* 0x000fe4000f8e02ff */
[----:B------:R-:W-:Y:S02]  /*10e20*/  IMAD R47, R49, R2, R44 ;  /* 0x00000002312f7224 */ /* 0x000fe400078e022c */
[----:B------:R-:W-:Y:S01]  /*10e30*/  IMAD.U32 R20, RZ, RZ, UR8 ;  /* 0x00000008ff147e24 */ /* 0x000fe2000f8e00ff */
[----:B------:R-:W-:Y:S01]  /*10e40*/  ULDC.64 UR8, c[0x0][0xad8] ;  /* 0x0002b60000087ab9 */ /* 0x000fe20000000a00 */
[----:B------:R-:W-:Y:S02]  /*10e50*/  IMAD.U32 R21, RZ, RZ, UR4 ;  /* 0x00000004ff157e24 */ /* 0x000fe4000f8e00ff */
[C---:B------:R-:W-:Y:S01]  /*10e60*/  IMAD R49, R45.reuse, UR11, R0 ;  /* 0x0000000b2d317c24 */ /* 0x040fe2000f8e0200 */
        /* <DEDUP_REMOVED lines=17> */
[----:B0-----:R0:W1:Y:S01]  /*10f80*/  SHFL.IDX PT, R20, R44, RZ, 0x181f ;  /* 0x00181fff2c147589 */ /* 0x00106200000e0000 */
        /* <DEDUP_REMOVED lines=10> */
[-C--:B0-2---:R-:W-:Y:S02]  /*11030*/  @!P2 LEA.HI.X R3, R18, R0.reuse, R190, 0x1, P4 ;  /* 0x000000001203a211 */ /* 0x085fe400020f0cbe */
[----:B------:R-:W-:-:S03]  /*11040*/  @!P3 LEA.HI.X R21, R19, R0, R189, 0x1, P5 ;  /* 0x000000001315b211 */ /* 0x000fc600028f0cbd */
[----:B-----5:R3:W-:Y:S04]  /*11050*/  @!P2 ST.E.128 desc[UR54][R2.64], R24 ;  /* 0x000000180200a985 */ /* 0x0207e8000c101d36 */
[----:B------:R3:W-:Y:S02]  /*11060*/  @!P3 ST.E.128 desc[UR54][R20.64], R40 ;  /* 0x000000281400b985 */ /* 0x0007e4000c101d36 */
.L_x_1414:
[----:B------:R-:W-:Y:S05]  /*11070*/  BSYNC B1 ;  /* 0x0000000000017941 */ /* 0x000fea0003800000 */
.L_x_1413:
        /* <DEDUP_REMOVED lines=9> */
[-C--:B0---4-:R-:W-:Y:S02]  /*11110*/  @!P3 LEA.HI.X R3, R18, R0.reuse, R190, 0x1, P0 ;  /* 0x000000001203b211 */ /* 0x091fe400000f0cbe */
[----:B------:R-:W-:-:S03]  /*11120*/  @!P4 LEA.HI.X R21, R19, R0, R189, 0x1, P2 ;  /* 0x000000001315c211 */ /* 0x000fc600010f0cbd */
[----:B-----5:R3:W-:Y:S04]  /*11130*/  @!P3 ST.E.128 desc[UR54][R2.64], R12 ;  /* 0x0000000c0200b985 */ /* 0x0207e8000c101d36 */
[----:B------:R3:W-:Y:S02]  /*11140*/  @!P4 ST.E.128 desc[UR54][R20.64], R36 ;  /* 0x000000241400c985 */ /* 0x0007e4000c101d36 */
.L_x_1416:
[----:B------:R-:W-:Y:S05]  /*11150*/  BSYNC B1 ;  /* 0x0000000000017941 */ /* 0x000fea0003800000 */
.L_x_1415:
[----:B----4-:R4:W0:Y:S01]  /*11160*/  SHFL.IDX PT, R0, R45, 0x2, 0x181f ;  /* 0x00581f002d007f89 */ /* 0x01082200000e0000 */
[----:B------:R-:W-:Y:S03]  /*11170*/  BSSY B1, `(.L_x_1417) ;  /* 0x000000c000017945 */ /* 0x000fe60003800000 */
[----:B---3-5:R4:W3:Y:S01]  /*11180*/  SHFL.IDX PT, R12, R44, 0x2, 0x181f ;  /* 0x00581f002c0c7f89 */ /* 0x0288e200000e0000 */
[----:B------:R-:W-:Y:S05]  /*11190*/  @P1 BRA `(.L_x_1418) ;  /* 0x0000000000241947 */ /* 0x000fea0003800000 */
[----:B------:R-:W-:Y:S02]  /*111a0*/  ULDC UR4, c[0x0][0xac8] ;  /* 0x0002b20000047ab9 */ /* 0x000fe40000000800 */
[----:B------:R-:W-:Y:S02]  /*111b0*/  ISETP.GE.AND P2, PT, R18, UR4, PT ;  /* 0x0000000412007c0c */ /* 0x000fe4000bf46270 */
[----:B------:R-:W-:-:S11]  /*111c0*/  ISETP.GE.AND P3, PT, R19, UR4, PT ;  /* 0x0000000413007c0c */ /* 0x000fd6000bf66270 */
[CC--:B---3--:R-:W-:Y:S02]  /*111d0*/  @!P2 LEA R2, P0, R18.reuse, R12.reuse, 0x1 ;  /* 0x0000000c1202a211 */ /* 0x0c8fe400078008ff */
[C---:B------:R-:W-:Y:S02]  /*111e0*/  @!P3 LEA R12, P1, R19.reuse, R12, 0x1 ;  /* 0x0000000c130cb211 */ /* 0x040fe400078208ff */
[-C--:B0-----:R-:W-:Y:S02]  /*111f0*/  @!P2 LEA.HI.X R3, R18, R0.reuse, R190, 0x1, P0 ;  /* 0x000000001203a211 */ /* 0x081fe400000f0cbe */
[----:B------:R-:W-:-:S03]  /*11200*/  @!P3 LEA.HI.X R13, R19, R0, R189, 0x1, P1 ;  /* 0x00000000130db211 */ /* 0x000fc600008f0cbd */
[----:B------:R0:W-:Y:S04]  /*11210*/  @!P2 ST.E.128 desc[UR54][R2.64], R8 ;  /* 0x000000080200a985 */ /* 0x0001e8000c101d36 */
[----:B------:R0:W-:Y:S02]  /*11220*/  @!P3 ST.E.128 desc[UR54][R12.64], R32 ;  /* 0x000000200c00b985 */ /* 0x0001e4000c101d36 */
.L_x_1418:
[----:B------:R-:W-:Y:S05]  /*11230*/  BSYNC B1 ;  /* 0x0000000000017941 */ /* 0x000fea0003800000 */
.L_x_1417:
[----:B0-----:R-:W-:Y:S01]  /*11240*/  VIADD R0, R46, 0x60 ;  /* 0x000000602e007836 */ /* 0x001fe20000000000 */
[----:B--2-4-:R-:W4:Y:S04]  /*11250*/  SHFL.IDX PT, R45, R45, 0x3, 0x181f ;  /* 0x00781f002d2d7f89 */ /* 0x014f2800000e0000 */
[----:B------:R-:W-:Y:S01]  /*11260*/  ISETP.GE.AND P0, PT, R0, R51, PT ;  /* 0x000000330000720c */ /* 0x000fe20003f06270 */
[----:B------:R-:W0:-:S12]  /*11270*/  SHFL.IDX PT, R44, R44, 0x3, 0x181f ;  /* 0x00781f002c2c7f89 */ /* 0x000e1800000e0000 */
[----:B------:R-:W-:Y:S05]  /*11280*/  @P0 BRA `(.L_x_1419) ;  /* 0x0000000c000c0947 */ /* 0x000fea0003800000 */
[----:B------:R-:W-:Y:S02]  /*11290*/  ULDC UR4, c[0x0][0xac8] ;  /* 0x0002b20000047ab9 */ /* 0x000fe40000000800 */
[----:B------:R-:W-:-:S13]  /*112a0*/  ISETP.GE.AND P1, PT, R18, UR4, PT ;  /* 0x0000000412007c0c */ /* 0x000fda000bf26270 */
[----:B0-----:R-:W-:-:S04]  /*112b0*/  @!P1 LEA R2, P0, R18, R44, 0x1 ;  /* 0x0000002c12029211 */ /* 0x001fc800078008ff */
[----:B----4-:R-:W-:Y:S02]  /*112c0*/  @!P1 LEA.HI.X R3, R18, R45, R190, 0x1, P0 ;  /* 0x0000002d12039211 */ /* 0x010fe400000f0cbe */
[----:B------:R-:W-:-:S03]  /*112d0*/  ISETP.GE.AND P0, PT, R19, UR4, PT ;  /* 0x0000000413007c0c */ /* 0x000fc6000bf06270 */
[----:B------:R0:W-:Y:S10]  /*112e0*/  @!P1 ST.E.128 desc[UR54][R2.64], R4 ;  /* 0x0000000402009985 */ /* 0x0001f4000c101d36 */
[----:B------:R-:W-:Y:S05]  /*112f0*/  @P0 BRA `(.L_x_1419) ;  /* 0x0000000800f00947 */ /* 0x000fea0003800000 */
[----:B0-----:R-:W-:-:S04]  /*11300*/  LEA R2, P0, R19, R44, 0x1 ;  /* 0x0000002c13027211 */ /* 0x001fc800078008ff */
[----:B------:R-:W-:-:S05]  /*11310*/  LEA.HI.X R3, R19, R45, R189, 0x1, P0 ;  /* 0x0000002d13037211 */ /* 0x000fca00000f0cbd */
[----:B------:R0:W-:Y:S01]  /*11320*/  ST.E.128 desc[UR54][R2.64], R28 ;  /* 0x0000001c02007985 */ /* 0x0001e2000c101d36 */
[----:B------:R-:W-:Y:S05]  /*11330*/  BRA `(.L_x_1419) ;  /* 0x0000000800e07947 */ /* 0x000fea0003800000 */
.L_x_1411:
        /* <DEDUP_REMOVED lines=8> */
[----:B------:R-:W-:Y:S02]  /*113c0*/  IMAD.U32 R2, RZ, RZ, UR8 ;  /* 0x00000008ff027e24 */ /* 0x000fe4000f8e00ff */
[----:B------:R-:W-:Y:S01]  /*113d0*/  IMAD.U32 R3, RZ, RZ, UR9 ;  /* 0x00000009ff037e24 */ /* 0x000fe2000f8e00ff */
[----:B------:R-:W-:Y:S02]  /*113e0*/  ULDC.64 UR8, c[0x0][0xc08] ;  /* 0x0003020000087ab9 */ /* 0x000fe40000000a00 */
[----:B------:R-:W-:Y:S01]  /*113f0*/  UISETP.NE.U32.AND UP1, UPT, UR8, URZ, UPT ;  /* 0x0000003f0800728c */ /* 0x000fe2000bf25070 */
[----:B------:R-:W-:Y:S02]  /*11400*/  IMAD.U32 R0, RZ, RZ, UR4 ;  /* 0x00000004ff007e24 */ /* 0x000fe4000f8e00ff */
[----:B------:R-:W2:Y:S01]  /*11410*/  @P2 LDG.E R6, desc[UR54][R2.64] ;  /* 0x0000003602062981 */ /* 0x000ea2000c1e1900 */
[----:B------:R-:W-:-:S06]  /*11420*/  UISETP.NE.AND.EX UP1, UPT, UR9, URZ, UPT, UP1 ;  /* 0x0000003f0900728c */ /* 0x000fcc000bf25310 */
        /* <DEDUP_REMOVED lines=11> */
[----:B--2---:R-:W-:Y:S01]  /*114e0*/  @P2 R2UR UR4, R6 ;  /* 0x00000000060422ca */ /* 0x004fe200000e0000 */
[----:B01----:R-:W-:-:S14]  /*114f0*/  @P3 BRA `(.L_x_1420) ;  /* 0x0000000000103947 */ /* 0x003fdc0003800000 */
[----:B------:R-:W-:Y:S05]  /*11500*/  @!P2 BRA `(.L_x_1420) ;  /* 0x00000000000ca947 */ /* 0x000fea0003800000 */
[----:B------:R-:W2:Y:S04]  /*11510*/  LDG.E R5, desc[UR54][R2.64] ;  /* 0x0000003602057981 */ /* 0x000ea8000c1e1900 */
[----:B-----5:R-:W2:Y:S02]  /*11520*/  LDG.E R0, desc[UR54][R2.64+0x4] ;  /* 0x0000043602007981 */ /* 0x020ea4000c1e1900 */
[----:B--2---:R-:W-:-:S07]  /*11530*/  IMAD.IADD R0, R0, 0x1, -R5 ;  /* 0x0000000100007824 */ /* 0x004fce00078e0a05 */
.L_x_1420:
[----:B------:R-:W-:Y:S01]  /*11540*/  USHF.R.S32.HI UR8, URZ, 0x1f, UR36 ;  /* 0x0000001f3f087899 */ /* 0x000fe20008011424 */
[----:B------:R-:W-:Y:S01]  /*11550*/  BSSY B1, `(.L_x_1421) ;  /* 0x000002e000017945 */ /* 0x000fe20003800000 */
[----:B------:R-:W-:Y:S02]  /*11560*/  USHF.R.S32.HI UR11, URZ, 0x1f, UR4 ;  /* 0x0000001f3f0b7899 */ /* 0x000fe40008011404 */
[----:B------:R-:W-:Y:S02]  /*11570*/  USEL UR13, UR36, URZ, !UP0 ;  /* 0x0000003f240d7287 */ /* 0x000fe4000c000000 */
[----:B------:R-:W-:Y:S01]  /*11580*/  USEL UR14, UR8, URZ, !UP0 ;  /* 0x0000003f080e7287 */ /* 0x000fe2000c000000 */
[----:B------:R-:W-:Y:S11]  /*11590*/  @P1 BRA `(.L_x_1422) ;  /* 0x0000000000a41947 */ /* 0x000ff60003800000 */
[----:B------:R-:W0:Y:S01]  /*115a0*/  S2R R3, SR_TID.X ;  /* 0x0000000000037919 */ /* 0x000e220000002100 */
[----:B------:R-:W1:Y:S01]  /*115b0*/  LDC R7, c[0x0][0xbe8] ;  /* 0x0002fa00ff077b82 */ /* 0x000e620000000800 */
[----:B------:R-:W-:Y:S02]  /*115c0*/  IMAD.U32 R4, RZ, RZ, UR37 ;  /* 0x00000025ff047e24 */ /* 0x000fe4000f8e00ff */
[----:B-1---5:R-:W-:-:S03]  /*115d0*/  IMAD R2, R0, R7, RZ ;  /* 0x0000000700027224 */ /* 0x022fc600078e02ff */
[----:B0-----:R-:W-:-:S04]  /*115e0*/  IADD3 R4, R4, -0x80, R3 ;  /* 0xffffff8004047810 */ /* 0x001fc80007ffe003 */
[----:B------:R-:W-:-:S13]  /*115f0*/  ISETP.GE.AND P1, PT, R4, R2, PT ;  /* 0x000000020400720c */ /* 0x000fda0003f26270 */
[----:B------:R-:W-:Y:S05]  /*11600*/  @P1 BRA `(.L_x_1422) ;  /* 0x0000000000881947 */ /* 0x000fea0003800000 */
[----:B------:R-:W-:Y:S01]  /*11610*/  ISETP.NE.AND P1, PT, R7, 0x1, PT ;  /* 0x000000010700780c */ /* 0x000fe20003f25270 */
[----:B------:R-:W-:Y:S01]  /*11620*/  ULDC.64 UR16, c[0x0][0xb90] ;  /* 0x0002e40000107ab9 */ /* 0x000fe20000000a00 */
[----:B------:R-:W-:Y:S01]  /*11630*/  UMOV UR8, UR4 ;  /* 0x0000000400087c82 */ /* 0x000fe20008000000 */
[----:B------:R-:W-:Y:S01]  /*11640*/  UIMAD UR10, UR12, UR16, URZ ;  /* 0x000000100c0a72a4 */ /* 0x000fe2000f8e023f */
[----:B------:R-:W-:Y:S01]  /*11650*/  IMAD.MOV.U32 R2, RZ, RZ, R4 ;  /* 0x000000ffff027224 */ /* 0x000fe200078e0004 */
[----:B------:R-:W-:Y:S02]  /*11660*/  UMOV UR9, UR11 ;  /* 0x0000000b00097c82 */ /* 0x000fe40008000000 */
[----:B------:R-:W-:Y:S02]  /*11670*/  UIMAD.WIDE.U32 UR8, UR42, UR16, UR8 ;  /* 0x000000102a0872a5 */ /* 0x000fe4000f8e0008 */
[----:B------:R-:W-:-:S03]  /*11680*/  UIMAD UR10, UR42, UR17, UR10 ;  /* 0x000000112a0a72a4 */ /* 0x000fc6000f8e020a */
[----:B------:R-:W-:Y:S01]  /*11690*/  ULDC.64 UR16, c[0x0][0xb98] ;  /* 0x0002e60000107ab9 */ /* 0x000fe20000000a00 */
[----:B------:R-:W0:Y:S01]  /*116a0*/  @P1 LDC R3, c[0x0][0xbec] ;  /* 0x0002fb00ff031b82 */ /* 0x000e220000000800 */
[----:B------:R-:W-:Y:S02]  /*116b0*/  UIADD3 UR9, UR9, UR10, URZ ;  /* 0x0000000a09097290 */ /* 0x000fe4000fffe03f */
[----:B------:R-:W-:Y:S02]  /*116c0*/  UIMAD UR10, UR14, UR16, URZ ;  /* 0x000000100e0a72a4 */ /* 0x000fe4000f8e023f */
[----:B------:R-:W-:Y:S02]  /*116d0*/  UIMAD.WIDE.U32 UR8, UR13, UR16, UR8 ;  /* 0x000000100d0872a5 */ /* 0x000fe4000f8e0008 */
[----:B------:R-:W-:Y:S01]  /*116e0*/  UIMAD UR10, UR13, UR17, UR10 ;  /* 0x000000110d0a72a4 */ /* 0x000fe2000f8e020a */
[----:B------:R-:W1:Y:S02]  /*116f0*/  @P1 LDC R6, c[0x0][0xbf0] ;  /* 0x0002fc00ff061b82 */ /* 0x000e640000000800 */
[----:B------:R-:W-:Y:S01]  /*11700*/  ULDC.64 UR16, c[0x0][0xb88] ;  /* 0x0002e20000107ab9 */ /* 0x000fe20000000a00 */
[----:B0-----:R-:W-:-:S05]  /*11710*/  @P1 IMAD.HI.U32 R3, R4, R3, RZ ;  /* 0x0000000304031227 */ /* 0x001fca00078e00ff */
[----:B-1----:R-:W-:Y:S01]  /*11720*/  @P1 SHF.R.U32.HI R2, RZ, R6, R3 ;  /* 0x00000006ff021219 */ /* 0x002fe20000011603 */
[----:B------:R-:W-:-:S03]  /*11730*/  IMAD.U32 R6, RZ, RZ, UR10 ;  /* 0x0000000aff067e24 */ /* 0x000fc6000f8e00ff */
[--C-:B------:R-:W-:Y:S01]  /*11740*/  SHF.R.S32.HI R3, RZ, 0x1f, R2.reuse ;  /* 0x0000001fff037819 */ /* 0x100fe20000011402 */
[----:B------:R-:W-:Y:S01]  /*11750*/  IMAD.MOV R5, RZ, RZ, -R2 ;  /* 0x000000ffff057224 */ /* 0x000fe200078e0a02 */
[----:B------:R-:W-:-:S03]  /*11760*/  IADD3 R2, P1, R2, UR8, RZ ;  /* 0x0000000802027c10 */ /* 0x000fc6000ff3e0ff */
[----:B------:R-:W-:Y:S01]  /*11770*/  IMAD R5, R7, R5, R4 ;  /* 0x0000000507057224 */ /* 0x000fe200078e0204 */
[----:B------:R-:W-:Y:S01]  /*11780*/  IADD3.X R3, R3, UR9, R6, P1, !PT ;  /* 0x0000000903037c10 */ /* 0x000fe20008ffe406 */
[----:B------:R-:W-:-:S03]  /*11790*/  ULDC.64 UR8, c[0x0][0xb50] ;  /* 0x0002d40000087ab9 */ /* 0x000fc60000000a00 */
[----:B------:R-:W-:Y:S01]  /*117a0*/  SHF.R.S32.HI R4, RZ, 0x1f, R5 ;  /* 0x0000001fff047819 */ /* 0x000fe20000011405 */
[----:B------:R-:W-:-:S04]  /*117b0*/  IMAD.WIDE.U32 R2, R5, UR16, R2 ;  /* 0x0000001005027c25 */ /* 0x000fc8000f8e0002 */
[----:B------:R-:W-:-:S04]  /*117c0*/  IMAD R4, R4, UR16, RZ ;  /* 0x0000001004047c24 */ /* 0x000fc8000f8e02ff */
[----:B------:R-:W-:Y:S01]  /*117d0*/  IMAD R7, R5, UR17, R4 ;  /* 0x0000001105077c24 */ /* 0x000fe2000f8e0204 */
[----:B------:R-:W-:-:S03]  /*117e0*/  LEA R4, P1, R2, UR8, 0x2 ;  /* 0x0000000802047c11 */ /* 0x000fc6000f8210ff */
[----:B------:R-:W-:-:S05]  /*117f0*/  IMAD.IADD R3, R3, 0x1, R7 ;  /* 0x0000000103037824 */ /* 0x000fca00078e0207 */
[----:B------:R-:W-:Y:S01]  /*11800*/  LEA.HI.X R5, R2, UR9, R3, 0x2, P1 ;  /* 0x0000000902057c11 */ /* 0x000fe200088f1403 */
[----:B------:R-:W-:-:S05]  /*11810*/  IMAD.MOV.U32 R3, RZ, RZ, -0x800000 ;  /* 0xff800000ff037424 */ /* 0x000fca00078e00ff */
[----:B------:R0:W-:Y:S02]  /*11820*/  STG.E desc[UR54][R4.64], R3 ;  /* 0x0000000304007986 */ /* 0x0001e4000c101936 */
.L_x_1422:
[----:B------:R-:W-:Y:S05]  /*11830*/  BSYNC B1 ;  /* 0x0000000000017941 */ /* 0x000fea0003800000 */
.L_x_1421:
[----:B0-----:R-:W0:Y:S01]  /*11840*/  @P0 LDC R3, c[0x0][0xbf0] ;  /* 0x0002fc00ff030b82 */ /* 0x001e220000000800 */
[----:B------:R-:W-:Y:S01]  /*11850*/  ULDC.64 UR16, c[0x0][0xaa0] ;  /* 0x0002a80000107ab9 */ /* 0x000fe20000000a00 */
[----:B------:R-:W-:Y:S01]  /*11860*/  IMAD R2, R22, 0x20, R184 ;  /* 0x0000002016027824 */ /* 0x000fe200078e02b8 */
[----:B------:R-:W-:Y:S01]  /*11870*/  UIMAD UR10, UR11, UR16, URZ ;  /* 0x000000100b0a72a4 */ /* 0x000fe2000f8e023f */
[----:B------:R-:W-:Y:S01]  /*11880*/  BSSY B1, `(.L_x_1423) ;  /* 0x0000039000017945 */ /* 0x000fe20003800000 */
[----:B------:R-:W-:Y:S01]  /*11890*/  UIMAD.WIDE.U32 UR8, UR4, UR16, URZ ;  /* 0x00000010040872a5 */ /* 0x000fe2000f8e003f */
[----:B------:R-:W-:Y:S01]  /*118a0*/  VIADD R6, R2, UR37 ;  /* 0x0000002502067c36 */ /* 0x000fe20008000000 */
[----:B------:R-:W-:-:S03]  /*118b0*/  UIMAD UR10, UR4, UR17, UR10 ;  /* 0x00000011040a72a4 */ /* 0x000fc6000f8e020a */
[----:B------:R-:W-:Y:S01]  /*118c0*/  ULDC.64 UR16, c[0x0][0xae8] ;  /* 0x0002ba0000107ab9 */ /* 0x000fe20000000a00 */
[----:B------:R-:W-:Y:S01]  /*118d0*/  UIADD3 UR9, UR9, UR10, URZ ;  /* 0x0000000a09097290 */ /* 0x000fe2000fffe03f */
[----:B------:R-:W-:Y:S01]  /*118e0*/  @P0 IMAD.HI.U32 R2, R6, R9, RZ ;  /* 0x0000000906020227 */ /* 0x000fe200078e00ff */
[----:B------:R-:W-:Y:S02]  /*118f0*/  UIMAD UR4, UR12, UR16, URZ ;  /* 0x000000100c0472a4 */ /* 0x000fe4000f8e023f */
[----:B------:R-:W-:Y:S01]  /*11900*/  UIMAD.WIDE.U32 UR8, UR42, UR16, UR8 ;  /* 0x000000102a0872a5 */ /* 0x000fe2000f8e0008 */
[----:B------:R-:W-:Y:S01]  /*11910*/  IMAD.MOV.U32 R5, RZ, RZ, R6 ;  /* 0x000000ffff057224 */ /* 0x000fe200078e0006 */
[----:B------:R-:W-:Y:S01]  /*11920*/  UIMAD UR4, UR42, UR17, UR4 ;  /* 0x000000112a0472a4 */ /* 0x000fe2000f8e0204 */
[----:B------:R-:W-:-:S03]  /*11930*/  ULDC.64 UR10, c[0x0][0xaf0] ;  /* 0x0002bc00000a7ab9 */ /* 0x000fc60000000a00 */
[----:B------:R-:W-:Y:S02]  /*11940*/  UIADD3 UR9, UR9, UR4, URZ ;  /* 0x0000000409097290 */ /* 0x000fe4000fffe03f */
[----:B------:R-:W-:Y:S01]  /*11950*/  UIMAD UR4, UR14, UR10, URZ ;  /* 0x0000000a0e0472a4 */ /* 0x000fe2000f8e023f */
[----:B0-----:R-:W-:Y:S01]  /*11960*/  @P0 SHF.R.U32.HI R5, RZ, R3, R2 ;  /* 0x00000003ff050219 */ /* 0x001fe20000011602 */
        /* <DEDUP_REMOVED lines=18> */
[----:B-----5:R-:W-:Y:S02]  /*11a90*/  IMAD R11, R0, R11, RZ ;  /* 0x0000000b000b7224 */ /* 0x020fe400078e02ff */
        /* <DEDUP_REMOVED lines=23> */
.L_x_1424:
[----:B------:R-:W-:Y:S05]  /*11c10*/  BSYNC B1 ;  /* 0x0000000000017941 */ /* 0x000fea0003800000 */
.L_x_1423:
        /* <DEDUP_REMOVED lines=13> */
.L_x_1426:
[----:B------:R-:W-:Y:S05]  /*11cf0*/  BSYNC B1 ;  /* 0x0000000000017941 */ /* 0x000fea0003800000 */
.L_x_1425:
        /* <DEDUP_REMOVED lines=13> */
.L_x_1428:
[----:B------:R-:W-:Y:S05]  /*11dd0*/  BSYNC B1 ;  /* 0x0000000000017941 */ /* 0x000fea0003800000 */
.L_x_1427:
[----:B0-----:R-:W-:Y:S01]  /*11de0*/  VIADD R0, R6, 0x60 ;  /* 0x0000006006007836 */ /* 0x001fe20000000000 */
[----:B--2-4-:R-:W0:Y:S04]  /*11df0*/  SHFL.IDX PT, R5, R5, 0x3, 0x181f ;  /* 0x00781f0005057f89 */ /* 0x014e2800000e0000 */
[----:B------:R-:W-:Y:S01]  /*11e00*/  ISETP.GE.AND P0, PT, R0, R11, PT ;  /* 0x0000000b0000720c */ /* 0x000fe20003f06270 */
[----:B-1-3--:R1:W2:-:S12]  /*11e10*/  SHFL.IDX PT, R2, R4, 0x3, 0x181f ;  /* 0x00781f0004027f89 */ /* 0x00a29800000e0000 */
[----:B-1----:R-:W-:Y:S05]  /*11e20*/  @P0 BRA `(.L_x_1419) ;  /* 0x0000000000240947 */ /* 0x002fea0003800000 */
[----:B------:R-:W-:Y:S02]  /*11e30*/  ULDC UR4, c[0x0][0xac8] ;  /* 0x0002b20000047ab9 */ /* 0x000fe40000000800 */
[----:B------:R-:W-:Y:S02]  /*11e40*/  ISETP.GE.AND P2, PT, R18, UR4, PT ;  /* 0x0000000412007c0c */ /* 0x000fe4000bf46270 */
[----:B------:R-:W-:-:S11]  /*11e50*/  ISETP.GE.AND P3, PT, R19, UR4, PT ;  /* 0x0000000413007c0c */ /* 0x000fd6000bf66270 */
[CC--:B--2---:R-:W-:Y:S02]  /*11e60*/  @!P2 LEA R6, P0, R18.reuse, R2.reuse, 0x1 ;  /* 0x000000021206a211 */ /* 0x0c4fe400078008ff */
[C---:B------:R-:W-:Y:S02]  /*11e70*/  @!P3 LEA R2, P1, R19.reuse, R2, 0x1 ;  /* 0x000000021302b211 */ /* 0x040fe400078208ff */
[-C--:B0-----:R-:W-:Y:S02]  /*11e80*/  @!P2 LEA.HI.X R7, R18, R5.reuse, R190, 0x1, P0 ;  /* 0x000000051207a211 */ /* 0x081fe400000f0cbe */
[----:B------:R-:W-:-:S03]  /*11e90*/  @!P3 LEA.HI.X R3, R19, R5, R189, 0x1, P1 ;  /* 0x000000051303b211 */ /* 0x000fc600008f0cbd */
[----:B------:R1:W-:Y:S04]  /*11ea0*/  @!P2 ST.E.128 desc[UR54][R6.64], RZ ;  /* 0x000000ff0600a985 */ /* 0x0003e8000c101d36 */
[----:B------:R1:W-:Y:S02]  /*11eb0*/  @!P3 ST.E.128 desc[UR54][R2.64], RZ ;  /* 0x000000ff0200b985 */ /* 0x0003e4000c101d36 */
.L_x_1419:
[----:B------:R-:W-:Y:S05]  /*11ec0*/  BSYNC B0 ;  /* 0x0000000000007941 */ /* 0x000fea0003800000 */
.L_x_1410:
[----:B------:R-:W-:Y:S02]  /*11ed0*/  ULDC UR4, c[0x0][0xc3c] ;  /* 0x00030f0000047ab9 */ /* 0x000fe40000000800 */
[----:B------:R-:W-:-:S06]  /*11ee0*/  UISETP.GE.AND UP0, UPT, UR6, UR4, UPT ;  /* 0x000000040600728c */ /* 0x000fcc000bf06270 */
[----:B------:R-:W-:-:S13]  /*11ef0*/  PLOP3.LUT P0, PT, PT, PT, UP0, 0x80, 0x0 ;  /* 0x000000000000781c */ /* 0x000fda0003f0f008 */
[----:B------:R-:W-:Y:S05]  /*11f00*/  @!P0 BRA `(.L_x_1429) ;  /* 0xfffffeec008c8947 */ /* 0x000fea000383ffff */
[----:B------:R-:W-:Y:S05]  /*11f10*/  EXIT ;  /* 0x000000000000794d */ /* 0x000fea0003800000 */
.L_x_1320:
        /* <DEDUP_REMOVED lines=9> */
[----:B-1----:R-:W0:Y:S08]  /*11fb0*/  S2UR UR5, SR_CgaCtaId ;  /* 0x00000000000579c3 */ /* 0x002e300000008800 */
[----:B------:R-:W-:Y:S06]  /*11fc0*/  BAR.SYNC.DEFER_BLOCKING 0x5, 0x180 ;  /* 0x0146000000007b1d */ /* 0x000fec0000010000 */
[----:B------:R-:W-:-:S02]  /*11fd0*/  UMOV UR4, 0x400 ;  /* 0x0000040000047882 */ /* 0x000fc40000000000 */
[----:B0-----:R-:W-:-:S09]  /*11fe0*/  ULEA UR4, UR5, UR4, 0x18 ;  /* 0x0000000405047291 */ /* 0x001fd2000f8ec03f */
[----:B------:R-:W0:Y:S01]  /*11ff0*/  LDS.128 R16, [UR4+0x288d0] ;  /* 0x0288d004ff107984 */ /* 0x000e220008000c00 */
[----:B------:R-:W-:Y:S06]  /*12000*/  BAR.ARV 0x4, 0x180 ;  /* 0x0106000000007b1d */ /* 0x000fec0000002000 */
[----:B------:R-:W-:Y:S05]  /*12010*/  BRA `(.L_x_1431) ;  /* 0x00000008008c7947 */ /* 0x000fea0003800000 */
.L_x_1430:
[----:B------:R-:W0:Y:S01]  /*12020*/  S2R R2, SR_TID.X ;  /* 0x0000000000027919 */ /* 0x000e220000002100 */
[----:B-1----:R-:W-:Y:S01]  /*12030*/  ULDC UR4, c[0x0][0xc3c] ;  /* 0x00030f0000047ab9 */ /* 0x002fe20000000800 */
        /* <DEDUP_REMOVED lines=15> */
[----:B--2---:R-:W0:Y:S02]  /*12130*/  SHFL.UP PT, R4, R0, 0x1, RZ ;  /* 0x0420000000047989 */ /* 0x004e2400000e00ff */
        /* <DEDUP_REMOVED lines=22> */
.L_x_1436:
        /* <DEDUP_REMOVED lines=12> */
.L_x_1435:
[----:B------:R-:W-:Y:S05]  /*12360*/  BSYNC B0 ;  /* 0x0000000000007941 */ /* 0x000fea0003800000 */
.L_x_1434:
        /* <DEDUP_REMOVED lines=17> */
[----:B------:R-:W-:-:S05]  /*12480*/  IMAD.IADD R4, R3, 0x1, R4 ;  /* 0x0000000103047824 */ /* 0x000fca00078e0204 */
[----:B------:R-:W-:-:S13]  /*12490*/  ISETP.GT.AND P6, PT, R4, UR6, PT ;  /* 0x0000000604007c0c */ /* 0x000fda000bfc4270 */
[----:B------:R-:W-:Y:S05]  /*124a0*/  @!P6 BRA `(.L_x_1436) ;  /* 0xfffffffc007ce947 */ /* 0x000fea000383ffff */
.L_x_1432:
[----:B------:R-:W-:-:S04]  /*124b0*/  IMAD.IADD R11, R4, 0x1, -R3 ;  /* 0x00000001040b7824 */ /* 0x000fc800078e0a03 */
[----:B------:R-:W-:-:S05]  /*124c0*/  IMAD R2, R6, UR5, R11 ;  /* 0x0000000506027c24 */ /* 0x000fca000f8e020b */
[----:B------:R-:W-:Y:S02]  /*124d0*/  ISETP.GT.AND P0, PT, R2, UR6, PT ;  /* 0x0000000602007c0c */ /* 0x000fe4000bf04270 */
[----:B------:R-:W0:Y:S11]  /*124e0*/  LDC.64 R2, c[0x0][0xc90] ;  /* 0x00032400ff027b82 */ /* 0x000e360000000a00 */
[----:B------:R-:W-:-:S04]  /*124f0*/  VOTE.ANY R8, PT, !P0 ;  /* 0x0000000000087806 */ /* 0x000fc800040e0100 */
[----:B------:R-:W1:Y:S02]  /*12500*/  POPC R13, R8 ;  /* 0x00000008000d7309 */ /* 0x000e640000000000 */
[----:B-1----:R-:W-:-:S04]  /*12510*/  VIADD R19, R13, UR4 ;  /* 0x000000040d137c36 */ /* 0x002fc80008000000 */
[----:B0-----:R-:W-:-:S05]  /*12520*/  IMAD.WIDE R2, R19, 0x4, R2 ;  /* 0x0000000413027825 */ /* 0x001fca00078e0202 */
[----:B------:R-:W2:Y:S01]  /*12530*/  LDG.E R7, desc[UR54][R2.64] ;  /* 0x0000003602077981 */ /* 0x000ea2000c1e1900 */
[----:B------:R-:W-:-:S03]  /*12540*/  ISETP.NE.AND P0, PT, R8, RZ, PT ;  /* 0x000000ff0800720c */ /* 0x000fc60003f05270 */
[----:B------:R-:W2:Y:S02]  /*12550*/  SHFL.IDX PT, R0, R0, R13, 0x1f ;  /* 0x00001f0d00007589 */ /* 0x000ea400000e0000 */
[----:B--2---:R-:W-:-:S05]  /*12560*/  IMAD R4, R0, R7, RZ ;  /* 0x0000000700047224 */ /* 0x004fca00078e02ff */
[----:B------:R-:W-:-:S04]  /*12570*/  IABS R12, R4 ;  /* 0x00000004000c7213 */ /* 0x000fc80000000000 */
[----:B------:R-:W0:Y:S08]  /*12580*/  I2F.RP R9, R12 ;  /* 0x0000000c00097306 */ /* 0x000e300000209400 */
[----:B0-----:R-:W0:Y:S02]  /*12590*/  MUFU.RCP R9, R9 ;  /* 0x0000000900097308 */ /* 0x001e240000001000 */
[----:B0-----:R-:W-:-:S06]  /*125a0*/  VIADD R10, R9, 0xffffffe ;  /* 0x0ffffffe090a7836 */ /* 0x001fcc0000000000 */
[----:B------:R0:W1:Y:S01]  /*125b0*/  F2I.FTZ.U32.TRUNC.NTZ R3, R10 ;  /* 0x0000000a00037305 */ /* 0x000062000021f000 */
[----:B------:R-:W-:Y:S05]  /*125c0*/  @!P0 BRA `(.L_x_1437) ;  /* 0x0000000000088947 */ /* 0x000fea0003800000 */
[----:B------:R-:W-:-:S05]  /*125d0*/  VIADD R9, R13, 0xffffffff ;  /* 0xffffffff0d097836 */ /* 0x000fca0000000000 */
[----:B------:R2:W3:Y:S02]  /*125e0*/  SHFL.IDX PT, R16, R6, R9, 0x1f ;  /* 0x00001f0906107589 */ /* 0x0004e400000e0000 */
.L_x_1437:
[----:B---3--:R-:W-:Y:S01]  /*125f0*/  IMAD R16, R16, UR5, R11 ;  /* 0x0000000510107c24 */ /* 0x008fe2000f8e020b */
[----:B------:R-:W-:Y:S01]  /*12600*/  IABS R2, R4 ;  /* 0x0000000400027213 */ /* 0x000fe20000000000 */
[----:B-12---:R-:W-:-:S03]  /*12610*/  IMAD.MOV R9, RZ, RZ, -R3 ;  /* 0x000000ffff097224 */ /* 0x006fc600078e0a03 */
[----:B------:R-:W-:Y:S01]  /*12620*/  IADD3 R11, -R16, UR6, RZ ;  /* 0x00000006100b7c10 */ /* 0x000fe2000fffe1ff */
[----:B------:R-:W-:Y:S02]  /*12630*/  IMAD.MOV R8, RZ, RZ, -R2 ;  /* 0x000000ffff087224 */ /* 0x000fe400078e0a02 */
[----:B------:R-:W-:Y:S01]  /*12640*/  IMAD R9, R9, R12, RZ ;  /* 0x0000000c09097224 */ /* 0x000fe200078e02ff */
        /* <DEDUP_REMOVED lines=17> */
[----:B------:R-:W-:-:S04]  /*12760*/  IMAD R13, R7, R2, RZ ;  /* 0x00000002070d7224 */ /* 0x000fc800078e02ff */
[----:B------:R-:W-:-:S05]  /*12770*/  IMAD.MOV R6, RZ, RZ, -R13 ;  /* 0x000000ffff067224 */ /* 0x000fca00078e0a0d */
[----:B------:R-:W-:Y:S01]  /*12780*/  VIADDMNMX R15, R6, UR5, R7, PT ;  /* 0x00000005060f7c46 */ /* 0x000fe2000b800107 */
[----:B------:R-:W-:-:S03]  /*12790*/  IMAD.MOV R7, RZ, RZ, -R2 ;  /* 0x000000ffff077224 */ /* 0x000fc600078e0a02 */
[----:B------:R-:W-:Y:S01]  /*127a0*/  IABS R8, R15 ;  /* 0x0000000f00087213 */ /* 0x000fe20000000000 */
[----:B------:R-:W-:Y:S01]  /*127b0*/  IMAD R4, R4, R7, R11 ;  /* 0x0000000704047224 */ /* 0x000fe200078e020b */
[----:B0-----:R-:W-:Y:S01]  /*127c0*/  IABS R10, R15 ;  /* 0x0000000f000a7213 */ /* 0x001fe20000000000 */
[----:B------:R-:W-:Y:S01]  /*127d0*/  IMAD.MOV R18, RZ, RZ, -R15 ;  /* 0x000000ffff127224 */ /* 0x000fe200078e0a0f */
[----:B------:R-:W0:Y:S02]  /*127e0*/  I2F.RP R6, R8 ;  /* 0x0000000800067306 */ /* 0x000e240000209400 */
[----:B------:R-:W-:-:S06]  /*127f0*/  IABS R9, R4 ;  /* 0x0000000400097213 */ /* 0x000fcc0000000000 */
[----:B0-----:R-:W0:Y:S02]  /*12800*/  MUFU.RCP R6, R6 ;  /* 0x0000000600067308 */ /* 0x001e240000001000 */
[----:B0-----:R-:W-:-:S06]  /*12810*/  VIADD R3, R6, 0xffffffe ;  /* 0x0ffffffe06037836 */ /* 0x001fcc0000000000 */
[----:B------:R-:W0:Y:S02]  /*12820*/  F2I.FTZ.U32.TRUNC.NTZ R3, R3 ;  /* 0x0000000300037305 */ /* 0x000e24000021f000 */
[----:B0-----:R-:W-:-:S04]  /*12830*/  IMAD.MOV R2, RZ, RZ, -R3 ;  /* 0x000000ffff027224 */ /* 0x001fc800078e0a03 */
[----:B------:R-:W-:Y:S02]  /*12840*/  IMAD.MOV.U32 R7, RZ, RZ, R2 ;  /* 0x000000ffff077224 */ /* 0x000fe400078e0002 */
[----:B------:R-:W-:Y:S02]  /*12850*/  IMAD.MOV.U32 R2, RZ, RZ, RZ ;  /* 0x000000ffff027224 */ /* 0x000fe400078e00ff */
[----:B------:R-:W-:-:S04]  /*12860*/  IMAD R7, R7, R8, RZ ;  /* 0x0000000807077224 */ /* 0x000fc800078e02ff */
[----:B------:R-:W-:-:S04]  /*12870*/  IMAD.HI.U32 R2, R3, R7, R2 ;  /* 0x0000000703027227 */ /* 0x000fc800078e0002 */
[----:B------:R-:W-:Y:S02]  /*12880*/  IMAD.MOV R3, RZ, RZ, -R10 ;  /* 0x000000ffff037224 */ /* 0x000fe400078e0a0a */
        /* <DEDUP_REMOVED lines=8> */
[----:B------:R-:W-:Y:S01]  /*12910*/  ISETP.GE.AND P2, PT, R3, RZ, PT ;  /* 0x000000ff0300720c */ /* 0x000fe20003f46270 */
[----:B------:R-:W-:-:S06]  /*12920*/  IMAD.IADD R3, R4, 0x1, R13 ;  /* 0x0000000104037824 */ /* 0x000fcc00078e020d */
[----:B------:R-:W-:-:S06]  /*12930*/  @P0 VIADD R2, R2, 0x1 ;  /* 0x0000000102020836 */ /* 0x000fcc0000000000 */
[----:B------:R-:W-:Y:S01]  /*12940*/  @!P2 IMAD.MOV R2, RZ, RZ, -R2 ;  /* 0x000000ffff02a224 */ /* 0x000fe200078e0a02 */
[----:B------:R-:W-:-:S04]  /*12950*/  @!P1 LOP3.LUT R2, RZ, R15, RZ, 0x33, !PT ;  /* 0x0000000fff029212 */ /* 0x000fc800078e33ff */
[----:B------:R-:W-:Y:S01]  /*12960*/  LOP3.LUT R17, RZ, R2, RZ, 0x33, !PT ;  /* 0x00000002ff117212 */ /* 0x000fe200078e33ff */
[----:B------:R-:W-:-:S04]  /*12970*/  IMAD R18, R2, R18, R3 ;  /* 0x0000001202127224 */ /* 0x000fc800078e0203 */
[----:B------:R-:W-:Y:S01]  /*12980*/  IMAD.IADD R17, R0, 0x1, R17 ;  /* 0x0000000100117824 */ /* 0x000fe200078e0211 */
[----:B------:R-:W-:Y:S06]  /*12990*/  BRA `(.L_x_1438) ;  /* 0x0000000000147947 */ /* 0x000fec0003800000 */
.L_x_1433:
[----:B------:R-:W-:Y:S01]  /*129a0*/  ULDC UR4, c[0x0][0xc3c] ;  /* 0x00030f0000047ab9 */ /* 0x000fe20000000800 */
[----:B------:R-:W-:Y:S02]  /*129b0*/  IMAD.MOV.U32 R17, RZ, RZ, RZ ;  /* 0x000000ffff117224 */ /* 0x000fe400078e00ff */
[----:B------:R-:W-:Y:S02]  /*129c0*/  IMAD.U32 R16, RZ, RZ, UR6 ;  /* 0x00000006ff107e24 */ /* 0x000fe4000f8e00ff */
[----:B------:R-:W-:Y:S02]  /*129d0*/  IMAD.MOV.U32 R18, RZ, RZ, RZ ;  /* 0x000000ffff127224 */ /* 0x000fe400078e00ff */
[----:B------:R-:W-:-:S07]  /*129e0*/  IMAD.U32 R19, RZ, RZ, UR4 ;  /* 0x00000004ff137e24 */ /* 0x000fce000f8e00ff */
.L_x_1438:
[----:B------:R-:W-:-:S13]  /*129f0*/  ISETP.NE.AND P0, PT, R5, RZ, PT ;  /* 0x000000ff0500720c */ /* 0x000fda0003f05270 */
[----:B------:R-:W0:Y:S01]  /*12a00*/  @!P0 S2R R3, SR_CgaCtaId ;  /* 0x0000000000038919 */ /* 0x000e220000008800 */
[----:B------:R-:W-:-:S04]  /*12a10*/  @!P0 MOV R0, 0x400 ;  /* 0x0000040000008802 */ /* 0x000fc80000000f00 */
[----:B0-----:R-:W-:-:S05]  /*12a20*/  @!P0 LEA R0, R3, R0, 0x18 ;  /* 0x0000000003008211 */ /* 0x001fca00078ec0ff */
[----:B------:R1:W-:Y:S01]  /*12a30*/  @!P0 STS.128 [R0+0x288d0], R16 ;  /* 0x0288d01000008388 */ /* 0x0003e20000000c00 */
[----:B------:R-:W-:Y:S06]  /*12a40*/  BAR.ARV 0x5, 0x180 ;  /* 0x0146000000007b1d */ /* 0x000fec0000002000 */
.L_x_1431:
        /* <DEDUP_REMOVED lines=12> */
[----:B------:R-:W-:Y:S01]  /*12b10*/  ULOP3.LUT UR36, UR43, 0x2, URZ, 0xfc, !UPT ;  /* 0x000000022b247892 */ /* 0x000fe2000f8efc3f */
[----:B------:R-:W-:Y:S01]  /*12b20*/  IMAD.MOV.U32 R24, RZ, RZ, RZ ;  /* 0x000000ffff187224 */ /* 0x000fe200078e00ff */
[----:B------:R-:W-:Y:S01]  /*12b30*/  ULDC UR37, c[0x0][0xc] ;  /* 0x0000030000257ab9 */ /* 0x000fe20000000800 */
[----:B--2---:R-:W-:-:S06]  /*12b40*/  ULEA UR4, UR5, UR4, 0x18 ;  /* 0x0000000405047291 */ /* 0x004fcc000f8ec03f */
[----:B------:R-:W-:Y:S01]  /*12b50*/  IMAD.U32 R22, RZ, RZ, UR4 ;  /* 0x00000004ff167e24 */ /* 0x000fe2000f8e00ff */
[C---:B0-----:R-:W-:Y:S01]  /*12b60*/  LOP3.LUT R4, R3.reuse, 0x7f, RZ, 0xc0, !PT ;  /* 0x0000007f03047812 */ /* 0x041fe200078ec0ff */
[C---:B------:R-:W-:Y:S02]  /*12b70*/  IMAD.SHL.U32 R30, R3.reuse, 0x8, RZ ;  /* 0x00000008031e7824 */ /* 0x040fe400078e00ff */
[----:B------:R-:W-:-:S03]  /*12b80*/  IMAD.SHL.U32 R2, R3, 0x10, RZ ;  /* 0x0000001003027824 */ /* 0x000fc600078e00ff */
[----:B-1----:R-:W-:Y:S02]  /*12b90*/  LOP3.LUT R0, R30, 0x1f8, RZ, 0xc0, !PT ;  /* 0x000001f81e007812 */ /* 0x002fe400078ec0ff */
[----:B------:R-:W-:Y:S02]  /*12ba0*/  LOP3.LUT R2, R2, 0x70, RZ, 0xc0, !PT ;  /* 0x0000007002027812 */ /* 0x000fe400078ec0ff */
[----:B------:R-:W-:Y:S02]  /*12bb0*/  LOP3.LUT R3, R0, 0x38, R3, 0x78, !PT ;  /* 0x0000003800037812 */ /* 0x000fe400078e7803 */
[----:B------:R-:W-:Y:S02]  /*12bc0*/  SHF.R.U32.HI R0, RZ, 0x3, R4 ;  /* 0x00000003ff007819 */ /* 0x000fe40000011604 */
[----:B------:R-:W-:Y:S02]  /*12bd0*/  LOP3.LUT R34, R3, 0x200, R30, 0xf8, !PT ;  /* 0x0000020003227812 */ /* 0x000fe400078ef81e */
[----:B------:R-:W-:-:S02]  /*12be0*/  LOP3.LUT R2, R0, R2, RZ, 0xfc, !PT ;  /* 0x0000000200027212 */ /* 0x000fc400078efcff */
[----:B------:R-:W-:Y:S01]  /*12bf0*/  LOP3.LUT R30, R30, 0x38, RZ, 0xc0, !PT ;  /* 0x000000381e1e7812 */ /* 0x000fe200078ec0ff */
[----:B------:R-:W-:-:S03]  /*12c00*/  IMAD R0, R34, 0x2, R22 ;  /* 0x0000000222007824 */ /* 0x000fc600078e0216 */
[----:B------:R-:W-:Y:S02]  /*12c10*/  LOP3.LUT R29, R30, 0x40, RZ, 0xfc, !PT ;  /* 0x000000401e1d7812 */ /* 0x000fe400078efcff */
[----:B------:R3:W-:Y:S05]  /*12c20*/  STL [R1+0x4], R0 ;  /* 0x0000040001007387 */ /* 0x0007ea0000100800 */
.L_x_1510:
[----:B------:R-:W-:Y:S05]  /*12c30*/  YIELD ;  /* 0x0000000000007946 */ /* 0x000fea0003800000 */
[----:B------:R-:W-:Y:S01]  /*12c40*/  ULDC.64 UR4, c[0x0][0xa28] ;  /* 0x00028a0000047ab9 */ /* 0x000fe20000000a00 */
[----:B------:R-:W-:Y:S01]  /*12c50*/  IMAD.MOV.U32 R37, RZ, RZ, RZ ;  /* 0x000000ffff257224 */ /* 0x000fe200078e00ff */
[----:B------:R-:W-:-:S04]  /*12c60*/  ISETP.NE.U32.AND P0, PT, RZ, UR4, PT ;  /* 0x00000004ff007c0c */ /* 0x000fc8000bf05070 */
[----:B------:R-:W-:Y:S01]  /*12c70*/  ISETP.NE.AND.EX P0, PT, RZ, UR5, PT, P0 ;  /* 0x00000005ff007c0c */ /* 0x000fe2000bf05300 */
[----:B------:R-:W-:-:S12]  /*12c80*/  ULDC.64 UR4, c[0x0][0xa18] ;  /* 0x0002860000047ab9 */ /* 0x000fd80000000a00 */
[----:B0-----:R-:W0:Y:S02]  /*12c90*/  @P0 LDC.64 R2, c[0x0][0xa28] ;  /* 0x00028a00ff020b82 */ /* 0x001e240000000a00 */
[----:B0-----:R-:W-:-:S05]  /*12ca0*/  @P0 IMAD.WIDE R2, R19, 0x4, R2 ;  /* 0x0000000413020825 */ /* 0x001fca00078e0202 */
[----:B------:R0:W5:Y:S01]  /*12cb0*/  @P0 LDG.E R37, desc[UR54][R2.64] ;  /* 0x0000003602250981 */ /* 0x000162000c1e1900 */
[----:B------:R-:W-:Y:S01]  /*12cc0*/  ISETP.NE.U32.AND P0, PT, RZ, UR4, PT ;  /* 0x00000004ff007c0c */ /* 0x000fe2000bf05070 */
[----:B---3--:R-:W-:Y:S01]  /*12cd0*/  IMAD.MOV.U32 R0, RZ, RZ, RZ ;  /* 0x000000ffff007224 */ /* 0x008fe200078e00ff */
[----:B------:R-:W-:Y:S02]  /*12ce0*/  LOP3.LUT R26, R26, 0xffffffdf, RZ, 0xc0, !PT ;  /* 0xffffffdf1a1a7812 */ /* 0x000fe400078ec0ff */
[----:B------:R-:W-:Y:S01]  /*12cf0*/  ISETP.NE.AND.EX P1, PT, RZ, UR5, PT, P0 ;  /* 0x00000005ff007c0c */ /* 0x000fe2000bf25300 */
[----:B------:R-:W-:Y:S02]  /*12d00*/  ULDC.64 UR4, c[0x0][0xa00] ;  /* 0x0002800000047ab9 */ /* 0x000fe40000000a00 */
[----:B------:R-:W-:Y:S01]  /*12d10*/  ISETP.NE.U32.AND P0, PT, RZ, UR4, PT ;  /* 0x00000004ff007c0c */ /* 0x000fe2000bf05070 */
[----:B0-----:R-:W0:Y:S03]  /*12d20*/  LDC.64 R2, c[0x0][0xa00] ;  /* 0x00028000ff027b82 */ /* 0x001e260000000a00 */
[----:B------:R-:W-:Y:S01]  /*12d30*/  ISETP.NE.AND.EX P2, PT, RZ, UR5, PT, P0 ;  /* 0x00000005ff007c0c */ /* 0x000fe2000bf45300 */
[----:B------:R-:W-:-:S05]  /*12d40*/  ULDC.64 UR4, c[0x0][0x418] ;  /* 0x0001060000047ab9 */ /* 0x000fca0000000a00 */
[----:B-1----:R-:W1:Y:S07]  /*12d50*/  @P1 LDC.64 R4, c[0x0][0xa18] ;  /* 0x00028600ff041b82 */ /* 0x002e6e0000000a00 */
[----:B------:R-:W-:Y:S01]  /*12d60*/  @P2 LOP3.LUT R26, R26, 0x20, RZ, 0xfc, !PT ;  /* 0x000000201a1a2812 */ /* 0x000fe200078efcff */
[----:B0-----:R-:W-:-:S05]  /*12d70*/  IMAD.WIDE R2, R19, 0x4, R2 ;  /* 0x0000000413027825 */ /* 0x001fca00078e0202 */
[----:B--2---:R-:W2:Y:S01]  /*12d80*/  @P2 LDG.E R0, desc[UR54][R2.64] ;  /* 0x0000003602002981 */ /* 0x004ea2000c1e1900 */
[----:B-1----:R-:W-:-:S05]  /*12d90*/  @P1 IMAD.WIDE R4, R19, 0x4, R4 ;  /* 0x0000000413041825 */ /* 0x002fca00078e0204 */
[----:B------:R0:W5:Y:S01]  /*12da0*/  @P1 LDG.E R31, desc[UR54][R4.64] ;  /* 0x00000036041f1981 */ /* 0x000162000c1e1900 */
[----:B------:R-:W-:-:S03]  /*12db0*/  UISETP.NE.U32.AND UP0, UPT, UR4, URZ, UPT ;  /* 0x0000003f0400728c */ /* 0x000fc6000bf05070 */
[----:B------:R-:W-:Y:S01]  /*12dc0*/  ULDC UR4, c[0x0][0x424] ;  /* 0x0001090000047ab9 */ /* 0x000fe20000000800 */
[----:B------:R-:W-:-:S03]  /*12dd0*/  UISETP.NE.AND.EX UP0, UPT, UR5, URZ, UPT, UP0 ;  /* 0x0000003f0500728c */ /* 0x000fc6000bf05300 */
[----:B------:R-:W-:Y:S01]  /*12de0*/  ULDC UR5, c[0x0][0x2f0] ;  /* 0x0000bc0000057ab9 */ /* 0x000fe20000000800 */
[----:B------:R-:W-:-:S04]  /*12df0*/  USEL UR4, UR4, 0x1, UP0 ;  /* 0x0000000104047887 */ /* 0x000fc80008000000 */
[----:B------:R-:W-:Y:S01]  /*12e00*/  UIMAD UR4, UR4, UR5, URZ ;  /* 0x00000005040472a4 */ /* 0x000fe2000f8e023f */
[----:B--2---:R1:W-:Y:S05]  /*12e10*/  STL [R1+0x8], R0 ;  /* 0x0000080001007387 */ /* 0x0043ea0000100800 */
[----:B-1----:R-:W-:Y:S01]  /*12e20*/  IMAD.U32 R0, RZ, RZ, UR4 ;  /* 0x00000004ff007e24 */ /* 0x002fe2000f8e00ff */
[----:B0-----:R-:W-:Y:S06]  /*12e30*/  @P1 BRA `(.L_x_1440) ;  /* 0x0000000000181947 */ /* 0x001fec0003800000 */
[----:B------:R-:W-:Y:S02]  /*12e40*/  ULDC UR4, c[0x0][0x288] ;  /* 0x0000a20000047ab9 */ /* 0x000fe40000000800 */
[----:B-----5:R-:W-:Y:S01]  /*12e50*/  IMAD.U32 R31, RZ, RZ, UR4 ;  /* 0x00000004ff1f7e24 */ /* 0x020fe2000f8e00ff */
[----:B------:R-:W-:Y:S06]  /*12e60*/  @!P2 BRA `(.L_x_1440) ;  /* 0x00000000000ca947 */ /* 0x000fec0003800000 */
[----:B------:R-:W2:Y:S04]  /*12e70*/  LDG.E R4, desc[UR54][R2.64] ;  /* 0x0000003602047981 */ /* 0x000ea8000c1e1900 */
[----:B------:R-:W2:Y:S02]  /*12e80*/  LDG.E R31, desc[UR54][R2.64+0x4] ;  /* 0x00000436021f7981 */ /* 0x000ea4000c1e1900 */
[----:B--2---:R-:W-:-:S07]  /*12e90*/  IMAD.IADD R31, R31, 0x1, -R4 ;  /* 0x000000011f1f7824 */ /* 0x004fce00078e0a04 */
.L_x_1440:
[----:B------:R-:W-:Y:S02]  /*12ea0*/  ULDC.64 UR4, c[0x0][0xa20] ;  /* 0x0002880000047ab9 */ /* 0x000fe40000000a00 */
[----:B------:R-:W-:-:S04]  /*12eb0*/  ISETP.NE.U32.AND P0, PT, RZ, UR4, PT ;  /* 0x00000004ff007c0c */ /* 0x000fc8000bf05070 */
[----:B------:R-:W-:-:S13]  /*12ec0*/  ISETP.NE.AND.EX P0, PT, RZ, UR5, PT, P0 ;  /* 0x00000005ff007c0c */ /* 0x000fda000bf05300 */
[----:B------:R-:W-:Y:S05]  /*12ed0*/  @!P0 BRA `(.L_x_1441) ;  /* 0x0000000000108947 */ /* 0x000fea0003800000 */
[----:B------:R-:W0:Y:S02]  /*12ee0*/  LDC.64 R2, c[0x0][0xa20] ;  /* 0x00028800ff027b82 */ /* 0x000e240000000a00 */
[----:B0-----:R-:W-:-:S05]  /*12ef0*/  IMAD.WIDE R2, R19, 0x4, R2 ;  /* 0x0000000413027825 */ /* 0x001fca00078e0202 */
[----:B------:R0:W5:Y:S01]  /*12f00*/  LDG.E R0, desc[UR54][R2.64] ;  /* 0x0000003602007981 */ /* 0x000162000c1e1900 */
[----:B------:R-:W-:Y:S05]  /*12f10*/  BRA `(.L_x_1442) ;  /* 0x0000000000247947 */ /* 0x000fea0003800000 */
.L_x_1441:
[----:B------:R-:W-:Y:S02]  /*12f20*/  ULDC.64 UR4, c[0x0][0xa08] ;  /* 0x0002820000047ab9 */ /* 0x000fe40000000a00 */
[----:B------:R-:W-:-:S04]  /*12f30*/  ISETP.NE.U32.AND P0, PT, RZ, UR4, PT ;  /* 0x00000004ff007c0c */ /* 0x000fc8000bf05070 */
[----:B------:R-:W-:-:S13]  /*12f40*/  ISETP.NE.AND.EX P0, PT, RZ, UR5, PT, P0 ;  /* 0x00000005ff007c0c */ /* 0x000fda000bf05300 */
[----:B------:R-:W-:Y:S05]  /*12f50*/  @!P0 BRA `(.L_x_1442) ;  /* 0x0000000000148947 */ /* 0x000fea0003800000 */
[----:B------:R-:W0:Y:S02]  /*12f60*/  LDC.64 R2, c[0x0][0xa08] ;  /* 0x00028200ff027b82 */ /* 0x000e240000000a00 */
[----:B0-----:R-:W-:-:S05]  /*12f70*/  IMAD.WIDE R2, R19, 0x4, R2 ;  /* 0x0000000413027825 */ /* 0x001fca00078e0202 */
[----:B------:R-:W2:Y:S04]  /*12f80*/  LDG.E R0, desc[UR54][R2.64] ;  /* 0x0000003602007981 */ /* 0x000ea8000c1e1900 */
[----:B------:R-:W2:Y:S02]  /*12f90*/  LDG.E R5, desc[UR54][R2.64+0x4] ;  /* 0x0000043602057981 */ /* 0x000ea4000c1e1900 */
[----:B--2---:R-:W-:-:S07]  /*12fa0*/  IMAD.IADD R0, R5, 0x1, -R0 ;  /* 0x0000000105007824 */ /* 0x004fce00078e0a00 */
.L_x_1442:
[----:B0-----:R-:W0:Y:S01]  /*12fb0*/  LDC R2, c[0x0][0x448] ;  /* 0x00011200ff027b82 */ /* 0x001e220000000800 */
[----:B------:R-:W-:Y:S01]  /*12fc0*/  IMAD.SHL.U32 R27, R17, 0x80, RZ ;  /* 0x00000080111b7824 */ /* 0x000fe200078e00ff */
[----:B------:R-:W-:Y:S01]  /*12fd0*/  LOP3.LUT R26, R26, 0xffffffef, RZ, 0xc0, !PT ;  /* 0xffffffef1a1a7812 */ /* 0x000fe200078ec0ff */
[----:B-----5:R-:W-:Y:S02]  /*12fe0*/  IMAD.IADD R35, R0, 0x1, -R37 ;  /* 0x0000000100237824 */ /* 0x020fe400078e0a25 */
[----:B------:R-:W-:Y:S01]  /*12ff0*/  VIADD R4, R27, 0x7f ;  /* 0x0000007f1b047836 */ /* 0x000fe20000000000 */
[----:B0-----:R-:W-:Y:S02]  /*13000*/  ISETP.NE.AND P2, PT, R2, 0x1, PT ;  /* 0x000000010200780c */ /* 0x001fe40003f45270 */
[----:B------:R-:W0:Y:S11]  /*13010*/  LDC.64 R2, c[0x0][0x9e0] ;  /* 0x00027800ff027b82 */ /* 0x000e360000000a00 */
[----:B------:R-:W1:Y:S01]  /*13020*/  @P2 LDC R5, c[0x0][0x44c] ;  /* 0x00011300ff052b82 */ /* 0x000e620000000800 */
[----:B------:R-:W-:-:S07]  /*13030*/  @P2 LOP3.LUT R26, R26, 0x10, RZ, 0xfc, !PT ;  /* 0x000000101a1a2812 */ /* 0x000fce00078efcff */
[----:B------:R-:W2:Y:S01]  /*13040*/  @P2 LDC R6, c[0x0][0x450] ;  /* 0x00011400ff062b82 */ /* 0x000ea20000000800 */
[----:B0-----:R-:W-:Y:S01]  /*13050*/  ISETP.GE.AND P1, PT, R3, 0x1, PT ;  /* 0x000000010300780c */ /* 0x001fe20003f26270 */
[----:B-1----:R-:W-:-:S05]  /*13060*/  @P2 IMAD.HI.U32 R5, R4, R5, RZ ;  /* 0x0000000504052227 */ /* 0x002fca00078e00ff */
[----:B--2---:R-:W-:Y:S02]  /*13070*/  @P2 SHF.R.U32.HI R4, RZ, R6, R5 ;  /* 0x00000006ff042219 */ /* 0x004fe40000011605 */
[----:B------:R-:W-:-:S05]  /*13080*/  IADD3 R5, R35, 0x1, -R31 ;  /* 0x0000000123057810 */ /* 0x000fca0007ffe81f */
[----:B------:R-:W-:-:S04]  /*13090*/  IMAD.IADD R7, R5, 0x1, R4 ;  /* 0x0000000105077824 */ /* 0x000fc800078e0204 */
[----:B------:R-:W-:Y:S01]  /*130a0*/  IMAD.IADD R2, R7, 0x1, R2 ;  /* 0x0000000107027824 */ /* 0x000fe200078e0202 */
[----:B------:R-:W-:Y:S06]  /*130b0*/  @!P1 BRA `(.L_x_1443) ;  /* 0x0000000000489947 */ /* 0x000fec0003800000 */
[C---:B------:R-:W-:Y:S01]  /*130c0*/  ISETP.GT.AND P0, PT, R7.reuse, RZ, PT ;  /* 0x000000ff0700720c */ /* 0x040fe20003f04270 */
[----:B------:R-:W-:Y:S01]  /*130d0*/  BSSY B0, `(.L_x_1444) ;  /* 0x000000e000007945 */ /* 0x000fe20003800000 */
[----:B------:R-:W-:-:S11]  /*130e0*/  VIADD R0, R7, 0xffffffff ;  /* 0xffffffff07007836 */ /* 0x000fd60000000000 */
[----:B------:R-:W-:Y:S05]  /*130f0*/  @P0 BRA `(.L_x_1445) ;  /* 0x00000000001c0947 */ /* 0x000fea0003800000 */
[----:B------:R-:W-:Y:S01]  /*13100*/  ISETP.NE.AND P0, PT, R3, 0x1, PT ;  /* 0x000000010300780c */ /* 0x000fe20003f05270 */
[----:B------:R-:W-:-:S12]  /*13110*/  IMAD.MOV R7, RZ, RZ, -R7 ;  /* 0x000000ffff077224 */ /* 0x000fd800078e0a07 */
[----:B------:R-:W0:Y:S02]  /*13120*/  @P0 LDC.64 R4, c[0x0][0x9e8] ;  /* 0x00027a00ff040b82 */ /* 0x000e240000000a00 */
[----:B0-----:R-:W-:-:S05]  /*13130*/  @P0 IMAD.HI.U32 R4, R7, R4, RZ ;  /* 0x0000000407040227 */ /* 0x001fca00078e00ff */
[----:B------:R-:W-:-:S04]  /*13140*/  @P0 SHF.R.U32.HI R7, RZ, R5, R4 ;  /* 0x00000005ff070219 */ /* 0x000fc80000011604 */
[----:B------:R-:W-:Y:S01]  /*13150*/  LOP3.LUT R0, RZ, R7, RZ, 0x33, !PT ;  /* 0x00000007ff007212 */ /* 0x000fe200078e33ff */
[----:B------:R-:W-:Y:S06]  /*13160*/  BRA `(.L_x_1446) ;  /* 0x0000000000107947 */ /* 0x000fec0003800000 */
.L_x_1445:
[----:B------:R-:W-:-:S13]  /*13170*/  ISETP.NE.AND P0, PT, R3, 0x1, PT ;  /* 0x000000010300780c */ /* 0x000fda0003f05270 */
[----:B------:R-:W0:Y:S02]  /*13180*/  @P0 LDC.64 R4, c[0x0][0x9e8] ;  /* 0x00027a00ff040b82 */ /* 0x000e240000000a00 */
[----:B0-----:R-:W-:-:S05]  /*13190*/  @P0 IMAD.HI.U32 R4, R0, R4, RZ ;  /* 0x0000000400040227 */ /* 0x001fca00078e00ff */
[----:B------:R-:W-:-:S07]  /*131a0*/  @P0 SHF.R.U32.HI R0, RZ, R5, R4 ;  /* 0x00000005ff000219 */ /* 0x000fce0000011604 */
.L_x_1446:
[----:B------:R-:W-:Y:S05]  /*131b0*/  BSYNC B0 ;  /* 0x0000000000007941 */ /* 0x000fea0003800000 */
.L_x_1444:
[----:B------:R-:W-:-:S05]  /*131c0*/  IMAD R5, R0, R3, R3 ;  /* 0x0000000300057224 */ /* 0x000fca00078e0203 */
[----:B------:R-:W-:-:S07]  /*131d0*/  VIMNMX R2, R2, R5, PT ;  /* 0x0000000502027248 */ /* 0x000fce0003fe0100 */
.L_x_1443:
[----:B------:R-:W0:Y:S01]  /*131e0*/  @P2 LDC R4, c[0x0][0x44c] ;  /* 0x00011300ff042b82 */ /* 0x000e220000000800 */
[----:B------:R-:W-:Y:S01]  /*131f0*/  VIADD R2, R2, 0x7f ;  /* 0x0000007f02027836 */ /* 0x000fe20000000000 */
[----:B------:R-:W-:Y:S01]  /*13200*/  ULDC UR4, c[0x0][0x9dc] ;  /* 0x0002770000047ab9 */ /* 0x000fe20000000800 */
[----:B------:R-:W-:-:S05]  /*13210*/  IMAD.MOV.U32 R0, RZ, RZ, R27 ;  /* 0x000000ffff007224 */ /* 0x000fca00078e001b */
[----:B------:R-:W1:Y:S01]  /*13220*/  @P2 LDC R5, c[0x0][0x450] ;  /* 0x00011400ff052b82 */ /* 0x000e620000000800 */
[----:B0-----:R-:W-:-:S05]  /*13230*/  @P2 IMAD.HI.U32 R4, R27, R4, RZ ;  /* 0x000000041b042227 */ /* 0x001fca00078e00ff */
[----:B-1----:R-:W-:Y:S02]  /*13240*/  @P2 SHF.R.U32.HI R0, RZ, R5, R4 ;  /* 0x00000005ff002219 */ /* 0x002fe40000011604 */
[----:B------:R-:W-:-:S04]  /*13250*/  SHF.R.S32.HI R5, RZ, 0x1f, R2 ;  /* 0x0000001fff057819 */ /* 0x000fc80000011402 */
[----:B------:R-:W-:Y:S01]  /*13260*/  LEA.HI R4, R5, R2, RZ, 0x7 ;  /* 0x0000000205047211 */ /* 0x000fe200078f38ff */
[----:B------:R-:W-:-:S03]  /*13270*/  VIADD R2, R35, 0x7f ;  /* 0x0000007f23027836 */ /* 0x000fc60000000000 */
[----:B------:R-:W-:Y:S02]  /*13280*/  SHF.R.S32.HI R4, RZ, 0x7, R4 ;  /* 0x00000007ff047819 */ /* 0x000fe40000011404 */
[----:B------:R-:W-:-:S04]  /*13290*/  SHF.R.S32.HI R5, RZ, 0x1f, R2 ;  /* 0x0000001fff057819 */ /* 0x000fc80000011402 */
[----:B------:R-:W-:Y:S02]  /*132a0*/  LEA.HI R5, R5, R2, RZ, 0x7 ;  /* 0x0000000205057211 */ /* 0x000fe400078f38ff */
[----:B------:R-:W-:Y:S02]  /*132b0*/  IADD3 R2, R0, R35, -R31 ;  /* 0x0000002300027210 */ /* 0x000fe40007ffe81f */
[----:B------:R-:W-:-:S03]  /*132c0*/  SHF.R.S32.HI R5, RZ, 0x7, R5 ;  /* 0x00000007ff057819 */ /* 0x000fc60000011405 */
[----:B------:R-:W-:Y:S01]  /*132d0*/  VIADD R0, R2, -UR4 ;  /* 0x8000000402007c36 */ /* 0x000fe20008000000 */
[----:B------:R-:W-:-:S05]  /*132e0*/  VIMNMX R23, R5, R4, PT ;  /* 0x0000000405177248 */ /* 0x000fca0003fe0100 */
[----:B------:R0:W-:Y:S01]  /*132f0*/  STL [R1+0x10], R23 ;  /* 0x0000101701007387 */ /* 0x0001e20000100800 */
[----:B------:R-:W-:Y:S05]  /*13300*/  @!P1 BRA `(.L_x_1447) ;  /* 0x0000000000449947 */ /* 0x000fea0003800000 */
[----:B------:R-:W-:Y:S01]  /*13310*/  ISETP.GT.AND P0, PT, R2, -0x1, PT ;  /* 0xffffffff0200780c */ /* 0x000fe20003f04270 */
[----:B------:R-:W-:-:S12]  /*13320*/  BSSY B0, `(.L_x_1448) ;  /* 0x000000d000007945 */ /* 0x000fd80003800000 */
[----:B------:R-:W-:Y:S05]  /*13330*/  @P0 BRA `(.L_x_1449) ;  /* 0x00000000001c0947 */ /* 0x000fea0003800000 */
[----:B------:R-:W-:Y:S02]  /*13340*/  ISETP.NE.AND P0, PT, R3, 0x1, PT ;  /* 0x000000010300780c */ /* 0x000fe40003f05270 */
[----:B------:R-:W-:-:S11]  /*13350*/  LOP3.LUT R7, RZ, R2, RZ, 0x33, !PT ;  /* 0x00000002ff077212 */ /* 0x000fd600078e33ff */
[----:B------:R-:W1:Y:S02]  /*13360*/  @P0 LDC.64 R4, c[0x0][0x9e8] ;  /* 0x00027a00ff040b82 */ /* 0x000e640000000a00 */
[----:B-1----:R-:W-:-:S05]  /*13370*/  @P0 IMAD.HI.U32 R4, R7, R4, RZ ;  /* 0x0000000407040227 */ /* 0x002fca00078e00ff */
[----:B------:R-:W-:-:S04]  /*13380*/  @P0 SHF.R.U32.HI R7, RZ, R5, R4 ;  /* 0x00000005ff070219 */ /* 0x000fc80000011604 */
[----:B------:R-:W-:Y:S01]  /*13390*/  LOP3.LUT R2, RZ, R7, RZ, 0x33, !PT ;  /* 0x00000007ff027212 */ /* 0x000fe200078e33ff */
[----:B------:R-:W-:Y:S06]  /*133a0*/  BRA `(.L_x_1450) ;  /* 0x0000000000107947 */ /* 0x000fec0003800000 */
.L_x_1449:
[----:B------:R-:W-:-:S13]  /*133b0*/  ISETP.NE.AND P0, PT, R3, 0x1, PT ;  /* 0x000000010300780c */ /* 0x000fda0003f05270 */
[----:B------:R-:W1:Y:S02]  /*133c0*/  @P0 LDC.64 R4, c[0x0][0x9e8] ;  /* 0x00027a00ff040b82 */ /* 0x000e640000000a00 */
[----:B-1----:R-:W-:-:S05]  /*133d0*/  @P0 IMAD.HI.U32 R4, R2, R4, RZ ;  /* 0x0000000402040227 */ /* 0x002fca00078e00ff */
[----:B------:R-:W-:-:S07]  /*133e0*/  @P0 SHF.R.U32.HI R2, RZ, R5, R4 ;  /* 0x00000005ff020219 */ /* 0x000fce0000011604 */
.L_x_1450:
[----:B------:R-:W-:Y:S05]  /*133f0*/  BSYNC B0 ;  /* 0x0000000000007941 */ /* 0x000fea0003800000 */
.L_x_1448:
[----:B------:R-:W-:-:S05]  /*13400*/  IMAD R3, R2, R3, RZ ;  /* 0x0000000302037224 */ /* 0x000fca00078e02ff */
[----:B------:R-:W-:-:S07]  /*13410*/  VIMNMX R0, R0, R3, !PT ;  /* 0x0000000300007248 */ /* 0x000fce0007fe0100 */
.L_x_1447:
[----:B------:R-:W-:Y:S01]  /*13420*/  SHF.R.S32.HI R3, RZ, 0x1f, R0 ;  /* 0x0000001fff037819 */ /* 0x000fe20000011400 */
[----:B------:R-:W-:Y:S03]  /*13430*/  BSSY B7, `(.L_x_1451) ;  /* 0x000037b000077945 */ /* 0x000fe60003800000 */
[----:B------:R-:W-:-:S04]  /*13440*/  LEA.HI R3, R3, R0, RZ, 0x7 ;  /* 0x0000000003037211 */ /* 0x000fc800078f38ff */
[----:B------:R-:W-:-:S04]  /*13450*/  SHF.R.S32.HI R3, RZ, 0x7, R3 ;  /* 0x00000007ff037819 */ /* 0x000fc80000011403 */
[----:B------:R-:W-:-:S04]  /*13460*/  VIMNMX R36, RZ, R3, !PT ;  /* 0x00000003ff247248 */ /* 0x000fc80007fe0100 */
[----:B------:R-:W-:-:S13]  /*13470*/  ISETP.GT.AND P0, PT, R23, R36, PT ;  /* 0x000000241700720c */ /* 0x000fda0003f04270 */
        /* <DEDUP_REMOVED lines=18> */
.L_x_1452:
        /* <DEDUP_REMOVED lines=8> */
[----:B------:R-:W-:Y:S02]  /*13620*/  IMAD.U32 R4, RZ, RZ, UR6 ;  /* 0x00000006ff047e24 */ /* 0x000fe4000f8e00ff */
[----:B------:R-:W1:Y:S01]  /*13630*/  LDC.64 R2, c[0x4][R2] ;  /* 0x0100000002027b82 */ /* 0x000e620000000a00 */
[----:B------:R-:W-:Y:S02]  /*13640*/  IMAD.U32 R5, RZ, RZ, UR7 ;  /* 0x00000007ff057e24 */ /* 0x000fe4000f8e00ff */
        /* <DEDUP_REMOVED lines=8> */
[----:B01----:R-:W-:Y:S05]  /*136d0*/  CALL.ABS.NOINC R2 ;  /* 0x0000000002007343 */ /* 0x003fea0003c00000 */
.L_x_1455:
[----:B------:R-:W-:Y:S05]  /*136e0*/  BSYNC B6 ;  /* 0x0000000000067941 */ /* 0x000fea0003800000 */
.L_x_1454:
        /* <DEDUP_REMOVED lines=10> */
[----:B------:R-:W-:Y:S01]  /*13790*/  MOV R13, RZ ;  /* 0x000000ff000d7202 */ /* 0x000fe20000000f00 */
[----:B------:R-:W-:Y:S02]  /*137a0*/  IMAD.U32 R5, RZ, RZ, UR7 ;  /* 0x00000007ff057e24 */ /* 0x000fe4000f8e00ff */
[----:B------:R-:W-:Y:S02]  /*137b0*/  IMAD.U32 R6, RZ, RZ, UR8 ;  /* 0x00000008ff067e24 */ /* 0x000fe4000f8e00ff */
[----:B------:R-:W-:-:S02]  /*137c0*/  IMAD.U32 R7, RZ, RZ, UR9 ;  /* 0x00000009ff077e24 */ /* 0x000fc4000f8e00ff */
[----:B------:R-:W-:Y:S02]  /*137d0*/  IMAD.U32 R10, RZ, RZ, UR4 ;  /* 0x00000004ff0a7e24 */ /* 0x000fe4000f8e00ff */
[----:B------:R-:W-:Y:S02]  /*137e0*/  IMAD.U32 R11, RZ, RZ, UR5 ;  /* 0x00000005ff0b7e24 */ /* 0x000fe4000f8e00ff */
[----:B------:R-:W-:Y:S02]  /*137f0*/  IMAD.MOV.U32 R8, RZ, RZ, 0x70 ;  /* 0x00000070ff087424 */ /* 0x000fe400078e00ff */
[----:B-1----:R-:W-:-:S07]  /*13800*/  IMAD.MOV.U32 R12, RZ, RZ, 0x1 ;  /* 0x00000001ff0c7424 */ /* 0x002fce00078e00ff */
[----:B------:R-:W-:-:S07]  /*13810*/  LEPC R20, `(.L_x_1458) ;  /* 0x000000001014794e */ /* 0x000fce0000000000 */
[----:B0-2---:R-:W-:Y:S05]  /*13820*/  CALL.ABS.NOINC R2 ;  /* 0x0000000002007343 */ /* 0x005fea0003c00000 */
.L_x_1458:
[----:B------:R0:W1:Y:S01]  /*13830*/  LDC.64 R2, c[0x4][R17] ;  /* 0x0100000011027b82 */ /* 0x0000620000000a00 */
[----:B------:R-:W-:Y:S01]  /*13840*/  ULDC.64 UR6, c[0x4][0x80] ;  /* 0x0100200000067ab9 */ /* 0x000fe20000000a00 */
[----:B------:R-:W-:Y:S01]  /*13850*/  ULDC.64 UR8, c[0x4][0x88] ;  /* 0x0100220000087ab9 */ /* 0x000fe20000000a00 */
[----:B------:R-:W-:Y:S01]  /*13860*/  ULDC.64 UR4, c[0x4][0x18] ;  /* 0x0100060000047ab9 */ /* 0x000fe20000000a00 */
[----:B------:R-:W-:Y:S02]  /*13870*/  IMAD.U32 R4, RZ, RZ, UR6 ;  /* 0x00000006ff047e24 */ /* 0x000fe4000f8e00ff */
[----:B------:R-:W-:Y:S02]  /*13880*/  IMAD.U32 R5, RZ, RZ, UR7 ;  /* 0x00000007ff057e24 */ /* 0x000fe4000f8e00ff */
[----:B------:R-:W-:Y:S02]  /*13890*/  IMAD.U32 R6, RZ, RZ, UR8 ;  /* 0x00000008ff067e24 */ /* 0x000fe4000f8e00ff */
[----:B------:R-:W-:-:S02]  /*138a0*/  IMAD.U32 R7, RZ, RZ, UR9 ;  /* 0x00000009ff077e24 */ /* 0x000fc4000f8e00ff */
[----:B------:R-:W-:Y:S02]  /*138b0*/  IMAD.U32 R10, RZ, RZ, UR4 ;  /* 0x00000004ff0a7e24 */ /* 0x000fe4000f8e00ff */
[----:B------:R-:W-:Y:S02]  /*138c0*/  IMAD.U32 R11, RZ, RZ, UR5 ;  /* 0x00000005ff0b7e24 */ /* 0x000fe4000f8e00ff */
[----:B------:R-:W-:Y:S02]  /*138d0*/  IMAD.MOV.U32 R8, RZ, RZ, 0x70 ;  /* 0x00000070ff087424 */ /* 0x000fe400078e00ff */
[----:B------:R-:W-:Y:S02]  /*138e0*/  IMAD.MOV.U32 R12, RZ, RZ, 0x1 ;  /* 0x00000001ff0c7424 */ /* 0x000fe400078e00ff */
[----:B0-----:R-:W-:-:S07]  /*138f0*/  IMAD.MOV.U32 R13, RZ, RZ, RZ ;  /* 0x000000ffff0d7224 */ /* 0x001fce00078e00ff */
[----:B------:R-:W-:-:S07]  /*13900*/  LEPC R20, `(.L_x_1457) ;  /* 0x000000001014794e */ /* 0x000fce0000000000 */
[----:B-1----:R-:W-:Y:S05]  /*13910*/  CALL.ABS.NOINC R2 ;  /* 0x0000000002007343 */ /* 0x002fea0003c00000 */
.L_x_1457:
[----:B------:R-:W-:Y:S05]  /*13920*/  BSYNC B6 ;  /* 0x0000000000067941 */ /* 0x000fea0003800000 */
.L_x_1456:
[----:B------:R-:W-:Y:S01]  /*13930*/  ULDC.64 UR4, c[0x0][0x9f8] ;  /* 0x00027e0000047ab9 */ /* 0x000fe20000000a00 */
[----:B------:R-:W-:Y:S01]  /*13940*/  IMAD.MOV.U32 R33, RZ, RZ, R19 ;  /* 0x000000ffff217224 */ /* 0x000fe200078e0013 */
[----:B------:R-:W-:Y:S01]  /*13950*/  ISETP.NE.U32.AND P0, PT, RZ, UR4, PT ;  /* 0x00000004ff007c0c */ /* 0x000fe2000bf05070 */
[----:B------:R-:W1:Y:S01]  /*13960*/  S2R R20, SR_TID.X ;  /* 0x0000000000147919 */ /* 0x000e620000002100 */
[----:B------:R-:W2:Y:S01]  /*13970*/  LDC R9, c[0x0][0x430] ;  /* 0x00010c00ff097b82 */ /* 0x000ea20000000800 */
[----:B------:R-:W3:Y:S01]  /*13980*/  S2R R17, SR_TID.X ;  /* 0x0000000000117919 */ /* 0x000ee20000002100 */
[----:B------:R-:W-:Y:S01]  /*13990*/  ISETP.NE.AND.EX P0, PT, RZ, UR5, PT, P0 ;  /* 0x00000005ff007c0c */ /* 0x000fe2000bf05300 */
[----:B------:R-:W-:Y:S01]  /*139a0*/  VIADD R25, R23, 0xffffffff ;  /* 0xffffffff17197836 */ /* 0x000fe20000000000 */
[----:B------:R-:W-:Y:S01]  /*139b0*/  LOP3.LUT R26, R26, 0xfffffff7, RZ, 0xc0, !PT ;  /* 0xfffffff71a1a7812 */ /* 0x000fe200078ec0ff */
[----:B------:R-:W-:-:S10]  /*139c0*/  ULDC UR4, c[0x0][0x2f4] ;  /* 0x0000bd0000047ab9 */ /* 0x000fd40000000800 */
[----:B------:R-:W4:Y:S02]  /*139d0*/  @P0 LDC.64 R2, c[0x0][0x9f8] ;  /* 0x00027e00ff020b82 */ /* 0x000f240000000a00 */
[----:B----4-:R-:W-:-:S05]  /*139e0*/  @P0 IMAD.WIDE R2, R19, 0x4, R2 ;  /* 0x0000000413020825 */ /* 0x010fca00078e0202 */
[----:B------:R4:W4:Y:S01]  /*139f0*/  @P0 LDG.E R33, desc[UR54][R2.64] ;  /* 0x0000003602210981 */ /* 0x000922000c1e1900 */
[----:B--2---:R-:W-:Y:S01]  /*13a00*/  ISETP.NE.AND P1, PT, R9, 0x1, PT ;  /* 0x000000010900780c */ /* 0x004fe20003f25270 */
[----:B-1----:R-:W-:Y:S01]  /*13a10*/  IMAD.SHL.U32 R20, R20, 0x10, RZ ;  /* 0x0000001014147824 */ /* 0x002fe200078e00ff */
[----:B---3--:R-:W-:Y:S01]  /*13a20*/  LOP3.LUT R17, R17, 0x7f, RZ, 0xc0, !PT ;  /* 0x0000007f11117812 */ /* 0x008fe200078ec0ff */
[----:B------:R-:W-:-:S03]  /*13a30*/  IMAD.SHL.U32 R8, R25, 0x80, RZ ;  /* 0x0000008019087824 */ /* 0x000fc600078e00ff */
[----:B------:R-:W-:Y:S02]  /*13a40*/  SHF.R.U32.HI R17, RZ, 0x3, R17 ;  /* 0x00000003ff117819 */ /* 0x000fe40000011611 */
[----:B------:R-:W-:-:S04]  /*13a50*/  LOP3.LUT R20, R20, 0x70, RZ, 0xc0, !PT ;  /* 0x0000007014147812 */ /* 0x000fc800078ec0ff */
[----:B------:R-:W-:Y:S01]  /*13a60*/  LOP3.LUT R0, R8, R17, R20, 0xfe, !PT ;  /* 0x0000001108007212 */ /* 0x000fe200078efe14 */
[----:B------:R-:W1:Y:S01]  /*13a70*/  @P1 LDC R7, c[0x0][0x434] ;  /* 0x00010d00ff071b82 */ /* 0x000e620000000800 */
[----:B------:R-:W-:Y:S02]  /*13a80*/  @P1 LOP3.LUT R26, R26, 0x8, RZ, 0xfc, !PT ;  /* 0x000000081a1a1812 */ /* 0x000fe400078efcff */
[C---:B------:R-:W-:Y:S01]  /*13a90*/  ISETP.GE.AND P0, PT, R0.reuse, R35, PT ;  /* 0x000000230000720c */ /* 0x040fe20003f06270 */
[----:B------:R-:W-:-:S04]  /*13aa0*/  IMAD.IADD R0, R0, 0x1, R37 ;  /* 0x0000000100007824 */ /* 0x000fc800078e0225 */
[----:B------:R-:W2:Y:S01]  /*13ab0*/  @P1 LDC R5, c[0x0][0x438] ;  /* 0x00010e00ff051b82 */ /* 0x000ea20000000800 */
[----:B------:R-:W-:-:S07]  /*13ac0*/  IMAD.MOV.U32 R4, RZ, RZ, R0 ;  /* 0x000000ffff047224 */ /* 0x000fce00078e0000 */
[----:B----4-:R-:W3:Y:S01]  /*13ad0*/  @!P0 LDC.64 R2, c[0x0][0x428] ;  /* 0x00010a00ff028b82 */ /* 0x010ee20000000a00 */
[----:B-1----:R-:W-:-:S05]  /*13ae0*/  @P1 IMAD.HI.U32 R6, R0, R7, RZ ;  /* 0x0000000700061227 */ /* 0x002fca00078e00ff */
[----:B--2---:R-:W-:-:S05]  /*13af0*/  @P1 SHF.R.U32.HI R4, RZ, R5, R6 ;  /* 0x00000005ff041219 */ /* 0x004fca0000011606 */
[----:B------:R-:W-:-:S04]  /*13b00*/  IMAD.MOV R5, RZ, RZ, -R4 ;  /* 0x000000ffff057224 */ /* 0x000fc800078e0a04 */
[----:B------:R-:W-:Y:S01]  /*13b10*/  IMAD R0, R9, R5, R0 ;  /* 0x0000000509007224 */ /* 0x000fe200078e0200 */
[----:B------:R-:W-:Y:S01]  /*13b20*/  @!P0 SHF.R.S32.HI R5, RZ, 0x1f, R4 ;  /* 0x0000001fff058819 */ /* 0x000fe20000011404 */
[----:B------:R-:W-:-:S05]  /*13b30*/  IMAD.U32 R9, RZ, RZ, UR36 ;  /* 0x00000024ff097e24 */ /* 0x000fca000f8e00ff */
[----:B------:R-:W-:Y:S02]  /*13b40*/  ISETP.NE.AND P2, PT, R9, 0x3, PT ;  /* 0x000000030900780c */ /* 0x000fe40003f45270 */
[----:B------:R-:W-:-:S11]  /*13b50*/  LOP3.LUT R26, R26, 0xfffffffb, RZ, 0xc0, !PT ;  /* 0xfffffffb1a1a7812 */ /* 0x000fd600078ec0ff */
[----:B------:R-:W-:-:S04]  /*13b60*/  @P2 LOP3.LUT R26, R26, 0x4, RZ, 0xfc, !PT ;  /* 0x000000041a1a2812 */ /* 0x000fc800078efcff */
[----:B------:R-:W-:Y:S01]  /*13b70*/  LOP3.LUT R26, R26, 0xfffffffd, RZ, 0xc0, !PT ;  /* 0xfffffffd1a1a7812 */ /* 0x000fe200078ec0ff */
[----:B------:R-:W-:Y:S01]  /*13b80*/  UMOV UR5, 0xffffffff ;  /* 0xffffffff00057882 */ /* 0x000fe20000000000 */
[----:B------:R-:W-:Y:S01]  /*13b90*/  SHF.R.S32.HI R6, RZ, 0x1f, R33 ;  /* 0x0000001fff067819 */ /* 0x000fe20000011421 */
[----:B---3--:R-:W-:-:S04]  /*13ba0*/  @!P0 IMAD.WIDE.U32 R4, R33, R2, R4 ;  /* 0x0000000221048225 */ /* 0x008fc800078e0004 */
[----:B------:R1:W-:Y:S02]  /*13bb0*/  STL [R1], R6 ;  /* 0x0000000601007387 */ /* 0x0003e40000100800 */
[----:B-1----:R-:W-:-:S04]  /*13bc0*/  @!P0 IMAD R6, R6, R2, RZ ;  /* 0x0000000206068224 */ /* 0x002fc800078e02ff */
[----:B------:R-:W-:Y:S02]  /*13bd0*/  @!P0 IMAD R7, R33, R3, R6 ;  /* 0x0000000321078224 */ /* 0x000fe400078e0206 */
[----:B------:R-:W1:Y:S02]  /*13be0*/  @!P0 LDC.64 R2, c[0x0][0x418] ;  /* 0x00010600ff028b82 */ /* 0x000e640000000a00 */
[----:B------:R-:W-:Y:S01]  /*13bf0*/  @!P0 IMAD.IADD R5, R5, 0x1, R7 ;  /* 0x0000000105058824 */ /* 0x000fe200078e0207 */
[----:B-1----:R-:W-:-:S04]  /*13c00*/  @!P0 LEA R2, P1, R4, R2, 0x2 ;  /* 0x0000000204028211 */ /* 0x002fc800078210ff */
[----:B------:R-:W-:Y:S01]  /*13c10*/  @!P0 LEA.HI.X R3, R4, R3, R5, 0x2, P1 ;  /* 0x0000000304038211 */ /* 0x000fe200008f1405 */
[----:B------:R-:W-:-:S06]  /*13c20*/  IMAD.MOV.U32 R4, RZ, RZ, RZ ;  /* 0x000000ffff047224 */ /* 0x000fcc00078e00ff */
[----:B------:R1:W5:Y:S01]  /*13c30*/  @!P0 LDG.E R4, desc[UR54][R2.64] ;  /* 0x0000003602048981 */ /* 0x000362000c1e1900 */
[----:B------:R-:W-:-:S13]  /*13c40*/  ISETP.GE.AND P0, PT, R30, UR4, PT ;  /* 0x000000041e007c0c */ /* 0x000fda000bf06270 */
[----:B------:R-:W-:Y:S02]  /*13c50*/  @P0 LOP3.LUT R26, R26, 0x2, RZ, 0xfc, !PT ;  /* 0x000000021a1a0812 */ /* 0x000fe400078efcff */
[----:B------:R-:W-:Y:S02]  /*13c60*/  ISETP.GE.AND P0, PT, R29, UR4, PT ;  /* 0x000000041d007c0c */ /* 0x000fe4000bf06270 */
[----:B------:R-:W-:-:S11]  /*13c70*/  LOP3.LUT R26, R26, 0xfffffffe, RZ, 0xc0, !PT ;  /* 0xfffffffe1a1a7812 */ /* 0x000fd600078ec0ff */
[----:B------:R-:W-:Y:S01]  /*13c80*/  @P0 LOP3.LUT R26, R26, 0x1, RZ, 0xfc, !PT ;  /* 0x000000011a1a0812 */ /* 0x000fe200078efcff */
[----:B-1----:R-:W-:Y:S06]  /*13c90*/  BRA.DIV UR5, `(.L_x_1459) ;  /* 0x0000004205987947 */ /* 0x002fec000b800000 */
.L_x_1527:
[----:B------:R-:W-:Y:S01]  /*13ca0*/  SHF.R.S32.HI R32, RZ, 0x1f, R18 ;  /* 0x0000001fff207819 */ /* 0x000fe20000011412 */
[----:B------:R-:W-:Y:S06]  /*13cb0*/  @!P2 BRA `(.L_x_1460) ;  /* 0x000000000004a947 */ /* 0x000fec0003800000 */
[----:B------:R-:W-:Y:S01]  /*13cc0*/  BPT.TRAP 0x1 ;  /* 0x000000040000795c */ /* 0x000fe20000300000 */
.L_x_1460:
        /* <DEDUP_REMOVED lines=20> */
[----:B0-----:R-:W-:Y:S01]  /*13e10*/  LEA.HI.X R23, R2, UR5, R7, 0x1, P0 ;  /* 0x0000000502177c11 */ /* 0x001fe200080f0c07 */
[----:B------:R-:W-:Y:S01]  /*13e20*/  IMAD R7, R24, 0x8, R22 ;  /* 0x0000000818077824 */ /* 0x000fe200078e0216 */
[----:B------:R-:W-:-:S04]  /*13e30*/  SHF.L.U32 R2, R28, 0x1f, RZ ;  /* 0x0000001f1c027819 */ /* 0x000fc800000006ff */
[----:B------:R-:W0:Y:S02]  /*13e40*/  SYNCS.PHASECHK.TRANS64.TRYWAIT P0, [R7+URZ+0x28840], R2 ;  /* 0x02884002070075a7 */ /* 0x000e24000800017f */
[----:B0-----:R-:W-:Y:S05]  /*13e50*/  @!P0 BRA `(.L_x_1462) ;  /* 0x00000040005c8947 */ /* 0x001fea0003800000 */
.L_x_1528:
[----:B------:R-:W-:Y:S05]  /*13e60*/  BSYNC B0 ;  /* 0x0000000000007941 */ /* 0x000fea0003800000 */
.L_x_1461:
        /* <DEDUP_REMOVED lines=21> */
[----:B------:R-:W-:Y:S01]  /*13fc0*/  IMAD.IADD R0, R3, 0x1, R0 ;  /* 0x0000000103007824 */ /* 0x000fe200078e0200 */
[----:B------:R-:W-:Y:S01]  /*13fd0*/  SHF.R.U32.HI R9, RZ, 0x3, R9 ;  /* 0x00000003ff097819 */ /* 0x000fe20000011609 */
[----:B------:R-:W-:-:S03]  /*13fe0*/  UMOV UR4, 0xffffffff ;  /* 0xffffffff00047882 */ /* 0x000fc60000000000 */
[----:B------:R-:W-:Y:S02]  /*13ff0*/  IADD3 R6, -R9, R35, -R8 ;  /* 0x0000002309067210 */ /* 0x000fe40007ffe908 */
[----:B------:R-:W-:Y:S02]  /*14000*/  LEA.HI.X R0, R2, UR5, R0, 0x1, P0 ;  /* 0x0000000502007c11 */ /* 0x000fe400080f0c00 */
        /* <DEDUP_REMOVED lines=81> */
.L_x_1546:
        /* <DEDUP_REMOVED lines=11> */
.L_x_1464:
        /* <DEDUP_REMOVED lines=11> */
.L_x_1465:
[----:B-1----:R1:W5:Y:S01]  /*14680*/  LDL.LU R2, [R1+0x8] ;  /* 0x0000080001027983 */ /* 0x0023620000300800 */
[----:B------:R1:W-:Y:S02]  /*14690*/  SYNCS.ARRIVE.TRANS64.A1T0 RZ, [R7+URZ+0x28830], RZ ;  /* 0x028830ff07ff79a7 */ /* 0x0003e4000810003f */
[----:B------:R-:W-:Y:S05]  /*146a0*/  WARPSYNC.ALL ;  /* 0x0000000000007948 */ /* 0x000fea0003800000 */
[----:B------:R-:W-:Y:S01]  /*146b0*/  ULDC.64 UR4, c[0x0][0x298] ;  /* 0x0000a60000047ab9 */ /* 0x000fe20000000a00 */
[----:B------:R-:W-:Y:S01]  /*146c0*/  BSSY B6, `(.L_x_1466) ;  /* 0x000001c000067945 */ /* 0x000fe20003800000 */
[----:B------:R-:W-:Y:S01]  /*146d0*/  BAR.SYNC.DEFER_BLOCKING 0x8, 0x180 ;  /* 0x0206000000007b1d */ /* 0x000fe20000010000 */
[----:B-----5:R-:W-:Y:S01]  /*146e0*/  SHF.R.S32.HI R0, RZ, 0x1f, R2 ;  /* 0x0000001fff007819 */ /* 0x020fe20000011402 */
[----:B0-----:R-:W-:-:S04]  /*146f0*/  IMAD.WIDE.U32 R4, R2, UR4, RZ ;  /* 0x0000000402047c25 */ /* 0x001fc8000f8e00ff */
[----:B------:R-:W-:Y:S01]  /*14700*/  IMAD R0, R0, UR4, RZ ;  /* 0x0000000400007c24 */ /* 0x000fe2000f8e02ff */
[----:B------:R0:W-:Y:S03]  /*14710*/  STL.64 [R1+0x8], R4 ;  /* 0x0000080401007387 */ /* 0x0001e60000100a00 */
[----:B------:R-:W-:Y:S02]  /*14720*/  IMAD R0, R2, UR5, R0 ;  /* 0x0000000502007c24 */ /* 0x000fe4000f8e0200 */
[----:B------:R-:W-:Y:S02]  /*14730*/  VIADD R2, R22, 0x10400 ;  /* 0x0001040016027836 */ /* 0x000fe40000000000 */
[----:B------:R-:W-:-:S03]  /*14740*/  IMAD.IADD R0, R5, 0x1, R0 ;  /* 0x0000000105007824 */ /* 0x000fc600078e0200 */
[----:B------:R-:W-:Y:S02]  /*14750*/  LOP3.LUT P0, RZ, R2, 0x3ff, RZ, 0xc0, !PT ;  /* 0x000003ff02ff7812 */ /* 0x000fe4000780c0ff */
[----:B------:R0:W-:Y:S11]  /*14760*/  STL [R1+0x14], R0 ;  /* 0x0000140001007387 */ /* 0x0001f60000100800 */
[----:B0-----:R-:W-:Y:S05]  /*14770*/  @!P0 BRA `(.L_x_1467) ;  /* 0x0000000000408947 */ /* 0x001fea0003800000 */
[----:B------:R-:W-:Y:S01]  /*14780*/  MOV R2, 0x0 ;  /* 0x0000000000027802 */ /* 0x000fe20000000f00 */
        /* <DEDUP_REMOVED lines=15> */
.L_x_1467:
[----:B------:R-:W-:Y:S05]  /*14880*/  BSYNC B6 ;  /* 0x0000000000067941 */ /* 0x000fea0003800000 */
.L_x_1466:
[----:B------:R-:W2:Y:S01]  /*14890*/  LDL.LU R2, [R1+0x14] ;  /* 0x0000140001027983 */ /* 0x000ea20000300800 */
[----:B------:R-:W0:Y:S01]  /*148a0*/  LDC R4, c[0x0][0x448] ;  /* 0x00011200ff047b82 */ /* 0x000e220000000800 */
[----:B------:R-:W-:Y:S02]  /*148b0*/  ULDC.64 UR4, c[0x0][0x2d8] ;  /* 0x0000b60000047ab9 */ /* 0x000fe40000000a00 */
[----:B------:R-:W3:Y:S01]  /*148c0*/  LDL.LU.64 R20, [R1+0x8] ;  /* 0x0000080001147983 */ /* 0x000ee20000300a00 */
[----:B------:R-:W-:Y:S01]  /*148d0*/  IMAD R0, R32, UR4, RZ ;  /* 0x0000000420007c24 */ /* 0x000fe2000f8e02ff */
[----:B------:R-:W-:Y:S02]  /*148e0*/  LOP3.LUT P5, RZ, R26, 0x20, RZ, 0xc0, !PT ;  /* 0x000000201aff7812 */ /* 0x000fe400078ac0ff */
[----:B------:R4:W5:Y:S01]  /*148f0*/  LDL R8, [R1+0x4] ;  /* 0x0000040001087983 */ /* 0x0009620000100800 */
[----:B------:R-:W-:Y:S01]  /*14900*/  IMAD R5, R18, UR5, R0 ;  /* 0x0000000512057c24 */ /* 0x000fe2000f8e0200 */
[----:B------:R-:W-:-:S02]  /*14910*/  SHF.R.S32.HI R0, RZ, 0x1f, R19 ;  /* 0x0000001fff007819 */ /* 0x000fc40000011413 */
[----:B-1----:R-:W-:Y:S02]  /*14920*/  SEL R7, R19, RZ, !P5 ;  /* 0x000000ff13077207 */ /* 0x002fe40006800000 */
[----:B------:R-:W-:Y:S02]  /*14930*/  SEL R0, R0, RZ, !P5 ;  /* 0x000000ff00007207 */ /* 0x000fe40006800000 */
[----:B0-----:R-:W-:-:S13]  /*14940*/  ISETP.NE.AND P6, PT, R4, 0x1, PT ;  /* 0x000000010400780c */ /* 0x001fda0003fc5270 */
[----:B------:R-:W0:Y:S01]  /*14950*/  @P6 LDC R4, c[0x0][0x44c] ;  /* 0x00011300ff046b82 */ /* 0x000e220000000800 */
[----:B--2---:R-:W-:Y:S02]  /*14960*/  IMAD.MOV.U32 R3, RZ, RZ, R2 ;  /* 0x000000ffff037224 */ /* 0x004fe400078e0002 */
[----:B---3--:R-:W-:Y:S01]  /*14970*/  IMAD.MOV.U32 R2, RZ, RZ, R20 ;  /* 0x000000ffff027224 */ /* 0x008fe200078e0014 */
[----:B------:R-:W1:Y:S03]  /*14980*/  S2R R21, SR_TID.X ;  /* 0x0000000000157919 */ /* 0x000e660000002100 */
[----:B------:R-:W-:Y:S01]  /*14990*/  IMAD.WIDE.U32 R2, R18, UR4, R2 ;  /* 0x0000000412027c25 */ /* 0x000fe2000f8e0002 */
[----:B------:R-:W2:Y:S01]  /*149a0*/  S2R R20, SR_TID.X ;  /* 0x0000000000147919 */ /* 0x000ea20000002100 */
[----:B------:R-:W-:Y:S02]  /*149b0*/  ULDC.64 UR4, c[0x0][0x2e0] ;  /* 0x0000b80000047ab9 */ /* 0x000fe40000000a00 */
[----:B------:R-:W-:-:S02]  /*149c0*/  IMAD R0, R0, UR4, RZ ;  /* 0x0000000400007c24 */ /* 0x000fc4000f8e02ff */
[----:B------:R-:W-:Y:S02]  /*149d0*/  IMAD.IADD R3, R3, 0x1, R5 ;  /* 0x0000000103037824 */ /* 0x000fe400078e0205 */
[C---:B------:R-:W-:Y:S02]  /*149e0*/  IMAD R5, R7.reuse, UR5, R0 ;  /* 0x0000000507057c24 */ /* 0x040fe4000f8e0200 */
[----:B------:R-:W3:Y:S01]  /*149f0*/  @P6 LDC R0, c[0x0][0x450] ;  /* 0x00011400ff006b82 */ /* 0x000ee20000000800 */
[----:B------:R-:W-:Y:S01]  /*14a00*/  IMAD.WIDE.U32 R2, R7, UR4, R2 ;  /* 0x0000000407027c25 */ /* 0x000fe2000f8e0002 */
[----:B------:R-:W-:-:S03]  /*14a10*/  ULDC.64 UR4, c[0x0][0x2d0] ;  /* 0x0000b40000047ab9 */ /* 0x000fc60000000a00 */
[----:B------:R-:W-:Y:S02]  /*14a20*/  IMAD.IADD R3, R3, 0x1, R5 ;  /* 0x0000000103037824 */ /* 0x000fe400078e0205 */
[----:B-1----:R-:W-:Y:S01]  /*14a30*/  IMAD.SHL.U32 R21, R21, 0x10, RZ ;  /* 0x0000001015157824 */ /* 0x002fe200078e00ff */
[----:B--2---:R-:W-:-:S04]  /*14a40*/  LOP3.LUT R20, R20, 0x7f, RZ, 0xc0, !PT ;  /* 0x0000007f14147812 */ /* 0x004fc800078ec0ff */
[----:B------:R-:W-:Y:S02]  /*14a50*/  LOP3.LUT R21, R21, 0x70, RZ, 0xc0, !PT ;  /* 0x0000007015157812 */ /* 0x000fe400078ec0ff */
[----:B------:R-:W-:-:S04]  /*14a60*/  SHF.R.U32.HI R20, RZ, 0x3, R20 ;  /* 0x00000003ff147819 */ /* 0x000fc80000011614 */
[----:B------:R-:W-:-:S05]  /*14a70*/  LOP3.LUT R20, R20, R21, RZ, 0xfc, !PT ;  /* 0x0000001514147212 */ /* 0x000fca00078efcff */
[----:B------:R-:W-:-:S04]  /*14a80*/  IMAD.IADD R6, R20, 0x1, R27 ;  /* 0x0000000114067824 */ /* 0x000fc800078e021b */
[----:B0-----:R-:W-:-:S04]  /*14a90*/  @P6 IMAD.HI.U32 R5, R6, R4, RZ ;  /* 0x0000000406056227 */ /* 0x001fc800078e00ff */
[----:B------:R-:W-:Y:S01]  /*14aa0*/  IMAD.MOV.U32 R4, RZ, RZ, R6 ;  /* 0x000000ffff047224 */ /* 0x000fe200078e0006 */
[----:B---3--:R-:W-:Y:S02]  /*14ab0*/  @P6 SHF.R.U32.HI R4, RZ, R0, R5 ;  /* 0x00000000ff046219 */ /* 0x008fe40000011605 */
[----:B------:R-:W0:Y:S03]  /*14ac0*/  LDC R5, c[0x0][0x448] ;  /* 0x00011200ff057b82 */ /* 0x000e260000000800 */
[----:B------:R-:W-:Y:S01]  /*14ad0*/  IMAD.MOV R0, RZ, RZ, -R4 ;  /* 0x000000ffff007224 */ /* 0x000fe200078e0a04 */
[----:B------:R-:W1:Y:S01]  /*14ae0*/  S2R R20, SR_TID.X ;  /* 0x0000000000147919 */ /* 0x000e620000002100 */
[----:B------:R-:W-:-:S04]  /*14af0*/  IMAD.WIDE.U32 R2, R4, UR4, R2 ;  /* 0x0000000404027c25 */ /* 0x000fc8000f8e0002 */
[----:B0-----:R-:W-:Y:S01]  /*14b00*/  IMAD R0, R5, R0, R6 ;  /* 0x0000000005007224 */ /* 0x001fe200078e0206 */
[----:B------:R-:W-:-:S05]  /*14b10*/  SHF.R.S32.HI R6, RZ, 0x1f, R4 ;  /* 0x0000001fff067819 */ /* 0x000fca0000011404 */
[----:B------:R-:W-:-:S04]  /*14b20*/  IMAD R6, R6, UR4, RZ ;  /* 0x0000000406067c24 */ /* 0x000fc8000f8e02ff */
        /* <DEDUP_REMOVED lines=8> */
[C---:B------:R-:W-:Y:S01]  /*14bb0*/  LEA R0, P0, R2.reuse, UR4, 0x1 ;  /* 0x0000000402007c11 */ /* 0x040fe2000f8008ff */
[----:B------:R-:W-:Y:S01]  /*14bc0*/  IMAD.IADD R3, R3, 0x1, R4 ;  /* 0x0000000103037824 */ /* 0x000fe200078e0204 */
[----:B------:R-:W-:Y:S02]  /*14bd0*/  ULDC UR4, c[0x0][0x2b8] ;  /* 0x0000ae0000047ab9 */ /* 0x000fe40000000800 */
[----:B------:R-:W-:Y:S02]  /*14be0*/  ISETP.GE.AND P1, PT, R29, UR4, PT ;  /* 0x000000041d007c0c */ /* 0x000fe4000bf26270 */
[----:B------:R-:W-:Y:S02]  /*14bf0*/  LEA.HI.X R4, R2, UR5, R3, 0x1, P0 ;  /* 0x0000000502047c11 */ /* 0x000fe400080f0c03 */
[----:B------:R-:W-:Y:S01]  /*14c00*/  ISETP.GE.AND P0, PT, R30, UR4, PT ;  /* 0x000000041e007c0c */ /* 0x000fe2000bf06270 */
[----:B------:R-:W-:Y:S01]  /*14c10*/  UMOV UR4, 0xffffffff ;  /* 0xffffffff00047882 */ /* 0x000fe20000000000 */
[----:B-1----:R-:W-:-:S04]  /*14c20*/  LOP3.LUT R20, R20, 0x7f, RZ, 0xc0, !PT ;  /* 0x0000007f14147812 */ /* 0x002fc800078ec0ff */
[----:B------:R-:W-:Y:S01]  /*14c30*/  SHF.R.U32.HI R9, RZ, 0x3, R20 ;  /* 0x00000003ff097819 */ /* 0x000fe20000011614 */
[----:B----4-:R-:W-:Y:S06]  /*14c40*/  BRA.DIV UR4, `(.L_x_1468) ;  /* 0x0000003e04c07947 */ /* 0x010fec000b800000 */
[----:B------:R-:W0:Y:S01]  /*14c50*/  SHFL.IDX PT, R14, R0, RZ, 0x181f ;  /* 0x00181fff000e7589 */ /* 0x000e2200000e0000 */
[----:B------:R-:W-:Y:S02]  /*14c60*/  IMAD R31, R31, R5, RZ ;  /* 0x000000051f1f7224 */ /* 0x000fe400078e02ff */
[----:B------:R-:W-:Y:S01]  /*14c70*/  IMAD.IADD R27, R9, 0x1, R27 ;  /* 0x00000001091b7824 */ /* 0x000fe200078e021b */
[----:B------:R-:W1:Y:S03]  /*14c80*/  SHFL.IDX PT, R2, R4, RZ, 0x181f ;  /* 0x00181fff04027589 */ /* 0x000e6600000e0000 */
[C---:B------:R-:W-:Y:S01]  /*14c90*/  VIADD R6, R27.reuse, 0x10 ;  /* 0x000000101b067836 */ /* 0x040fe20000000000 */
[----:B------:R-:W-:-:S13]  /*14ca0*/  ISETP.GE.AND P2, PT, R27, R31, PT ;  /* 0x0000001f1b00720c */ /* 0x000fda0003f46270 */
[----:B0-----:R-:W-:-:S05]  /*14cb0*/  @!P2 LEA R14, P3, R30, R14, 0x1 ;  /* 0x0000000e1e0ea211 */ /* 0x001fca00078608ff */
[----:B-1----:R-:W-:Y:S02]  /*14cc0*/  @!P2 IMAD.X R3, RZ, RZ, R2, P3 ;  /* 0x000000ffff03a224 */ /* 0x002fe400018e0602 */
[----:B------:R-:W-:Y:S02]  /*14cd0*/  @!P2 IMAD.MOV.U32 R2, RZ, RZ, R14 ;  /* 0x000000ffff02a224 */ /* 0x000fe400078e000e */
[----:B------:R-:W0:Y:S04]  /*14ce0*/  SHFL.IDX PT, R14, R0, 0x1, 0x181f ;  /* 0x00381f00000e7f89 */ /* 0x000e2800000e0000 */
[----:B-----5:R-:W-:Y:S04]  /*14cf0*/  @!P2 LDGSTS.E.BYPASS.LTC128B.128 [R8+0x10400], desc[UR54][R2.64], !P0 ;  /* 0x104000000208afae */ /* 0x020fe8000c101d76 */
[----:B------:R1:W-:Y:S01]  /*14d00*/  @!P2 LDGSTS.E.BYPASS.LTC128B.128 [R8+0x14400], desc[UR54][R2.64+0x80], !P1 ;  /* 0x144000800208afae */ /* 0x0003e2000c901d76 */
[----:B------:R-:W-:Y:S01]  /*14d10*/  ISETP.GE.AND P2, PT, R6, R31, PT ;  /* 0x0000001f0600720c */ /* 0x000fe20003f46270 */
[----:B------:R-:W-:-:S02]  /*14d20*/  VIADD R6, R27, 0x20 ;  /* 0x000000201b067836 */ /* 0x000fc40000000000 */
[----:B-1----:R-:W1:Y:S10]  /*14d30*/  SHFL.IDX PT, R2, R4, 0x1, 0x181f ;  /* 0x00381f0004027f89 */ /* 0x002e7400000e0000 */
[----:B0-----:R-:W-:-:S05]  /*14d40*/  @!P2 LEA R14, P3, R30, R14, 0x1 ;  /* 0x0000000e1e0ea211 */ /* 0x001fca00078608ff */
[----:B-1----:R-:W-:Y:S02]  /*14d50*/  @!P2 IMAD.X R5, RZ, RZ, R2, P3 ;  /* 0x000000ffff05a224 */ /* 0x002fe400018e0602 */
[----:B------:R-:W-:Y:S02]  /*14d60*/  @!P2 IMAD.MOV.U32 R2, RZ, RZ, R14 ;  /* 0x000000ffff02a224 */ /* 0x000fe400078e000e */
[----:B------:R-:W-:Y:S01]  /*14d70*/  @!P2 IMAD.MOV.U32 R3, RZ, RZ, R5 ;  /* 0x000000ffff03a224 */ /* 0x000fe200078e0005 */
[----:B------:R-:W0:Y:S04]  /*14d80*/  SHFL.IDX PT, R14, R0, 0x2, 0x181f ;  /* 0x00581f00000e7f89 */ /* 0x000e2800000e0000 */
[----:B------:R-:W-:Y:S04]  /*14d90*/  @!P2 LDGSTS.E.BYPASS.LTC128B.128 [R8+0x10c00], desc[UR54][R2.64], !P0 ;  /* 0x10c000000208afae */ /* 0x000fe8000c101d76 */
        /* <DEDUP_REMOVED lines=47> */
[----:B------:R-:W-:Y:S01]  /*15090*/  @!P2 IMAD.MOV.U32 R3, RZ, RZ, R5 ;  /* 0x000000ffff03a224 */ /* 0x000fe200078e0005 */
[----:B------:R1:W2:Y:S04]  /*150a0*/  SHFL.IDX PT, R14, R0, 0x7, 0x181f ;  /* 0x00f81f00000e7f89 */ /* 0x0002a800000e0000 */
[----:B------:R1:W-:Y:S04]  /*150b0*/  @!P2 LDGSTS.E.BYPASS.LTC128B.128 [R8+0x13400], desc[UR54][R2.64], !P0 ;  /* 0x134000000208afae */ /* 0x0003e8000c101d76 */
[----:B0-----:R1:W-:Y:S02]  /*150c0*/  @!P2 LDGSTS.E.BYPASS.LTC128B.128 [R8+0x17400], desc[UR54][R2.64+0x80], !P1 ;  /* 0x174000800208afae */ /* 0x0013e4000c901d76 */
.L_x_1563:
        /* <DEDUP_REMOVED lines=11> */
.L_x_1470:
[----:B------:R-:W-:Y:S05]  /*15180*/  BSYNC B0 ;  /* 0x0000000000007941 */ /* 0x000fea0003800000 */
.L_x_1469:
[----:B------:R-:W-:Y:S01]  /*15190*/  NOP ;  /* 0x0000000000007918 */ /* 0x000fe20000000000 */
[----:B------:R-:W-:-:S13]  /*151a0*/  PLOP3.LUT P0, PT, PT, PT, PT, 0x80, 0x0 ;  /* 0x000000000000781c */ /* 0x000fda0003f0f070 */
.L_x_1471:
        /* <DEDUP_REMOVED lines=14> */
[----:B0-----:R-:W3:Y:S01]  /*15290*/  LDL.LU R2, [R1+0x10] ;  /* 0x0000100001027983 */ /* 0x001ee20000300800 */
[----:B------:R0:W-:Y:S01]  /*152a0*/  SYNCS.ARRIVE.TRANS64.A1T0 RZ, [R22+URZ+0x28800], RZ ;  /* 0x028800ff16ff79a7 */ /* 0x0001e2000810003f */
[----:B------:R-:W-:Y:S01]  /*152b0*/  BSSY B0, `(.L_x_1472) ;  /* 0x0000005000007945 */ /* 0x000fe20003800000 */
[----:B------:R-:W1:Y:S01]  /*152c0*/  SYNCS.PHASECHK.TRANS64.TRYWAIT P1, [R22+URZ+0x28820], R3 ;  /* 0x02882003160075a7 */ /* 0x000e62000802017f */
[----:B---3--:R-:W-:-:S05]  /*152d0*/  VIADD R6, R2, 0xfffffffe ;  /* 0xfffffffe02067836 */ /* 0x008fca0000000000 */
[----:B------:R-:W-:Y:S01]  /*152e0*/  ISETP.GE.AND P0, PT, R6, R36, PT ;  /* 0x000000240600720c */ /* 0x000fe20003f06270 */
[----:B01----:R-:W-:-:S12]  /*152f0*/  @!P1 BRA `(.L_x_1473) ;  /* 0x0000004000949947 */ /* 0x003fd80003800000 */
.L_x_1564:
[----:B------:R-:W-:Y:S05]  /*15300*/  BSYNC B0 ;  /* 0x0000000000007941 */ /* 0x000fea0003800000 */
.L_x_1472:
[----:B------:R-:W-:Y:S04]  /*15310*/  BSSY B0, `(.L_x_1474) ;  /* 0x000010d000007945 */ /* 0x000fe80003800000 */
[----:B------:R-:W-:Y:S05]  /*15320*/  @!P0 BRA `(.L_x_1475) ;  /* 0x00000010002c8947 */ /* 0x000fea0003800000 */
[----:B------:R-:W-:Y:S01]  /*15330*/  ULDC UR4, c[0x0][0x2f4] ;  /* 0x0000bd0000047ab9 */ /* 0x000fe20000000800 */
[----:B------:R-:W-:Y:S01]  /*15340*/  IMAD.MOV.U32 R10, RZ, RZ, R24 ;  /* 0x000000ffff0a7224 */ /* 0x000fe200078e0018 */
[----:B------:R-:W-:Y:S01]  /*15350*/  ISETP.GE.AND P2, PT, R30, UR4, PT ;  /* 0x000000041e007c0c */ /* 0x000fe2000bf46270 */
[----:B------:R-:W-:Y:S01]  /*15360*/  IMAD.MOV.U32 R20, RZ, RZ, R28 ;  /* 0x000000ffff147224 */ /* 0x000fe200078e001c */
[----:B------:R-:W-:Y:S01]  /*15370*/  ISETP.GE.AND P1, PT, R29, UR4, PT ;  /* 0x000000041d007c0c */ /* 0x000fe2000bf26270 */
[----:B------:R-:W-:-:S12]  /*15380*/  IMAD.MOV.U32 R31, RZ, RZ, R25 ;  /* 0x000000ffff1f7224 */ /* 0x000fd800078e0019 */
.L_x_1488:
[----:B------:R-:W3:Y:S01]  /*15390*/  LDL R4, [R1] ;  /* 0x0000000001047983 */ /* 0x000ee20000100800 */
[----:B0-----:R-:W0:Y:S01]  /*153a0*/  LDC R3, c[0x0][0x430] ;  /* 0x00010c00ff037b82 */ /* 0x001e220000000800 */
[----:B------:R-:W1:Y:S01]  /*153b0*/  S2R R2, SR_TID.X ;  /* 0x0000000000027919 */ /* 0x000e620000002100 */
[----:B0-----:R-:W-:Y:S02]  /*153c0*/  ISETP.NE.AND P0, PT, R3, 0x1, PT ;  /* 0x000000010300780c */ /* 0x001fe40003f05270 */
[C---:B-1----:R-:W-:Y:S01]  /*153d0*/  LOP3.LUT R0, R2.reuse, 0x7f, RZ, 0xc0, !PT ;  /* 0x0000007f02007812 */ /* 0x042fe200078ec0ff */
[----:B------:R-:W-:-:S10]  /*153e0*/  IMAD.SHL.U32 R5, R2, 0x10, RZ ;  /* 0x0000001002057824 */ /* 0x000fd400078e00ff */
[----:B------:R-:W0:Y:S08]  /*153f0*/  @P0 LDC R3, c[0x0][0x438] ;  /* 0x00010e00ff030b82 */ /* 0x000e300000000800 */
[----:B------:R-:W1:Y:S01]  /*15400*/  @P0 LDC R2, c[0x0][0x434] ;  /* 0x00010d00ff020b82 */ /* 0x000e620000000800 */
[----:B------:R-:W-:Y:S02]  /*15410*/  SHF.R.U32.HI R0, RZ, 0x3, R0 ;  /* 0x00000003ff007819 */ /* 0x000fe40000011600 */
[----:B------:R-:W-:-:S03]  /*15420*/  LOP3.LUT R5, R5, 0x70, RZ, 0xc0, !PT ;  /* 0x0000007005057812 */ /* 0x000fc600078ec0ff */
[----:B------:R-:W-:-:S05]  /*15430*/  IMAD R0, R6, 0x80, R0 ;  /* 0x0000008006007824 */ /* 0x000fca00078e0200 */
[----:B------:R-:W-:Y:S01]  /*15440*/  IADD3 R7, R5, R0, R37 ;  /* 0x0000000005077210 */ /* 0x000fe20007ffe025 */
[----:B------:R-:W-:Y:S05]  /*15450*/  YIELD ;  /* 0x0000000000007946 */ /* 0x000fea0003800000 */
[----:B------:R-:W-:Y:S01]  /*15460*/  IMAD.MOV.U32 R8, RZ, RZ, R7 ;  /* 0x000000ffff087224 */ /* 0x000fe200078e0007 */
[----:B------:R-:W-:Y:S01]  /*15470*/  ULDC.64 UR4, c[0x0][0x428] ;  /* 0x00010a0000047ab9 */ /* 0x000fe20000000a00 */
[----:B-1----:R-:W-:-:S05]  /*15480*/  @P0 IMAD.HI.U32 R0, R7, R2, RZ ;  /* 0x0000000207000227 */ /* 0x002fca00078e00ff */
[----:B0-----:R-:W-:-:S04]  /*15490*/  @P0 SHF.R.U32.HI R8, RZ, R3, R0 ;  /* 0x00000003ff080219 */ /* 0x001fc80000011600 */
[--C-:B------:R-:W-:Y:S01]  /*154a0*/  SHF.R.S32.HI R3, RZ, 0x1f, R8.reuse ;  /* 0x0000001fff037819 */ /* 0x100fe20000011408 */
[----:B------:R-:W-:-:S04]  /*154b0*/  IMAD.MOV.U32 R2, RZ, RZ, R8 ;  /* 0x000000ffff027224 */ /* 0x000fc800078e0008 */
[----:B------:R-:W-:-:S04]  /*154c0*/  IMAD.WIDE.U32 R2, R33, UR4, R2 ;  /* 0x0000000421027c25 */ /* 0x000fc8000f8e0002 */
[----:B---3--:R-:W-:-:S04]  /*154d0*/  IMAD R0, R4, UR4, RZ ;  /* 0x0000000404007c24 */ /* 0x008fc8000f8e02ff */
[----:B------:R-:W-:Y:S01]  /*154e0*/  IMAD R5, R33, UR5, R0 ;  /* 0x0000000521057c24 */ /* 0x000fe2000f8e0200 */
[----:B------:R-:W-:Y:S02]  /*154f0*/  ULDC.64 UR4, c[0x0][0x418] ;  /* 0x0001060000047ab9 */ /* 0x000fe40000000a00 */
[----:B------:R-:W-:Y:S01]  /*15500*/  LEA R4, P0, R2, UR4, 0x2 ;  /* 0x0000000402047c11 */ /* 0x000fe2000f8010ff */
[----:B------:R-:W-:Y:S01]  /*15510*/  IMAD.IADD R3, R5, 0x1, R3 ;  /* 0x0000000105037824 */ /* 0x000fe200078e0203 */
[----:B------:R-:W-:-:S04]  /*15520*/  ULDC UR4, c[0x0][0x430] ;  /* 0x00010c0000047ab9 */ /* 0x000fc80000000800 */
[----:B------:R-:W-:-:S05]  /*15530*/  LEA.HI.X R5, R2, UR5, R3, 0x2, P0 ;  /* 0x0000000502057c11 */ /* 0x000fca00080f1403 */
[----:B------:R0:W3:Y:S01]  /*15540*/  LDG.E R0, desc[UR54][R4.64] ;  /* 0x0000003604007981 */ /* 0x0000e2000c1e1900 */
[----:B------:R-:W-:Y:S02]  /*15550*/  IMAD.U32 R9, RZ, RZ, UR36 ;  /* 0x00000024ff097e24 */ /* 0x000fe4000f8e00ff */
[----:B------:R-:W-:-:S03]  /*15560*/  VIADD R24, R10, 0x1 ;  /* 0x000000010a187836 */ /* 0x000fc60000000000 */
[----:B------:R-:W-:Y:S01]  /*15570*/  ISETP.NE.AND P3, PT, R9, 0x3, PT ;  /* 0x000000030900780c */ /* 0x000fe20003f65270 */
[----:B------:R-:W-:Y:S01]  /*15580*/  IMAD.MOV R2, RZ, RZ, -R8 ;  /* 0x000000ffff027224 */ /* 0x000fe200078e0a08 */
[----:B------:R-:W-:-:S03]  /*15590*/  ISETP.NE.AND P0, PT, R24, 0x2, PT ;  /* 0x000000021800780c */ /* 0x000fc60003f05270 */
[----:B0-----:R-:W-:Y:S01]  /*155a0*/  IMAD R4, R2, UR4, R7 ;  /* 0x0000000402047c24 */ /* 0x001fe2000f8e0207 */
[----:B------:R-:W-:Y:S01]  /*155b0*/  SEL R28, RZ, 0x1, P0 ;  /* 0x00000001ff1c7807 */ /* 0x000fe20000000000 */
[----:B------:R-:W-:Y:S01]  /*155c0*/  IMAD.MOV.U32 R25, RZ, RZ, R6 ;  /* 0x000000ffff197224 */ /* 0x000fe200078e0006 */
[----:B------:R-:W-:Y:S02]  /*155d0*/  SEL R24, R24, RZ, P0 ;  /* 0x000000ff18187207 */ /* 0x000fe40000000000 */
[----:B------:R-:W-:Y:S02]  /*155e0*/  LOP3.LUT R28, R20, R28, RZ, 0x3c, !PT ;  /* 0x0000001c141c7212 */ /* 0x000fe400078e3cff */
[----:B---3--:R-:W-:Y:S01]  /*155f0*/  SHF.R.S32.HI R27, RZ, 0x1f, R0 ;  /* 0x0000001fff1b7819 */ /* 0x008fe20000011400 */
[----:B------:R-:W-:Y:S06]  /*15600*/  @!P3 BRA `(.L_x_1476) ;  /* 0x000000000004b947 */ /* 0x000fec0003800000 */
[----:B------:R-:W-:Y:S01]  /*15610*/  BPT.TRAP 0x1 ;  /* 0x000000040000795c */ /* 0x000fe20000300000 */
.L_x_1476:
[----:B------:R-:W-:Y:S01]  /*15620*/  IMAD R6, R24, 0x8, R22 ;  /* 0x0000000818067824 */ /* 0x000fe200078e0216 */
[----:B------:R-:W-:Y:S01]  /*15630*/  SHF.L.U32 R3, R28, 0x1f, RZ ;  /* 0x0000001f1c037819 */ /* 0x000fe200000006ff */
[----:B------:R-:W-:Y:S03]  /*15640*/  BSSY B1, `(.L_x_1477) ;  /* 0x0000003000017945 */ /* 0x000fe60003800000 */
[----:B------:R-:W0:Y:S02]  /*15650*/  SYNCS.PHASECHK.TRANS64.TRYWAIT P0, [R6+URZ+0x28840], R3 ;  /* 0x02884003060075a7 */ /* 0x000e24000800017f */
[----:B0-----:R-:W-:Y:S05]  /*15660*/  @!P0 BRA `(.L_x_1478) ;  /* 0x0000003c00cc8947 */ /* 0x001fea0003800000 */
.L_x_1565:
[----:B------:R-:W-:Y:S05]  /*15670*/  BSYNC B1 ;  /* 0x0000000000017941 */ /* 0x000fea0003800000 */
.L_x_1477:
        /* <DEDUP_REMOVED lines=71> */
.L_x_1583:
        /* <DEDUP_REMOVED lines=9> */
.L_x_1480:
        /* <DEDUP_REMOVED lines=11> */
.L_x_1481:
[----:B------:R1:W-:Y:S01]  /*15c30*/  SYNCS.ARRIVE.TRANS64.A1T0 RZ, [R6+URZ+0x28830], RZ ;  /* 0x028830ff06ff79a7 */ /* 0x0003e2000810003f */
[----:B------:R-:W-:Y:S05]  /*15c40*/  @!P4 BRA `(.L_x_1482) ;  /* 0x000000000004c947 */ /* 0x000fea0003800000 */
[----:B------:R-:W-:Y:S01]  /*15c50*/  BPT.TRAP 0x1 ;  /* 0x000000040000795c */ /* 0x000fe20000300000 */
.L_x_1482:
[----:B------:R-:W-:Y:S01]  /*15c60*/  SHF.L.U32 R2, R20, 0x1f, RZ ;  /* 0x0000001f14027819 */ /* 0x000fe200000006ff */
[----:B-1----:R-:W-:Y:S01]  /*15c70*/  IMAD R6, R10, 0x8, R22 ;  /* 0x000000080a067824 */ /* 0x002fe200078e0216 */
[----:B------:R-:W-:Y:S03]  /*15c80*/  BSSY B1, `(.L_x_1483) ;  /* 0x0000003000017945 */ /* 0x000fe60003800000 */
[----:B------:R-:W1:Y:S02]  /*15c90*/  SYNCS.PHASECHK.TRANS64.TRYWAIT P0, [R6+URZ+0x28860], R2 ;  /* 0x02886002060075a7 */ /* 0x000e64000800017f */
[----:B-1----:R-:W-:Y:S05]  /*15ca0*/  @!P0 BRA `(.L_x_1484) ;  /* 0x00000040009c8947 */ /* 0x002fea0003800000 */
.L_x_1584:
[----:B------:R-:W-:Y:S05]  /*15cb0*/  BSYNC B1 ;  /* 0x0000000000017941 */ /* 0x000fea0003800000 */
.L_x_1483:
[----:B------:R-:W3:Y:S01]  /*15cc0*/  S2R R3, SR_TID.X ;  /* 0x0000000000037919 */ /* 0x000ee20000002100 */
[----:B------:R-:W-:Y:S01]  /*15cd0*/  UMOV UR4, 0xffffffff ;  /* 0xffffffff00047882 */ /* 0x000fe20000000000 */
[----:B------:R-:W-:Y:S02]  /*15ce0*/  IMAD R8, R31, -0x80, R35 ;  /* 0xffffff801f087824 */ /* 0x000fe400078e0223 */
[----:B0-----:R-:W-:Y:S01]  /*15cf0*/  IMAD R7, R10, 0x4000, R34 ;  /* 0x000040000a077824 */ /* 0x001fe200078e0222 */
[----:B---3--:R-:W-:-:S04]  /*15d00*/  LOP3.LUT R3, R3, 0x7f, RZ, 0xc0, !PT ;  /* 0x0000007f03037812 */ /* 0x008fc800078ec0ff */
[----:B------:R-:W-:-:S05]  /*15d10*/  SHF.R.U32.HI R3, RZ, 0x3, R3 ;  /* 0x00000003ff037819 */ /* 0x000fca0000011603 */
[----:B------:R-:W-:Y:S01]  /*15d20*/  IMAD.IADD R8, R8, 0x1, -R3 ;  /* 0x0000000108087824 */ /* 0x000fe200078e0a03 */
[----:B------:R-:W-:Y:S06]  /*15d30*/  BRA.DIV UR4, `(.L_x_1485) ;  /* 0x00000042048c7947 */ /* 0x000fec000b800000 */
[----:B-1----:R-:W0:Y:S01]  /*15d40*/  SHFL.IDX PT, R2, R17, RZ, 0x181f ;  /* 0x00181fff11027589 */ /* 0x002e2200000e0000 */
[----:B------:R-:W-:-:S03]  /*15d50*/  IMAD R7, R7, 0x2, R22 ;  /* 0x0000000207077824 */ /* 0x000fc600078e0216 */
[----:B------:R-:W1:Y:S04]  /*15d60*/  SHFL.IDX PT, R3, R23, RZ, 0x181f ;  /* 0x00181fff17037589 */ /* 0x000e6800000e0000 */
[----:B--2---:R-:W-:Y:S01]  /*15d70*/  SHFL.IDX PT, R14, R17, 0x7, 0x181f ;  /* 0x00f81f00110e7f89 */ /* 0x004fe200000e0000 */
        /* <DEDUP_REMOVED lines=49> */
[----:B0-----:R-:W-:-:S05]  /*16090*/  IADD3 R2, P0, R2, R5, RZ ;  /* 0x0000000502027210 */ /* 0x001fca0007f1e0ff */
[----:B-1----:R-:W-:Y:S01]  /*160a0*/  IMAD.X R3, RZ, RZ, R3, P0 ;  /* 0x000000ffff037224 */ /* 0x002fe200000e0603 */
[----:B------:R-:W-:-:S13]  /*160b0*/  ISETP.LT.OR P0, PT, R8, 0x61, P2 ;  /* 0x000000610800780c */ /* 0x000fda0001701670 */
[----:B------:R0:W-:Y:S01]  /*160c0*/  LDGSTS.E.BYPASS.LTC128B.128 [R7+0x3400], desc[UR54][R2.64], !P0 ;  /* 0x0340000002077fae */ /* 0x0001e2000c101d76 */
[----:B------:R-:W-:-:S13]  /*160d0*/  ISETP.LT.OR P0, PT, R8, 0x61, P1 ;  /* 0x000000610800780c */ /* 0x000fda0000f01670 */
[----:B--2---:R0:W-:Y:S02]  /*160e0*/  LDGSTS.E.BYPASS.LTC128B.128 [R7+0x7400], desc[UR54][R2.64+0x80], !P0 ;  /* 0x0740008002077fae */ /* 0x0041e4000c101d76 */
.L_x_1602:
        /* <DEDUP_REMOVED lines=29> */
.L_x_1486:
        /* <DEDUP_REMOVED lines=11> */
.L_x_1487:
[C---:B------:R-:W-:Y:S01]  /*16370*/  ISETP.GT.AND P0, PT, R25.reuse, R36, PT ;  /* 0x000000241900720c */ /* 0x040fe20003f04270 */
[----:B------:R0:W-:Y:S01]  /*16380*/  SYNCS.ARRIVE.TRANS64.A1T0 RZ, [R6+URZ+0x28850], RZ ;  /* 0x028850ff06ff79a7 */ /* 0x0001e2000810003f */
[----:B------:R-:W-:Y:S02]  /*16390*/  IMAD.MOV.U32 R10, RZ, RZ, R24 ;  /* 0x000000ffff0a7224 */ /* 0x000fe400078e0018 */
[----:B------:R-:W-:Y:S02]  /*163a0*/  IMAD.MOV.U32 R20, RZ, RZ, R28 ;  /* 0x000000ffff147224 */ /* 0x000fe400078e001c */
[----:B------:R-:W-:Y:S02]  /*163b0*/  IMAD.MOV.U32 R31, RZ, RZ, R25 ;  /* 0x000000ffff1f7224 */ /* 0x000fe400078e0019 */
[----:B0-----:R-:W-:-:S05]  /*163c0*/  VIADD R6, R25, 0xffffffff ;  /* 0xffffffff19067836 */ /* 0x001fca0000000000 */
[----:B------:R-:W-:Y:S05]  /*163d0*/  @P0 BRA `(.L_x_1488) ;  /* 0xffffffec00ec0947 */ /* 0x000fea000383ffff */
.L_x_1475:
[----:B------:R-:W-:Y:S05]  /*163e0*/  BSYNC B0 ;  /* 0x0000000000007941 */ /* 0x000fea0003800000 */
.L_x_1474:
        /* <DEDUP_REMOVED lines=17> */
.L_x_1490:
[----:B------:R-:W-:Y:S05]  /*16500*/  BSYNC B0 ;  /* 0x0000000000007941 */ /* 0x000fea0003800000 */
.L_x_1489:
[----:B------:R-:W-:-:S05]  /*16510*/  IMAD.U32 R0, RZ, RZ, UR36 ;  /* 0x00000024ff007e24 */ /* 0x000fca000f8e00ff */
[----:B------:R-:W-:-:S13]  /*16520*/  ISETP.NE.AND P0, PT, R0, 0x3, PT ;  /* 0x000000030000780c */ /* 0x000fda0003f05270 */
[----:B------:R-:W-:Y:S05]  /*16530*/  @!P0 BRA `(.L_x_1491) ;  /* 0x0000000000048947 */ /* 0x000fea0003800000 */
[----:B------:R-:W-:Y:S01]  /*16540*/  BPT.TRAP 0x1 ;  /* 0x000000040000795c */ /* 0x000fe20000300000 */
.L_x_1491:
[----:B------:R-:W-:Y:S01]  /*16550*/  IMAD R0, R24, 0x8, R22 ;  /* 0x0000000818007824 */ /* 0x000fe200078e0216 */
[----:B0-----:R-:W-:Y:S01]  /*16560*/  SHF.L.U32 R3, R28, 0x1f, RZ ;  /* 0x0000001f1c037819 */ /* 0x001fe200000006ff */
[----:B------:R-:W-:Y:S01]  /*16570*/  BSSY B0, `(.L_x_1492) ;  /* 0x0000004000007945 */ /* 0x000fe20003800000 */
[----:B------:R-:W-:Y:S02]  /*16580*/  IMAD R6, R25, -0x80, R35 ;  /* 0xffffff8019067824 */ /* 0x000fe400078e0223 */
[----:B------:R-:W0:Y:S02]  /*16590*/  SYNCS.PHASECHK.TRANS64.TRYWAIT P0, [R0+URZ+0x28860], R3 ;  /* 0x02886003000075a7 */ /* 0x000e24000800017f */
[----:B0-----:R-:W-:Y:S05]  /*165a0*/  @!P0 BRA `(.L_x_1493) ;  /* 0x0000004000f88947 */ /* 0x001fea0003800000 */
.L_x_1603:
[----:B------:R-:W-:Y:S05]  /*165b0*/  BSYNC B0 ;  /* 0x0000000000007941 */ /* 0x000fea0003800000 */
.L_x_1492:
        /* <DEDUP_REMOVED lines=70> */
.L_x_1621:
        /* <DEDUP_REMOVED lines=11> */
.L_x_1495:
        /* <DEDUP_REMOVED lines=11> */
.L_x_1496:
[----:B------:R0:W-:Y:S01]  /*16b80*/  SYNCS.ARRIVE.TRANS64.A1T0 RZ, [R0+URZ+0x28850], RZ ;  /* 0x028850ff00ff79a7 */ /* 0x0001e2000810003f */
[----:B------:R-:W-:-:S05]  /*16b90*/  VIADD R24, R24, 0x1 ;  /* 0x0000000118187836 */ /* 0x000fca0000000000 */
[----:B------:R-:W-:-:S04]  /*16ba0*/  ISETP.NE.AND P0, PT, R24, 0x2, PT ;  /* 0x000000021800780c */ /* 0x000fc80003f05270 */
[----:B------:R-:W-:Y:S02]  /*16bb0*/  SEL R3, RZ, 0x1, P0 ;  /* 0x00000001ff037807 */ /* 0x000fe40000000000 */
[----:B------:R-:W-:Y:S02]  /*16bc0*/  SEL R24, R24, RZ, P0 ;  /* 0x000000ff18187207 */ /* 0x000fe40000000000 */
[----:B0-----:R-:W-:-:S07]  /*16bd0*/  LOP3.LUT R28, R28, R3, RZ, 0x3c, !PT ;  /* 0x000000031c1c7212 */ /* 0x001fce00078e3cff */
.L_x_1453:
[----:B------:R-:W-:Y:S05]  /*16be0*/  BSYNC B7 ;  /* 0x0000000000077941 */ /* 0x000fea0003800000 */
.L_x_1451:
[----:B------:R-:W-:-:S13]  /*16bf0*/  LOP3.LUT P0, RZ, R26, 0x40, RZ, 0xc0, !PT ;  /* 0x000000401aff7812 */ /* 0x000fda000780c0ff */
[----:B------:R-:W-:Y:S05]  /*16c00*/  @!P0 BRA `(.L_x_1497) ;  /* 0x0000000000248947 */ /* 0x000fea0003800000 */
[----:B------:R-:W-:Y:S05]  /*16c10*/  WARPSYNC.ALL ;  /* 0x0000000000007948 */ /* 0x000fea0003800000 */
[----:B------:R-:W1:Y:S08]  /*16c20*/  S2UR UR5, SR_CgaCtaId ;  /* 0x00000000000579c3 */ /* 0x000e700000008800 */
[----:B------:R-:W-:Y:S06]  /*16c30*/  BAR.SYNC.DEFER_BLOCKING 0x5, 0x180 ;  /* 0x0146000000007b1d */ /* 0x000fec0000010000 */
[----:B------:R-:W-:-:S02]  /*16c40*/  UMOV UR4, 0x400 ;  /* 0x0000040000047882 */ /* 0x000fc40000000000 */
[----:B-1----:R-:W-:-:S06]  /*16c50*/  ULEA UR4, UR5, UR4, 0x18 ;  /* 0x0000000405047291 */ /* 0x002fcc000f8ec03f */
[----:B------:R-:W-:-:S05]  /*16c60*/  IMAD.U32 R22, RZ, RZ, UR4 ;  /* 0x00000004ff167e24 */ /* 0x000fca000f8e00ff */
[----:B------:R3:W4:Y:S01]  /*16c70*/  LDS.128 R16, [R22+0x288d0] ;  /* 0x0288d00016107984 */ /* 0x0007220000000c00 */
[----:B------:R-:W-:Y:S06]  /*16c80*/  BAR.ARV 0x4, 0x180 ;  /* 0x0106000000007b1d */ /* 0x000fec0000002000 */
[----:B------:R-:W-:Y:S05]  /*16c90*/  BRA `(.L_x_1498) ;  /* 0x0000000800cc7947 */ /* 0x000fea0003800000 */
.L_x_1497:
        /* <DEDUP_REMOVED lines=36> */
.L_x_1631:
[----:B------:R-:W-:Y:S02]  /*16ee0*/  ULDC UR4, c[0x0][0xc38] ;  /* 0x00030e0000047ab9 */ /* 0x000fe40000000800 */
[----:B------:R-:W-:-:S04]  /*16ef0*/  IMAD.U32 R7, RZ, RZ, UR4 ;  /* 0x00000004ff077e24 */ /* 0x000fc8000f8e00ff */
[----:B--2---:R-:W-:-:S04]  /*16f00*/  IMAD R3, R14, R7, RZ ;  /* 0x000000070e037224 */ /* 0x004fc800078e02ff */
[----:B------:R-:W-:-:S05]  /*16f10*/  IMAD.IADD R8, R0, 0x1, R3 ;  /* 0x0000000100087824 */ /* 0x000fca00078e0203 */
[----:B------:R-:W-:-:S13]  /*16f20*/  ISETP.GT.AND P6, PT, R8, R5, PT ;  /* 0x000000050800720c */ /* 0x000fda0003fc4270 */
[----:B------:R-:W-:Y:S05]  /*16f30*/  @P6 BRA `(.L_x_1500) ;  /* 0x00000000009c6947 */ /* 0x000fea0003800000 */
.L_x_1505:
        /* <DEDUP_REMOVED lines=14> */
.L_x_1503:
[----:B------:R-:W-:Y:S05]  /*17020*/  BSYNC B0 ;  /* 0x0000000000007941 */ /* 0x000fea0003800000 */
.L_x_1502:
[----:B------:R-:W-:-:S03]  /*17030*/  UMOV UR4, 0xffffffff ;  /* 0xffffffff00047882 */ /* 0x000fc60000000000 */
[----:B------:R-:W-:Y:S05]  /*17040*/  BRA.DIV UR4, `(.L_x_1504) ;  /* 0x0000004a04047947 */ /* 0x000fea000b800000 */
[----:B-----5:R-:W3:Y:S02]  /*17050*/  SHFL.UP PT, R14, R4, 0x1, RZ ;  /* 0x04200000040e7989 */ /* 0x020ee400000e00ff */
[----:B---3--:R-:W-:-:S05]  /*17060*/  SEL R13, R14, RZ, P1 ;  /* 0x000000ff0e0d7207 */ /* 0x008fca0000800000 */
[----:B------:R-:W-:-:S05]  /*17070*/  IMAD.IADD R13, R4, 0x1, R13 ;  /* 0x00000001040d7824 */ /* 0x000fca00078e020d */
[----:B------:R-:W3:Y:S02]  /*17080*/  SHFL.UP PT, R14, R13, 0x2, RZ ;  /* 0x044000000d0e7989 */ /* 0x000ee400000e00ff */
[----:B---3--:R-:W-:-:S05]  /*17090*/  SEL R0, R14, RZ, P2 ;  /* 0x000000ff0e007207 */ /* 0x008fca0001000000 */
[----:B------:R-:W-:-:S05]  /*170a0*/  IMAD.IADD R0, R13, 0x1, R0 ;  /* 0x000000010d007824 */ /* 0x000fca00078e0200 */
        /* <DEDUP_REMOVED lines=10> */
.L_x_1639:
[----:B------:R-:W-:Y:S02]  /*17150*/  ULDC UR4, c[0x0][0xc38] ;  /* 0x00030e0000047ab9 */ /* 0x000fe40000000800 */
[----:B------:R-:W-:-:S04]  /*17160*/  IMAD.U32 R7, RZ, RZ, UR4 ;  /* 0x00000004ff077e24 */ /* 0x000fc8000f8e00ff */
[----:B--2---:R-:W-:-:S04]  /*17170*/  IMAD R3, R14, R7, RZ ;  /* 0x000000070e037224 */ /* 0x004fc800078e02ff */
[----:B------:R-:W-:-:S05]  /*17180*/  IMAD.IADD R8, R3, 0x1, R8 ;  /* 0x0000000103087824 */ /* 0x000fca00078e0208 */
[----:B------:R-:W-:-:S13]  /*17190*/  ISETP.GT.AND P6, PT, R8, R5, PT ;  /* 0x000000050800720c */ /* 0x000fda0003fc4270 */
[----:B------:R-:W-:Y:S05]  /*171a0*/  @!P6 BRA `(.L_x_1505) ;  /* 0xfffffffc0064e947 */ /* 0x000fea000383ffff */
.L_x_1500:
        /* <DEDUP_REMOVED lines=8> */
.L_x_1643:
[----:B------:R-:W-:Y:S01]  /*17230*/  ISETP.NE.AND P0, PT, R0, RZ, PT ;  /* 0x000000ff0000720c */ /* 0x000fe20003f05270 */
[----:B------:R-:W-:-:S12]  /*17240*/  IMAD.MOV.U32 R14, RZ, RZ, RZ ;  /* 0x000000ffff0e7224 */ /* 0x000fd800078e00ff */
[----:B------:R-:W-:Y:S05]  /*17250*/  @!P0 BRA `(.L_x_1507) ;  /* 0x0000000000108947 */ /* 0x000fea0003800000 */
[----:B------:R-:W-:Y:S01]  /*17260*/  UMOV UR4, 0xffffffff ;  /* 0xffffffff00047882 */ /* 0x000fe20000000000 */
[----:B------:R-:W-:Y:S02]  /*17270*/  VIADD R12, R8, 0xffffffff ;  /* 0xffffffff080c7836 */ /* 0x000fe40000000000 */
[----:B------:R-:W-:Y:S05]  /*17280*/  BRA.DIV UR4, `(.L_x_1508) ;  /* 0x0000004a04787947 */ /* 0x000fea000b800000 */
[----:B------:R4:W0:Y:S02]  /*17290*/  SHFL.IDX PT, R14, R6, R12, 0x1f ;  /* 0x00001f0c060e7589 */ /* 0x00082400000e0000 */
.L_x_1507:
[----:B------:R-:W5:Y:S01]  /*172a0*/  LDC.64 R2, c[0x0][0xc90] ;  /* 0x00032400ff027b82 */ /* 0x000f620000000a00 */
[----:B------:R-:W-:-:S04]  /*172b0*/  IMAD.IADD R19, R8, 0x1, R19 ;  /* 0x0000000108137824 */ /* 0x000fc800078e0213 */
[----:B-----5:R-:W-:-:S05]  /*172c0*/  IMAD.WIDE R2, R19, 0x4, R2 ;  /* 0x0000000413027825 */ /* 0x020fca00078e0202 */
[----:B-1--4-:R1:W3:Y:S01]  /*172d0*/  LDG.E R6, desc[UR54][R2.64] ;  /* 0x0000003602067981 */ /* 0x0122e2000c1e1900 */
[----:B0-----:R-:W-:-:S04]  /*172e0*/  IMAD R16, R14, R7, R16 ;  /* 0x000000070e107224 */ /* 0x001fc800078e0210 */
[----:B------:R-:W-:Y:S02]  /*172f0*/  IMAD.IADD R5, R5, 0x1, -R16 ;  /* 0x0000000105057824 */ /* 0x000fe400078e0a10 */
[----:B-1----:R-:W-:Y:S02]  /*17300*/  IMAD.MOV.U32 R2, RZ, RZ, RZ ;  /* 0x000000ffff027224 */ /* 0x002fe400078e00ff */
[----:B---3--:R-:W-:-:S05]  /*17310*/  IMAD R0, R4, R6, RZ ;  /* 0x0000000604007224 */ /* 0x008fca00078e02ff */
[----:B--2---:R-:W-:-:S04]  /*17320*/  IABS R8, R0 ;  /* 0x0000000000087213 */ /* 0x004fc80000000000 */
[----:B------:R-:W0:Y:S08]  /*17330*/  I2F.RP R9, R8 ;  /* 0x0000000800097306 */ /* 0x000e300000209400 */
[----:B0-----:R-:W0:Y:S02]  /*17340*/  MUFU.RCP R9, R9 ;  /* 0x0000000900097308 */ /* 0x001e240000001000 */
[----:B0-----:R-:W-:Y:S01]  /*17350*/  VIADD R10, R9, 0xffffffe ;  /* 0x0ffffffe090a7836 */ /* 0x001fe20000000000 */
[----:B------:R-:W-:-:S05]  /*17360*/  IABS R9, R0 ;  /* 0x0000000000097213 */ /* 0x000fca0000000000 */
[----:B------:R-:W0:Y:S01]  /*17370*/  F2I.FTZ.U32.TRUNC.NTZ R3, R10 ;  /* 0x0000000a00037305 */ /* 0x000e22000021f000 */
[----:B------:R-:W-:Y:S02]  /*17380*/  IMAD.MOV R9, RZ, RZ, -R9 ;  /* 0x000000ffff097224 */ /* 0x000fe400078e0a09 */
[----:B0-----:R-:W-:-:S04]  /*17390*/  IMAD.MOV R11, RZ, RZ, -R3 ;  /* 0x000000ffff0b7224 */ /* 0x001fc800078e0a03 */
[----:B------:R-:W-:-:S04]  /*173a0*/  IMAD R11, R11, R8, RZ ;  /* 0x000000080b0b7224 */ /* 0x000fc800078e02ff */
[----:B------:R-:W-:Y:S01]  /*173b0*/  IMAD.HI.U32 R2, R3, R11, R2 ;  /* 0x0000000b03027227 */ /* 0x000fe200078e0002 */
[----:B------:R-:W-:-:S05]  /*173c0*/  IABS R3, R5 ;  /* 0x0000000500037213 */ /* 0x000fca0000000000 */
        /* <DEDUP_REMOVED lines=12> */
[----:B------:R-:W-:Y:S02]  /*17490*/  IMAD R8, R6, R2, RZ ;  /* 0x0000000206087224 */ /* 0x000fe400078e02ff */
[----:B------:R-:W-:Y:S02]  /*174a0*/  IMAD.MOV R2, RZ, RZ, -R2 ;  /* 0x000000ffff027224 */ /* 0x000fe400078e0a02 */
[----:B------:R-:W-:Y:S02]  /*174b0*/  IMAD.MOV R3, RZ, RZ, -R8 ;  /* 0x000000ffff037224 */ /* 0x000fe400078e0a08 */
[----:B------:R-:W-:Y:S02]  /*174c0*/  IMAD R11, R0, R2, R5 ;  /* 0x00000002000b7224 */ /* 0x000fe400078e0205 */
[----:B------:R-:W-:Y:S01]  /*174d0*/  IMAD.MOV.U32 R2, RZ, RZ, RZ ;  /* 0x000000ffff027224 */ /* 0x000fe200078e00ff */
[----:B------:R-:W-:-:S04]  /*174e0*/  VIADDMNMX R6, R3, R7, R6, PT ;  /* 0x0000000703067246 */ /* 0x000fc80003800106 */
[----:B------:R-:W-:-:S04]  /*174f0*/  IABS R7, R6 ;  /* 0x0000000600077213 */ /* 0x000fc80000000000 */
[----:B------:R-:W0:Y:S08]  /*17500*/  I2F.RP R9, R7 ;  /* 0x0000000700097306 */ /* 0x000e300000209400 */
[----:B0-----:R-:W0:Y:S02]  /*17510*/  MUFU.RCP R9, R9 ;  /* 0x0000000900097308 */ /* 0x001e240000001000 */
[----:B0-----:R-:W-:-:S06]  /*17520*/  VIADD R3, R9, 0xffffffe ;  /* 0x0ffffffe09037836 */ /* 0x001fcc0000000000 */
[----:B------:R-:W0:Y:S02]  /*17530*/  F2I.FTZ.U32.TRUNC.NTZ R3, R3 ;  /* 0x0000000300037305 */ /* 0x000e24000021f000 */
[----:B0-----:R-:W-:-:S04]  /*17540*/  IMAD.MOV R0, RZ, RZ, -R3 ;  /* 0x000000ffff007224 */ /* 0x001fc800078e0a03 */
[----:B------:R-:W-:Y:S01]  /*17550*/  IMAD R5, R0, R7, RZ ;  /* 0x0000000700057224 */ /* 0x000fe200078e02ff */
[----:B------:R-:W-:-:S03]  /*17560*/  IABS R0, R6 ;  /* 0x0000000600007213 */ /* 0x000fc60000000000 */
[----:B------:R-:W-:Y:S01]  /*17570*/  IMAD.HI.U32 R2, R3, R5, R2 ;  /* 0x0000000503027227 */ /* 0x000fe200078e0002 */
[----:B------:R-:W-:-:S03]  /*17580*/  IABS R5, R11 ;  /* 0x0000000b00057213 */ /* 0x000fc60000000000 */
[----:B------:R-:W-:Y:S02]  /*17590*/  IMAD.MOV R0, RZ, RZ, -R0 ;  /* 0x000000ffff007224 */ /* 0x000fe400078e0a00 */
[----:B------:R-:W-:-:S04]  /*175a0*/  IMAD.HI.U32 R2, R2, R5, RZ ;  /* 0x0000000502027227 */ /* 0x000fc800078e00ff */
[----:B------:R-:W-:Y:S02]  /*175b0*/  IMAD R0, R2, R0, R5 ;  /* 0x0000000002007224 */ /* 0x000fe400078e0205 */
[----:B------:R-:W-:-:S03]  /*175c0*/  IMAD.IADD R3, R11, 0x1, R8 ;  /* 0x000000010b037824 */ /* 0x000fc600078e0208 */
        /* <DEDUP_REMOVED lines=9> */
[----:B------:R-:W-:Y:S01]  /*17660*/  @!P1 LOP3.LUT R2, RZ, R6, RZ, 0x33, !PT ;  /* 0x00000006ff029212 */ /* 0x000fe200078e33ff */
[----:B------:R-:W-:-:S03]  /*17670*/  IMAD.MOV R6, RZ, RZ, -R6 ;  /* 0x000000ffff067224 */ /* 0x000fc600078e0a06 */
[----:B------:R-:W-:Y:S01]  /*17680*/  LOP3.LUT R17, RZ, R2, RZ, 0x33, !PT ;  /* 0x00000002ff117212 */ /* 0x000fe200078e33ff */
[----:B------:R-:W-:-:S04]  /*17690*/  IMAD R18, R2, R6, R3 ;  /* 0x0000000602127224 */ /* 0x000fc800078e0203 */
[----:B------:R-:W-:Y:S01]  /*176a0*/  IMAD.IADD R17, R4, 0x1, R17 ;  /* 0x0000000104117824 */ /* 0x000fe200078e0211 */
[----:B------:R-:W-:Y:S06]  /*176b0*/  BRA `(.L_x_1509) ;  /* 0x00000000001c7947 */ /* 0x000fec0003800000 */
.L_x_1501:
[----:B------:R-:W-:Y:S01]  /*176c0*/  UMOV UR4, URZ ;  /* 0x0000003f00047c82 */ /* 0x000fe20008000000 */
[----:B------:R-:W-:Y:S01]  /*176d0*/  UMOV UR5, URZ ;  /* 0x0000003f00057c82 */ /* 0x000fe20008000000 */
[----:B------:R-:W-:Y:S01]  /*176e0*/  ULDC UR6, c[0x0][0xc3c] ;  /* 0x00030f0000067ab9 */ /* 0x000fe20000000800 */
[----:B------:R-:W-:Y:S02]  /*176f0*/  IMAD.MOV.U32 R16, RZ, RZ, R5 ;  /* 0x000000ffff107224 */ /* 0x000fe400078e0005 */
[----:B------:R-:W-:Y:S02]  /*17700*/  IMAD.U32 R17, RZ, RZ, UR4 ;  /* 0x00000004ff117e24 */ /* 0x000fe4000f8e00ff */
[----:B------:R-:W-:Y:S02]  /*17710*/  IMAD.U32 R18, RZ, RZ, UR5 ;  /* 0x00000005ff127e24 */ /* 0x000fe4000f8e00ff */
[----:B------:R-:W-:-:S07]  /*17720*/  IMAD.U32 R19, RZ, RZ, UR6 ;  /* 0x00000006ff137e24 */ /* 0x000fce000f8e00ff */
.L_x_1509:
[----:B------:R-:W2:Y:S01]  /*17730*/  S2R R0, SR_TID.X ;  /* 0x0000000000007919 */ /* 0x000ea20000002100 */
        /* <DEDUP_REMOVED lines=9> */
.L_x_1498:
[----:B------:R-:W-:Y:S02]  /*177d0*/  ULDC UR4, c[0x0][0xc3c] ;  /* 0x00030f0000047ab9 */ /* 0x000fe40000000800 */
[----:B----4-:R-:W-:-:S13]  /*177e0*/  ISETP.GE.AND P0, PT, R19, UR4, PT ;  /* 0x0000000413007c0c */ /* 0x010fda000bf06270 */
[----:B------:R-:W-:Y:S05]  /*177f0*/  @!P0 BRA `(.L_x_1510) ;  /* 0xffffffb4000c8947 */ /* 0x000fea000383ffff */
[----:B------:R-:W-:Y:S05]  /*17800*/  BSYNC B8 ;  /* 0x0000000000087941 */ /* 0x000fea0003800000 */
.L_x_1439:
[----:B-1----:R-:W4:Y:S01]  /*17810*/  LDL.LU R0, [R1+0x18] ;  /* 0x0000180001007983 */ /* 0x002f220000300800 */
[----:B------:R-:W-:Y:S01]  /*17820*/  BSSY B0, `(.L_x_1511) ;  /* 0x000000b000007945 */ /* 0x000fe20003800000 */
[----:B------:R-:W1:Y:S01]  /*17830*/  S2R R5, SR_CgaCtaId ;  /* 0x0000000000057919 */ /* 0x000e620000008800 */
[----:B----4-:R-:W-:-:S05]  /*17840*/  VIADD R0, R0, 0x1 ;  /* 0x0000000100007836 */ /* 0x010fca0000000000 */
        /* <DEDUP_REMOVED lines=8> */
.L_x_1646:
[----:B------:R-:W-:Y:S05]  /*178d0*/  BSYNC B0 ;  /* 0x0000000000007941 */ /* 0x000fea0003800000 */
.L_x_1511:
[----:B------:R-:W-:-:S03]  /*178e0*/  UMOV UR4, 0xffffffff ;  /* 0xffffffff00047882 */ /* 0x000fc60000000000 */
[----:B------:R-:W-:Y:S05]  /*178f0*/  BRA.DIV UR4, `(.L_x_1513) ;  /* 0x0000004604147947 */ /* 0x000fea000b800000 */
[----:B-1----:R-:W1:Y:S02]  /*17900*/  S2R R0, SR_TID.X ;  /* 0x0000000000007919 */ /* 0x002e640000002100 */
[----:B-1----:R-:W-:-:S04]  /*17910*/  SHF.R.U32.HI R0, RZ, 0x5, R0 ;  /* 0x00000005ff007819 */ /* 0x002fc80000011600 */
[----:B------:R-:W-:-:S05]  /*17920*/  LOP3.LUT R0, R0, 0x3, RZ, 0xc0, !PT ;  /* 0x0000000300007812 */ /* 0x000fca00078ec0ff */
[----:B------:R1:W4:Y:S02]  /*17930*/  SHFL.IDX PT, R14, R0, RZ, 0x1f ;  /* 0x00001fff000e7589 */ /* 0x00032400000e0000 */
.L_x_1649:
[----:B----4-:R-:W-:Y:S01]  /*17940*/  ISETP.NE.AND P0, PT, R14, RZ, PT ;  /* 0x000000ff0e00720c */ /* 0x010fe20003f05270 */
[----:B------:R-:W-:-:S12]  /*17950*/  BSSY B0, `(.L_x_1514) ;  /* 0x0000024000007945 */ /* 0x000fd80003800000 */
[----:B------:R-:W-:Y:S05]  /*17960*/  @P0 BRA `(.L_x_1515) ;  /* 0x0000000000880947 */ /* 0x000fea0003800000 */
[----:B------:R-:W-:-:S03]  /*17970*/  UMOV UR4, 0xffffffff ;  /* 0xffffffff00047882 */ /* 0x000fc60000000000 */
[----:B------:R-:W-:Y:S05]  /*17980*/  BRA.DIV UR4, `(.L_x_1516) ;  /* 0x0000004604247947 */ /* 0x000fea000b800000 */
[----:B------:R-:W-:-:S13]  /*17990*/  ELECT P6, URZ, PT ;  /* 0x00000000003f782f */ /* 0x000fda00038c0000 */
.L_x_1652:
[----:B------:R-:W-:Y:S05]  /*179a0*/  @!P6 BRA `(.L_x_1515) ;  /* 0x000000000078e947 */ /* 0x000fea0003800000 */
[----:B------:R-:W-:-:S06]  /*179b0*/  ULOP3.LUT UR4, UR43, 0x2, URZ, 0xfc, !UPT ;  /* 0x000000022b047892 */ /* 0x000fcc000f8efc3f */
[----:B-1----:R-:W-:-:S05]  /*179c0*/  IMAD.U32 R0, RZ, RZ, UR4 ;  /* 0x00000004ff007e24 */ /* 0x002fca000f8e00ff */
[----:B------:R-:W-:-:S13]  /*179d0*/  ISETP.NE.AND P0, PT, R0, 0x3, PT ;  /* 0x000000030000780c */ /* 0x000fda0003f05270 */
[----:B------:R-:W-:Y:S05]  /*179e0*/  @!P0 BRA `(.L_x_1517) ;  /* 0x0000000000048947 */ /* 0x000fea0003800000 */
[----:B------:R-:W-:Y:S01]  /*179f0*/  BPT.TRAP 0x1 ;  /* 0x000000040000795c */ /* 0x000fe20000300000 */
.L_x_1517:
[----:B------:R-:W-:Y:S01]  /*17a00*/  IMAD R5, R24, 0x8, R7 ;  /* 0x0000000818057824 */ /* 0x000fe200078e0207 */
[----:B------:R-:W-:Y:S01]  /*17a10*/  SHF.L.U32 R0, R28, 0x1f, RZ ;  /* 0x0000001f1c007819 */ /* 0x000fe200000006ff */
[----:B------:R-:W-:-:S03]  /*17a20*/  VIADD R24, R24, 0x1 ;  /* 0x0000000118187836 */ /* 0x000fc60000000000 */
[----:B------:R-:W1:Y:S02]  /*17a30*/  SYNCS.PHASECHK.TRANS64.TRYWAIT P1, [R5+URZ+0x28840], R0 ;  /* 0x02884000050075a7 */ /* 0x000e64000802017f */
[----:B------:R-:W-:-:S04]  /*17a40*/  ISETP.NE.AND P2, PT, R24, 0x2, PT ;  /* 0x000000021800780c */ /* 0x000fc80003f45270 */
[----:B------:R-:W-:Y:S01]  /*17a50*/  SEL R3, RZ, 0x1, P2 ;  /* 0x00000001ff037807 */ /* 0x000fe20001000000 */
[----:B-1----:R-:W-:Y:S08]  /*17a60*/  @!P1 BRA `(.L_x_1518) ;  /* 0x00000044000c9947 */ /* 0x002ff00003800000 */
.L_x_1653:
[----:B------:R-:W-:Y:S02]  /*17a70*/  SEL R24, R24, RZ, P2 ;  /* 0x000000ff18187207 */ /* 0x000fe40001000000 */
[----:B------:R-:W-:Y:S01]  /*17a80*/  LOP3.LUT R2, R28, R3, RZ, 0x3c, !PT ;  /* 0x000000031c027212 */ /* 0x000fe200078e3cff */
[----:B------:R-:W-:Y:S06]  /*17a90*/  @!P0 BRA `(.L_x_1519) ;  /* 0x0000000000048947 */ /* 0x000fec0003800000 */
[----:B------:R-:W-:Y:S01]  /*17aa0*/  BPT.TRAP 0x1 ;  /* 0x000000040000795c */ /* 0x000fe20000300000 */
.L_x_1519:
[----:B------:R-:W-:Y:S01]  /*17ab0*/  IMAD R3, R24, 0x8, R7 ;  /* 0x0000000818037824 */ /* 0x000fe200078e0207 */
[----:B------:R-:W-:-:S04]  /*17ac0*/  SHF.L.U32 R2, R2, 0x1f, RZ ;  /* 0x0000001f02027819 */ /* 0x000fc800000006ff */
[----:B------:R-:W4:Y:S02]  /*17ad0*/  SYNCS.PHASECHK.TRANS64.TRYWAIT P1, [R3+URZ+0x28840], R2 ;  /* 0x02884002030075a7 */ /* 0x000f24000802017f */
[----:B----4-:R-:W-:Y:S05]  /*17ae0*/  @!P1 BRA `(.L_x_1520) ;  /* 0x0000004400009947 */ /* 0x010fea0003800000 */
.L_x_1654:
[----:B------:R-:W-:Y:S05]  /*17af0*/  @!P0 BRA `(.L_x_1521) ;  /* 0x0000000000048947 */ /* 0x000fea0003800000 */
[----:B------:R-:W-:Y:S01]  /*17b00*/  BPT.TRAP 0x1 ;  /* 0x000000040000795c */ /* 0x000fe20000300000 */
.L_x_1521:
[----:B------:R-:W5:Y:S02]  /*17b10*/  SYNCS.PHASECHK.TRANS64.TRYWAIT P1, [R5+URZ+0x28860], R0 ;  /* 0x02886000050075a7 */ /* 0x000f64000802017f */
[----:B-----5:R-:W-:Y:S05]  /*17b20*/  @!P1 BRA `(.L_x_1522) ;  /* 0x0000004400049947 */ /* 0x020fea0003800000 */
.L_x_1655:
[----:B------:R-:W-:Y:S05]  /*17b30*/  @!P0 BRA `(.L_x_1523) ;  /* 0x0000000000048947 */ /* 0x000fea0003800000 */
[----:B------:R-:W-:Y:S01]  /*17b40*/  BPT.TRAP 0x1 ;  /* 0x000000040000795c */ /* 0x000fe20000300000 */
.L_x_1523:
[----:B------:R0:W0:Y:S02]  /*17b50*/  SYNCS.PHASECHK.TRANS64.TRYWAIT P0, [R3+URZ+0x28860], R2 ;  /* 0x02886002030075a7 */ /* 0x000024000800017f */
[----:B0-----:R-:W-:Y:S05]  /*17b60*/  @!P0 NANOSLEEP.SYNCS 0x989680 ;  /* 0x009896800000895d */ /* 0x001fea0003900000 */
[----:B------:R-:W0:Y:S02]  /*17b70*/  @!P0 SYNCS.PHASECHK.TRANS64 P0, [R3+URZ+0x28860], R2 ;  /* 0x02886002030085a7 */ /* 0x000e24000800007f */
[----:B0-----:R-:W-:Y:S05]  /*17b80*/  @!P0 BRA `(.L_x_1523) ;  /* 0xfffffffc00f08947 */ /* 0x001fea000383ffff */
.L_x_1515:
[----:B------:R-:W-:Y:S05]  /*17b90*/  BSYNC B0 ;  /* 0x0000000000007941 */ /* 0x000fea0003800000 */
.L_x_1514:
[----:B------:R-:W-:Y:S05]  /*17ba0*/  EXIT ;  /* 0x000000000000794d */ /* 0x000fea0003800000 */
.L_x_1333:
[----:B0-----:R-:W-:-:S04]  /*17bb0*/  IMAD.U32 R3, RZ, RZ, UR41 ;  /* 0x00000029ff037e24 */ /* 0x001fc8000f8e00ff */
[----:B------:R0:W1:Y:S03]  /*17bc0*/  SYNCS.PHASECHK.TRANS64.TRYWAIT P1, [R3+URZ+0x28800], R0 ;  /* 0x02880000030075a7 */ /* 0x000066000802017f */
[----:B-1----:R-:W-:Y:S05]  /*17bd0*/  @!P1 NANOSLEEP.SYNCS 0x989680 ;  /* 0x009896800000995d */ /* 0x002fea0003900000 */
[----:B------:R-:W1:Y:S02]  /*17be0*/  @!P1 SYNCS.PHASECHK.TRANS64 P1, [R3+URZ+0x28800], R0 ;  /* 0x02880000030095a7 */ /* 0x000e64000802007f */
[----:B-1----:R-:W-:Y:S05]  /*17bf0*/  @!P1 BRA `(.L_x_1333) ;  /* 0xfffffffc00ec9947 */ /* 0x002fea000383ffff */
[----:B------:R-:W-:Y:S05]  /*17c00*/  BRA `(.L_x_1524) ;  /* 0xfffffe9c00d47947 */ /* 0x000fea000383ffff */
.L_x_1337:
[----:B-1----:R1:W2:Y:S02]  /*17c10*/  SYNCS.PHASECHK.TRANS64.TRYWAIT P1, [R9+URZ+0x28830], R0 ;  /* 0x02883000090075a7 */ /* 0x0022a4000802017f */
[----:B--2---:R-:W-:Y:S05]  /*17c20*/  @!P1 NANOSLEEP.SYNCS 0x989680 ;  /* 0x009896800000995d */ /* 0x004fea0003900000 */
[----:B------:R-:W2:Y:S02]  /*17c30*/  @!P1 SYNCS.PHASECHK.TRANS64 P1, [R9+URZ+0x28830], R0 ;  /* 0x02883000090095a7 */ /* 0x000ea4000802007f */
[----:B--2---:R-:W-:Y:S05]  /*17c40*/  @!P1 BRA `(.L_x_1337) ;  /* 0xfffffffc00f09947 */ /* 0x004fea000383ffff */
[----:B------:R-:W-:Y:S05]  /*17c50*/  BRA `(.L_x_1336) ;  /* 0xfffffe9c00f07947 */ /* 0x000fea000383ffff */
.L_x_1354:
[----:B-1----:R-:W-:-:S04]  /*17c60*/  IMAD.U32 R4, RZ, RZ, UR6 ;  /* 0x00000006ff047e24 */ /* 0x002fc8000f8e00ff */
[----:B------:R1:W2:Y:S03]  /*17c70*/  SYNCS.PHASECHK.TRANS64.TRYWAIT P1, [R4+URZ+0x28830], R3 ;  /* 0x02883003040075a7 */ /* 0x0002a6000802017f */
[----:B--2---:R-:W-:Y:S05]  /*17c80*/  @!P1 NANOSLEEP.SYNCS 0x989680 ;  /* 0x009896800000995d */ /* 0x004fea0003900000 */
[----:B------:R-:W2:Y:S02]  /*17c90*/  @!P1 SYNCS.PHASECHK.TRANS64 P1, [R4+URZ+0x28830], R3 ;  /* 0x02883003040095a7 */ /* 0x000ea4000802007f */
[----:B--2---:R-:W-:Y:S05]  /*17ca0*/  @!P1 BRA `(.L_x_1354) ;  /* 0xfffffffc00ec9947 */ /* 0x004fea000383ffff */
[----:B------:R-:W-:Y:S05]  /*17cb0*/  BRA `(.L_x_1351) ;  /* 0xfffffed800c87947 */ /* 0x000fea000383ffff */
.L_x_1358:
[----:B-1----:R-:W-:-:S04]  /*17cc0*/  IMAD.U32 R4, RZ, RZ, UR6 ;  /* 0x00000006ff047e24 */ /* 0x002fc8000f8e00ff */
[----:B------:R1:W2:Y:S03]  /*17cd0*/  SYNCS.PHASECHK.TRANS64.TRYWAIT P1, [R4+URZ+0x28850], R3 ;  /* 0x02885003040075a7 */ /* 0x0002a6000802017f */
[----:B--2---:R-:W-:Y:S05]  /*17ce0*/  @!P1 NANOSLEEP.SYNCS 0x989680 ;  /* 0x009896800000995d */ /* 0x004fea0003900000 */
[----:B------:R-:W2:Y:S02]  /*17cf0*/  @!P1 SYNCS.PHASECHK.TRANS64 P1, [R4+URZ+0x28850], R3 ;  /* 0x02885003040095a7 */ /* 0x000ea4000802007f */
[----:B--2---:R-:W-:Y:S05]  /*17d00*/  @!P1 BRA `(.L_x_1358) ;  /* 0xfffffffc00ec9947 */ /* 0x004fea000383ffff */
[----:B------:R-:W-:Y:S05]  /*17d10*/  BRA `(.L_x_1355) ;  /* 0xfffffedc00947947 */ /* 0x000fea000383ffff */
.L_x_1377:
[----:B-1----:R-:W-:-:S04]  /*17d20*/  IMAD.U32 R4, RZ, RZ, UR6 ;  /* 0x00000006ff047e24 */ /* 0x002fc8000f8e00ff */
[----:B------:R1:W2:Y:S03]  /*17d30*/  SYNCS.PHASECHK.TRANS64.TRYWAIT P1, [R4+URZ+0x28830], R3 ;  /* 0x02883003040075a7 */ /* 0x0002a6000802017f */
[----:B--2---:R-:W-:Y:S05]  /*17d40*/  @!P1 NANOSLEEP.SYNCS 0x989680 ;  /* 0x009896800000995d */ /* 0x004fea0003900000 */
[----:B------:R-:W2:Y:S02]  /*17d50*/  @!P1 SYNCS.PHASECHK.TRANS64 P1, [R4+URZ+0x28830], R3 ;  /* 0x02883003040095a7 */ /* 0x000ea4000802007f */
[----:B--2---:R-:W-:Y:S05]  /*17d60*/  @!P1 BRA `(.L_x_1377) ;  /* 0xfffffffc00ec9947 */ /* 0x004fea000383ffff */
[----:B------:R-:W-:Y:S05]  /*17d70*/  BRA `(.L_x_1374) ;  /* 0xffffff1400907947 */ /* 0x000fea000383ffff */
.L_x_1381:
[----:B-1----:R-:W-:-:S04]  /*17d80*/  IMAD.U32 R4, RZ, RZ, UR6 ;  /* 0x00000006ff047e24 */ /* 0x002fc8000f8e00ff */
[----:B------:R1:W2:Y:S03]  /*17d90*/  SYNCS.PHASECHK.TRANS64.TRYWAIT P1, [R4+URZ+0x28850], R3 ;  /* 0x02885003040075a7 */ /* 0x0002a6000802017f */
[----:B--2---:R-:W-:Y:S05]  /*17da0*/  @!P1 NANOSLEEP.SYNCS 0x989680 ;  /* 0x009896800000995d */ /* 0x004fea0003900000 */
[----:B------:R-:W2:Y:S02]  /*17db0*/  @!P1 SYNCS.PHASECHK.TRANS64 P1, [R4+URZ+0x28850], R3 ;  /* 0x02885003040095a7 */ /* 0x000ea4000802007f */
[----:B--2---:R-:W-:Y:S05]  /*17dc0*/  @!P1 BRA `(.L_x_1381) ;  /* 0xfffffffc00ec9947 */ /* 0x004fea000383ffff */
[----:B------:R-:W-:Y:S05]  /*17dd0*/  BRA `(.L_x_1378) ;  /* 0xffffff18005c7947 */ /* 0x000fea000383ffff */
.L_x_1389:
[----:B-1----:R-:W-:-:S04]  /*17de0*/  IMAD.U32 R4, RZ, RZ, UR6 ;  /* 0x00000006ff047e24 */ /* 0x002fc8000f8e00ff */
[----:B------:R1:W2:Y:S03]  /*17df0*/  SYNCS.PHASECHK.TRANS64.TRYWAIT P1, [R4+URZ+0x28830], R3 ;  /* 0x02883003040075a7 */ /* 0x0002a6000802017f */
[----:B--2---:R-:W-:Y:S05]  /*17e00*/  @!P1 NANOSLEEP.SYNCS 0x989680 ;  /* 0x009896800000995d */ /* 0x004fea0003900000 */
[----:B------:R-:W2:Y:S02]  /*17e10*/  @!P1 SYNCS.PHASECHK.TRANS64 P1, [R4+URZ+0x28830], R3 ;  /* 0x02883003040095a7 */ /* 0x000ea4000802007f */
[----:B--2---:R-:W-:Y:S05]  /*17e20*/  @!P1 BRA `(.L_x_1389) ;  /* 0xfffffffc00ec9947 */ /* 0x004fea000383ffff */
[----:B------:R-:W-:Y:S05]  /*17e30*/  BRA `(.L_x_1386) ;  /* 0xffffff3c00847947 */ /* 0x000fea000383ffff */
.L_x_1393:
[----:B-1----:R-:W-:-:S04]  /*17e40*/  IMAD.U32 R4, RZ, RZ, UR6 ;  /* 0x00000006ff047e24 */ /* 0x002fc8000f8e00ff */
[----:B------:R1:W2:Y:S03]  /*17e50*/  SYNCS.PHASECHK.TRANS64.TRYWAIT P1, [R4+URZ+0x28850], R3 ;  /* 0x02885003040075a7 */ /* 0x0002a6000802017f */
[----:B--2---:R-:W-:Y:S05]  /*17e60*/  @!P1 NANOSLEEP.SYNCS 0x989680 ;  /* 0x009896800000995d */ /* 0x004fea0003900000 */
[----:B------:R-:W2:Y:S02]  /*17e70*/  @!P1 SYNCS.PHASECHK.TRANS64 P1, [R4+URZ+0x28850], R3 ;  /* 0x02885003040095a7 */ /* 0x000ea4000802007f */
[----:B--2---:R-:W-:Y:S05]  /*17e80*/  @!P1 BRA `(.L_x_1393) ;  /* 0xfffffffc00ec9947 */ /* 0x004fea000383ffff */
[----:B------:R-:W-:Y:S05]  /*17e90*/  BRA `(.L_x_1390) ;  /* 0xffffff4000447947 */ /* 0x000fea000383ffff */
.L_x_1408:
[----:B-1----:R-:W-:-:S04]  /*17ea0*/  IMAD.U32 R6, RZ, RZ, UR5 ;  /* 0x00000005ff067e24 */ /* 0x002fc8000f8e00ff */
[----:B------:R1:W2:Y:S03]  /*17eb0*/  SYNCS.PHASECHK.TRANS64.TRYWAIT P1, [R6+URZ+0x28850], R5 ;  /* 0x02885005060075a7 */ /* 0x0002a6000802017f */
[----:B--2---:R-:W-:Y:S05]  /*17ec0*/  @!P1 NANOSLEEP.SYNCS 0x989680 ;  /* 0x009896800000995d */ /* 0x004fea0003900000 */
[----:B------:R-:W2:Y:S02]  /*17ed0*/  @!P1 SYNCS.PHASECHK.TRANS64 P1, [R6+URZ+0x28850], R5 ;  /* 0x02885005060095a7 */ /* 0x000ea4000802007f */
[----:B--2---:R-:W-:Y:S05]  /*17ee0*/  @!P1 BRA `(.L_x_1408) ;  /* 0xfffffffc00ec9947 */ /* 0x004fea000383ffff */
[----:B------:R-:W-:Y:S05]  /*17ef0*/  BRA `(.L_x_1407) ;  /* 0xffffff74006c7947 */ /* 0x000fea000383ffff */
.L_x_1459:
        /* <DEDUP_REMOVED lines=8> */
[----:B0----5:R-:W-:Y:S05]  /*17f80*/  WARPSYNC.COLLECTIVE R15, `(.L_x_1526) ;  /* 0x000000000f087348 */ /* 0x021fea0003c00000 */
[----:B------:R1:W2:Y:S02]  /*17f90*/  SHFL.IDX P6, R14, R13, R12, R11 ;  /* 0x0000000c0d0e7389 */ /* 0x0002a400000c000b */
[----:B012--5:R-:W-:Y:S01]  /*17fa0*/  ENDCOLLECTIVE ;  /* 0x000000000000791b */ /* 0x027fe20003800000 */
.L_x_1526:
[----:B------:R-:W-:Y:S05]  /*17fb0*/  BSYNC B0 ;  /* 0x0000000000007941 */ /* 0x000fea0003800000 */
.L_x_1525:
[----:B------:R-:W-:Y:S05]  /*17fc0*/  BRA `(.L_x_1527) ;  /* 0xffffffbc00347947 */ /* 0x000fea000383ffff */
.L_x_1462:
[----:B0-----:R0:W1:Y:S02]  /*17fd0*/  SYNCS.PHASECHK.TRANS64.TRYWAIT P0, [R7+URZ+0x28840], R2 ;  /* 0x02884002070075a7 */ /* 0x001064000800017f */
[----:B-1----:R-:W-:Y:S05]  /*17fe0*/  @!P0 NANOSLEEP.SYNCS 0x989680 ;  /* 0x009896800000895d */ /* 0x002fea0003900000 */
[----:B------:R-:W1:Y:S02]  /*17ff0*/  @!P0 SYNCS.PHASECHK.TRANS64 P0, [R7+URZ+0x28840], R2 ;  /* 0x02884002070085a7 */ /* 0x000e64000800007f */
[----:B-1----:R-:W-:Y:S05]  /*18000*/  @!P0 BRA `(.L_x_1462) ;  /* 0xfffffffc00f08947 */ /* 0x002fea000383ffff */
[----:B------:R-:W-:Y:S05]  /*18010*/  BRA `(.L_x_1528) ;  /* 0xffffffbc00907947 */ /* 0x000fea000383ffff */
.L_x_1463:
        /* <DEDUP_REMOVED lines=8> */
.L_x_1530:
[----:B------:R-:W-:Y:S05]  /*180a0*/  BSYNC B0 ;  /* 0x0000000000007941 */ /* 0x000fea0003800000 */
.L_x_1529:
        /* <DEDUP_REMOVED lines=9> */
.L_x_1531:
[----:B------:R-:W-:Y:S02]  /*18140*/  IMAD.MOV.U32 R13, RZ, RZ, R0 ;  /* 0x000000ffff0d7224 */ /* 0x000fe400078e0000 */
[----:B------:R-:W-:Y:S02]  /*18150*/  IMAD.MOV.U32 R12, RZ, RZ, 0x1 ;  /* 0x00000001ff0c7424 */ /* 0x000fe400078e00ff */
[----:B------:R-:W-:-:S07]  /*18160*/  IMAD.MOV.U32 R3, RZ, RZ, R14 ;  /* 0x000000ffff037224 */ /* 0x000fce00078e000e */
[----:B------:R-:W-:Y:S05]  /*18170*/  WARPSYNC.COLLECTIVE R15, `(.L_x_1532) ;  /* 0x000000000f087348 */ /* 0x000fea0003c00000 */
[----:B------:R0:W1:Y:S02]  /*18180*/  SHFL.IDX P6, R14, R13, R12, R11 ;  /* 0x0000000c0d0e7389 */ /* 0x00006400000c000b */
[----:B01----:R-:W-:Y:S01]  /*18190*/  ENDCOLLECTIVE ;  /* 0x000000000000791b */ /* 0x003fe20003800000 */
.L_x_1532:
        /* <DEDUP_REMOVED lines=16> */
.L_x_1533:
[----:B------:R-:W-:Y:S02]  /*182a0*/  @P1 IMAD R8, R5, 0x2, R22 ;  /* 0x0000000205081824 */ /* 0x000fe400078e0216 */
[----:B------:R-:W-:Y:S02]  /*182b0*/  IMAD.MOV.U32 R13, RZ, RZ, R0 ;  /* 0x000000ffff0d7224 */ /* 0x000fe400078e0000 */
[----:B------:R-:W-:Y:S02]  /*182c0*/  IMAD.MOV.U32 R12, RZ, RZ, 0x2 ;  /* 0x00000002ff0c7424 */ /* 0x000fe400078e00ff */
[----:B------:R-:W-:-:S07]  /*182d0*/  IMAD.MOV.U32 R3, RZ, RZ, R14 ;  /* 0x000000ffff037224 */ /* 0x000fce00078e000e */
[----:B------:R-:W-:Y:S05]  /*182e0*/  WARPSYNC.COLLECTIVE R15, `(.L_x_1534) ;  /* 0x000000000f087348 */ /* 0x000fea0003c00000 */
[----:B------:R0:W1:Y:S02]  /*182f0*/  SHFL.IDX P6, R14, R13, R12, R11 ;  /* 0x0000000c0d0e7389 */ /* 0x00006400000c000b */
[----:B01----:R-:W-:Y:S01]  /*18300*/  ENDCOLLECTIVE ;  /* 0x000000000000791b */ /* 0x003fe20003800000 */
.L_x_1534:
        /* <DEDUP_REMOVED lines=16> */
.L_x_1535:
[----:B------:R-:W-:Y:S02]  /*18410*/  @P1 IMAD R8, R5, 0x2, R22 ;  /* 0x0000000205081824 */ /* 0x000fe400078e0216 */
[----:B------:R-:W-:Y:S02]  /*18420*/  IMAD.MOV.U32 R13, RZ, RZ, R0 ;  /* 0x000000ffff0d7224 */ /* 0x000fe400078e0000 */
[----:B------:R-:W-:Y:S02]  /*18430*/  IMAD.MOV.U32 R12, RZ, RZ, 0x3 ;  /* 0x00000003ff0c7424 */ /* 0x000fe400078e00ff */
[----:B------:R-:W-:-:S07]  /*18440*/  IMAD.MOV.U32 R3, RZ, RZ, R14 ;  /* 0x000000ffff037224 */ /* 0x000fce00078e000e */
[----:B------:R-:W-:Y:S05]  /*18450*/  WARPSYNC.COLLECTIVE R15, `(.L_x_1536) ;  /* 0x000000000f087348 */ /* 0x000fea0003c00000 */
[----:B------:R0:W1:Y:S02]  /*18460*/  SHFL.IDX P6, R14, R13, R12, R11 ;  /* 0x0000000c0d0e7389 */ /* 0x00006400000c000b */
[----:B01----:R-:W-:Y:S01]  /*18470*/  ENDCOLLECTIVE ;  /* 0x000000000000791b */ /* 0x003fe20003800000 */
.L_x_1536:
        /* <DEDUP_REMOVED lines=16> */
.L_x_1537:
[----:B------:R-:W-:Y:S02]  /*18580*/  @P1 IMAD R8, R5, 0x2, R22 ;  /* 0x0000000205081824 */ /* 0x000fe400078e0216 */
[----:B------:R-:W-:Y:S02]  /*18590*/  IMAD.MOV.U32 R13, RZ, RZ, R0 ;  /* 0x000000ffff0d7224 */ /* 0x000fe400078e0000 */
[----:B------:R-:W-:Y:S02]  /*185a0*/  IMAD.MOV.U32 R12, RZ, RZ, 0x4 ;  /* 0x00000004ff0c7424 */ /* 0x000fe400078e00ff */
[----:B------:R-:W-:-:S07]  /*185b0*/  IMAD.MOV.U32 R3, RZ, RZ, R14 ;  /* 0x000000ffff037224 */ /* 0x000fce00078e000e */
[----:B------:R-:W-:Y:S05]  /*185c0*/  WARPSYNC.COLLECTIVE R15, `(.L_x_1538) ;  /* 0x000000000f087348 */ /* 0x000fea0003c00000 */
[----:B------:R0:W1:Y:S02]  /*185d0*/  SHFL.IDX P6, R14, R13, R12, R11 ;  /* 0x0000000c0d0e7389 */ /* 0x00006400000c000b */
[----:B01----:R-:W-:Y:S01]  /*185e0*/  ENDCOLLECTIVE ;  /* 0x000000000000791b */ /* 0x003fe20003800000 */
.L_x_1538:
        /* <DEDUP_REMOVED lines=16> */
.L_x_1539:
[----:B------:R-:W-:Y:S02]  /*186f0*/  @P1 IMAD R8, R5, 0x2, R22 ;  /* 0x0000000205081824 */ /* 0x000fe400078e0216 */
[----:B------:R-:W-:Y:S02]  /*18700*/  IMAD.MOV.U32 R13, RZ, RZ, R0 ;  /* 0x000000ffff0d7224 */ /* 0x000fe400078e0000 */
[----:B------:R-:W-:Y:S02]  /*18710*/  IMAD.MOV.U32 R12, RZ, RZ, 0x5 ;  /* 0x00000005ff0c7424 */ /* 0x000fe400078e00ff */
[----:B------:R-:W-:-:S07]  /*18720*/  IMAD.MOV.U32 R3, RZ, RZ, R14 ;  /* 0x000000ffff037224 */ /* 0x000fce00078e000e */
[----:B------:R-:W-:Y:S05]  /*18730*/  WARPSYNC.COLLECTIVE R15, `(.L_x_1540) ;  /* 0x000000000f087348 */ /* 0x000fea0003c00000 */
[----:B------:R0:W1:Y:S02]  /*18740*/  SHFL.IDX P6, R14, R13, R12, R11 ;  /* 0x0000000c0d0e7389 */ /* 0x00006400000c000b */
[----:B01----:R-:W-:Y:S01]  /*18750*/  ENDCOLLECTIVE ;  /* 0x000000000000791b */ /* 0x003fe20003800000 */
.L_x_1540:
        /* <DEDUP_REMOVED lines=16> */
.L_x_1541:
[----:B------:R-:W-:Y:S02]  /*18860*/  @P1 IMAD R8, R5, 0x2, R22 ;  /* 0x0000000205081824 */ /* 0x000fe400078e0216 */
[----:B------:R-:W-:Y:S02]  /*18870*/  IMAD.MOV.U32 R13, RZ, RZ, R0 ;  /* 0x000000ffff0d7224 */ /* 0x000fe400078e0000 */
[----:B------:R-:W-:Y:S02]  /*18880*/  IMAD.MOV.U32 R12, RZ, RZ, 0x6 ;  /* 0x00000006ff0c7424 */ /* 0x000fe400078e00ff */
[----:B------:R-:W-:-:S07]  /*18890*/  IMAD.MOV.U32 R3, RZ, RZ, R14 ;  /* 0x000000ffff037224 */ /* 0x000fce00078e000e */
[----:B------:R-:W-:Y:S05]  /*188a0*/  WARPSYNC.COLLECTIVE R15, `(.L_x_1542) ;  /* 0x000000000f087348 */ /* 0x000fea0003c00000 */
[----:B------:R0:W1:Y:S02]  /*188b0*/  SHFL.IDX P6, R14, R13, R12, R11 ;  /* 0x0000000c0d0e7389 */ /* 0x00006400000c000b */
[----:B01----:R-:W-:Y:S01]  /*188c0*/  ENDCOLLECTIVE ;  /* 0x000000000000791b */ /* 0x003fe20003800000 */
.L_x_1542:
        /* <DEDUP_REMOVED lines=16> */
.L_x_1543:
[----:B------:R-:W-:Y:S02]  /*189d0*/  @P1 IMAD R8, R5, 0x2, R22 ;  /* 0x0000000205081824 */ /* 0x000fe400078e0216 */
[----:B------:R-:W-:Y:S02]  /*189e0*/  IMAD.MOV.U32 R13, RZ, RZ, R0 ;  /* 0x000000ffff0d7224 */ /* 0x000fe400078e0000 */
[----:B------:R-:W-:Y:S02]  /*189f0*/  IMAD.MOV.U32 R12, RZ, RZ, 0x7 ;  /* 0x00000007ff0c7424 */ /* 0x000fe400078e00ff */
[----:B------:R-:W-:-:S07]  /*18a00*/  IMAD.MOV.U32 R3, RZ, RZ, R14 ;  /* 0x000000ffff037224 */ /* 0x000fce00078e000e */
[----:B------:R-:W-:Y:S05]  /*18a10*/  WARPSYNC.COLLECTIVE R15, `(.L_x_1544) ;  /* 0x000000000f087348 */ /* 0x000fea0003c00000 */
[----:B------:R0:W1:Y:S02]  /*18a20*/  SHFL.IDX P6, R14, R13, R12, R11 ;  /* 0x0000000c0d0e7389 */ /* 0x00006400000c000b */
[----:B01----:R-:W-:Y:S01]  /*18a30*/  ENDCOLLECTIVE ;  /* 0x000000000000791b */ /* 0x003fe20003800000 */
.L_x_1544:
        /* <DEDUP_REMOVED lines=10> */
.L_x_1545:
[----:B------:R-:W-:Y:S01]  /*18ae0*/  @!PT LDS RZ, [RZ] ;  /* 0x00000000fffff984 */ /* 0x000fe20000000800 */
[----:B------:R-:W-:Y:S01]  /*18af0*/  @!PT LDS RZ, [RZ] ;  /* 0x00000000fffff984 */ /* 0x000fe20000000800 */
[----:B------:R-:W-:Y:S01]  /*18b00*/  @!PT LDS RZ, [RZ] ;  /* 0x00000000fffff984 */ /* 0x000fe20000000800 */
[----:B------:R-:W-:Y:S04]  /*18b10*/  @P1 LDGSTS.E.BYPASS.LTC128B.128 [R8+0x1b400], desc[UR54][R2.64], !P3 ;  /* 0x1b40000002081fae */ /* 0x000fe8000d901d76 */
[----:B------:R0:W-:Y:S02]  /*18b20*/  @P1 LDGSTS.E.BYPASS.LTC128B.128 [R8+0x1f400], desc[UR54][R2.64+0x80], !P2 ;  /* 0x1f40008002081fae */ /* 0x0001e4000d101d76 */
[----:B0-----:R-:W-:Y:S01]  /*18b30*/  IMAD.MOV.U32 R2, RZ, RZ, R14 ;  /* 0x000000ffff027224 */ /* 0x001fe200078e000e */
[----:B------:R-:W-:Y:S06]  /*18b40*/  BRA `(.L_x_1546) ;  /* 0xffffffb800747947 */ /* 0x000fec000383ffff */
.L_x_1468:
[----:B------:R-:W-:Y:S02]  /*18b50*/  IMAD.MOV.U32 R13, RZ, RZ, R4 ;  /* 0x000000ffff0d7224 */ /* 0x000fe400078e0004 */
[----:B------:R-:W-:Y:S02]  /*18b60*/  IMAD.MOV.U32 R12, RZ, RZ, RZ ;  /* 0x000000ffff0c7224 */ /* 0x000fe400078e00ff */
[----:B------:R-:W-:Y:S02]  /*18b70*/  IMAD.MOV.U32 R11, RZ, RZ, 0x181f ;  /* 0x0000181fff0b7424 */ /* 0x000fe400078e00ff */
[----:B------:R-:W-:Y:S02]  /*18b80*/  IMAD.MOV.U32 R15, RZ, RZ, -0x1 ;  /* 0xffffffffff0f7424 */ /* 0x000fe400078e00ff */
[----:B------:R-:W-:Y:S02]  /*18b90*/  IMAD R31, R31, R5, RZ ;  /* 0x000000051f1f7224 */ /* 0x000fe400078e02ff */
[----:B------:R-:W-:-:S07]  /*18ba0*/  IMAD.IADD R27, R9, 0x1, R27 ;  /* 0x00000001091b7824 */ /* 0x000fce00078e021b */
[----:B-----5:R-:W-:Y:S05]  /*18bb0*/  WARPSYNC.COLLECTIVE R15, `(.L_x_1547) ;  /* 0x000000000f087348 */ /* 0x020fea0003c00000 */
[----:B------:R0:W1:Y:S02]  /*18bc0*/  SHFL.IDX P6, R14, R13, R12, R11 ;  /* 0x0000000c0d0e7389 */ /* 0x00006400000c000b */
[----:B01---5:R-:W-:Y:S01]  /*18bd0*/  ENDCOLLECTIVE ;  /* 0x000000000000791b */ /* 0x023fe20003800000 */
.L_x_1547:
[C---:B------:R-:W-:Y:S01]  /*18be0*/  VIADD R6, R27.reuse, 0x10 ;  /* 0x000000101b067836 */ /* 0x040fe20000000000 */
[----:B------:R-:W-:Y:S01]  /*18bf0*/  ISETP.GE.AND P2, PT, R27, R31, PT ;  /* 0x0000001f1b00720c */ /* 0x000fe20003f46270 */
[----:B------:R-:W-:Y:S02]  /*18c00*/  IMAD.MOV.U32 R13, RZ, RZ, R0 ;  /* 0x000000ffff0d7224 */ /* 0x000fe400078e0000 */
[----:B------:R-:W-:-:S10]  /*18c10*/  IMAD.MOV.U32 R2, RZ, RZ, R14 ;  /* 0x000000ffff027224 */ /* 0x000fd400078e000e */
[----:B------:R-:W-:Y:S05]  /*18c20*/  WARPSYNC.COLLECTIVE R15, `(.L_x_1548) ;  /* 0x000000000f087348 */ /* 0x000fea0003c00000 */
[----:B------:R0:W1:Y:S02]  /*18c30*/  SHFL.IDX P6, R14, R13, R12, R11 ;  /* 0x0000000c0d0e7389 */ /* 0x00006400000c000b */
[----:B01----:R-:W-:Y:S01]  /*18c40*/  ENDCOLLECTIVE ;  /* 0x000000000000791b */ /* 0x003fe20003800000 */
.L_x_1548:
        /* <DEDUP_REMOVED lines=8> */
.L_x_1549:
[----:B------:R-:W-:Y:S01]  /*18cd0*/  @!PT LDS RZ, [RZ] ;  /* 0x00000000fffff984 */ /* 0x000fe20000000800 */
[----:B------:R-:W-:Y:S01]  /*18ce0*/  @!PT LDS RZ, [RZ] ;  /* 0x00000000fffff984 */ /* 0x000fe20000000800 */
[----:B------:R-:W-:Y:S01]  /*18cf0*/  @!PT LDS RZ, [RZ] ;  /* 0x00000000fffff984 */ /* 0x000fe20000000800 */
[----:B------:R-:W-:Y:S04]  /*18d00*/  @!P2 LDGSTS.E.BYPASS.LTC128B.128 [R8+0x10400], desc[UR54][R2.64], !P0 ;  /* 0x104000000208afae */ /* 0x000fe8000c101d76 */
[----:B------:R0:W-:Y:S01]  /*18d10*/  @!P2 LDGSTS.E.BYPASS.LTC128B.128 [R8+0x14400], desc[UR54][R2.64+0x80], !P1 ;  /* 0x144000800208afae */ /* 0x0001e2000c901d76 */
[----:B------:R-:W-:Y:S01]  /*18d20*/  ISETP.GE.AND P2, PT, R6, R31, PT ;  /* 0x0000001f0600720c */ /* 0x000fe20003f46270 */
[----:B------:R-:W-:Y:S02]  /*18d30*/  VIADD R6, R27, 0x20 ;  /* 0x000000201b067836 */ /* 0x000fe40000000000 */
[----:B------:R-:W-:Y:S02]  /*18d40*/  IMAD.MOV.U32 R13, RZ, RZ, R0 ;  /* 0x000000ffff0d7224 */ /* 0x000fe400078e0000 */
[----:B0-----:R-:W-:-:S08]  /*18d50*/  IMAD.MOV.U32 R2, RZ, RZ, R14 ;  /* 0x000000ffff027224 */ /* 0x001fd000078e000e */
[----:B------:R-:W-:Y:S05]  /*18d60*/  WARPSYNC.COLLECTIVE R15, `(.L_x_1550) ;  /* 0x000000000f087348 */ /* 0x000fea0003c00000 */
[----:B------:R0:W1:Y:S02]  /*18d70*/  SHFL.IDX P6, R14, R13, R12, R11 ;  /* 0x0000000c0d0e7389 */ /* 0x00006400000c000b */
[----:B01----:R-:W-:Y:S01]  /*18d80*/  ENDCOLLECTIVE ;  /* 0x000000000000791b */ /* 0x003fe20003800000 */
.L_x_1550:
        /* <DEDUP_REMOVED lines=8> */
.L_x_1551:
[----:B------:R-:W-:-:S05]  /*18e10*/  @!P2 IMAD.MOV.U32 R3, RZ, RZ, R5 ;  /* 0x000000ffff03a224 */ /* 0x000fca00078e0005 */
        /* <DEDUP_REMOVED lines=12> */
.L_x_1552:
        /* <DEDUP_REMOVED lines=8> */
.L_x_1553:
        /* <DEDUP_REMOVED lines=13> */
.L_x_1554:
        /* <DEDUP_REMOVED lines=8> */
.L_x_1555:
        /* <DEDUP_REMOVED lines=13> */
.L_x_1556:
        /* <DEDUP_REMOVED lines=8> */
.L_x_1557:
        /* <DEDUP_REMOVED lines=13> */
.L_x_1558:
        /* <DEDUP_REMOVED lines=8> */
.L_x_1559:
[----:B------:R-:W-:-:S05]  /*19350*/  @!P2 IMAD.MOV.U32 R3, RZ, RZ, R5 ;  /* 0x000000ffff03a224 */ /* 0x000fca00078e0005 */
        /* <DEDUP_REMOVED lines=11> */
.L_x_1560:
        /* <DEDUP_REMOVED lines=8> */
.L_x_1561:
        /* <DEDUP_REMOVED lines=11> */
.L_x_1562:
[----:B------:R-:W-:Y:S05]  /*19540*/  BRA `(.L_x_1563) ;  /* 0xffffffb800e07947 */ /* 0x000fea000383ffff */
.L_x_1473:
[----:B0-----:R0:W1:Y:S02]  /*19550*/  SYNCS.PHASECHK.TRANS64.TRYWAIT P1, [R22+URZ+0x28820], R3 ;  /* 0x02882003160075a7 */ /* 0x001064000802017f */
[----:B-1----:R-:W-:Y:S05]  /*19560*/  @!P1 NANOSLEEP.SYNCS 0x989680 ;  /* 0x009896800000995d */ /* 0x002fea0003900000 */
[----:B------:R-:W1:Y:S02]  /*19570*/  @!P1 SYNCS.PHASECHK.TRANS64 P1, [R22+URZ+0x28820], R3 ;  /* 0x02882003160095a7 */ /* 0x000e64000802007f */
[----:B-1----:R-:W-:Y:S05]  /*19580*/  @!P1 BRA `(.L_x_1473) ;  /* 0xfffffffc00f09947 */ /* 0x002fea000383ffff */
[----:B------:R-:W-:Y:S05]  /*19590*/  BRA `(.L_x_1564) ;  /* 0xffffffbc00587947 */ /* 0x000fea000383ffff */
.L_x_1478:
[----:B0-----:R0:W1:Y:S02]  /*195a0*/  SYNCS.PHASECHK.TRANS64.TRYWAIT P0, [R6+URZ+0x28840], R3 ;  /* 0x02884003060075a7 */ /* 0x001064000800017f */
[----:B-1----:R-:W-:Y:S05]  /*195b0*/  @!P0 NANOSLEEP.SYNCS 0x989680 ;  /* 0x009896800000895d */ /* 0x002fea0003900000 */
[----:B------:R-:W1:Y:S02]  /*195c0*/  @!P0 SYNCS.PHASECHK.TRANS64 P0, [R6+URZ+0x28840], R3 ;  /* 0x02884003060085a7 */ /* 0x000e64000800007f */
[----:B-1----:R-:W-:Y:S05]  /*195d0*/  @!P0 BRA `(.L_x_1478) ;  /* 0xfffffffc00f08947 */ /* 0x002fea000383ffff */
[----:B------:R-:W-:Y:S05]  /*195e0*/  BRA `(.L_x_1565) ;  /* 0xffffffc000207947 */ /* 0x000fea000383ffff */
.L_x_1479:
[----:B------:R-:W-:Y:S01]  /*195f0*/  BSSY B1, `(.L_x_1566) ;  /* 0x0000008000017945 */ /* 0x000fe20003800000 */
[----:B------:R-:W-:Y:S02]  /*19600*/  IMAD.MOV.U32 R13, RZ, RZ, R9 ;  /* 0x000000ffff0d7224 */ /* 0x000fe400078e0009 */
[----:B------:R-:W-:Y:S02]  /*19610*/  IMAD.MOV.U32 R12, RZ, RZ, RZ ;  /* 0x000000ffff0c7224 */ /* 0x000fe400078e00ff */
[----:B------:R-:W-:Y:S02]  /*19620*/  IMAD.MOV.U32 R11, RZ, RZ, 0x181f ;  /* 0x0000181fff0b7424 */ /* 0x000fe400078e00ff */
[----:B------:R-:W-:-:S07]  /*19630*/  IMAD.MOV.U32 R15, RZ, RZ, -0x1 ;  /* 0xffffffffff0f7424 */ /* 0x000fce00078e00ff */
[----:B--2---:R-:W-:Y:S05]  /*19640*/  WARPSYNC.COLLECTIVE R15, `(.L_x_1567) ;  /* 0x000000000f087348 */ /* 0x004fea0003c00000 */
[----:B--2---:R0:W1:Y:S02]  /*19650*/  SHFL.IDX P6, R14, R13, R12, R11 ;  /* 0x0000000c0d0e7389 */ /* 0x00406400000c000b */
[----:B01----:R-:W-:Y:S01]  /*19660*/  ENDCOLLECTIVE ;  /* 0x000000000000791b */ /* 0x003fe20003800000 */
.L_x_1567:
[----:B------:R-:W-:Y:S05]  /*19670*/  BSYNC B1 ;  /* 0x0000000000017941 */ /* 0x000fea0003800000 */
.L_x_1566:
        /* <DEDUP_REMOVED lines=9> */
.L_x_1568:
[----:B------:R-:W-:Y:S02]  /*19710*/  IMAD R8, R8, 0x2, R22 ;  /* 0x0000000208087824 */ /* 0x000fe400078e0216 */
[----:B------:R-:W-:Y:S02]  /*19720*/  IMAD.MOV.U32 R13, RZ, RZ, R9 ;  /* 0x000000ffff0d7224 */ /* 0x000fe400078e0009 */
[----:B------:R-:W-:Y:S02]  /*19730*/  IMAD.MOV.U32 R12, RZ, RZ, 0x1 ;  /* 0x00000001ff0c7424 */ /* 0x000fe400078e00ff */
[----:B------:R-:W-:-:S07]  /*19740*/  IMAD.MOV.U32 R2, RZ, RZ, R14 ;  /* 0x000000ffff027224 */ /* 0x000fce00078e000e */
[----:B------:R-:W-:Y:S05]  /*19750*/  WARPSYNC.COLLECTIVE R15, `(.L_x_1569) ;  /* 0x000000000f087348 */ /* 0x000fea0003c00000 */
[----:B------:R0:W1:Y:S02]  /*19760*/  SHFL.IDX P6, R14, R13, R12, R11 ;  /* 0x0000000c0d0e7389 */ /* 0x00006400000c000b */
[----:B01----:R-:W-:Y:S01]  /*19770*/  ENDCOLLECTIVE ;  /* 0x000000000000791b */ /* 0x003fe20003800000 */
.L_x_1569:
        /* <DEDUP_REMOVED lines=12> */
.L_x_1570:
[----:B------:R-:W-:Y:S02]  /*19840*/  IMAD.MOV.U32 R13, RZ, RZ, R9 ;  /* 0x000000ffff0d7224 */ /* 0x000fe400078e0009 */
[----:B------:R-:W-:Y:S02]  /*19850*/  IMAD.MOV.U32 R12, RZ, RZ, 0x2 ;  /* 0x00000002ff0c7424 */ /* 0x000fe400078e00ff */
[----:B------:R-:W-:-:S07]  /*19860*/  IMAD.MOV.U32 R2, RZ, RZ, R14 ;  /* 0x000000ffff027224 */ /* 0x000fce00078e000e */
[----:B------:R-:W-:Y:S05]  /*19870*/  WARPSYNC.COLLECTIVE R15, `(.L_x_1571) ;  /* 0x000000000f087348 */ /* 0x000fea0003c00000 */
[----:B------:R0:W1:Y:S02]  /*19880*/  SHFL.IDX P6, R14, R13, R12, R11 ;  /* 0x0000000c0d0e7389 */ /* 0x00006400000c000b */
[----:B01----:R-:W-:Y:S01]  /*19890*/  ENDCOLLECTIVE ;  /* 0x000000000000791b */ /* 0x003fe20003800000 */
.L_x_1571:
        /* <DEDUP_REMOVED lines=12> */
.L_x_1572:
[----:B------:R-:W-:Y:S02]  /*19960*/  IMAD.MOV.U32 R13, RZ, RZ, R9 ;  /* 0x000000ffff0d7224 */ /* 0x000fe400078e0009 */
[----:B------:R-:W-:Y:S02]  /*19970*/  IMAD.MOV.U32 R12, RZ, RZ, 0x3 ;  /* 0x00000003ff0c7424 */ /* 0x000fe400078e00ff */
[----:B------:R-:W-:-:S07]  /*19980*/  IMAD.MOV.U32 R2, RZ, RZ, R14 ;  /* 0x000000ffff027224 */ /* 0x000fce00078e000e */
[----:B------:R-:W-:Y:S05]  /*19990*/  WARPSYNC.COLLECTIVE R15, `(.L_x_1573) ;  /* 0x000000000f087348 */ /* 0x000fea0003c00000 */
[----:B------:R0:W1:Y:S02]  /*199a0*/  SHFL.IDX P6, R14, R13, R12, R11 ;  /* 0x0000000c0d0e7389 */ /* 0x00006400000c000b */
[----:B01----:R-:W-:Y:S01]  /*199b0*/  ENDCOLLECTIVE ;  /* 0x000000000000791b */ /* 0x003fe20003800000 */
.L_x_1573:
        /* <DEDUP_REMOVED lines=12> */
.L_x_1574:
[----:B------:R-:W-:Y:S01]  /*19a80*/  IMAD.MOV.U32 R13, RZ, RZ, R9 ;  /* 0x000000ffff0d7224 */ /* 0x000fe200078e0009 */
[----:B------:R-:W-:Y:S01]  /*19a90*/  MOV R12, 0x4 ;  /* 0x00000004000c7802 */ /* 0x000fe20000000f00 */
[----:B------:R-:W-:-:S07]  /*19aa0*/  IMAD.MOV.U32 R2, RZ, RZ, R14 ;  /* 0x000000ffff027224 */ /* 0x000fce00078e000e */
[----:B------:R-:W-:Y:S05]  /*19ab0*/  WARPSYNC.COLLECTIVE R15, `(.L_x_1575) ;  /* 0x000000000f087348 */ /* 0x000fea0003c00000 */
[----:B------:R0:W1:Y:S02]  /*19ac0*/  SHFL.IDX P6, R14, R13, R12, R11 ;  /* 0x0000000c0d0e7389 */ /* 0x00006400000c000b */
[----:B01----:R-:W-:Y:S01]  /*19ad0*/  ENDCOLLECTIVE ;  /* 0x000000000000791b */ /* 0x003fe20003800000 */
.L_x_1575:
        /* <DEDUP_REMOVED lines=12> */
.L_x_1576:
[----:B------:R-:W-:Y:S02]  /*19ba0*/  IMAD.MOV.U32 R13, RZ, RZ, R9 ;  /* 0x000000ffff0d7224 */ /* 0x000fe400078e0009 */
[----:B------:R-:W-:Y:S02]  /*19bb0*/  IMAD.MOV.U32 R12, RZ, RZ, 0x5 ;  /* 0x00000005ff0c7424 */ /* 0x000fe400078e00ff */
[----:B------:R-:W-:-:S07]  /*19bc0*/  IMAD.MOV.U32 R2, RZ, RZ, R14 ;  /* 0x000000ffff027224 */ /* 0x000fce00078e000e */
[----:B------:R-:W-:Y:S05]  /*19bd0*/  WARPSYNC.COLLECTIVE R15, `(.L_x_1577) ;  /* 0x000000000f087348 */ /* 0x000fea0003c00000 */
[----:B------:R0:W1:Y:S02]  /*19be0*/  SHFL.IDX P6, R14, R13, R12, R11 ;  /* 0x0000000c0d0e7389 */ /* 0x00006400000c000b */
[----:B01----:R-:W-:Y:S01]  /*19bf0*/  ENDCOLLECTIVE ;  /* 0x000000000000791b */ /* 0x003fe20003800000 */
.L_x_1577:
        /* <DEDUP_REMOVED lines=12> */
.L_x_1578:
[----:B------:R-:W-:Y:S02]  /*19cc0*/  IMAD.MOV.U32 R13, RZ, RZ, R9 ;  /* 0x000000ffff0d7224 */ /* 0x000fe400078e0009 */
[----:B------:R-:W-:Y:S02]  /*19cd0*/  IMAD.MOV.U32 R12, RZ, RZ, 0x6 ;  /* 0x00000006ff0c7424 */ /* 0x000fe400078e00ff */
[----:B------:R-:W-:-:S07]  /*19ce0*/  IMAD.MOV.U32 R2, RZ, RZ, R14 ;  /* 0x000000ffff027224 */ /* 0x000fce00078e000e */
[----:B------:R-:W-:Y:S05]  /*19cf0*/  WARPSYNC.COLLECTIVE R15, `(.L_x_1579) ;  /* 0x000000000f087348 */ /* 0x000fea0003c00000 */
[----:B------:R0:W1:Y:S02]  /*19d00*/  SHFL.IDX P6, R14, R13, R12, R11 ;  /* 0x0000000c0d0e7389 */ /* 0x00006400000c000b */
[----:B01----:R-:W-:Y:S01]  /*19d10*/  ENDCOLLECTIVE ;  /* 0x000000000000791b */ /* 0x003fe20003800000 */
.L_x_1579:
        /* <DEDUP_REMOVED lines=12> */
.L_x_1580:
[----:B------:R-:W-:Y:S02]  /*19de0*/  IMAD.MOV.U32 R13, RZ, RZ, R9 ;  /* 0x000000ffff0d7224 */ /* 0x000fe400078e0009 */
[----:B------:R-:W-:Y:S02]  /*19df0*/  IMAD.MOV.U32 R12, RZ, RZ, 0x7 ;  /* 0x00000007ff0c7424 */ /* 0x000fe400078e00ff */
[----:B------:R-:W-:-:S07]  /*19e00*/  IMAD.MOV.U32 R2, RZ, RZ, R14 ;  /* 0x000000ffff027224 */ /* 0x000fce00078e000e */
[----:B------:R-:W-:Y:S05]  /*19e10*/  WARPSYNC.COLLECTIVE R15, `(.L_x_1581) ;  /* 0x000000000f087348 */ /* 0x000fea0003c00000 */
[----:B------:R0:W1:Y:S02]  /*19e20*/  SHFL.IDX P6, R14, R13, R12, R11 ;  /* 0x0000000c0d0e7389 */ /* 0x00006400000c000b */
[----:B01----:R-:W-:Y:S01]  /*19e30*/  ENDCOLLECTIVE ;  /* 0x000000000000791b */ /* 0x003fe20003800000 */
.L_x_1581:
        /* <DEDUP_REMOVED lines=12> */
.L_x_1582:
[----:B------:R-:W-:Y:S01]  /*19f00*/  IMAD.MOV.U32 R2, RZ, RZ, R14 ;  /* 0x000000ffff027224 */ /* 0x000fe200078e000e */
[----:B------:R-:W-:Y:S06]  /*19f10*/  BRA `(.L_x_1583) ;  /* 0xffffffb800f47947 */ /* 0x000fec000383ffff */
.L_x_1484:
[----:B-1----:R1:W3:Y:S02]  /*19f20*/  SYNCS.PHASECHK.TRANS64.TRYWAIT P0, [R6+URZ+0x28860], R2 ;  /* 0x02886002060075a7 */ /* 0x0022e4000800017f */
[----:B---3--:R-:W-:Y:S05]  /*19f30*/  @!P0 NANOSLEEP.SYNCS 0x989680 ;  /* 0x009896800000895d */ /* 0x008fea0003900000 */
[----:B------:R-:W3:Y:S02]  /*19f40*/  @!P0 SYNCS.PHASECHK.TRANS64 P0, [R6+URZ+0x28860], R2 ;  /* 0x02886002060085a7 */ /* 0x000ee4000800007f */
[----:B---3--:R-:W-:Y:S05]  /*19f50*/  @!P0 BRA `(.L_x_1484) ;  /* 0xfffffffc00f08947 */ /* 0x008fea000383ffff */
[----:B------:R-:W-:Y:S05]  /*19f60*/  BRA `(.L_x_1584) ;  /* 0xffffffbc00507947 */ /* 0x000fea000383ffff */
.L_x_1485:
[----:B------:R-:W-:Y:S01]  /*19f70*/  BSSY B1, `(.L_x_1585) ;  /* 0x0000008000017945 */ /* 0x000fe20003800000 */
[----:B------:R-:W-:Y:S02]  /*19f80*/  IMAD.MOV.U32 R13, RZ, RZ, R23 ;  /* 0x000000ffff0d7224 */ /* 0x000fe400078e0017 */
[----:B------:R-:W-:Y:S02]  /*19f90*/  IMAD.MOV.U32 R12, RZ, RZ, RZ ;  /* 0x000000ffff0c7224 */ /* 0x000fe400078e00ff */
[----:B------:R-:W-:Y:S02]  /*19fa0*/  IMAD.MOV.U32 R11, RZ, RZ, 0x181f ;  /* 0x0000181fff0b7424 */ /* 0x000fe400078e00ff */
[----:B------:R-:W-:-:S07]  /*19fb0*/  IMAD.MOV.U32 R15, RZ, RZ, -0x1 ;  /* 0xffffffffff0f7424 */ /* 0x000fce00078e00ff */
[----:B-12---:R-:W-:Y:S05]  /*19fc0*/  WARPSYNC.COLLECTIVE R15, `(.L_x_1586) ;  /* 0x000000000f087348 */ /* 0x006fea0003c00000 */
[----:B--2---:R0:W2:Y:S02]  /*19fd0*/  SHFL.IDX P6, R14, R13, R12, R11 ;  /* 0x0000000c0d0e7389 */ /* 0x0040a400000c000b */
[----:B012---:R-:W-:Y:S01]  /*19fe0*/  ENDCOLLECTIVE ;  /* 0x000000000000791b */ /* 0x007fe20003800000 */
.L_x_1586:
[----:B------:R-:W-:Y:S05]  /*19ff0*/  BSYNC B1 ;  /* 0x0000000000017941 */ /* 0x000fea0003800000 */
.L_x_1585:
        /* <DEDUP_REMOVED lines=9> */
.L_x_1587:
[----:B------:R-:W-:Y:S02]  /*1a090*/  IMAD.MOV.U32 R13, RZ, RZ, R23 ;  /* 0x000000ffff0d7224 */ /* 0x000fe400078e0017 */
[----:B------:R-:W-:Y:S02]  /*1a0a0*/  IMAD.MOV.U32 R12, RZ, RZ, 0x1 ;  /* 0x00000001ff0c7424 */ /* 0x000fe400078e00ff */
[----:B------:R-:W-:-:S07]  /*1a0b0*/  IMAD.MOV.U32 R2, RZ, RZ, R14 ;  /* 0x000000ffff027224 */ /* 0x000fce00078e000e */
[----:B------:R-:W-:Y:S05]  /*1a0c0*/  WARPSYNC.COLLECTIVE R15, `(.L_x_1588) ;  /* 0x000000000f087348 */ /* 0x000fea0003c00000 */
[----:B------:R0:W1:Y:S02]  /*1a0d0*/  SHFL.IDX P6, R14, R13, R12, R11 ;  /* 0x0000000c0d0e7389 */ /* 0x00006400000c000b */
[----:B01----:R-:W-:Y:S01]  /*1a0e0*/  ENDCOLLECTIVE ;  /* 0x000000000000791b */ /* 0x003fe20003800000 */
.L_x_1588:
        /* <DEDUP_REMOVED lines=14> */
.L_x_1589:
[----:B------:R-:W-:Y:S02]  /*1a1d0*/  IMAD.MOV.U32 R13, RZ, RZ, R23 ;  /* 0x000000ffff0d7224 */ /* 0x000fe400078e0017 */
[----:B------:R-:W-:Y:S02]  /*1a1e0*/  IMAD.MOV.U32 R12, RZ, RZ, 0x2 ;  /* 0x00000002ff0c7424 */ /* 0x000fe400078e00ff */
[----:B------:R-:W-:-:S07]  /*1a1f0*/  IMAD.MOV.U32 R2, RZ, RZ, R14 ;  /* 0x000000ffff027224 */ /* 0x000fce00078e000e */
[----:B------:R-:W-:Y:S05]  /*1a200*/  WARPSYNC.COLLECTIVE R15, `(.L_x_1590) ;  /* 0x000000000f087348 */ /* 0x000fea0003c00000 */
[----:B------:R0:W1:Y:S02]  /*1a210*/  SHFL.IDX P6, R14, R13, R12, R11 ;  /* 0x0000000c0d0e7389 */ /* 0x00006400000c000b */
[----:B01----:R-:W-:Y:S01]  /*1a220*/  ENDCOLLECTIVE ;  /* 0x000000000000791b */ /* 0x003fe20003800000 */
.L_x_1590:
        /* <DEDUP_REMOVED lines=14> */
.L_x_1591:
[----:B------:R-:W-:Y:S02]  /*1a310*/  IMAD.MOV.U32 R13, RZ, RZ, R23 ;  /* 0x000000ffff0d7224 */ /* 0x000fe400078e0017 */
[----:B------:R-:W-:Y:S02]  /*1a320*/  IMAD.MOV.U32 R12, RZ, RZ, 0x3 ;  /* 0x00000003ff0c7424 */ /* 0x000fe400078e00ff */
[----:B------:R-:W-:-:S07]  /*1a330*/  IMAD.MOV.U32 R2, RZ, RZ, R14 ;  /* 0x000000ffff027224 */ /* 0x000fce00078e000e */
[----:B------:R-:W-:Y:S05]  /*1a340*/  WARPSYNC.COLLECTIVE R15, `(.L_x_1592) ;  /* 0x000000000f087348 */ /* 0x000fea0003c00000 */
[----:B------:R0:W1:Y:S02]  /*1a350*/  SHFL.IDX P6, R14, R13, R12, R11 ;  /* 0x0000000c0d0e7389 */ /* 0x00006400000c000b */
[----:B01----:R-:W-:Y:S01]  /*1a360*/  ENDCOLLECTIVE ;  /* 0x000000000000791b */ /* 0x003fe20003800000 */
.L_x_1592:
        /* <DEDUP_REMOVED lines=14> */
.L_x_1593:
[----:B------:R-:W-:Y:S02]  /*1a450*/  IMAD.MOV.U32 R13, RZ, RZ, R23 ;  /* 0x000000ffff0d7224 */ /* 0x000fe400078e0017 */
[----:B------:R-:W-:Y:S02]  /*1a460*/  IMAD.MOV.U32 R12, RZ, RZ, 0x4 ;  /* 0x00000004ff0c7424 */ /* 0x000fe400078e00ff */
[----:B------:R-:W-:-:S07]  /*1a470*/  IMAD.MOV.U32 R2, RZ, RZ, R14 ;  /* 0x000000ffff027224 */ /* 0x000fce00078e000e */
[----:B------:R-:W-:Y:S05]  /*1a480*/  WARPSYNC.COLLECTIVE R15, `(.L_x_1594) ;  /* 0x000000000f087348 */ /* 0x000fea0003c00000 */
[----:B------:R0:W1:Y:S02]  /*1a490*/  SHFL.IDX P6, R14, R13, R12, R11 ;  /* 0x0000000c0d0e7389 */ /* 0x00006400000c000b */
[----:B01----:R-:W-:Y:S01]  /*1a4a0*/  ENDCOLLECTIVE ;  /* 0x000000000000791b */ /* 0x003fe20003800000 */
.L_x_1594:
        /* <DEDUP_REMOVED lines=14> */
.L_x_1595:
[----:B------:R-:W-:Y:S02]  /*1a590*/  IMAD.MOV.U32 R13, RZ, RZ, R23 ;  /* 0x000000ffff0d7224 */ /* 0x000fe400078e0017 */
[----:B------:R-:W-:Y:S02]  /*1a5a0*/  IMAD.MOV.U32 R12, RZ, RZ, 0x5 ;  /* 0x00000005ff0c7424 */ /* 0x000fe400078e00ff */
[----:B------:R-:W-:-:S07]  /*1a5b0*/  IMAD.MOV.U32 R2, RZ, RZ, R14 ;  /* 0x000000ffff027224 */ /* 0x000fce00078e000e */
[----:B------:R-:W-:Y:S05]  /*1a5c0*/  WARPSYNC.COLLECTIVE R15, `(.L_x_1596) ;  /* 0x000000000f087348 */ /* 0x000fea0003c00000 */
[----:B------:R0:W1:Y:S02]  /*1a5d0*/  SHFL.IDX P6, R14, R13, R12, R11 ;  /* 0x0000000c0d0e7389 */ /* 0x00006400000c000b */
[----:B01----:R-:W-:Y:S01]  /*1a5e0*/  ENDCOLLECTIVE ;  /* 0x000000000000791b */ /* 0x003fe20003800000 */
.L_x_1596:
        /* <DEDUP_REMOVED lines=14> */
.L_x_1597:
[----:B------:R-:W-:Y:S02]  /*1a6d0*/  IMAD.MOV.U32 R13, RZ, RZ, R23 ;  /* 0x000000ffff0d7224 */ /* 0x000fe400078e0017 */
[----:B------:R-:W-:Y:S02]  /*1a6e0*/  IMAD.MOV.U32 R12, RZ, RZ, 0x6 ;  /* 0x00000006ff0c7424 */ /* 0x000fe400078e00ff */
[----:B------:R-:W-:-:S07]  /*1a6f0*/  IMAD.MOV.U32 R2, RZ, RZ, R14 ;  /* 0x000000ffff027224 */ /* 0x000fce00078e000e */
[----:B------:R-:W-:Y:S05]  /*1a700*/  WARPSYNC.COLLECTIVE R15, `(.L_x_1598) ;  /* 0x000000000f087348 */ /* 0x000fea0003c00000 */
[----:B------:R0:W1:Y:S02]  /*1a710*/  SHFL.IDX P6, R14, R13, R12, R11 ;  /* 0x0000000c0d0e7389 */ /* 0x00006400000c000b */
[----:B01----:R-:W-:Y:S01]  /*1a720*/  ENDCOLLECTIVE ;  /* 0x000000000000791b */ /* 0x003fe20003800000 */
.L_x_1598:
        /* <DEDUP_REMOVED lines=14> */
.L_x_1599:
[----:B------:R-:W-:Y:S02]  /*1a810*/  IMAD.MOV.U32 R13, RZ, RZ, R23 ;  /* 0x000000ffff0d7224 */ /* 0x000fe400078e0017 */
[----:B------:R-:W-:Y:S02]  /*1a820*/  IMAD.MOV.U32 R12, RZ, RZ, 0x7 ;  /* 0x00000007ff0c7424 */ /* 0x000fe400078e00ff */
[----:B------:R-:W-:-:S07]  /*1a830*/  IMAD.MOV.U32 R2, RZ, RZ, R14 ;  /* 0x000000ffff027224 */ /* 0x000fce00078e000e */
[----:B------:R-:W-:Y:S05]  /*1a840*/  WARPSYNC.COLLECTIVE R15, `(.L_x_1600) ;  /* 0x000000000f087348 */ /* 0x000fea0003c00000 */
[----:B------:R0:W1:Y:S02]  /*1a850*/  SHFL.IDX P6, R14, R13, R12, R11 ;  /* 0x0000000c0d0e7389 */ /* 0x00006400000c000b */
[----:B01----:R-:W-:Y:S01]  /*1a860*/  ENDCOLLECTIVE ;  /* 0x000000000000791b */ /* 0x003fe20003800000 */
.L_x_1600:
        /* <DEDUP_REMOVED lines=13> */
.L_x_1601:
[----:B------:R-:W-:Y:S01]  /*1a940*/  @!PT LDS RZ, [RZ] ;  /* 0x00000000fffff984 */ /* 0x000fe20000000800 */
[----:B------:R-:W-:Y:S01]  /*1a950*/  @!PT LDS RZ, [RZ] ;  /* 0x00000000fffff984 */ /* 0x000fe20000000800 */
[----:B------:R-:W-:Y:S01]  /*1a960*/  @!PT LDS RZ, [RZ] ;  /* 0x00000000fffff984 */ /* 0x000fe20000000800 */
[----:B------:R1:W-:Y:S01]  /*1a970*/  LDGSTS.E.BYPASS.LTC128B.128 [R7+0x7400], desc[UR54][R2.64+0x80], !P0 ;  /* 0x0740008002077fae */ /* 0x0003e2000c101d76 */
[----:B------:R-:W-:Y:S05]  /*1a980*/  BRA `(.L_x_1602) ;  /* 0xffffffb400d87947 */ /* 0x000fea000383ffff */
.L_x_1493:
[----:B0-----:R0:W1:Y:S02]  /*1a990*/  SYNCS.PHASECHK.TRANS64.TRYWAIT P0, [R0+URZ+0x28860], R3 ;  /* 0x02886003000075a7 */ /* 0x001064000800017f */
[----:B-1----:R-:W-:Y:S05]  /*1a9a0*/  @!P0 NANOSLEEP.SYNCS 0x989680 ;  /* 0x009896800000895d */ /* 0x002fea0003900000 */
[----:B------:R-:W1:Y:S02]  /*1a9b0*/  @!P0 SYNCS.PHASECHK.TRANS64 P0, [R0+URZ+0x28860], R3 ;  /* 0x02886003000085a7 */ /* 0x000e64000800007f */
[----:B-1----:R-:W-:Y:S05]  /*1a9c0*/  @!P0 BRA `(.L_x_1493) ;  /* 0xfffffffc00f08947 */ /* 0x002fea000383ffff */
[----:B------:R-:W-:Y:S05]  /*1a9d0*/  BRA `(.L_x_1603) ;  /* 0xffffffb800f47947 */ /* 0x000fea000383ffff */
.L_x_1494:
        /* <DEDUP_REMOVED lines=8> */
.L_x_1605:
[----:B------:R-:W-:Y:S05]  /*1aa60*/  BSYNC B0 ;  /* 0x0000000000007941 */ /* 0x000fea0003800000 */
.L_x_1604:
        /* <DEDUP_REMOVED lines=9> */
.L_x_1606:
[----:B------:R-:W-:Y:S01]  /*1ab00*/  ULDC UR4, c[0x0][0x2f4] ;  /* 0x0000bd0000047ab9 */ /* 0x000fe20000000800 */
[----:B------:R-:W-:Y:S01]  /*1ab10*/  IMAD R4, R9, 0x2, R22 ;  /* 0x0000000209047824 */ /* 0x000fe200078e0216 */
[----:B------:R-:W-:Y:S02]  /*1ab20*/  ISETP.GE.AND P1, PT, R30, UR4, PT ;  /* 0x000000041e007c0c */ /* 0x000fe4000bf26270 */
[----:B------:R-:W-:Y:S02]  /*1ab30*/  ISETP.GE.AND P0, PT, R29, UR4, PT ;  /* 0x000000041d007c0c */ /* 0x000fe4000bf06270 */
[C---:B------:R-:W-:Y:S02]  /*1ab40*/  ISETP.LT.OR P3, PT, R6.reuse, 0x1, P1 ;  /* 0x000000010600780c */ /* 0x040fe40000f61670 */
[----:B------:R-:W-:Y:S01]  /*1ab50*/  ISETP.LT.OR P4, PT, R6, 0x1, P0 ;  /* 0x000000010600780c */ /* 0x000fe20000781670 */
[----:B------:R-:W-:Y:S02]  /*1ab60*/  IMAD.MOV.U32 R13, RZ, RZ, R23 ;  /* 0x000000ffff0d7224 */ /* 0x000fe400078e0017 */
[----:B------:R-:W-:Y:S01]  /*1ab70*/  IMAD.MOV.U32 R12, RZ, RZ, 0x1 ;  /* 0x00000001ff0c7424 */ /* 0x000fe200078e00ff */
[----:B------:R-:W-:-:S13]  /*1ab80*/  IADD3 R2, P2, R14, R5, RZ ;  /* 0x000000050e027210 */ /* 0x000fda0007f5e0ff */
[----:B------:R-:W-:Y:S05]  /*1ab90*/  WARPSYNC.COLLECTIVE R15, `(.L_x_1607) ;  /* 0x000000000f087348 */ /* 0x000fea0003c00000 */
[----:B------:R0:W1:Y:S02]  /*1aba0*/  SHFL.IDX P6, R14, R13, R12, R11 ;  /* 0x0000000c0d0e7389 */ /* 0x00006400000c000b */
[----:B01----:R-:W-:Y:S01]  /*1abb0*/  ENDCOLLECTIVE ;  /* 0x000000000000791b */ /* 0x003fe20003800000 */
.L_x_1607:
        /* <DEDUP_REMOVED lines=13> */
.L_x_1608:
[----:B------:R-:W-:Y:S02]  /*1ac90*/  IMAD.MOV.U32 R13, RZ, RZ, R23 ;  /* 0x000000ffff0d7224 */ /* 0x000fe400078e0017 */
[----:B------:R-:W-:Y:S02]  /*1aca0*/  IMAD.MOV.U32 R12, RZ, RZ, 0x2 ;  /* 0x00000002ff0c7424 */ /* 0x000fe400078e00ff */
[----:B------:R-:W-:-:S07]  /*1acb0*/  IMAD.MOV.U32 R10, RZ, RZ, R14 ;  /* 0x000000ffff0a7224 */ /* 0x000fce00078e000e */
[----:B------:R-:W-:Y:S05]  /*1acc0*/  WARPSYNC.COLLECTIVE R15, `(.L_x_1609) ;  /* 0x000000000f087348 */ /* 0x000fea0003c00000 */
[----:B------:R0:W1:Y:S02]  /*1acd0*/  SHFL.IDX P6, R14, R13, R12, R11 ;  /* 0x0000000c0d0e7389 */ /* 0x00006400000c000b */
[----:B01----:R-:W-:Y:S01]  /*1ace0*/  ENDCOLLECTIVE ;  /* 0x000000000000791b */ /* 0x003fe20003800000 */
.L_x_1609:
[----:B------:R-:W-:-:S05]  /*1acf0*/  IADD3 R2, P2, R10, R5, RZ ;  /* 0x000000050a027210 */ /* 0x000fca0007f5e0ff */
[----:B------:R-:W-:-:S05]  /*1ad00*/  IMAD.X R3, RZ, RZ, R7, P2 ;  /* 0x000000ffff037224 */ /* 0x000fca00010e0607 */
[----:B------:R-:W-:Y:S01]  /*1ad10*/  @!PT LDS RZ, [RZ] ;  /* 0x00000000fffff984 */ /* 0x000fe20000000800 */
[----:B------:R-:W-:Y:S01]  /*1ad20*/  @!PT LDS RZ, [RZ] ;  /* 0x00000000fffff984 */ /* 0x000fe20000000800 */
[----:B------:R-:W-:Y:S01]  /*1ad30*/  @!PT LDS RZ, [RZ] ;  /* 0x00000000fffff984 */ /* 0x000fe20000000800 */
[----:B------:R0:W-:Y:S01]  /*1ad40*/  LDGSTS.E.BYPASS.LTC128B.128 [R4+0xc00], desc[UR54][R2.64], !P3 ;  /* 0x00c0000002047fae */ /* 0x0001e2000d901d76 */
[----:B------:R-:W-:Y:S01]  /*1ad50*/  IMAD.MOV.U32 R13, RZ, RZ, R17 ;  /* 0x000000ffff0d7224 */ /* 0x000fe200078e0011 */
[C---:B------:R-:W-:Y:S02]  /*1ad60*/  ISETP.LT.OR P3, PT, R6.reuse, 0x21, P1 ;  /* 0x000000210600780c */ /* 0x040fe40000f61670 */
[----:B------:R0:W-:Y:S01]  /*1ad70*/  LDGSTS.E.BYPASS.LTC128B.128 [R4+0x4c00], desc[UR54][R2.64+0x80], !P4 ;  /* 0x04c0008002047fae */ /* 0x0001e2000e101d76 */
[----:B------:R-:W-:Y:S01]  /*1ad80*/  ISETP.LT.OR P4, PT, R6, 0x21, P0 ;  /* 0x000000210600780c */ /* 0x000fe20000781670 */
[----:B------:R-:W-:-:S12]  /*1ad90*/  IMAD.MOV.U32 R8, RZ, RZ, R14 ;  /* 0x000000ffff087224 */ /* 0x000fd800078e000e */
[----:B0-----:R-:W-:Y:S05]  /*1ada0*/  WARPSYNC.COLLECTIVE R15, `(.L_x_1610) ;  /* 0x000000000f087348 */ /* 0x001fea0003c00000 */
[----:B------:R1:W2:Y:S02]  /*1adb0*/  SHFL.IDX P6, R14, R13, R12, R11 ;  /* 0x0000000c0d0e7389 */ /* 0x0002a400000c000b */
[----:B012---:R-:W-:Y:S01]  /*1adc0*/  ENDCOLLECTIVE ;  /* 0x000000000000791b */ /* 0x007fe20003800000 */
.L_x_1610:
[----:B------:R-:W-:Y:S02]  /*1add0*/  IMAD.MOV.U32 R13, RZ, RZ, R23 ;  /* 0x000000ffff0d7224 */ /* 0x000fe400078e0017 */
[----:B------:R-:W-:Y:S01]  /*1ade0*/  IMAD.MOV.U32 R12, RZ, RZ, 0x3 ;  /* 0x00000003ff0c7424 */ /* 0x000fe200078e00ff */
[----:B------:R-:W-:-:S13]  /*1adf0*/  IADD3 R2, P2, R14, R5, RZ ;  /* 0x000000050e027210 */ /* 0x000fda0007f5e0ff */
[----:B------:R-:W-:Y:S05]  /*1ae00*/  WARPSYNC.COLLECTIVE R15, `(.L_x_1611) ;  /* 0x000000000f087348 */ /* 0x000fea0003c00000 */
[----:B------:R0:W1:Y:S02]  /*1ae10*/  SHFL.IDX P6, R14, R13, R12, R11 ;  /* 0x0000000c0d0e7389 */ /* 0x00006400000c000b */
[----:B01----:R-:W-:Y:S01]  /*1ae20*/  ENDCOLLECTIVE ;  /* 0x000000000000791b */ /* 0x003fe20003800000 */
.L_x_1611:
        /* <DEDUP_REMOVED lines=13> */
.L_x_1612:
[----:B------:R-:W-:Y:S02]  /*1af00*/  IMAD.MOV.U32 R13, RZ, RZ, R23 ;  /* 0x000000ffff0d7224 */ /* 0x000fe400078e0017 */
[----:B------:R-:W-:Y:S01]  /*1af10*/  IMAD.MOV.U32 R12, RZ, RZ, 0x4 ;  /* 0x00000004ff0c7424 */ /* 0x000fe200078e00ff */
[----:B------:R-:W-:-:S13]  /*1af20*/  IADD3 R2, P2, R14, R5, RZ ;  /* 0x000000050e027210 */ /* 0x000fda0007f5e0ff */
[----:B------:R-:W-:Y:S05]  /*1af30*/  WARPSYNC.COLLECTIVE R15, `(.L_x_1613) ;  /* 0x000000000f087348 */ /* 0x000fea0003c00000 */
[----:B------:R0:W1:Y:S02]  /*1af40*/  SHFL.IDX P6, R14, R13, R12, R11 ;  /* 0x0000000c0d0e7389 */ /* 0x00006400000c000b */
[----:B01----:R-:W-:Y:S01]  /*1af50*/  ENDCOLLECTIVE ;  /* 0x000000000000791b */ /* 0x003fe20003800000 */
.L_x_1613:
        /* <DEDUP_REMOVED lines=13> */
.L_x_1614:
[----:B------:R-:W-:Y:S02]  /*1b030*/  IMAD.MOV.U32 R13, RZ, RZ, R23 ;  /* 0x000000ffff0d7224 */ /* 0x000fe400078e0017 */
[----:B------:R-:W-:Y:S02]  /*1b040*/  IMAD.MOV.U32 R12, RZ, RZ, 0x5 ;  /* 0x00000005ff0c7424 */ /* 0x000fe400078e00ff */
[----:B------:R-:W-:-:S07]  /*1b050*/  IMAD.MOV.U32 R10, RZ, RZ, R14 ;  /* 0x000000ffff0a7224 */ /* 0x000fce00078e000e */
[----:B------:R-:W-:Y:S05]  /*1b060*/  WARPSYNC.COLLECTIVE R15, `(.L_x_1615) ;  /* 0x000000000f087348 */ /* 0x000fea0003c00000 */
[----:B------:R0:W1:Y:S02]  /*1b070*/  SHFL.IDX P6, R14, R13, R12, R11 ;  /* 0x0000000c0d0e7389 */ /* 0x00006400000c000b */
[----:B01----:R-:W-:Y:S01]  /*1b080*/  ENDCOLLECTIVE ;  /* 0x000000000000791b */ /* 0x003fe20003800000 */
.L_x_1615:
        /* <DEDUP_REMOVED lines=14> */
.L_x_1616:
[----:B------:R-:W-:Y:S02]  /*1b170*/  IMAD.MOV.U32 R13, RZ, RZ, R23 ;  /* 0x000000ffff0d7224 */ /* 0x000fe400078e0017 */
[----:B------:R-:W-:Y:S01]  /*1b180*/  IMAD.MOV.U32 R12, RZ, RZ, 0x6 ;  /* 0x00000006ff0c7424 */ /* 0x000fe200078e00ff */
[----:B------:R-:W-:-:S13]  /*1b190*/  IADD3 R2, P2, R14, R5, RZ ;  /* 0x000000050e027210 */ /* 0x000fda0007f5e0ff */
[----:B------:R-:W-:Y:S05]  /*1b1a0*/  WARPSYNC.COLLECTIVE R15, `(.L_x_1617) ;  /* 0x000000000f087348 */ /* 0x000fea0003c00000 */
[----:B------:R0:W1:Y:S02]  /*1b1b0*/  SHFL.IDX P6, R14, R13, R12, R11 ;  /* 0x0000000c0d0e7389 */ /* 0x00006400000c000b */
[----:B01----:R-:W-:Y:S01]  /*1b1c0*/  ENDCOLLECTIVE ;  /* 0x000000000000791b */ /* 0x003fe20003800000 */
.L_x_1617:
        /* <DEDUP_REMOVED lines=13> */
.L_x_1618:
[----:B------:R-:W-:Y:S02]  /*1b2a0*/  IMAD.MOV.U32 R13, RZ, RZ, R23 ;  /* 0x000000ffff0d7224 */ /* 0x000fe400078e0017 */
[----:B------:R-:W-:Y:S02]  /*1b2b0*/  IMAD.MOV.U32 R12, RZ, RZ, 0x7 ;  /* 0x00000007ff0c7424 */ /* 0x000fe400078e00ff */
[----:B------:R-:W-:-:S07]  /*1b2c0*/  IMAD.MOV.U32 R10, RZ, RZ, R14 ;  /* 0x000000ffff0a7224 */ /* 0x000fce00078e000e */
[----:B------:R-:W-:Y:S05]  /*1b2d0*/  WARPSYNC.COLLECTIVE R15, `(.L_x_1619) ;  /* 0x000000000f087348 */ /* 0x000fea0003c00000 */
[----:B------:R0:W1:Y:S02]  /*1b2e0*/  SHFL.IDX P6, R14, R13, R12, R11 ;  /* 0x0000000c0d0e7389 */ /* 0x00006400000c000b */
[----:B01----:R-:W-:Y:S01]  /*1b2f0*/  ENDCOLLECTIVE ;  /* 0x000000000000791b */ /* 0x003fe20003800000 */
.L_x_1619:
        /* <DEDUP_REMOVED lines=12> */
.L_x_1620:
[----:B------:R-:W-:Y:S05]  /*1b3c0*/  BRA `(.L_x_1621) ;  /* 0xffffffb400947947 */ /* 0x000fea000383ffff */
.L_x_1499:
        /* <DEDUP_REMOVED lines=8> */
.L_x_1623:
[----:B------:R-:W-:Y:S05]  /*1b450*/  BSYNC B0 ;  /* 0x0000000000007941 */ /* 0x000fea0003800000 */
.L_x_1622:
[----:B------:R-:W-:Y:S02]  /*1b460*/  IMAD.MOV.U32 R13, RZ, RZ, R16 ;  /* 0x000000ffff0d7224 */ /* 0x000fe400078e0010 */
[----:B------:R-:W-:Y:S02]  /*1b470*/  IMAD.MOV.U32 R12, RZ, RZ, 0x1 ;  /* 0x00000001ff0c7424 */ /* 0x000fe400078e00ff */
[----:B------:R-:W-:Y:S02]  /*1b480*/  IMAD.MOV.U32 R11, RZ, RZ, 0x1f ;  /* 0x0000001fff0b7424 */ /* 0x000fe400078e00ff */
[----:B------:R-:W-:Y:S02]  /*1b490*/  IMAD.MOV.U32 R15, RZ, RZ, -0x1 ;  /* 0xffffffffff0f7424 */ /* 0x000fe400078e00ff */
[----:B------:R-:W-:Y:S02]  /*1b4a0*/  IMAD.IADD R7, R19, 0x1, R8 ;  /* 0x0000000113077824 */ /* 0x000fe400078e0208 */
[----:B------:R-:W-:-:S07]  /*1b4b0*/  IMAD.MOV.U32 R5, RZ, RZ, R14 ;  /* 0x000000ffff057224 */ /* 0x000fce00078e000e */
[----:B------:R-:W-:Y:S05]  /*1b4c0*/  WARPSYNC.COLLECTIVE R15, `(.L_x_1624) ;  /* 0x000000000f087348 */ /* 0x000fea0003c00000 */
[----:B------:R0:W1:Y:S02]  /*1b4d0*/  SHFL.IDX P6, R14, R13, R12, R11 ;  /* 0x0000000c0d0e7389 */ /* 0x00006400000c000b */
[----:B01----:R-:W-:Y:S01]  /*1b4e0*/  ENDCOLLECTIVE ;  /* 0x000000000000791b */ /* 0x003fe20003800000 */
.L_x_1624:
        /* <DEDUP_REMOVED lines=11> */
[C---:B------:R-:W-:Y:S01]  /*1b5a0*/  ISETP.GE.U32.AND P5, PT, R8.reuse, 0x10, PT ;  /* 0x000000100800780c */ /* 0x040fe20003fa6070 */
[----:B--2---:R-:W-:Y:S01]  /*1b5b0*/  @!P1 IMAD.MOV.U32 R4, RZ, RZ, R2 ;  /* 0x000000ffff049224 */ /* 0x004fe200078e0002 */
[----:B------:R-:W-:-:S03]  /*1b5c0*/  ISETP.NE.AND P1, PT, R8, RZ, PT ;  /* 0x000000ff0800720c */ /* 0x000fc60003f25270 */
[----:B------:R-:W-:-:S10]  /*1b5d0*/  IMAD.MOV.U32 R13, RZ, RZ, R4 ;  /* 0x000000ffff0d7224 */ /* 0x000fd400078e0004 */
[----:B------:R-:W-:Y:S05]  /*1b5e0*/  WARPSYNC.COLLECTIVE R15, `(.L_x_1625) ;  /* 0x000000000f087348 */ /* 0x000fea0003c00000 */
[----:B------:R0:W1:Y:S02]  /*1b5f0*/  SHFL.UP P6, R14, R13, R12, R11 ;  /* 0x0400000c0d0e7389 */ /* 0x00006400000c000b */
[----:B01----:R-:W-:Y:S01]  /*1b600*/  ENDCOLLECTIVE ;  /* 0x000000000000791b */ /* 0x003fe20003800000 */
.L_x_1625:
[----:B------:R-:W-:Y:S01]  /*1b610*/  IMAD.MOV.U32 R12, RZ, RZ, 0x2 ;  /* 0x00000002ff0c7424 */ /* 0x000fe200078e00ff */
[----:B------:R-:W-:-:S05]  /*1b620*/  SEL R7, R14, RZ, P1 ;  /* 0x000000ff0e077207 */ /* 0x000fca0000800000 */
[----:B------:R-:W-:-:S04]  /*1b630*/  IMAD.IADD R6, R4, 0x1, R7 ;  /* 0x0000000104067824 */ /* 0x000fc800078e0207 */
[----:B------:R-:W-:-:S07]  /*1b640*/  IMAD.MOV.U32 R13, RZ, RZ, R6 ;  /* 0x000000ffff0d7224 */ /* 0x000fce00078e0006 */
[----:B------:R-:W-:Y:S05]  /*1b650*/  WARPSYNC.COLLECTIVE R15, `(.L_x_1626) ;  /* 0x000000000f087348 */ /* 0x000fea0003c00000 */
[----:B------:R0:W1:Y:S02]  /*1b660*/  SHFL.UP P6, R14, R13, R12, R11 ;  /* 0x0400000c0d0e7389 */ /* 0x00006400000c000b */
[----:B01----:R-:W-:Y:S01]  /*1b670*/  ENDCOLLECTIVE ;  /* 0x000000000000791b */ /* 0x003fe20003800000 */
.L_x_1626:
[----:B------:R-:W-:Y:S01]  /*1b680*/  IMAD.MOV.U32 R12, RZ, RZ, 0x4 ;  /* 0x00000004ff0c7424 */ /* 0x000fe200078e00ff */
[----:B------:R-:W-:-:S05]  /*1b690*/  SEL R7, R14, RZ, P2 ;  /* 0x000000ff0e077207 */ /* 0x000fca0001000000 */
[----:B------:R-:W-:-:S04]  /*1b6a0*/  IMAD.IADD R7, R6, 0x1, R7 ;  /* 0x0000000106077824 */ /* 0x000fc800078e0207 */
[----:B------:R-:W-:-:S07]  /*1b6b0*/  IMAD.MOV.U32 R13, RZ, RZ, R7 ;  /* 0x000000ffff0d7224 */ /* 0x000fce00078e0007 */
[----:B------:R-:W-:Y:S05]  /*1b6c0*/  WARPSYNC.COLLECTIVE R15, `(.L_x_1627) ;  /* 0x000000000f087348 */ /* 0x000fea0003c00000 */
[----:B------:R0:W1:Y:S02]  /*1b6d0*/  SHFL.UP P6, R14, R13, R12, R11 ;  /* 0x0400000c0d0e7389 */ /* 0x00006400000c000b */
[----:B01----:R-:W-:Y:S01]  /*1b6e0*/  ENDCOLLECTIVE ;  /* 0x000000000000791b */ /* 0x003fe20003800000 */
.L_x_1627:
[----:B------:R-:W-:Y:S01]  /*1b6f0*/  IMAD.MOV.U32 R12, RZ, RZ, 0x8 ;  /* 0x00000008ff0c7424 */ /* 0x000fe200078e00ff */
[----:B------:R-:W-:-:S05]  /*1b700*/  SEL R2, R14, RZ, P3 ;  /* 0x000000ff0e027207 */ /* 0x000fca0001800000 */
[----:B------:R-:W-:-:S04]  /*1b710*/  IMAD.IADD R2, R7, 0x1, R2 ;  /* 0x0000000107027824 */ /* 0x000fc800078e0202 */
[----:B------:R-:W-:-:S07]  /*1b720*/  IMAD.MOV.U32 R13, RZ, RZ, R2 ;  /* 0x000000ffff0d7224 */ /* 0x000fce00078e0002 */
[----:B------:R-:W-:Y:S05]  /*1b730*/  WARPSYNC.COLLECTIVE R15, `(.L_x_1628) ;  /* 0x000000000f087348 */ /* 0x000fea0003c00000 */
[----:B------:R0:W1:Y:S02]  /*1b740*/  SHFL.UP P6, R14, R13, R12, R11 ;  /* 0x0400000c0d0e7389 */ /* 0x00006400000c000b */
[----:B01----:R-:W-:Y:S01]  /*1b750*/  ENDCOLLECTIVE ;  /* 0x000000000000791b */ /* 0x003fe20003800000 */
.L_x_1628:
[----:B------:R-:W-:Y:S01]  /*1b760*/  IMAD.MOV.U32 R12, RZ, RZ, 0x10 ;  /* 0x00000010ff0c7424 */ /* 0x000fe200078e00ff */
[----:B------:R-:W-:-:S05]  /*1b770*/  SEL R3, R14, RZ, P4 ;  /* 0x000000ff0e037207 */ /* 0x000fca0002000000 */
[----:B------:R-:W-:-:S04]  /*1b780*/  IMAD.IADD R3, R2, 0x1, R3 ;  /* 0x0000000102037824 */ /* 0x000fc800078e0203 */
[----:B------:R-:W-:-:S07]  /*1b790*/  IMAD.MOV.U32 R13, RZ, RZ, R3 ;  /* 0x000000ffff0d7224 */ /* 0x000fce00078e0003 */
[----:B------:R-:W-:Y:S05]  /*1b7a0*/  WARPSYNC.COLLECTIVE R15, `(.L_x_1629) ;  /* 0x000000000f087348 */ /* 0x000fea0003c00000 */
[----:B------:R0:W1:Y:S02]  /*1b7b0*/  SHFL.UP P6, R14, R13, R12, R11 ;  /* 0x0400000c0d0e7389 */ /* 0x00006400000c000b */
[----:B01----:R-:W-:Y:S01]  /*1b7c0*/  ENDCOLLECTIVE ;  /* 0x000000000000791b */ /* 0x003fe20003800000 */
.L_x_1629:
        /* <DEDUP_REMOVED lines=8> */
.L_x_1630:
[----:B------:R-:W-:Y:S05]  /*1b850*/  BRA `(.L_x_1631) ;  /* 0xffffffb400a07947 */ /* 0x000fea000383ffff */
.L_x_1504:
[----:B------:R-:W-:Y:S01]  /*1b860*/  BSSY B0, `(.L_x_1632) ;  /* 0x0000008000007945 */ /* 0x000fe20003800000 */
[----:B-----5:R-:W-:Y:S02]  /*1b870*/  IMAD.MOV.U32 R13, RZ, RZ, R4 ;  /* 0x000000ffff0d7224 */ /* 0x020fe400078e0004 */
[----:B------:R-:W-:Y:S02]  /*1b880*/  IMAD.MOV.U32 R12, RZ, RZ, 0x1 ;  /* 0x00000001ff0c7424 */ /* 0x000fe400078e00ff */
[----:B------:R-:W-:Y:S02]  /*1b890*/  IMAD.MOV.U32 R11, RZ, RZ, RZ ;  /* 0x000000ffff0b7224 */ /* 0x000fe400078e00ff */
[----:B------:R-:W-:-:S07]  /*1b8a0*/  IMAD.MOV.U32 R15, RZ, RZ, -0x1 ;  /* 0xffffffffff0f7424 */ /* 0x000fce00078e00ff */
[----:B012---:R-:W-:Y:S05]  /*1b8b0*/  WARPSYNC.COLLECTIVE R15, `(.L_x_1633) ;  /* 0x000000000f087348 */ /* 0x007fea0003c00000 */
[----:B------:R3:W4:Y:S02]  /*1b8c0*/  SHFL.UP P6, R14, R13, R12, R11 ;  /* 0x0400000c0d0e7389 */ /* 0x00072400000c000b */
[----:B01234-:R-:W-:Y:S01]  /*1b8d0*/  ENDCOLLECTIVE ;  /* 0x000000000000791b */ /* 0x01ffe20003800000 */
.L_x_1633:
[----:B------:R-:W-:Y:S05]  /*1b8e0*/  BSYNC B0 ;  /* 0x0000000000007941 */ /* 0x000fea0003800000 */
.L_x_1632:
[----:B------:R-:W-:Y:S01]  /*1b8f0*/  SEL R13, R14, RZ, P1 ;  /* 0x000000ff0e0d7207 */ /* 0x000fe20000800000 */
[----:B------:R-:W-:Y:S02]  /*1b900*/  IMAD.MOV.U32 R12, RZ, RZ, 0x2 ;  /* 0x00000002ff0c7424 */ /* 0x000fe400078e00ff */
[----:B------:R-:W-:Y:S02]  /*1b910*/  IMAD.MOV.U32 R11, RZ, RZ, RZ ;  /* 0x000000ffff0b7224 */ /* 0x000fe400078e00ff */
[----:B------:R-:W-:Y:S02]  /*1b920*/  IMAD.IADD R13, R4, 0x1, R13 ;  /* 0x00000001040d7824 */ /* 0x000fe400078e020d */
[----:B------:R-:W-:-:S07]  /*1b930*/  IMAD.MOV.U32 R15, RZ, RZ, -0x1 ;  /* 0xffffffffff0f7424 */ /* 0x000fce00078e00ff */
[----:B------:R-:W-:Y:S05]  /*1b940*/  WARPSYNC.COLLECTIVE R15, `(.L_x_1634) ;  /* 0x000000000f087348 */ /* 0x000fea0003c00000 */
[----:B------:R0:W1:Y:S02]  /*1b950*/  SHFL.UP P6, R14, R13, R12, R11 ;  /* 0x0400000c0d0e7389 */ /* 0x00006400000c000b */
[----:B01----:R-:W-:Y:S01]  /*1b960*/  ENDCOLLECTIVE ;  /* 0x000000000000791b */ /* 0x003fe20003800000 */
.L_x_1634:
[----:B------:R-:W-:Y:S01]  /*1b970*/  IMAD.MOV.U32 R12, RZ, RZ, 0x4 ;  /* 0x00000004ff0c7424 */ /* 0x000fe200078e00ff */
[----:B------:R-:W-:-:S05]  /*1b980*/  SEL R0, R14, RZ, P2 ;  /* 0x000000ff0e007207 */ /* 0x000fca0001000000 */
[----:B------:R-:W-:-:S04]  /*1b990*/  IMAD.IADD R0, R13, 0x1, R0 ;  /* 0x000000010d007824 */ /* 0x000fc800078e0200 */
[----:B------:R-:W-:-:S07]  /*1b9a0*/  IMAD.MOV.U32 R13, RZ, RZ, R0 ;  /* 0x000000ffff0d7224 */ /* 0x000fce00078e0000 */
[----:B------:R-:W-:Y:S05]  /*1b9b0*/  WARPSYNC.COLLECTIVE R15, `(.L_x_1635) ;  /* 0x000000000f087348 */ /* 0x000fea0003c00000 */
[----:B------:R0:W1:Y:S02]  /*1b9c0*/  SHFL.UP P6, R14, R13, R12, R11 ;  /* 0x0400000c0d0e7389 */ /* 0x00006400000c000b */
[----:B01----:R-:W-:Y:S01]  /*1b9d0*/  ENDCOLLECTIVE ;  /* 0x000000000000791b */ /* 0x003fe20003800000 */
.L_x_1635:
[----:B------:R-:W-:Y:S01]  /*1b9e0*/  IMAD.MOV.U32 R12, RZ, RZ, 0x8 ;  /* 0x00000008ff0c7424 */ /* 0x000fe200078e00ff */
[----:B------:R-:W-:-:S05]  /*1b9f0*/  SEL R3, R14, RZ, P3 ;  /* 0x000000ff0e037207 */ /* 0x000fca0001800000 */
[----:B------:R-:W-:-:S04]  /*1ba00*/  IMAD.IADD R2, R0, 0x1, R3 ;  /* 0x0000000100027824 */ /* 0x000fc800078e0203 */
[----:B------:R-:W-:-:S07]  /*1ba10*/  IMAD.MOV.U32 R13, RZ, RZ, R2 ;  /* 0x000000ffff0d7224 */ /* 0x000fce00078e0002 */
[----:B------:R-:W-:Y:S05]  /*1ba20*/  WARPSYNC.COLLECTIVE R15, `(.L_x_1636) ;  /* 0x000000000f087348 */ /* 0x000fea0003c00000 */
[----:B------:R0:W1:Y:S02]  /*1ba30*/  SHFL.UP P6, R14, R13, R12, R11 ;  /* 0x0400000c0d0e7389 */ /* 0x00006400000c000b */
[----:B01----:R-:W-:Y:S01]  /*1ba40*/  ENDCOLLECTIVE ;  /* 0x000000000000791b */ /* 0x003fe20003800000 */
.L_x_1636:
[----:B------:R-:W-:Y:S01]  /*1ba50*/  IMAD.MOV.U32 R12, RZ, RZ, 0x10 ;  /* 0x00000010ff0c7424 */ /* 0x000fe200078e00ff */
[----:B------:R-:W-:-:S05]  /*1ba60*/  SEL R3, R14, RZ, P4 ;  /* 0x000000ff0e037207 */ /* 0x000fca0002000000 */
[----:B------:R-:W-:-:S04]  /*1ba70*/  IMAD.IADD R3, R2, 0x1, R3 ;  /* 0x0000000102037824 */ /* 0x000fc800078e0203 */
[----:B------:R-:W-:-:S07]  /*1ba80*/  IMAD.MOV.U32 R13, RZ, RZ, R3 ;  /* 0x000000ffff0d7224 */ /* 0x000fce00078e0003 */
[----:B------:R-:W-:Y:S05]  /*1ba90*/  WARPSYNC.COLLECTIVE R15, `(.L_x_1637) ;  /* 0x000000000f087348 */ /* 0x000fea0003c00000 */
[----:B------:R0:W1:Y:S02]  /*1baa0*/  SHFL.UP P6, R14, R13, R12, R11 ;  /* 0x0400000c0d0e7389 */ /* 0x00006400000c000b */
[----:B01----:R-:W-:Y:S01]  /*1bab0*/  ENDCOLLECTIVE ;  /* 0x000000000000791b */ /* 0x003fe20003800000 */
.L_x_1637:
        /* <DEDUP_REMOVED lines=8> */
.L_x_1638:
[----:B------:R-:W-:Y:S05]  /*1bb40*/  BRA `(.L_x_1639) ;  /* 0xffffffb400807947 */ /* 0x000fea000383ffff */
.L_x_1506:
[----:B------:R-:W-:Y:S01]  /*1bb50*/  BSSY B0, `(.L_x_1640) ;  /* 0x0000006000007945 */ /* 0x000fe20003800000 */
[----:B------:R-:W-:Y:S01]  /*1bb60*/  PLOP3.LUT P6, PT, P6, PT, PT, 0x8, 0x0 ;  /* 0x000000000000781c */ /* 0x000fe200037ce170 */
[----:B------:R-:W-:-:S12]  /*1bb70*/  IMAD.MOV.U32 R15, RZ, RZ, -0x1 ;  /* 0xffffffffff0f7424 */ /* 0x000fd800078e00ff */
[----:B01----:R-:W-:Y:S05]  /*1bb80*/  WARPSYNC.COLLECTIVE R15, `(.L_x_1641) ;  /* 0x000000000f087348 */ /* 0x003fea0003c00000 */
[----:B------:R-:W-:Y:S01]  /*1bb90*/  VOTE.ANY R14, PT, P6 ;  /* 0x00000000000e7806 */ /* 0x000fe200030e0100 */
[----:B01----:R-:W-:Y:S06]  /*1bba0*/  ENDCOLLECTIVE ;  /* 0x000000000000791b */ /* 0x003fec0003800000 */
.L_x_1641:
[----:B------:R-:W-:Y:S05]  /*1bbb0*/  BSYNC B0 ;  /* 0x0000000000007941 */ /* 0x000fea0003800000 */
.L_x_1640:
        /* <DEDUP_REMOVED lines=9> */
.L_x_1642:
[----:B------:R-:W-:Y:S01]  /*1bc50*/  IMAD.MOV.U32 R4, RZ, RZ, R14 ;  /* 0x000000ffff047224 */ /* 0x000fe200078e000e */
[----:B------:R-:W-:Y:S06]  /*1bc60*/  BRA `(.L_x_1643) ;  /* 0xffffffb400707947 */ /* 0x000fec000383ffff */
.L_x_1508:
[----:B------:R-:W-:Y:S01]  /*1bc70*/  BSSY B0, `(.L_x_1644) ;  /* 0x0000007000007945 */ /* 0x000fe20003800000 */
[----:B------:R-:W-:Y:S02]  /*1bc80*/  IMAD.MOV.U32 R13, RZ, RZ, R6 ;  /* 0x000000ffff0d7224 */ /* 0x000fe400078e0006 */
[----:B------:R-:W-:Y:S02]  /*1bc90*/  IMAD.MOV.U32 R11, RZ, RZ, 0x1f ;  /* 0x0000001fff0b7424 */ /* 0x000fe400078e00ff */
[----:B------:R-:W-:-:S07]  /*1bca0*/  IMAD.MOV.U32 R15, RZ, RZ, -0x1 ;  /* 0xffffffffff0f7424 */ /* 0x000fce00078e00ff */
[----:B0123--:R-:W-:Y:S05]  /*1bcb0*/  WARPSYNC.COLLECTIVE R15, `(.L_x_1645) ;  /* 0x000000000f087348 */ /* 0x00ffea0003c00000 */
[----:B------:R4:W0:Y:S02]  /*1bcc0*/  SHFL.IDX P6, R14, R13, R12, R11 ;  /* 0x0000000c0d0e7389 */ /* 0x00082400000c000b */
[----:B01234-:R-:W-:Y:S01]  /*1bcd0*/  ENDCOLLECTIVE ;  /* 0x000000000000791b */ /* 0x01ffe20003800000 */
.L_x_1645:
[----:B------:R-:W-:Y:S05]  /*1bce0*/  BSYNC B0 ;  /* 0x0000000000007941 */ /* 0x000fea0003800000 */
.L_x_1644:
[----:B------:R-:W-:Y:S05]  /*1bcf0*/  BRA `(.L_x_1507) ;  /* 0xffffffb400687947 */ /* 0x000fea000383ffff */
.L_x_1512:
[----:B-1----:R1:W4:Y:S02]  /*1bd00*/  SYNCS.PHASECHK.TRANS64.TRYWAIT P0, [R7+URZ+0x28820], R0 ;  /* 0x02882000070075a7 */ /* 0x002324000800017f */
[----:B----4-:R-:W-:Y:S05]  /*1bd10*/  @!P0 NANOSLEEP.SYNCS 0x989680 ;  /* 0x009896800000895d */ /* 0x010fea0003900000 */
[----:B------:R-:W4:Y:S02]  /*1bd20*/  @!P0 SYNCS.PHASECHK.TRANS64 P0, [R7+URZ+0x28820], R0 ;  /* 0x02882000070085a7 */ /* 0x000f24000800007f */
[----:B----4-:R-:W-:Y:S05]  /*1bd30*/  @!P0 BRA `(.L_x_1512) ;  /* 0xfffffffc00f08947 */ /* 0x010fea000383ffff */
[----:B------:R-:W-:Y:S05]  /*1bd40*/  BRA `(.L_x_1646) ;  /* 0xffffffb800e07947 */ /* 0x000fea000383ffff */
.L_x_1513:
[----:B------:R-:W4:Y:S01]  /*1bd50*/  S2R R2, SR_TID.X ;  /* 0x0000000000027919 */ /* 0x000f220000002100 */
[----:B------:R-:W-:Y:S01]  /*1bd60*/  BSSY B0, `(.L_x_1647) ;  /* 0x000000a000007945 */ /* 0x000fe20003800000 */
[----:B------:R-:W-:Y:S02]  /*1bd70*/  IMAD.MOV.U32 R12, RZ, RZ, RZ ;  /* 0x000000ffff0c7224 */ /* 0x000fe400078e00ff */
[----:B------:R-:W-:Y:S02]  /*1bd80*/  IMAD.MOV.U32 R11, RZ, RZ, 0x1f ;  /* 0x0000001fff0b7424 */ /* 0x000fe400078e00ff */
[----:B------:R-:W-:Y:S01]  /*1bd90*/  IMAD.MOV.U32 R15, RZ, RZ, -0x1 ;  /* 0xffffffffff0f7424 */ /* 0x000fe200078e00ff */
[----:B----4-:R-:W-:-:S04]  /*1bda0*/  SHF.R.U32.HI R2, RZ, 0x5, R2 ;  /* 0x00000005ff027819 */ /* 0x010fc80000011602 */
[----:B------:R-:W-:-:S05]  /*1bdb0*/  LOP3.LUT R2, R2, 0x3, RZ, 0xc0, !PT ;  /* 0x0000000302027812 */ /* 0x000fca00078ec0ff */
[----:B------:R-:W-:-:S07]  /*1bdc0*/  IMAD.MOV.U32 R13, RZ, RZ, R2 ;  /* 0x000000ffff0d7224 */ /* 0x000fce00078e0002 */
[----:B0123--:R-:W-:Y:S05]  /*1bdd0*/  WARPSYNC.COLLECTIVE R15, `(.L_x_1648) ;  /* 0x000000000f087348 */ /* 0x00ffea0003c00000 */
[----:B------:R4:W0:Y:S02]  /*1bde0*/  SHFL.IDX P6, R14, R13, R12, R11 ;  /* 0x0000000c0d0e7389 */ /* 0x00082400000c000b */
[----:B01234-:R-:W-:Y:S01]  /*1bdf0*/  ENDCOLLECTIVE ;  /* 0x000000000000791b */ /* 0x01ffe20003800000 */
.L_x_1648:
[----:B------:R-:W-:Y:S05]  /*1be00*/  BSYNC B0 ;  /* 0x0000000000007941 */ /* 0x000fea0003800000 */
.L_x_1647:
[----:B------:R-:W-:Y:S05]  /*1be10*/  BRA `(.L_x_1649) ;  /* 0xffffffb800c87947 */ /* 0x000fea000383ffff */
.L_x_1516:
[----:B------:R-:W-:Y:S01]  /*1be20*/  BSSY B1, `(.L_x_1650) ;  /* 0x0000006000017945 */ /* 0x000fe20003800000 */
[----:B------:R-:W-:-:S07]  /*1be30*/  IMAD.MOV.U32 R15, RZ, RZ, -0x1 ;  /* 0xffffffffff0f7424 */ /* 0x000fce00078e00ff */
[----:B0123--:R-:W-:Y:S05]  /*1be40*/  WARPSYNC.COLLECTIVE R15, `(.L_x_1651) ;  /* 0x000000000f0c7348 */ /* 0x00ffea0003c00000 */
[----:B------:R-:W-:Y:S02]  /*1be50*/  ELECT P6, UR62, PT ;  /* 0x00000000003e782f */ /* 0x000fe400038c0000 */
[----:B------:R-:W-:Y:S01]  /*1be60*/  MOV R14, UR62 ;  /* 0x0000003e000e7c02 */ /* 0x000fe20008000f00 */
[----:B0123--:R-:W-:Y:S10]  /*1be70*/  ENDCOLLECTIVE ;  /* 0x000000000000791b */ /* 0x00fff40003800000 */
.L_x_1651:
[----:B------:R-:W-:Y:S05]  /*1be80*/  BSYNC B1 ;  /* 0x0000000000017941 */ /* 0x000fea0003800000 */
.L_x_1650:
[----:B------:R-:W-:Y:S05]  /*1be90*/  BRA `(.L_x_1652) ;  /* 0xffffffb800c07947 */ /* 0x000fea000383ffff */
.L_x_1518:
[----:B-1----:R1:W4:Y:S02]  /*1bea0*/  SYNCS.PHASECHK.TRANS64.TRYWAIT P1, [R5+URZ+0x28840], R0 ;  /* 0x02884000050075a7 */ /* 0x002324000802017f */
[----:B----4-:R-:W-:Y:S05]  /*1beb0*/  @!P1 NANOSLEEP.SYNCS 0x989680 ;  /* 0x009896800000995d */ /* 0x010fea0003900000 */
[----:B------:R-:W4:Y:S02]  /*1bec0*/  @!P1 SYNCS.PHASECHK.TRANS64 P1, [R5+URZ+0x28840], R0 ;  /* 0x02884000050095a7 */ /* 0x000f24000802007f */
[----:B----4-:R-:W-:Y:S05]  /*1bed0*/  @!P1 BRA `(.L_x_1518) ;  /* 0xfffffffc00f09947 */ /* 0x010fea000383ffff */
[----:B------:R-:W-:Y:S05]  /*1bee0*/  BRA `(.L_x_1653) ;  /* 0xffffffb800e07947 */ /* 0x000fea000383ffff */
.L_x_1520:
[----:B----4-:R4:W0:Y:S02]  /*1bef0*/  SYNCS.PHASECHK.TRANS64.TRYWAIT P1, [R3+URZ+0x28840], R2 ;  /* 0x02884002030075a7 */ /* 0x010824000802017f */
[----:B0-----:R-:W-:Y:S05]  /*1bf00*/  @!P1 NANOSLEEP.SYNCS 0x989680 ;  /* 0x009896800000995d */ /* 0x001fea0003900000 */
[----:B------:R-:W0:Y:S02]  /*1bf10*/  @!P1 SYNCS.PHASECHK.TRANS64 P1, [R3+URZ+0x28840], R2 ;  /* 0x02884002030095a7 */ /* 0x000e24000802007f */
[----:B0-----:R-:W-:Y:S05]  /*1bf20*/  @!P1 BRA `(.L_x_1520) ;  /* 0xfffffffc00f09947 */ /* 0x001fea000383ffff */
[----:B------:R-:W-:Y:S05]  /*1bf30*/  BRA `(.L_x_1654) ;  /* 0xffffffb800ec7947 */ /* 0x000fea000383ffff */
.L_x_1522:
[----:B------:R0:W0:Y:S02]  /*1bf40*/  SYNCS.PHASECHK.TRANS64.TRYWAIT P1, [R5+URZ+0x28860], R0 ;  /* 0x02886000050075a7 */ /* 0x000024000802017f */
[----:B0-----:R-:W-:Y:S05]  /*1bf50*/  @!P1 NANOSLEEP.SYNCS 0x989680 ;  /* 0x009896800000995d */ /* 0x001fea0003900000 */
[----:B------:R-:W0:Y:S02]  /*1bf60*/  @!P1 SYNCS.PHASECHK.TRANS64 P1, [R5+URZ+0x28860], R0 ;  /* 0x02886000050095a7 */ /* 0x000e24000802007f */
[----:B0-----:R-:W-:Y:S05]  /*1bf70*/  @!P1 BRA `(.L_x_1522) ;  /* 0xfffffffc00f09947 */ /* 0x001fea000383ffff */
[----:B------:R-:W-:Y:S05]  /*1bf80*/  BRA `(.L_x_1655) ;  /* 0xffffffb800e87947 */ /* 0x000fea000383ffff */
.L_x_1656:
        /* <DEDUP_REMOVED lines=15> */
.L_x_3482:


//--------------------- .text._ZN7cutlass13device_kernelIN5flash11enable_sm90INS1_16FlashAttnFwdSm90INS1_25CollectiveMainloopFwdSm90ILi2EN4cute5tupleIJNS5_1CILi1EEES8_S8_EEENS6_IJNS7_ILi128EEESA_SA_EEELi128ENS_10bfloat16_tEfNS_4arch4Sm90ELb0ELb1ELb1ELb1ELb1ELb1ELb0ELb1ELb1ELb1ELb0ELb0EEENS1_21CollectiveEpilogueFwdISB_S9_SC_SE_Li256ELb1ELb1ELb0ELb0EEENS1_36VarlenDynamicPersistentTileSchedulerILi128ELi128ELi256ELi128ELb0ELb1ELb1ELb1ELb0ELb1EEEEEEEEEvNT_6ParamsE --------------------------
	.section	.text._ZN7cutlass13device_kernelIN5flash11enable_sm90INS1_16FlashAttnFwdSm90INS1_25CollectiveMainloopFwdSm90ILi2EN4cute5tupleIJNS5_1CILi1EEES8_S8_EEENS6_IJNS7_ILi128EEESA_SA_EEELi128ENS_10bfloat16_tEfNS_4arch4Sm90ELb0ELb1ELb1ELb1ELb1ELb1ELb0ELb1ELb1ELb1ELb0ELb0EEENS1_21CollectiveEpilogueFwdISB_S9_SC_SE_Li256ELb1ELb1ELb0ELb0EEENS1_36VarlenDynamicPersistentTileSchedulerILi128ELi128ELi256ELi128ELb0ELb1ELb1ELb1ELb0ELb1EEEEEEEEEvNT_6ParamsE,"ax",@progbits
	.align	128
.text._ZN7cutlass13device_kernelIN5flash11enable_sm90INS1_16FlashAttnFwdSm90INS1_25CollectiveMainloopFwdSm90ILi2EN4cute5tupleIJNS5_1CILi1EEES8_S8_EEENS6_IJNS7_ILi128EEESA_SA_EEELi128ENS_10bfloat16_tEfNS_4arch4Sm90ELb0ELb1ELb1ELb1ELb1ELb1ELb0ELb1ELb1ELb1ELb0ELb0EEENS1_21CollectiveEpilogueFwdISB_S9_SC_SE_Li256ELb1ELb1ELb0ELb0EEENS1_36VarlenDynamicPersistentTileSchedulerILi128ELi128ELi256ELi128ELb0ELb1ELb1ELb1ELb0ELb1EEEEEEEEEvNT_6ParamsE:
        .type           _ZN7cutlass13device_kernelIN5flash11enable_sm90INS1_16FlashAttnFwdSm90INS1_25CollectiveMainloopFwdSm90ILi2EN4cute5tupleIJNS5_1CILi1EEES8_S8_EEENS6_IJNS7_ILi128EEESA_SA_EEELi128ENS_10bfloat16_tEfNS_4arch4Sm90ELb0ELb1ELb1ELb1ELb1ELb1ELb0ELb1ELb1ELb1ELb0ELb0EEENS1_21CollectiveEpilogueFwdISB_S9_SC_SE_Li256ELb1ELb1ELb0ELb0EEENS1_36VarlenDynamicPersistentTileSchedulerILi128ELi128ELi256ELi128ELb0ELb1ELb1ELb1ELb0ELb1EEEEEEEEEvNT_6ParamsE,@function
        .size           _ZN7cutlass13device_kernelIN5flash11enable_sm90INS1_16FlashAttnFwdSm90INS1_25CollectiveMainloopFwdSm90ILi2EN4cute5tupleIJNS5_1CILi1EEES8_S8_EEENS6_IJNS7_ILi128EEESA_SA_EEELi128ENS_10bfloat16_tEfNS_4arch4Sm90ELb0ELb1ELb1ELb1ELb1ELb1ELb0ELb1ELb1ELb1ELb0ELb0EEENS1_21CollectiveEpilogueFwdISB_S9_SC_SE_Li256ELb1ELb1ELb0ELb0EEENS1_36VarlenDynamicPersistentTileSchedulerILi128ELi128ELi256ELi128ELb0ELb1ELb1ELb1ELb0ELb1EEEEEEEEEvNT_6ParamsE,(.L_x_3483 - _ZN7cutlass13device_kernelIN5flash11enable_sm90INS1_16FlashAttnFwdSm90INS1_25CollectiveMainloopFwdSm90ILi2EN4cute5tupleIJNS5_1CILi1EEES8_S8_EEENS6_IJNS7_ILi128EEESA_SA_EEELi128ENS_10bfloat16_tEfNS_4arch4Sm90ELb0ELb1ELb1ELb1ELb1ELb1ELb0ELb1ELb1ELb1ELb0ELb0EEENS1_21CollectiveEpilogueFwdISB_S9_SC_SE_Li256ELb1ELb1ELb0ELb0EEENS1_36VarlenDynamicPersistentTileSchedulerILi128ELi128ELi256ELi128ELb0ELb1ELb1ELb1ELb0ELb1EEEEEEEEEvNT_6ParamsE)
        .other          _ZN7cutlass13device_kernelIN5flash11enable_sm90INS1_16FlashAttnFwdSm90INS1_25CollectiveMainloopFwdSm90ILi2EN4cute5tupleIJNS5_1CILi1EEES8_S8_EEENS6_IJNS7_ILi128EEESA_SA_EEELi128ENS_10bfloat16_tEfNS_4arch4Sm90ELb0ELb1ELb1ELb1ELb1ELb1ELb0ELb1ELb1ELb1ELb0ELb0EEENS1_21CollectiveEpilogueFwdISB_S9_SC_SE_Li256ELb1ELb1ELb0ELb0EEENS1_36VarlenDynamicPersistentTileSchedulerILi128ELi128ELi256ELi128ELb0ELb1ELb1ELb1ELb0ELb1EEEEEEEEEvNT_6ParamsE,@"STO_CUDA_ENTRY STV_DEFAULT"
_ZN7cutlass13device_kernelIN5flash11enable_sm90INS1_16FlashAttnFwdSm90INS1_25CollectiveMainloopFwdSm90ILi2EN4cute5tupleIJNS5_1CILi1EEES8_S8_EEENS6_IJNS7_ILi128EEESA_SA_EEELi128ENS_10bfloat16_tEfNS_4arch4Sm90ELb0ELb1ELb1ELb1ELb1ELb1ELb0ELb1ELb1ELb1ELb0ELb0EEENS1_21CollectiveEpilogueFwdISB_S9_SC_SE_Li256ELb1ELb1ELb0ELb0EEENS1_36VarlenDynamicPersistentTileSchedulerILi128ELi128ELi256ELi128ELb0ELb1ELb1ELb1ELb0ELb1EEEEEEEEEvNT_6ParamsE:
[----:B------:R-:W0:Y:S02]  /*0000*/  LDC R1, c[0x0][0x28] ;  /* 0x00000a00ff017b82 */ /* 0x000e240000000800 */
[----:B0-----:R-:W-:Y:S01]  /*0010*/  VIADD R1, R1, 0xffffffd0 ;  /* 0xffffffd001017836 */ /* 0x001fe20000000000 */
[----:B------:R-:W0:Y:S01]  /*0020*/  S2R R0, SR_TID.X ;  /* 0x0000000000007919 */ /* 0x000e220000002100 */
[----:B------:R-:W-:Y:S01]  /*0030*/  ELECT P0, URZ, PT ;  /* 0x00000000003f782f */ /* 0x000fe20003800000 */
[----:B------:R-:W-:Y:S01]  /*0040*/  BSSY B0, `(.L_x_1657) ;  /* 0x000000e000007945 */ /* 0x000fe20003800000 */
[--C-:B0-----:R-:W-:Y:S02]  /*0050*/  SHF.R.U32.HI R2, RZ, 0x5, R0.reuse ;  /* 0x00000005ff027819 */ /* 0x101fe40000011600 */
[----:B------:R-:W-:-:S03]  /*0060*/  SHF.R.U32.HI R4, RZ, 0x7, R0 ;  /* 0x00000007ff047819 */ /* 0x000fc60000011600 */
        /* <DEDUP_REMOVED lines=11> */
.L_x_1658:
[----:B------:R-:W-:Y:S05]  /*0120*/  BSYNC B0 ;  /* 0x0000000000007941 */ /* 0x000fea0003800000 */
.L_x_1657:
[----:B------:R-:W-:Y:S01]  /*0130*/  VOTEU.ANY UP0, P0 ;  /* 0x00000000003f7886 */ /* 0x000fe20000000100 */
[----:B------:R-:W0:Y:S01]  /*0140*/  SHFL.IDX PT, R4, R4, RZ, 0x1f ;  /* 0x00001fff04047589 */ /* 0x000e2200000e0000 */
[----:B------:R-:W-:Y:S01]  /*0150*/  UMOV UR4, 0x80 ;  /* 0x0000008000047882 */ /* 0x000fe20000000000 */
[----:B------:R-:W-:Y:S01]  /*0160*/  UMOV UR7, 0x100 ;  /* 0x0000010000077882 */ /* 0x000fe20000000000 */
[----:B------:R-:W-:Y:S01]  /*0170*/  VOTEU.ANY UP1, P0 ;  /* 0x00000000003f7886 */ /* 0x000fe20000020100 */
[----:B------:R-:W1:Y:S01]  /*0180*/  @UP0 S2UR UR8, SR_CgaCtaId ;  /* 0x00000000000809c3 */ /* 0x000e620000008800 */
[----:B------:R-:W2:Y:S01]  /*0190*/  SHFL.IDX PT, R3, R2, RZ, 0x1f ;  /* 0x00001fff02037589 */ /* 0x000ea200000e0000 */
[----:B------:R-:W-:Y:S01]  /*01a0*/  @UP0 UMOV UR6, 0x400 ;  /* 0x0000040000060882 */ /* 0x000fe20000000000 */
[----:B------:R-:W-:-:S04]  /*01b0*/  @UP0 UIADD3 UR4, -UR4, 0x100000, URZ ;  /* 0x0010000004040890 */ /* 0x000fc8000fffe13f */
[----:B------:R-:W-:Y:S02]  /*01c0*/  @UP0 USHF.L.U32 UR5, UR4, 0xb, URZ ;  /* 0x0000000b04050899 */ /* 0x000fe4000800063f */
[----:B------:R-:W-:Y:S01]  /*01d0*/  @UP0 USHF.L.U32 UR4, UR4, 0x1, URZ ;  /* 0x0000000104040899 */ /* 0x000fe2000800063f */
[----:B------:R-:W-:Y:S01]  /*01e0*/  VOTEU.ANY UP2, P0 ;  /* 0x00000000003f7886 */ /* 0x000fe20000040100 */
[----:B0-----:R-:W-:Y:S01]  /*01f0*/  R2UR UR9, R4 ;  /* 0x00000000040972ca */ /* 0x001fe200000e0000 */
[----:B-1----:R-:W-:Y:S01]  /*0200*/  @UP0 ULEA UR8, UR8, UR6, 0x18 ;  /* 0x0000000608080291 */ /* 0x002fe2000f8ec03f */
[----:B--2---:R-:W-:Y:S01]  /*0210*/  ISETP.NE.AND P1, PT, R3, RZ, PT ;  /* 0x000000ff0300720c */ /* 0x004fe20003f25270 */
[----:B------:R-:W-:-:S04]  /*0220*/  @UP0 UIADD3 UR6, -UR7, 0x100000, URZ ;  /* 0x0010000007060890 */ /* 0x000fc8000fffe13f */
[----:B------:R-:W-:Y:S02]  /*0230*/  @UP0 USHF.L.U32 UR7, UR6, 0xb, URZ ;  /* 0x0000000b06070899 */ /* 0x000fe4000800063f */
[----:B------:R-:W-:-:S04]  /*0240*/  @UP0 USHF.L.U32 UR6, UR6, 0x1, URZ ;  /* 0x0000000106060899 */ /* 0x000fc8000800063f */
[----:B------:R-:W-:Y:S01]  /*0250*/  UISETP.NE.AND UP0, UPT, UR9, URZ, UPT ;  /* 0x0000003f0900728c */ /* 0x000fe2000bf05270 */
[----:B------:R-:W0:Y:S02]  /*0260*/  FENCE.VIEW.ASYNC.S ;  /* 0x00000000000073c6 */ /* 0x000e240000000000 */
[----:B0-----:R0:W1:Y:S05]  /*0270*/  @UP1 SYNCS.EXCH.64 URZ, [UR8+0x28800], UR4 ;  /* 0x02880004083f15b2 */ /* 0x00106a0008000100 */
[----:B------:R0:W2:Y:S01]  /*0280*/  @UP2 SYNCS.EXCH.64 URZ, [UR8+0x28820], UR6 ;  /* 0x02882006083f25b2 */ /* 0x0000a20008000100 */
        /* <DEDUP_REMOVED lines=17> */
[----:B------:R3:W0:Y:S02]  /*03a0*/  SYNCS.EXCH.64 URZ, [UR8+0x28848], UR6 ;  /* 0x02884806083f75b2 */ /* 0x0006240008000100 */
[----:B---3--:R-:W-:Y:S01]  /*03b0*/  NOP ;  /* 0x0000000000007918 */ /* 0x008fe20000000000 */
.L_x_1659:
[----:B------:R-:W3:Y:S01]  /*03c0*/  SHFL.IDX PT, R3, R2, RZ, 0x1f ;  /* 0x00001fff02037589 */ /* 0x000ee200000e0000 */
[----:B------:R-:W-:Y:S01]  /*03d0*/  NOP ;  /* 0x0000000000007918 */ /* 0x000fe20000000000 */
[----:B---3--:R-:W-:-:S13]  /*03e0*/  ISETP.NE.AND P0, PT, R3, RZ, PT ;  /* 0x000000ff0300720c */ /* 0x008fda0003f05270 */
        /* <DEDUP_REMOVED lines=17> */
[----:B------:R3:W0:Y:S02]  /*0500*/  SYNCS.EXCH.64 URZ, [UR8+0x28868], UR6 ;  /* 0x02886806083f75b2 */ /* 0x0006240008000100 */
[----:B---3--:R-:W-:Y:S01]  /*0510*/  NOP ;  /* 0x0000000000007918 */ /* 0x008fe20000000000 */
.L_x_1660:
[----:B------:R-:W3:Y:S01]  /*0520*/  SHFL.IDX PT, R3, R2, RZ, 0x1f ;  /* 0x00001fff02037589 */ /* 0x000ee200000e0000 */
[----:B------:R-:W-:Y:S01]  /*0530*/  NOP ;  /* 0x0000000000007918 */ /* 0x000fe20000000000 */
[----:B---3--:R-:W-:-:S13]  /*0540*/  ISETP.NE.AND P0, PT, R3, RZ, PT ;  /* 0x000000ff0300720c */ /* 0x008fda0003f05270 */
        /* <DEDUP_REMOVED lines=13> */
[----:B------:R3:W0:Y:S02]  /*0620*/  SYNCS.EXCH.64 URZ, [UR6+0x28888], UR4 ;  /* 0x02888804063f75b2 */ /* 0x0006240008000100 */
[----:B---3--:R-:W-:Y:S01]  /*0630*/  NOP ;  /* 0x0000000000007918 */ /* 0x008fe20000000000 */
.L_x_1661:
        /* <DEDUP_REMOVED lines=22> */
.L_x_1662:
        /* <DEDUP_REMOVED lines=22> */
.L_x_1663:
[----:B------:R-:W-:Y:S01]  /*0900*/  PLOP3.LUT P0, PT, PT, PT, UP0, 0x80, 0x0 ;  /* 0x000000000000781c */ /* 0x000fe20003f0f008 */
[----:B------:R-:W-:Y:S01]  /*0910*/  UMOV UR36, 0x1 ;  /* 0x0000000100247882 */ /* 0x000fe20000000000 */
[----:B------:R-:W-:Y:S01]  /*0920*/  NOP ;  /* 0x0000000000007918 */ /* 0x000fe20000000000 */
[----:B------:R-:W-:Y:S01]  /*0930*/  USEL UR36, UR36, 0x2, !UP0 ;  /* 0x0000000224247887 */ /* 0x000fe2000c000000 */
[----:B------:R-:W-:Y:S01]  /*0940*/  BSSY B9, `(.L_x_1664) ;  /* 0x00025be000097945 */ /* 0x000fe20003800000 */
[----:B------:R-:W-:Y:S01]  /*0950*/  ULDC.64 UR54, c[0x0][0x208] ;  /* 0x0000820000367ab9 */ /* 0x000fe20000000a00 */
[----:B012-4-:R-:W-:Y:S07]  /*0960*/  BAR.SYNC.DEFER_BLOCKING 0x0 ;  /* 0x0000000000007b1d */ /* 0x017fee0000010000 */
[----:B------:R-:W-:Y:S05]  /*0970*/  @!P0 BRA `(.L_x_1665) ;  /* 0x000001e800248947 */ /* 0x000fea0003800000 */
.L_x_1666:
[----:B------:R-:W-:-:S08]  /*0980*/  NOP ;  /* 0x0000000000007918 */ /* 0x000fd00000000000 */
[----:B------:R-:W0:Y:S02]  /*0990*/  USETMAXREG.TRY_ALLOC.CTAPOOL UP0, 0xe8 ;  /* 0x000000e8000079c8 */ /* 0x000e240008000600 */
[----:B0-----:R-:W-:-:S13]  /*09a0*/  PLOP3.LUT P0, PT, PT, PT, UP0, 0x80, 0x0 ;  /* 0x000000000000781c */ /* 0x001fda0003f0f008 */
[----:B------:R-:W-:Y:S05]  /*09b0*/  @!P0 BRA `(.L_x_1666) ;  /* 0xfffffffc00f08947 */ /* 0x000fea000383ffff */
[----:B------:R-:W-:Y:S01]  /*09c0*/  SHF.R.U32.HI R2, RZ, 0x7, R0 ;  /* 0x00000007ff027819 */ /* 0x000fe20000011600 */
[----:B------:R-:W0:Y:S08]  /*09d0*/  S2UR UR38, SR_CgaCtaId ;  /* 0x00000000002679c3 */ /* 0x000e300000008800 */
[----:B------:R-:W-:Y:S06]  /*09e0*/  BAR.ARV 0x8, 0x180 ;  /* 0x0206000000007b1d */ /* 0x000fec0000002000 */
[----:B------:R-:W-:Y:S01]  /*09f0*/  ISETP.NE.AND P0, PT, R2, 0x1, PT ;  /* 0x000000010200780c */ /* 0x000fe20003f05270 */
[----:B------:R-:W-:-:S12]  /*0a00*/  UMOV UR4, 0x400 ;  /* 0x0000040000047882 */ /* 0x000fd80000000000 */
[----:B------:R-:W-:Y:S06]  /*0a10*/  @!P0 BAR.ARV 0x9, 0x100 ;  /* 0x0244000000008b1d */ /* 0x000fec0000002000 */
[----:B0-----:R-:W-:Y:S02]  /*0a20*/  ULEA UR4, UR38, UR4, 0x18 ;  /* 0x0000000426047291 */ /* 0x001fe4000f8ec03f */
[----:B------:R-:W-:Y:S04]  /*0a30*/  BAR.SYNC.DEFER_BLOCKING 0x5, 0x180 ;  /* 0x0146000000007b1d */ /* 0x000fe80000010000 */
[----:B------:R-:W-:-:S02]  /*0a40*/  IMAD.U32 R18, RZ, RZ, UR4 ;  /* 0x00000004ff127e24 */ /* 0x000fc4000f8e00ff */
[----:B------:R-:W-:-:S03]  /*0a50*/  ULDC UR4, c[0x0][0xc3c] ;  /* 0x00030f0000047ab9 */ /* 0x000fc60000000800 */
[----:B------:R-:W0:Y:S01]  /*0a60*/  LDS.128 R40, [R18+0x288d0] ;  /* 0x0288d00012287984 */ /* 0x000e220000000c00 */
[----:B------:R-:W-:Y:S06]  /*0a70*/  BAR.ARV 0x4, 0x180 ;  /* 0x0106000000007b1d */ /* 0x000fec0000002000 */
[----:B0-----:R-:W-:-:S13]  /*0a80*/  ISETP.GE.AND P0, PT, R43, UR4, PT ;  /* 0x000000042b007c0c */ /* 0x001fda000bf06270 */
[----:B------:R-:W-:Y:S05]  /*0a90*/  @P0 BRA `(.L_x_1667) ;  /* 0x0000025800a00947 */ /* 0x000fea0003800000 */
[----:B------:R-:W-:Y:S01]  /*0aa0*/  VIADD R226, R0, 0xffffff80 ;  /* 0xffffff8000e27836 */ /* 0x000fe20000000000 */
[----:B------:R-:W-:Y:S01]  /*0ab0*/  R2UR UR40, R18 ;  /* 0x00000000122872ca */ /* 0x000fe200000e0000 */
[----:B------:R-:W-:Y:S01]  /*0ac0*/  IMAD.MOV.U32 R19, RZ, RZ, RZ ;  /* 0x000000ffff137224 */ /* 0x000fe200078e00ff */
[----:B------:R-:W-:Y:S01]  /*0ad0*/  ULOP3.LUT UR39, UR36, 0x1, URZ, 0xfc, !UPT ;  /* 0x0000000124277892 */ /* 0x000fe2000f8efc3f */
[----:B------:R-:W-:Y:S01]  /*0ae0*/  IMAD.MOV.U32 R192, RZ, RZ, RZ ;  /* 0x000000ffffc07224 */ /* 0x000fe200078e00ff */
[----:B------:R-:W-:Y:S01]  /*0af0*/  SHF.R.S32.HI R3, RZ, 0x1f, R226 ;  /* 0x0000001fff037819 */ /* 0x000fe200000114e2 */
[----:B------:R-:W-:Y:S01]  /*0b00*/  IMAD.MOV.U32 R187, RZ, RZ, RZ ;  /* 0x000000ffffbb7224 */ /* 0x000fe200078e00ff */
[----:B------:R-:W-:Y:S01]  /*0b10*/  UMOV UR37, URZ ;  /* 0x0000003f00257c82 */ /* 0x000fe20008000000 */
[----:B------:R-:W-:Y:S01]  /*0b20*/  IMAD.MOV.U32 R184, RZ, RZ, RZ ;  /* 0x000000ffffb87224 */ /* 0x000fe200078e00ff */
[CC--:B------:R-:W-:Y:S02]  /*0b30*/  LEA.HI R5, R3.reuse, R226.reuse, RZ, 0x7 ;  /* 0x000000e203057211 */ /* 0x0c0fe400078f38ff */
[----:B------:R-:W-:-:S02]  /*0b40*/  LEA.HI R2, R3, R226, RZ, 0x5 ;  /* 0x000000e203027211 */ /* 0x000fc400078f28ff */
[----:B------:R-:W-:Y:S01]  /*0b50*/  LOP3.LUT R211, R5, 0xffffff80, RZ, 0xc0, !PT ;  /* 0xffffff8005d37812 */ /* 0x000fe200078ec0ff */
[----:B------:R-:W-:Y:S01]  /*0b60*/  UIADD3 UR40, UR40, 0x10400, URZ ;  /* 0x0001040028287890 */ /* 0x000fe2000fffe03f */
[CC--:B------:R-:W-:Y:S01]  /*0b70*/  LEA.HI R0, R3.reuse, R226.reuse, RZ, 0x4 ;  /* 0x000000e203007211 */ /* 0x0c0fe200078f20ff */
[----:B------:R-:W-:Y:S01]  /*0b80*/  IMAD.SHL.U32 R2, R2, 0x20, RZ ;  /* 0x0000002002027824 */ /* 0x000fe200078e00ff */
[----:B------:R-:W-:Y:S01]  /*0b90*/  LEA.HI R10, R3, R226, RZ, 0x2 ;  /* 0x000000e2030a7211 */ /* 0x000fe200078f10ff */
[----:B------:R-:W-:Y:S01]  /*0ba0*/  IMAD.IADD R211, R226, 0x1, -R211 ;  /* 0x00000001e2d37824 */ /* 0x000fe200078e0ad3 */
[----:B------:R-:W-:Y:S02]  /*0bb0*/  LOP3.LUT R7, R0, 0x3fffff0, RZ, 0xc0, !PT ;  /* 0x03fffff000077812 */ /* 0x000fe400078ec0ff */
[----:B------:R-:W-:Y:S02]  /*0bc0*/  LOP3.LUT R2, R2, 0xfffffc00, RZ, 0xc0, !PT ;  /* 0xfffffc0002027812 */ /* 0x000fe400078ec0ff */
[----:B------:R-:W-:Y:S01]  /*0bd0*/  SHF.R.S32.HI R4, RZ, 0x1f, R211 ;  /* 0x0000001fff047819 */ /* 0x000fe200000114d3 */
[----:B------:R-:W-:Y:S01]  /*0be0*/  IMAD.IADD R7, R226, 0x1, -R7 ;  /* 0x00000001e2077824 */ /* 0x000fe200078e0a07 */
[----:B------:R-:W-:-:S02]  /*0bf0*/  LOP3.LUT R13, R10, 0xfffffffc, RZ, 0xc0, !PT ;  /* 0xfffffffc0a0d7812 */ /* 0x000fc400078ec0ff */
[----:B------:R-:W-:Y:S02]  /*0c00*/  LEA.HI R6, R4, R211, RZ, 0x2 ;  /* 0x000000d304067211 */ /* 0x000fe400078f10ff */
[----:B------:R-:W-:Y:S01]  /*0c10*/  SHF.R.S32.HI R218, RZ, 0x7, R5 ;  /* 0x00000007ffda7819 */ /* 0x000fe20000011405 */
[----:B------:R-:W-:Y:S01]  /*0c20*/  IMAD.IADD R13, R226, 0x1, -R13 ;  /* 0x00000001e20d7824 */ /* 0x000fe200078e0a0d */
[--C-:B------:R-:W-:Y:S02]  /*0c30*/  SHF.R.S32.HI R8, RZ, 0x2, R6.reuse ;  /* 0x00000002ff087819 */ /* 0x100fe40000011406 */
[----:B------:R-:W-:Y:S02]  /*0c40*/  SHF.R.S32.HI R9, RZ, 0x1f, R6 ;  /* 0x0000001fff097819 */ /* 0x000fe40000011406 */
[----:B------:R-:W-:Y:S02]  /*0c50*/  LEA.HI R188, R3, R226, RZ, 0x3 ;  /* 0x000000e203bc7211 */ /* 0x000fe400078f18ff */
[----:B------:R-:W-:-:S02]  /*0c60*/  LEA.HI R9, R9, R8, RZ, 0x3 ;  /* 0x0000000809097211 */ /* 0x000fc400078f18ff */
[----:B------:R-:W-:Y:S02]  /*0c70*/  LEA.HI R4, R4, R211, RZ, 0x5 ;  /* 0x000000d304047211 */ /* 0x000fe400078f28ff */
[----:B------:R-:W-:Y:S01]  /*0c80*/  LOP3.LUT R11, R9, 0xfffffff8, RZ, 0xc0, !PT ;  /* 0xfffffff8090b7812 */ /* 0x000fe200078ec0ff */
[----:B------:R-:W-:Y:S01]  /*0c90*/  IMAD R9, R7, 0x40, R2 ;  /* 0x0000004007097824 */ /* 0x000fe200078e0202 */
[----:B------:R-:W-:Y:S02]  /*0ca0*/  SHF.R.S32.HI R7, RZ, 0x4, R0 ;  /* 0x00000004ff077819 */ /* 0x000fe40000011400 */
[----:B------:R-:W-:Y:S01]  /*0cb0*/  LEA.HI R5, R5, R218, RZ, 0x1 ;  /* 0x000000da05057211 */ /* 0x000fe200078f08ff */
[----:B------:R-:W-:Y:S01]  /*0cc0*/  IMAD.IADD R11, R8, 0x1, -R11 ;  /* 0x00000001080b7824 */ /* 0x000fe200078e0a0b */
[----:B------:R-:W-:Y:S02]  /*0cd0*/  LEA.HI R0, R0, R7, RZ, 0x1 ;  /* 0x0000000700007211 */ /* 0x000fe400078f08ff */
[----:B------:R-:W-:-:S02]  /*0ce0*/  LEA.HI R3, R3, R226, RZ, 0x6 ;  /* 0x000000e203037211 */ /* 0x000fc400078f30ff */
[----:B------:R-:W-:Y:S02]  /*0cf0*/  LOP3.LUT R207, R188, 0xfffffff8, RZ, 0xc0, !PT ;  /* 0xfffffff8bccf7812 */ /* 0x000fe400078ec0ff */
[----:B------:R-:W-:Y:S01]  /*0d00*/  LOP3.LUT R0, R0, 0x1ffffffe, RZ, 0xc0, !PT ;  /* 0x1ffffffe00007812 */ /* 0x000fe200078ec0ff */
[----:B------:R-:W-:Y:S01]  /*0d10*/  IMAD.SHL.U32 R3, R3, 0x8, RZ ;  /* 0x0000000803037824 */ /* 0x000fe200078e00ff */
[----:B------:R-:W-:Y:S01]  /*0d20*/  SHF.R.S32.HI R188, RZ, 0x3, R188 ;  /* 0x00000003ffbc7819 */ /* 0x000fe200000114bc */
[----:B------:R-:W-:Y:S01]  /*0d30*/  IMAD.IADD R207, R226, 0x1, -R207 ;  /* 0x00000001e2cf7824 */ /* 0x000fe200078e0acf */
[----:B------:R-:W-:Y:S01]  /*0d40*/  SHF.R.S32.HI R4, RZ, 0x5, R4 ;  /* 0x00000005ff047819 */ /* 0x000fe20000011404 */
[----:B------:R-:W-:Y:S01]  /*0d50*/  IMAD.IADD R0, R7, 0x1, -R0 ;  /* 0x0000000107007824 */ /* 0x000fe200078e0a00 */
[----:B------:R-:W-:Y:S01]  /*0d60*/  LEA.HI R2, R13, R13, RZ, 0x1 ;  /* 0x0000000d0d027211 */ /* 0x000fe200078f08ff */
[----:B------:R-:W-:Y:S01]  /*0d70*/  IMAD.SHL.U32 R222, R188, 0x40, RZ ;  /* 0x00000040bcde7824 */ /* 0x000fe200078e00ff */
[----:B------:R-:W-:Y:S01]  /*0d80*/  LOP3.LUT R5, R5, 0x3fffffe, RZ, 0xc0, !PT ;  /* 0x03fffffe05057812 */ /* 0x000fe200078ec0ff */
[----:B------:R-:W-:Y:S01]  /*0d90*/  IMAD R4, R4, 0x10, R11 ;  /* 0x0000001004047824 */ /* 0x000fe200078e020b */
[----:B------:R-:W-:Y:S01]  /*0da0*/  LOP3.LUT R2, R2, 0x1ffffffe, RZ, 0xc0, !PT ;  /* 0x1ffffffe02027812 */ /* 0x000fe200078ec0ff */
[----:B------:R-:W-:Y:S01]  /*0db0*/  VIADD R217, R188, 0x20 ;  /* 0x00000020bcd97836 */ /* 0x000fe20000000000 */
[----:B------:R-:W-:Y:S01]  /*0dc0*/  LOP3.LUT R204, R3, 0xfffffe00, RZ, 0xc0, !PT ;  /* 0xfffffe0003cc7812 */ /* 0x000fe200078ec0ff */
[----:B------:R-:W-:Y:S01]  /*0dd0*/  IMAD.IADD R5, R218, 0x1, -R5 ;  /* 0x00000001da057824 */ /* 0x000fe200078e0a05 */
[----:B------:R-:W-:Y:S01]  /*0de0*/  LOP3.LUT R3, R222, 0x1c0, RZ, 0xc0, !PT ;  /* 0x000001c0de037812 */ /* 0x000fe200078ec0ff */
[----:B------:R-:W-:Y:S01]  /*0df0*/  VIADD R216, R188, 0x40 ;  /* 0x00000040bcd87836 */ /* 0x000fe20000000000 */
[----:B------:R-:W-:Y:S01]  /*0e00*/  LOP3.LUT R6, R6, 0x7ffffffc, RZ, 0xc0, !PT ;  /* 0x7ffffffc06067812 */ /* 0x000fe200078ec0ff */
[----:B------:R-:W-:Y:S01]  /*0e10*/  VIADD R215, R188, 0x60 ;  /* 0x00000060bcd77836 */ /* 0x000fe20000000000 */
[----:B------:R-:W-:Y:S01]  /*0e20*/  SHF.R.U32.HI R203, RZ, 0x3, R3 ;  /* 0x00000003ffcb7819 */ /* 0x000fe20000011603 */
[----:B------:R-:W-:Y:S01]  /*0e30*/  IMAD R220, R0, 0x8, R9 ;  /* 0x0000000800dc7824 */ /* 0x000fe200078e0209 */
[----:B------:R-:W-:Y:S01]  /*0e40*/  SHF.R.S32.HI R221, RZ, 0x1f, R188 ;  /* 0x0000001fffdd7819 */ /* 0x000fe200000114bc */
[----:B------:R-:W-:-:S02]  /*0e50*/  IMAD.SHL.U32 R16, R207, 0x8, RZ ;  /* 0x00000008cf107824 */ /* 0x000fc400078e00ff */
[----:B------:R-:W-:Y:S01]  /*0e60*/  IMAD.IADD R0, R13, 0x1, -R2 ;  /* 0x000000010d007824 */ /* 0x000fe200078e0a02 */
[----:B------:R-:W-:Y:S01]  /*0e70*/  SHF.R.S32.HI R2, RZ, 0x1f, R217 ;  /* 0x0000001fff027819 */ /* 0x000fe200000114d9 */
[----:B------:R-:W-:Y:S01]  /*0e80*/  IMAD R219, R5, 0x40, R4 ;  /* 0x0000004005db7824 */ /* 0x000fe200078e0204 */
[----:B------:R-:W-:Y:S01]  /*0e90*/  SHF.R.S32.HI R5, RZ, 0x1f, R216 ;  /* 0x0000001fff057819 */ /* 0x000fe200000114d8 */
[----:B------:R-:W-:Y:S01]  /*0ea0*/  IMAD.SHL.U32 R199, R217, 0x40, RZ ;  /* 0x00000040d9c77824 */ /* 0x000fe200078e00ff */
[----:B------:R-:W-:Y:S01]  /*0eb0*/  SHF.R.S32.HI R4, RZ, 0x1f, R215 ;  /* 0x0000001fff047819 */ /* 0x000fe200000114d7 */
[----:B------:R-:W-:Y:S01]  /*0ec0*/  IMAD.SHL.U32 R197, R216, 0x40, RZ ;  /* 0x00000040d8c57824 */ /* 0x000fe200078e00ff */
[----:B------:R-:W-:Y:S01]  /*0ed0*/  LOP3.LUT R206, R3, 0x38, R16, 0xf8, !PT ;  /* 0x0000003803ce7812 */ /* 0x000fe200078ef810 */
[----:B------:R-:W-:Y:S01]  /*0ee0*/  IMAD.SHL.U32 R196, R215, 0x40, RZ ;  /* 0x00000040d7c47824 */ /* 0x000fe200078e00ff */
[----:B------:R-:W-:Y:S01]  /*0ef0*/  LEA.HI R3, R2, R217, RZ, 0x3 ;  /* 0x000000d902037211 */ /* 0x000fe200078f18ff */
[----:B------:R-:W-:Y:S01]  /*0f00*/  IMAD.SHL.U32 R22, R207, 0x4, RZ ;  /* 0x00000004cf167824 */ /* 0x000fe200078e00ff */
[----:B------:R-:W-:Y:S01]  /*0f10*/  LEA.HI R5, R5, R216, RZ, 0x3 ;  /* 0x000000d805057211 */ /* 0x000fe200078f18ff */
[----:B------:R-:W-:Y:S01]  /*0f20*/  VIADD R2, R16, 0x40 ;  /* 0x0000004010027836 */ /* 0x000fe20000000000 */
[----:B------:R-:W-:Y:S01]  /*0f30*/  LEA.HI R4, R4, R215, RZ, 0x3 ;  /* 0x000000d704047211 */ /* 0x000fe200078f18ff */
[----:B------:R-:W-:Y:S01]  /*0f40*/  IMAD.SHL.U32 R3, R3, 0x40, RZ ;  /* 0x0000004003037824 */ /* 0x000fe200078e00ff */
[----:B------:R-:W-:Y:S01]  /*0f50*/  LOP3.LUT R199, R199, 0x1c0, RZ, 0xc0, !PT ;  /* 0x000001c0c7c77812 */ /* 0x000fe200078ec0ff */
[----:B------:R-:W-:Y:S01]  /*0f60*/  IMAD.SHL.U32 R5, R5, 0x40, RZ ;  /* 0x0000004005057824 */ /* 0x000fe200078e00ff */
[----:B------:R-:W-:Y:S01]  /*0f70*/  LOP3.LUT R197, R197, 0x1c0, RZ, 0xc0, !PT ;  /* 0x000001c0c5c57812 */ /* 0x000fe200078ec0ff */
[----:B------:R-:W-:Y:S01]  /*0f80*/  IMAD.SHL.U32 R4, R4, 0x40, RZ ;  /* 0x0000004004047824 */ /* 0x000fe200078e00ff */
[----:B------:R-:W-:Y:S01]  /*0f90*/  LOP3.LUT R196, R196, 0x1c0, RZ, 0xc0, !PT ;  /* 0x000001c0c4c47812 */ /* 0x000fe200078ec0ff */
[----:B------:R-:W-:Y:S01]  /*0fa0*/  VIADD R186, R22, 0x20 ;  /* 0x0000002016ba7836 */ /* 0x000fe20000000000 */
[----:B------:R-:W-:Y:S01]  /*0fb0*/  SHF.R.U32.HI R225, RZ, 0x3, R199 ;  /* 0x00000003ffe17819 */ /* 0x000fe200000116c7 */
[----:B------:R-:W-:Y:S01]  /*0fc0*/  IMAD.IADD R191, R211, 0x1, -R6 ;  /* 0x00000001d3bf7824 */ /* 0x000fe200078e0a06 */
[----:B------:R-:W-:Y:S01]  /*0fd0*/  LOP3.LUT R7, R199, 0x38, R16, 0xf8, !PT ;  /* 0x00000038c7077812 */ /* 0x000fe200078ef810 */
[----:B------:R-:W-:Y:S01]  /*0fe0*/  IMAD R195, R0, 0x8, R219 ;  /* 0x0000000800c37824 */ /* 0x000fe200078e02db */
[----:B------:R-:W-:-:S02]  /*0ff0*/  SHF.R.U32.HI R224, RZ, 0x3, R197 ;  /* 0x00000003ffe07819 */ /* 0x000fc400000116c5 */
[----:B------:R-:W-:Y:S02]  /*1000*/  LOP3.LUT R8, R197, 0x38, R16, 0xf8, !PT ;  /* 0x00000038c5087812 */ /* 0x000fe400078ef810 */
[----:B------:R-:W-:Y:S02]  /*1010*/  SHF.R.U32.HI R223, RZ, 0x3, R196 ;  /* 0x00000003ffdf7819 */ /* 0x000fe400000116c4 */
[----:B------:R-:W-:Y:S02]  /*1020*/  LOP3.LUT R9, R196, 0x38, R16, 0xf8, !PT ;  /* 0x00000038c4097812 */ /* 0x000fe400078ef810 */
[----:B------:R-:W-:Y:S02]  /*1030*/  LOP3.LUT R202, R3, 0xfffffe00, RZ, 0xc0, !PT ;  /* 0xfffffe0003ca7812 */ /* 0x000fe400078ec0ff */
[----:B------:R-:W-:Y:S02]  /*1040*/  LOP3.LUT R201, R5, 0xfffffe00, RZ, 0xc0, !PT ;  /* 0xfffffe0005c97812 */ /* 0x000fe400078ec0ff */
[----:B------:R-:W-:-:S02]  /*1050*/  LOP3.LUT R200, R4, 0xfffffe00, RZ, 0xc0, !PT ;  /* 0xfffffe0004c87812 */ /* 0x000fc400078ec0ff */
[----:B------:R-:W-:Y:S02]  /*1060*/  LOP3.LUT R206, R204, R206, R203, 0xf6, !PT ;  /* 0x000000ceccce7212 */ /* 0x000fe400078ef6cb */
[----:B------:R-:W-:Y:S02]  /*1070*/  LOP3.LUT R7, R202, R7, R225, 0xf6, !PT ;  /* 0x00000007ca077212 */ /* 0x000fe400078ef6e1 */
[----:B------:R-:W-:Y:S02]  /*1080*/  LOP3.LUT R8, R201, R8, R224, 0xf6, !PT ;  /* 0x00000008c9087212 */ /* 0x000fe400078ef6e0 */
[----:B------:R-:W-:Y:S02]  /*1090*/  LOP3.LUT R9, R200, R9, R223, 0xf6, !PT ;  /* 0x00000009c8097212 */ /* 0x000fe400078ef6df */
[----:B------:R-:W-:Y:S02]  /*10a0*/  SHF.R.S32.HI R23, RZ, 0x1f, R22 ;  /* 0x0000001fff177819 */ /* 0x000fe40000011416 */
[----:B------:R-:W-:-:S02]  /*10b0*/  SHF.R.S32.HI R17, RZ, 0x1f, R16 ;  /* 0x0000001fff117819 */ /* 0x000fc40000011410 */
[----:B------:R-:W-:Y:S02]  /*10c0*/  SHF.R.S32.HI R185, RZ, 0x1f, R2 ;  /* 0x0000001fffb97819 */ /* 0x000fe40000011402 */
[----:B------:R-:W-:Y:S02]  /*10d0*/  SHF.R.S32.HI R210, RZ, 0x1f, R186 ;  /* 0x0000001fffd27819 */ /* 0x000fe400000114ba */
[----:B------:R-:W-:Y:S02]  /*10e0*/  LEA R205, R206, UR40, 0x1 ;  /* 0x00000028cecd7c11 */ /* 0x000fe4000f8e08ff */
[----:B------:R-:W-:Y:S02]  /*10f0*/  LEA R214, R7, UR40, 0x1 ;  /* 0x0000002807d67c11 */ /* 0x000fe4000f8e08ff */
[----:B------:R-:W-:Y:S02]  /*1100*/  LEA R213, R8, UR40, 0x1 ;  /* 0x0000002808d57c11 */ /* 0x000fe4000f8e08ff */
[----:B------:R-:W-:-:S07]  /*1110*/  LEA R212, R9, UR40, 0x1 ;  /* 0x0000002809d47c11 */ /* 0x000fce000f8e08ff */
.L_x_1949:
[----:B------:R-:W-:Y:S05]  /*1120*/  YIELD ;  /* 0x0000000000007946 */ /* 0x000fea0003800000 */
[----:B------:R-:W-:Y:S01]  /*1130*/  ULDC.64 UR4, c[0x0][0xa28] ;  /* 0x00028a0000047ab9 */ /* 0x000fe20000000a00 */
[----:B0---4-:R-:W0:Y:S01]  /*1140*/  LDC.64 R6, c[0x0][0xa08] ;  /* 0x00028200ff067b82 */ /* 0x011e220000000a00 */
[----:B------:R-:W-:Y:S01]  /*1150*/  ISETP.NE.U32.AND P1, PT, RZ, UR4, PT ;  /* 0x00000004ff007c0c */ /* 0x000fe2000bf25070 */
[----:B------:R-:W-:Y:S02]  /*1160*/  IMAD.MOV.U32 R3, RZ, RZ, RZ ;  /* 0x000000ffff037224 */ /* 0x000fe400078e00ff */
[----:B------:R-:W-:Y:S01]  /*1170*/  IMAD.MOV.U32 R29, RZ, RZ, RZ ;  /* 0x000000ffff1d7224 */ /* 0x000fe200078e00ff */
[----:B------:R-:W-:Y:S01]  /*1180*/  ISETP.NE.AND.EX P1, PT, RZ, UR5, PT, P1 ;  /* 0x00000005ff007c0c */ /* 0x000fe2000bf25310 */
[----:B------:R-:W-:-:S02]  /*1190*/  ULDC.64 UR4, c[0x0][0xa18] ;  /* 0x0002860000047ab9 */ /* 0x000fc40000000a00 */
[----:B------:R-:W-:-:S04]  /*11a0*/  ISETP.NE.U32.AND P2, PT, RZ, UR4, PT ;  /* 0x00000004ff007c0c */ /* 0x000fc8000bf45070 */
[----:B------:R-:W-:Y:S01]  /*11b0*/  ISETP.NE.AND.EX P2, PT, RZ, UR5, PT, P2 ;  /* 0x00000005ff007c0c */ /* 0x000fe2000bf45320 */
[----:B------:R-:W-:Y:S02]  /*11c0*/  ULDC.64 UR4, c[0x0][0xa08] ;  /* 0x0002820000047ab9 */ /* 0x000fe40000000a00 */
[----:B------:R-:W-:-:S03]  /*11d0*/  ISETP.NE.U32.AND P0, PT, RZ, UR4, PT ;  /* 0x00000004ff007c0c */ /* 0x000fc6000bf05070 */
[----:B-1----:R-:W1:Y:S01]  /*11e0*/  @P1 LDC.64 R4, c[0x0][0xa28] ;  /* 0x00028a00ff041b82 */ /* 0x002e620000000a00 */
[----:B------:R-:W-:Y:S01]  /*11f0*/  ISETP.NE.AND.EX P0, PT, RZ, UR5, PT, P0 ;  /* 0x00000005ff007c0c */ /* 0x000fe2000bf05300 */
[----:B0-----:R-:W-:-:S06]  /*1200*/  IMAD.WIDE R10, R43, 0x4, R6 ;  /* 0x000000042b0a7825 */ /* 0x001fcc00078e0206 */
[----:B------:R-:W0:Y:S01]  /*1210*/  @P2 LDC.64 R8, c[0x0][0xa18] ;  /* 0x00028600ff082b82 */ /* 0x000e220000000a00 */
[----:B------:R-:W-:Y:S02]  /*1220*/  ULDC UR4, c[0x0][0x288] ;  /* 0x0000a20000047ab9 */ /* 0x000fe40000000800 */
[----:B------:R-:W-:Y:S01]  /*1230*/  IMAD.U32 R189, RZ, RZ, UR4 ;  /* 0x00000004ffbd7e24 */ /* 0x000fe2000f8e00ff */
[----:B------:R-:W-:Y:S02]  /*1240*/  ULDC.64 UR4, c[0x0][0x418] ;  /* 0x0001060000047ab9 */ /* 0x000fe40000000a00 */
[----:B--2---:R2:W5:Y:S01]  /*1250*/  @P0 LDG.E R29, desc[UR54][R10.64] ;  /* 0x000000360a1d0981 */ /* 0x004562000c1e1900 */
[----:B-1----:R-:W-:-:S05]  /*1260*/  @P1 IMAD.WIDE R4, R43, 0x4, R4 ;  /* 0x000000042b041825 */ /* 0x002fca00078e0204 */
[----:B------:R2:W5:Y:S01]  /*1270*/  @P1 LDG.E R3, desc[UR54][R4.64] ;  /* 0x0000003604031981 */ /* 0x000562000c1e1900 */
[----:B0-----:R-:W-:-:S05]  /*1280*/  @P2 IMAD.WIDE R6, R43, 0x4, R8 ;  /* 0x000000042b062825 */ /* 0x001fca00078e0208 */
        /* <DEDUP_REMOVED lines=9> */
[----:B------:R-:W-:Y:S01]  /*1320*/  IMAD.U32 R28, RZ, RZ, UR4 ;  /* 0x00000004ff1c7e24 */ /* 0x000fe2000f8e00ff */
[----:B--2---:R-:W-:Y:S06]  /*1330*/  @P2 BRA `(.L_x_1668) ;  /* 0x0000000000242947 */ /* 0x004fec0003800000 */
        /* <DEDUP_REMOVED lines=8> */
[----:B--2---:R-:W-:-:S07]  /*13c0*/  IADD3 R189, -R189, R0, RZ ;  /* 0x00000000bdbd7210 */ /* 0x004fce0007ffe1ff */
.L_x_1668:
[----:B------:R-:W-:Y:S01]  /*13d0*/  ULDC.64 UR4, c[0x0][0xa20] ;  /* 0x0002880000047ab9 */ /* 0x000fe20000000a00 */
[----:B------:R-:W-:Y:S01]  /*13e0*/  IMAD.MOV.U32 R208, RZ, RZ, R42 ;  /* 0x000000ffffd07224 */ /* 0x000fe200078e002a */
[----:B------:R-:W-:Y:S01]  /*13f0*/  ISETP.NE.U32.AND P1, PT, RZ, UR4, PT ;  /* 0x00000004ff007c0c */ /* 0x000fe2000bf25070 */
[----:B------:R-:W-:-:S03]  /*1400*/  IMAD.MOV.U32 R209, RZ, RZ, R43 ;  /* 0x000000ffffd17224 */ /* 0x000fc600078e002b */
[----:B------:R-:W-:-:S13]  /*1410*/  ISETP.NE.AND.EX P1, PT, RZ, UR5, PT, P1 ;  /* 0x00000005ff007c0c */ /* 0x000fda000bf25310 */
[----:B------:R-:W-:Y:S05]  /*1420*/  @!P1 BRA `(.L_x_1669) ;  /* 0x0000000000109947 */ /* 0x000fea0003800000 */
[----:B------:R-:W0:Y:S02]  /*1430*/  LDC.64 R4, c[0x0][0xa20] ;  /* 0x00028800ff047b82 */ /* 0x000e240000000a00 */
[----:B0-----:R-:W-:-:S05]  /*1440*/  IMAD.WIDE R4, R43, 0x4, R4 ;  /* 0x000000042b047825 */ /* 0x001fca00078e0204 */
[----:B------:R0:W5:Y:S01]  /*1450*/  LDG.E R28, desc[UR54][R4.64] ;  /* 0x00000036041c7981 */ /* 0x000162000c1e1900 */
[----:B------:R-:W-:Y:S05]  /*1460*/  BRA `(.L_x_1670) ;  /* 0x0000000000107947 */ /* 0x000fea0003800000 */
.L_x_1669:
[----:B------:R-:W-:Y:S05]  /*1470*/  @!P0 BRA `(.L_x_1670) ;  /* 0x00000000000c8947 */ /* 0x000fea0003800000 */
[----:B------:R-:W2:Y:S04]  /*1480*/  LDG.E R5, desc[UR54][R10.64] ;  /* 0x000000360a057981 */ /* 0x000ea8000c1e1900 */
[----:B------:R-:W2:Y:S02]  /*1490*/  LDG.E R28, desc[UR54][R10.64+0x4] ;  /* 0x000004360a1c7981 */ /* 0x000ea4000c1e1900 */
[----:B--2---:R-:W-:-:S07]  /*14a0*/  IMAD.IADD R28, R28, 0x1, -R5 ;  /* 0x000000011c1c7824 */ /* 0x004fce00078e0a05 */
.L_x_1670:
[----:B------:R-:W-:Y:S01]  /*14b0*/  ULDC.64 UR4, c[0x0][0xa10] ;  /* 0x0002840000047ab9 */ /* 0x000fe20000000a00 */
[----:B------:R-:W1:Y:S01]  /*14c0*/  LDC R8, c[0x0][0x448] ;  /* 0x00011200ff087b82 */ /* 0x000e620000000800 */
[----:B------:R-:W-:-:S04]  /*14d0*/  ISETP.NE.U32.AND P0, PT, RZ, UR4, PT ;  /* 0x00000004ff007c0c */ /* 0x000fc8000bf05070 */
[----:B------:R-:W-:Y:S01]  /*14e0*/  ISETP.NE.AND.EX P0, PT, RZ, UR5, PT, P0 ;  /* 0x00000005ff007c0c */ /* 0x000fe2000bf05300 */
[----:B------:R-:W-:Y:S02]  /*14f0*/  ULDC.64 UR4, c[0x0][0xa30] ;  /* 0x00028c0000047ab9 */ /* 0x000fe40000000a00 */
[----:B------:R-:W-:Y:S01]  /*1500*/  ISETP.NE.U32.AND P1, PT, RZ, UR4, PT ;  /* 0x00000004ff007c0c */ /* 0x000fe2000bf25070 */
[----:B-----5:R-:W-:Y:S01]  /*1510*/  IMAD.MOV.U32 R24, RZ, RZ, R28 ;  /* 0x000000ffff187224 */ /* 0x020fe200078e001c */
[----:B------:R-:W2:Y:S02]  /*1520*/  LDC.64 R12, c[0x0][0x9e0] ;  /* 0x00027800ff0c7b82 */ /* 0x000ea40000000a00 */
[----:B------:R-:W-:-:S06]  /*1530*/  ISETP.NE.AND.EX P1, PT, RZ, UR5, PT, P1 ;  /* 0x00000005ff007c0c */ /* 0x000fcc000bf25310 */
[----:B0-----:R-:W0:Y:S08]  /*1540*/  @P0 LDC.64 R4, c[0x0][0xa10] ;  /* 0x00028400ff040b82 */ /* 0x001e300000000a00 */
[----:B------:R-:W3:Y:S01]  /*1550*/  @P1 LDC.64 R6, c[0x0][0xa30] ;  /* 0x00028c00ff061b82 */ /* 0x000ee20000000a00 */
[----:B0-----:R-:W-:-:S05]  /*1560*/  @P0 IMAD.WIDE R4, R43, 0x4, R4 ;  /* 0x000000042b040825 */ /* 0x001fca00078e0204 */
[----:B------:R-:W4:Y:S04]  /*1570*/  @P0 LDG.E R0, desc[UR54][R4.64] ;  /* 0x0000003604000981 */ /* 0x000f28000c1e1900 */
[----:B------:R-:W4:Y:S01]  /*1580*/  @P0 LDG.E R9, desc[UR54][R4.64+0x4] ;  /* 0x0000043604090981 */ /* 0x000f22000c1e1900 */
[----:B---3--:R-:W-:-:S05]  /*1590*/  @P1 IMAD.WIDE R6, R43, 0x4, R6 ;  /* 0x000000042b061825 */ /* 0x008fca00078e0206 */
[----:B------:R0:W5:Y:S01]  /*15a0*/  @P1 LDG.E R24, desc[UR54][R6.64] ;  /* 0x0000003606181981 */ /* 0x000162000c1e1900 */
[----:B-1----:R-:W-:Y:S01]  /*15b0*/  ISETP.NE.AND P1, PT, R8, 0x1, PT ;  /* 0x000000010800780c */ /* 0x002fe20003f25270 */
[----:B------:R-:W-:Y:S01]  /*15c0*/  IMAD.SHL.U32 R193, R41, 0x80, RZ ;  /* 0x0000008029c17824 */ /* 0x000fe200078e00ff */
[----:B--2---:R-:W-:Y:S01]  /*15d0*/  ISETP.GE.AND P2, PT, R13, 0x1, PT ;  /* 0x000000010d00780c */ /* 0x004fe20003f46270 */
[----:B------:R-:W-:-:S10]  /*15e0*/  IMAD.IADD R10, R28, 0x1, -R3 ;  /* 0x000000011c0a7824 */ /* 0x000fd400078e0a03 */
[----:B------:R-:W1:Y:S08]  /*15f0*/  @P1 LDC R11, c[0x0][0x44c] ;  /* 0x00011300ff0b1b82 */ /* 0x000e700000000800 */
[----:B------:R-:W2:Y:S01]  /*1600*/  @P1 LDC R8, c[0x0][0x450] ;  /* 0x00011400ff081b82 */ /* 0x000ea20000000800 */
[----:B----4-:R-:W-:Y:S02]  /*1610*/  @P0 IMAD.IADD R25, R9, 0x1, -R0 ;  /* 0x0000000109190824 */ /* 0x010fe400078e0a00 */
[----:B------:R-:W-:-:S02]  /*1620*/  VIADD R0, R193, 0x7f ;  /* 0x0000007fc1007836 */ /* 0x000fc40000000000 */
[----:B------:R-:W-:Y:S02]  /*1630*/  IMAD.IADD R190, R10, 0x1, R25 ;  /* 0x000000010abe7824 */ /* 0x000fe400078e0219 */
[----:B-1----:R-:W-:-:S03]  /*1640*/  @P1 IMAD.HI.U32 R3, R0, R11, RZ ;  /* 0x0000000b00031227 */ /* 0x002fc600078e00ff */
[C---:B------:R-:W-:Y:S01]  /*1650*/  IADD3 R5, R190.reuse, 0x1, -R189 ;  /* 0x00000001be057810 */ /* 0x040fe20007ffe8bd */
[----:B------:R-:W-:Y:S01]  /*1660*/  IMAD.MOV.U32 R4, RZ, RZ, R0 ;  /* 0x000000ffff047224 */ /* 0x000fe200078e0000 */
[----:B--2---:R-:W-:Y:S01]  /*1670*/  @P1 SHF.R.U32.HI R4, RZ, R8, R3 ;  /* 0x00000008ff041219 */ /* 0x004fe20000011603 */
[----:B------:R-:W-:-:S04]  /*1680*/  VIADD R0, R190, 0x7f ;  /* 0x0000007fbe007836 */ /* 0x000fc80000000000 */
[----:B0-----:R-:W-:Y:S01]  /*1690*/  IMAD.IADD R7, R5, 0x1, R4 ;  /* 0x0000000105077824 */ /* 0x001fe200078e0204 */
[----:B------:R-:W-:-:S04]  /*16a0*/  SHF.R.S32.HI R3, RZ, 0x1f, R0 ;  /* 0x0000001fff037819 */ /* 0x000fc80000011400 */
[----:B------:R-:W-:Y:S01]  /*16b0*/  LEA.HI R3, R3, R0, RZ, 0x7 ;  /* 0x0000000003037211 */ /* 0x000fe200078f38ff */
[----:B------:R-:W-:-:S03]  /*16c0*/  IMAD.IADD R0, R7, 0x1, R12 ;  /* 0x0000000107007824 */ /* 0x000fc600078e020c */
[----:B------:R-:W-:Y:S01]  /*16d0*/  SHF.R.S32.HI R96, RZ, 0x7, R3 ;  /* 0x00000007ff607819 */ /* 0x000fe20000011403 */
        /* <DEDUP_REMOVED lines=12> */
.L_x_1673:
[----:B------:R-:W-:-:S13]  /*17a0*/  ISETP.NE.AND P0, PT, R13, 0x1, PT ;  /* 0x000000010d00780c */ /* 0x000fda0003f05270 */
[----:B------:R-:W0:Y:S02]  /*17b0*/  @P0 LDC.64 R4, c[0x0][0x9e8] ;  /* 0x00027a00ff040b82 */ /* 0x000e240000000a00 */
[----:B0-----:R-:W-:-:S05]  /*17c0*/  @P0 IMAD.HI.U32 R4, R3, R4, RZ ;  /* 0x0000000403040227 */ /* 0x001fca00078e00ff */
[----:B------:R-:W-:-:S07]  /*17d0*/  @P0 SHF.R.U32.HI R3, RZ, R5, R4 ;  /* 0x00000005ff030219 */ /* 0x000fce0000011604 */
.L_x_1674:
[----:B------:R-:W-:Y:S05]  /*17e0*/  BSYNC B0 ;  /* 0x0000000000007941 */ /* 0x000fea0003800000 */
.L_x_1672:
[----:B------:R-:W-:-:S05]  /*17f0*/  IMAD R3, R3, R13, R13 ;  /* 0x0000000d03037224 */ /* 0x000fca00078e020d */
[----:B------:R-:W-:-:S07]  /*1800*/  VIMNMX R0, R0, R3, PT ;  /* 0x0000000300007248 */ /* 0x000fce0003fe0100 */
.L_x_1671:
[----:B------:R-:W0:Y:S01]  /*1810*/  @P1 LDC R4, c[0x0][0x44c] ;  /* 0x00011300ff041b82 */ /* 0x000e220000000800 */
[----:B------:R-:W-:Y:S01]  /*1820*/  IMAD.IADD R95, R190, 0x1, -R189 ;  /* 0x00000001be5f7824 */ /* 0x000fe200078e0abd */
[----:B------:R-:W-:-:S06]  /*1830*/  ULDC UR4, c[0x0][0x9dc] ;  /* 0x0002770000047ab9 */ /* 0x000fcc0000000800 */
[----:B------:R-:W1:Y:S01]  /*1840*/  @P1 LDC R6, c[0x0][0x450] ;  /* 0x00011400ff061b82 */ /* 0x000e620000000800 */
[----:B0-----:R-:W-:-:S04]  /*1850*/  @P1 IMAD.HI.U32 R3, R193, R4, RZ ;  /* 0x00000004c1031227 */ /* 0x001fc800078e00ff */
[----:B------:R-:W-:Y:S01]  /*1860*/  IMAD.MOV.U32 R4, RZ, RZ, R193 ;  /* 0x000000ffff047224 */ /* 0x000fe200078e00c1 */
[----:B-1----:R-:W-:-:S05]  /*1870*/  @P1 SHF.R.U32.HI R4, RZ, R6, R3 ;  /* 0x00000006ff041219 */ /* 0x002fca0000011603 */
[----:B------:R-:W-:-:S04]  /*1880*/  IMAD.IADD R3, R95, 0x1, R4 ;  /* 0x000000015f037824 */ /* 0x000fc800078e0204 */
[----:B------:R-:W-:Y:S01]  /*1890*/  VIADD R4, R3, -UR4 ;  /* 0x8000000403047c36 */ /* 0x000fe20008000000 */
[----:B------:R-:W-:Y:S06]  /*18a0*/  @!P2 BRA `(.L_x_1675) ;  /* 0x000000000044a947 */ /* 0x000fec0003800000 */
[----:B------:R-:W-:Y:S01]  /*18b0*/  ISETP.GT.AND P0, PT, R3, -0x1, PT ;  /* 0xffffffff0300780c */ /* 0x000fe20003f04270 */
[----:B------:R-:W-:-:S12]  /*18c0*/  BSSY B0, `(.L_x_1676) ;  /* 0x000000d000007945 */ /* 0x000fd80003800000 */
[----:B------:R-:W-:Y:S05]  /*18d0*/  @P0 BRA `(.L_x_1677) ;  /* 0x00000000001c0947 */ /* 0x000fea0003800000 */
[----:B------:R-:W-:Y:S02]  /*18e0*/  ISETP.NE.AND P0, PT, R13, 0x1, PT ;  /* 0x000000010d00780c */ /* 0x000fe40003f05270 */
[----:B------:R-:W-:-:S11]  /*18f0*/  LOP3.LUT R3, RZ, R3, RZ, 0x33, !PT ;  /* 0x00000003ff037212 */ /* 0x000fd600078e33ff */
[----:B------:R-:W0:Y:S02]  /*1900*/  @P0 LDC.64 R6, c[0x0][0x9e8] ;  /* 0x00027a00ff060b82 */ /* 0x000e240000000a00 */
[----:B0-----:R-:W-:-:S05]  /*1910*/  @P0 IMAD.HI.U32 R6, R3, R6, RZ ;  /* 0x0000000603060227 */ /* 0x001fca00078e00ff */
[----:B------:R-:W-:-:S04]  /*1920*/  @P0 SHF.R.U32.HI R3, RZ, R7, R6 ;  /* 0x00000007ff030219 */ /* 0x000fc80000011606 */
[----:B------:R-:W-:Y:S01]  /*1930*/  LOP3.LUT R3, RZ, R3, RZ, 0x33, !PT ;  /* 0x00000003ff037212 */ /* 0x000fe200078e33ff */
[----:B------:R-:W-:Y:S06]  /*1940*/  BRA `(.L_x_1678) ;  /* 0x0000000000107947 */ /* 0x000fec0003800000 */
.L_x_1677:
[----:B------:R-:W-:-:S13]  /*1950*/  ISETP.NE.AND P0, PT, R13, 0x1, PT ;  /* 0x000000010d00780c */ /* 0x000fda0003f05270 */
[----:B------:R-:W0:Y:S02]  /*1960*/  @P0 LDC.64 R6, c[0x0][0x9e8] ;  /* 0x00027a00ff060b82 */ /* 0x000e240000000a00 */
[----:B0-----:R-:W-:-:S05]  /*1970*/  @P0 IMAD.HI.U32 R6, R3, R6, RZ ;  /* 0x0000000603060227 */ /* 0x001fca00078e00ff */
[----:B------:R-:W-:-:S07]  /*1980*/  @P0 SHF.R.U32.HI R3, RZ, R7, R6 ;  /* 0x00000007ff030219 */ /* 0x000fce0000011606 */
.L_x_1678:
[----:B------:R-:W-:Y:S05]  /*1990*/  BSYNC B0 ;  /* 0x0000000000007941 */ /* 0x000fea0003800000 */
.L_x_1676:
[----:B------:R-:W-:-:S05]  /*19a0*/  IMAD R3, R3, R13, RZ ;  /* 0x0000000d03037224 */ /* 0x000fca00078e02ff */
[----:B------:R-:W-:-:S07]  /*19b0*/  VIMNMX R4, R4, R3, !PT ;  /* 0x0000000304047248 */ /* 0x000fce0007fe0100 */
.L_x_1675:
[----:B------:R-:W-:Y:S01]  /*19c0*/  VIADD R0, R0, 0x7f ;  /* 0x0000007f00007836 */ /* 0x000fe20000000000 */
[----:B------:R-:W-:-:S04]  /*19d0*/  SHF.R.S32.HI R5, RZ, 0x1f, R4 ;  /* 0x0000001fff057819 */ /* 0x000fc80000011404 */
[----:B------:R-:W-:Y:S02]  /*19e0*/  SHF.R.S32.HI R3, RZ, 0x1f, R0 ;  /* 0x0000001fff037819 */ /* 0x000fe40000011400 */
[----:B------:R-:W-:Y:S02]  /*19f0*/  LEA.HI R5, R5, R4, RZ, 0x7 ;  /* 0x0000000405057211 */ /* 0x000fe400078f38ff */
[----:B------:R-:W-:Y:S02]  /*1a00*/  LEA.HI R3, R3, R0, RZ, 0x7 ;  /* 0x0000000003037211 */ /* 0x000fe400078f38ff */
[----:B------:R-:W-:Y:S02]  /*1a10*/  SHF.R.S32.HI R5, RZ, 0x7, R5 ;  /* 0x00000007ff057819 */ /* 0x000fe40000011405 */
[----:B------:R-:W-:Y:S02]  /*1a20*/  SHF.R.S32.HI R3, RZ, 0x7, R3 ;  /* 0x00000007ff037819 */ /* 0x000fe40000011403 */
[----:B------:R-:W-:-:S02]  /*1a30*/  VIMNMX R5, RZ, R5, !PT ;  /* 0x00000005ff057248 */ /* 0x000fc40007fe0100 */
[----:B------:R-:W-:-:S03]  /*1a40*/  VIMNMX R3, R96, R3, PT ;  /* 0x0000000360037248 */ /* 0x000fc60003fe0100 */
[--C-:B------:R-:W-:Y:S02]  /*1a50*/  IMAD R5, R5, 0x80, -R10.reuse ;  /* 0x0000008005057824 */ /* 0x100fe400078e0a0a */
[----:B------:R-:W-:-:S03]  /*1a60*/  IMAD R0, R3, 0x80, -R10 ;  /* 0x0000008003007824 */ /* 0x000fc600078e0a0a */
[----:B------:R-:W-:Y:S02]  /*1a70*/  VIMNMX R5, RZ, R5, !PT ;  /* 0x00000005ff057248 */ /* 0x000fe40007fe0100 */
[----:B------:R-:W-:Y:S02]  /*1a80*/  VIMNMX R0, R0, R25, PT ;  /* 0x0000001900007248 */ /* 0x000fe40003fe0100 */
[----:B------:R-:W-:Y:S02]  /*1a90*/  SHF.R.U32.HI R26, RZ, 0x7, R5 ;  /* 0x00000007ff1a7819 */ /* 0x000fe40000011605 */
[----:B------:R-:W-:-:S03]  /*1aa0*/  ISETP.GT.AND P0, PT, R0, R5, PT ;  /* 0x000000050000720c */ /* 0x000fc60003f04270 */
[----:B------:R-:W-:-:S10]  /*1ab0*/  IMAD.MOV.U32 R27, RZ, RZ, R26 ;  /* 0x000000ffff1b7224 */ /* 0x000fd400078e001a */
[----:B------:R-:W-:-:S05]  /*1ac0*/  @P0 VIADD R0, R0, 0x7f ;  /* 0x0000007f00000836 */ /* 0x000fca0000000000 */
[----:B------:R-:W-:-:S04]  /*1ad0*/  @P0 SHF.R.S32.HI R3, RZ, 0x1f, R0 ;  /* 0x0000001fff030819 */ /* 0x000fc80000011400 */
[----:B------:R-:W-:-:S04]  /*1ae0*/  @P0 LEA.HI R3, R3, R0, RZ, 0x7 ;  /* 0x0000000003030211 */ /* 0x000fc800078f38ff */
[----:B------:R-:W-:Y:S02]  /*1af0*/  @P0 SHF.R.S32.HI R27, RZ, 0x7, R3 ;  /* 0x00000007ff1b0819 */ /* 0x000fe40000011403 */
[----:B------:R-:W-:Y:S02]  /*1b00*/  PLOP3.LUT P0, PT, PT, PT, PT, 0x80, 0x0 ;  /* 0x000000000000781c */ /* 0x000fe40003f0f070 */
[----:B------:R-:W-:-:S13]  /*1b10*/  ISETP.GT.AND P1, PT, R27, R26, PT ;  /* 0x0000001a1b00720c */ /* 0x000fda0003f24270 */
[----:B------:R-:W-:Y:S05]  /*1b20*/  @!P1 BRA `(.L_x_1679) ;  /* 0x0000006c00d09947 */ /* 0x000fea0003800000 */
        /* <DEDUP_REMOVED lines=20> */
.L_x_1681:
[----:B------:R-:W-:Y:S05]  /*1c70*/  BSYNC B6 ;  /* 0x0000000000067941 */ /* 0x000fea0003800000 */
.L_x_1680:
        /* <DEDUP_REMOVED lines=20> */
.L_x_1683:
[----:B------:R-:W-:Y:S05]  /*1dc0*/  BSYNC B6 ;  /* 0x0000000000067941 */ /* 0x000fea0003800000 */
.L_x_1682:
[----:B------:R-:W-:Y:S01]  /*1dd0*/  ULDC.64 UR4, c[0x0][0x9f8] ;  /* 0x00027e0000047ab9 */ /* 0x000fe20000000a00 */
[----:B------:R-:W-:Y:S01]  /*1de0*/  IMAD.MOV.U32 R0, RZ, RZ, R43 ;  /* 0x000000ffff007224 */ /* 0x000fe200078e002b */
[----:B------:R-:W-:Y:S01]  /*1df0*/  ISETP.NE.U32.AND P0, PT, RZ, UR4, PT ;  /* 0x00000004ff007c0c */ /* 0x000fe2000bf05070 */
[----:B------:R-:W0:Y:S03]  /*1e00*/  LDC R37, c[0x0][0x3f4] ;  /* 0x0000fd00ff257b82 */ /* 0x000e260000000800 */
[----:B------:R-:W-:-:S05]  /*1e10*/  ISETP.NE.AND.EX P0, PT, RZ, UR5, PT, P0 ;  /* 0x00000005ff007c0c */ /* 0x000fca000bf05300 */
[----:B------:R-:W1:Y:S08]  /*1e20*/  LDC.64 R14, c[0x0][0x3f8] ;  /* 0x0000fe00ff0e7b82 */ /* 0x000e700000000a00 */
[----:B------:R-:W2:Y:S08]  /*1e30*/  @P0 LDC.64 R4, c[0x0][0x9f8] ;  /* 0x00027e00ff040b82 */ /* 0x000eb00000000a00 */
[----:B------:R-:W3:Y:S01]  /*1e40*/  LDC.64 R34, c[0x0][0x408] ;  /* 0x00010200ff227b82 */ /* 0x000ee20000000a00 */
[----:B--2---:R-:W-:-:S05]  /*1e50*/  @P0 IMAD.WIDE R4, R43, 0x4, R4 ;  /* 0x000000042b040825 */ /* 0x004fca00078e0204 */
[----:B------:R2:W4:Y:S01]  /*1e60*/  @P0 LDG.E R0, desc[UR54][R4.64] ;  /* 0x0000003604000981 */ /* 0x000522000c1e1900 */
[----:B0-----:R-:W-:Y:S01]  /*1e70*/  ISETP.GE.AND P0, PT, R16, R37, PT ;  /* 0x000000251000720c */ /* 0x001fe20003f06270 */
[----:B-1----:R-:W-:Y:S01]  /*1e80*/  IMAD.WIDE.U32 R6, R188, R14, R22 ;  /* 0x0000000ebc067225 */ /* 0x002fe200078e0016 */
[C-C-:B---3--:R-:W-:Y:S01]  /*1e90*/  SHF.L.U64.HI R30, R34.reuse, 0x6, R35.reuse ;  /* 0x00000006221e7819 */ /* 0x148fe20000010223 */
[----:B------:R-:W0:Y:S01]  /*1ea0*/  S2R R38, SR_TID.X ;  /* 0x0000000000267919 */ /* 0x000e220000002100 */
[----:B------:R-:W-:Y:S01]  /*1eb0*/  SEL R13, R37, RZ, P0 ;  /* 0x000000ff250d7207 */ /* 0x000fe20000000000 */
[----:B------:R-:W-:Y:S01]  /*1ec0*/  IMAD.MOV.U32 R82, RZ, RZ, R6 ;  /* 0x000000ffff527224 */ /* 0x000fe200078e0006 */
[----:B------:R-:W-:Y:S01]  /*1ed0*/  SHF.L.U64.HI R31, R34, 0x7, R35 ;  /* 0x00000007221f7819 */ /* 0x000fe20000010223 */
[----:B------:R-:W-:Y:S02]  /*1ee0*/  IMAD R10, R221, R34, RZ ;  /* 0x00000022dd0a7224 */ /* 0x000fe400078e02ff */
[----:B------:R-:W-:-:S02]  /*1ef0*/  IMAD.IADD R13, R16, 0x1, R13 ;  /* 0x00000001100d7824 */ /* 0x000fc400078e020d */
[----:B--2---:R-:W-:-:S03]  /*1f00*/  IMAD.WIDE.U32 R4, R188, R34, R22 ;  /* 0x00000022bc047225 */ /* 0x004fc600078e0016 */
[----:B------:R-:W-:Y:S01]  /*1f10*/  SHF.R.S32.HI R6, RZ, 0x1f, R13 ;  /* 0x0000001fff067819 */ /* 0x000fe2000001140d */
[----:B------:R-:W-:Y:S02]  /*1f20*/  IMAD R8, R221, R14, RZ ;  /* 0x0000000edd087224 */ /* 0x000fe400078e02ff */
[----:B------:R-:W-:Y:S01]  /*1f30*/  IMAD.MOV.U32 R86, RZ, RZ, R4 ;  /* 0x000000ffff567224 */ /* 0x000fe200078e0004 */
[----:B------:R-:W-:Y:S01]  /*1f40*/  LEA.HI R4, R6, R13, RZ, 0x6 ;  /* 0x0000000d06047211 */ /* 0x000fe200078f30ff */
[----:B------:R-:W-:Y:S01]  /*1f50*/  IMAD R89, R188, R35, R10 ;  /* 0x00000023bc597224 */ /* 0x000fe200078e020a */
[----:B------:R-:W-:Y:S01]  /*1f60*/  LEA.HI R12, R6, R13, RZ, 0x3 ;  /* 0x0000000d060c7211 */ /* 0x000fe200078f18ff */
[----:B------:R-:W-:-:S03]  /*1f70*/  IMAD.WIDE.U32 R10, R188, R34, R16 ;  /* 0x00000022bc0a7225 */ /* 0x000fc600078e0010 */
[----:B------:R-:W-:Y:S01]  /*1f80*/  LOP3.LUT R6, R199, 0x38, R12, 0xf8, !PT ;  /* 0x00000038c7067812 */ /* 0x000fe200078ef80c */
[----:B------:R-:W-:Y:S01]  /*1f90*/  IMAD R85, R188, R15, R8 ;  /* 0x0000000fbc557224 */ /* 0x000fe200078e0208 */
[----:B------:R-:W-:Y:S01]  /*1fa0*/  LOP3.LUT R41, R12, 0xfffffff8, RZ, 0xc0, !PT ;  /* 0xfffffff80c297812 */ /* 0x000fe200078ec0ff */
[-C--:B------:R-:W-:Y:S01]  /*1fb0*/  IMAD.WIDE.U32 R8, R188, R14.reuse, R16 ;  /* 0x0000000ebc087225 */ /* 0x080fe200078e0010 */
[----:B------:R-:W-:Y:S02]  /*1fc0*/  LOP3.LUT R6, R6, R225, RZ, 0x3c, !PT ;  /* 0x000000e106067212 */ /* 0x000fe400078e3cff */
[----:B------:R-:W-:Y:S01]  /*1fd0*/  SHF.R.S32.HI R81, RZ, 0x3, R12 ;  /* 0x00000003ff517819 */ /* 0x000fe2000001140c */
[----:B------:R-:W-:Y:S01]  /*1fe0*/  IMAD.IADD R87, R5, 0x1, R89 ;  /* 0x0000000105577824 */ /* 0x000fe200078e0259 */
[----:B------:R-:W-:Y:S01]  /*1ff0*/  LOP3.LUT R5, R12, 0x38, RZ, 0xc0, !PT ;  /* 0x000000380c057812 */ /* 0x000fe200078ec0ff */
[----:B------:R-:W-:Y:S01]  /*2000*/  IMAD.IADD R89, R89, 0x1, R11 ;  /* 0x0000000159597824 */ /* 0x000fe200078e020b */
[----:B-----5:R-:W-:Y:S01]  /*2010*/  SHF.R.S32.HI R11, RZ, 0x1f, R24 ;  /* 0x0000001fff0b7819 */ /* 0x020fe20000011418 */
[----:B------:R-:W-:Y:S01]  /*2020*/  IMAD.SHL.U32 R4, R4, 0x80, RZ ;  /* 0x0000008004047824 */ /* 0x000fe200078e00ff */
[----:B0-----:R-:W-:Y:S01]  /*2030*/  SHF.R.U32.HI R38, RZ, 0x7, R38 ;  /* 0x00000007ff267819 */ /* 0x001fe20000011626 */
[----:B------:R-:W-:Y:S01]  /*2040*/  IMAD.IADD R83, R7, 0x1, R85 ;  /* 0x0000000107537824 */ /* 0x000fe200078e0255 */
[----:B------:R-:W-:Y:S01]  /*2050*/  SHF.R.S32.HI R90, RZ, 0x1f, R41 ;  /* 0x0000001fff5a7819 */ /* 0x000fe20000011429 */
[----:B------:R-:W-:Y:S01]  /*2060*/  IMAD.IADD R85, R85, 0x1, R9 ;  /* 0x0000000155557824 */ /* 0x000fe200078e0209 */
[----:B------:R-:W-:Y:S01]  /*2070*/  ISETP.NE.AND P6, PT, R38, 0x1, PT ;  /* 0x000000012600780c */ /* 0x000fe20003fc5270 */
[----:B------:R-:W-:Y:S01]  /*2080*/  IMAD.MOV.U32 R84, RZ, RZ, R8 ;  /* 0x000000ffff547224 */ /* 0x000fe200078e0008 */
[--C-:B------:R-:W-:Y:S01]  /*2090*/  LOP3.LUT R9, R197, 0x38, R12.reuse, 0xf8, !PT ;  /* 0x00000038c5097812 */ /* 0x100fe200078ef80c */
[C---:B------:R-:W-:Y:S01]  /*20a0*/  IMAD R13, R11.reuse, R14, RZ ;  /* 0x0000000e0b0d7224 */ /* 0x040fe200078e02ff */
[----:B------:R-:W-:Y:S01]  /*20b0*/  LOP3.LUT R8, R196, 0x38, R12, 0xf8, !PT ;  /* 0x00000038c4087812 */ /* 0x000fe200078ef80c */
[----:B------:R-:W-:Y:S01]  /*20c0*/  IMAD.MOV.U32 R88, RZ, RZ, R10 ;  /* 0x000000ffff587224 */ /* 0x000fe200078e000a */
[----:B------:R-:W-:Y:S01]  /*20d0*/  LOP3.LUT R7, R4, 0xffffe000, RZ, 0xc0, !PT ;  /* 0xffffe00004077812 */ /* 0x000fe200078ec0ff */
[----:B------:R-:W-:Y:S01]  /*20e0*/  IMAD R11, R11, R34, RZ ;  /* 0x000000220b0b7224 */ /* 0x000fe200078e02ff */
[----:B------:R-:W-:Y:S01]  /*20f0*/  LOP3.LUT R4, R5, 0x1c0, R222, 0xf8, !PT ;  /* 0x000001c005047812 */ /* 0x000fe200078ef8de */
[C---:B------:R-:W-:Y:S01]  /*2100*/  IMAD R13, R24.reuse, R15, R13 ;  /* 0x0000000f180d7224 */ /* 0x040fe200078e020d */
[----:B------:R-:W-:Y:S01]  /*2110*/  LOP3.LUT R10, R9, R224, RZ, 0x3c, !PT ;  /* 0x000000e0090a7212 */ /* 0x000fe200078e3cff */
[-C--:B------:R-:W-:Y:S01]  /*2120*/  IMAD.WIDE.U32 R82, R24, R14.reuse, R82 ;  /* 0x0000000e18527225 */ /* 0x080fe200078e0052 */
[----:B------:R-:W-:Y:S01]  /*2130*/  LOP3.LUT R9, R8, R223, RZ, 0x3c, !PT ;  /* 0x000000df08097212 */ /* 0x000fe200078e3cff */
[----:B------:R-:W-:Y:S05]  /*2140*/  @!P6 WARPSYNC.ALL ;  /* 0x000000000000e948 */ /* 0x000fea0003800000 */
[----:B------:R-:W-:Y:S01]  /*2150*/  LOP3.LUT R8, R4, R203, RZ, 0x3c, !PT ;  /* 0x000000cb04087212 */ /* 0x000fe200078e3cff */
[----:B------:R-:W-:Y:S01]  /*2160*/  IMAD.WIDE.U32 R84, R24, R14, R84 ;  /* 0x0000000e18547225 */ /* 0x000fe200078e0054 */
[-C--:B------:R-:W-:Y:S01]  /*2170*/  IADD3 R4, R6, R7.reuse, R202 ;  /* 0x0000000706047210 */ /* 0x080fe20007ffe0ca */
[----:B------:R-:W-:Y:S01]  /*2180*/  ULDC UR4, c[0x0][0x2f4] ;  /* 0x0000bd0000047ab9 */ /* 0x000fe20000000800 */
[----:B------:R-:W-:Y:S01]  /*2190*/  IADD3 R5, R10, R7, R201 ;  /* 0x000000070a057210 */ /* 0x000fe20007ffe0c9 */
[C---:B------:R-:W-:Y:S01]  /*21a0*/  IMAD R11, R24.reuse, R35, R11 ;  /* 0x00000023180b7224 */ /* 0x040fe200078e020b */
[-C--:B------:R-:W-:Y:S01]  /*21b0*/  IADD3 R6, R9, R7.reuse, R200 ;  /* 0x0000000709067210 */ /* 0x080fe20007ffe0c8 */
[----:B------:R-:W-:Y:S01]  /*21c0*/  IMAD.WIDE.U32 R86, R24, R34, R86 ;  /* 0x0000002218567225 */ /* 0x000fe200078e0056 */
[----:B------:R-:W-:-:S02]  /*21d0*/  IADD3 R7, R8, R7, R204 ;  /* 0x0000000708077210 */ /* 0x000fc40007ffe0cc */
[----:B------:R-:W-:Y:S01]  /*21e0*/  SHF.L.U64.HI R8, R14, 0x5, R15 ;  /* 0x000000050e087819 */ /* 0x000fe2000001020f */
[----:B------:R-:W-:Y:S01]  /*21f0*/  IMAD.WIDE.U32 R88, R24, R34, R88 ;  /* 0x0000002218587225 */ /* 0x000fe200078e0058 */
[C-C-:B------:R-:W-:Y:S02]  /*2200*/  SHF.L.U64.HI R9, R14.reuse, 0x6, R15.reuse ;  /* 0x000000060e097819 */ /* 0x140fe4000001020f */
[----:B------:R-:W-:Y:S01]  /*2210*/  SHF.L.U64.HI R10, R14, 0x7, R15 ;  /* 0x000000070e0a7819 */ /* 0x000fe2000001020f */
[----:B------:R-:W-:Y:S01]  /*2220*/  IMAD.IADD R3, R29, 0x1, R28 ;  /* 0x000000011d037824 */ /* 0x000fe200078e021c */
[C---:B------:R-:W-:Y:S01]  /*2230*/  SHF.L.U64.HI R29, R34.reuse, 0x5, R35 ;  /* 0x00000005221d7819 */ /* 0x040fe20000010223 */
[C---:B------:R-:W-:Y:S01]  /*2240*/  IMAD.SHL.U32 R32, R34.reuse, 0x20, RZ ;  /* 0x0000002022207824 */ /* 0x040fe200078e00ff */
[----:B------:R-:W-:Y:S01]  /*2250*/  SHF.R.S32.HI R35, RZ, 0x1f, R42 ;  /* 0x0000001fff237819 */ /* 0x000fe2000001142a */
[----:B------:R-:W-:Y:S01]  /*2260*/  IMAD.SHL.U32 R33, R34, 0x40, RZ ;  /* 0x0000004022217824 */ /* 0x000fe200078e00ff */
[----:B------:R-:W-:Y:S01]  /*2270*/  ISETP.GE.AND P1, PT, R16, UR4, PT ;  /* 0x0000000410007c0c */ /* 0x000fe2000bf26270 */
[----:B------:R-:W-:Y:S01]  /*2280*/  VIADD R94, R38, 0x8 ;  /* 0x00000008265e7836 */ /* 0x000fe20000000000 */
[----:B------:R-:W-:Y:S01]  /*2290*/  ISETP.GE.AND P2, PT, R2, UR4, PT ;  /* 0x0000000402007c0c */ /* 0x000fe2000bf46270 */
[----:B------:R-:W-:-:S02]  /*22a0*/  IMAD.SHL.U32 R20, R14, 0x20, RZ ;  /* 0x000000200e147824 */ /* 0x000fc400078e00ff */
[C---:B------:R-:W-:Y:S02]  /*22b0*/  IMAD.SHL.U32 R21, R14.reuse, 0x40, RZ ;  /* 0x000000400e157824 */ /* 0x040fe400078e00ff */
[----:B------:R-:W-:Y:S02]  /*22c0*/  IMAD.SHL.U32 R28, R14, 0x80, RZ ;  /* 0x000000800e1c7824 */ /* 0x000fe400078e00ff */
[----:B------:R-:W-:Y:S02]  /*22d0*/  IMAD.SHL.U32 R34, R34, 0x80, RZ ;  /* 0x0000008022227824 */ /* 0x000fe400078e00ff */
[----:B------:R-:W-:Y:S02]  /*22e0*/  IMAD R36, R207, 0x20, R188 ;  /* 0x00000020cf247824 */ /* 0x000fe400078e02bc */
[----:B------:R-:W-:Y:S02]  /*22f0*/  IMAD.SHL.U32 R37, R37, 0x2, RZ ;  /* 0x0000000225257824 */ /* 0x000fe400078e00ff */
[----:B------:R-:W-:-:S02]  /*2300*/  IMAD.IADD R39, R83, 0x1, R13 ;  /* 0x0000000153277824 */ /* 0x000fc400078e020d */
[----:B------:R-:W-:Y:S02]  /*2310*/  IMAD.IADD R40, R13, 0x1, R85 ;  /* 0x000000010d287824 */ /* 0x000fe400078e0255 */
[----:B------:R-:W-:Y:S02]  /*2320*/  IMAD.IADD R43, R87, 0x1, R11 ;  /* 0x00000001572b7824 */ /* 0x000fe400078e020b */
[----:B------:R-:W-:Y:S01]  /*2330*/  IMAD.IADD R80, R11, 0x1, R89 ;  /* 0x000000010b507824 */ /* 0x000fe200078e0259 */
[----:B----4-:R-:W-:Y:S01]  /*2340*/  SHF.R.S32.HI R38, RZ, 0x1f, R0 ;  /* 0x0000001fff267819 */ /* 0x010fe20000011400 */
[----:B------:R-:W-:Y:S06]  /*2350*/  @!P6 BAR.SYNC.DEFER_BLOCKING 0x9, 0x100 ;  /* 0x024400000000eb1d */ /* 0x000fec0000010000 */
.L_x_1781:
[----:B------:R-:W0:Y:S01]  /*2360*/  LDC R100, c[0x0][0x430] ;  /* 0x00010c00ff647b82 */ /* 0x000e220000000800 */
[----:B------:R-:W-:Y:S02]  /*2370*/  VIADD R27, R27, 0xffffffff ;  /* 0xffffffff1b1b7836 */ /* 0x000fe40000000000 */
[----:B------:R-:W-:Y:S02]  /*2380*/  IMAD.MOV.U32 R101, RZ, RZ, RZ ;  /* 0x000000ffff657224 */ /* 0x000fe400078e00ff */
[----:B---3--:R-:W-:-:S03]  /*2390*/  IMAD R44, R27, 0x80, R36 ;  /* 0x000000801b2c7824 */ /* 0x008fc600078e0224 */
        /* <DEDUP_REMOVED lines=8> */
[----:B------:R-:W3:Y:S08]  /*2420*/  @P4 LDC R12, c[0x0][0x434] ;  /* 0x00010d00ff0c4b82 */ /* 0x000ef00000000800 */
[----:B------:R-:W4:Y:S01]  /*2430*/  @P4 LDC R13, c[0x0][0x438] ;  /* 0x00010e00ff0d4b82 */ /* 0x000f220000000800 */
[----:B---3--:R-:W-:-:S05]  /*2440*/  @P4 IMAD.HI.U32 R12, R45, R12, RZ ;  /* 0x0000000c2d0c4227 */ /* 0x008fca00078e00ff */
[----:B----4-:R-:W-:Y:S01]  /*2450*/  @P4 SHF.R.U32.HI R11, RZ, R13, R12 ;  /* 0x0000000dff0b4219 */ /* 0x010fe2000001160c */
[----:B0-----:R-:W-:-:S03]  /*2460*/  @!P3 IMAD R12, R38, R14, RZ ;  /* 0x0000000e260cb224 */ /* 0x001fc600078e02ff */
[--C-:B------:R-:W-:Y:S01]  /*2470*/  @!P3 SHF.R.S32.HI R13, RZ, 0x1f, R11.reuse ;  /* 0x0000001fff0db819 */ /* 0x100fe2000001140b */
[----:B------:R-:W-:Y:S02]  /*2480*/  @!P3 IMAD R15, R0, R15, R12 ;  /* 0x0000000f000fb224 */ /* 0x000fe400078e020c */
[----:B------:R-:W-:-:S04]  /*2490*/  @!P3 IMAD.MOV.U32 R12, RZ, RZ, R11 ;  /* 0x000000ffff0cb224 */ /* 0x000fc800078e000b */
        /* <DEDUP_REMOVED lines=18> */
[C---:B------:R-:W-:Y:S01]  /*25c0*/  IMAD.WIDE.U32 R12, R100.reuse, UR4, RZ ;  /* 0x00000004640c7c25 */ /* 0x040fe2000f8e00ff */
[----:B------:R-:W-:Y:S02]  /*25d0*/  ULDC.U8 UR6, c[0x0][0x410] ;  /* 0x0001040000067ab9 */ /* 0x000fe40000000000 */
[----:B------:R-:W-:Y:S01]  /*25e0*/  ISETP.NE.AND P3, PT, RZ, UR6, PT ;  /* 0x00000006ff007c0c */ /* 0x000fe2000bf65270 */
[----:B------:R-:W-:Y:S02]  /*25f0*/  IMAD R11, R99, UR4, RZ ;  /* 0x00000004630b7c24 */ /* 0x000fe4000f8e02ff */
[----:B------:R-:W-:Y:S02]  /*2600*/  IMAD R44, R31, R27, RZ ;  /* 0x0000001b1f2c7224 */ /* 0x000fe400078e02ff */
[----:B------:R-:W-:Y:S01]  /*2610*/  IMAD R11, R100, UR5, R11 ;  /* 0x00000005640b7c24 */ /* 0x000fe2000f8e020b */
[----:B------:R-:W-:Y:S01]  /*2620*/  ULDC.64 UR4, c[0x0][0x310] ;  /* 0x0000c40000047ab9 */ /* 0x000fe20000000a00 */
[----:B------:R-:W-:-:S02]  /*2630*/  IMAD R97, R27, -0x80, R25 ;  /* 0xffffff801b617824 */ /* 0x000fc400078e0219 */
[----:B------:R-:W-:Y:S02]  /*2640*/  IMAD R14, R98, UR4, RZ ;  /* 0x00000004620e7c24 */ /* 0x000fe4000f8e02ff */
[----:B------:R-:W-:Y:S01]  /*2650*/  IMAD.IADD R13, R13, 0x1, R11 ;  /* 0x000000010d0d7824 */ /* 0x000fe200078e020b */
[----:B------:R-:W-:Y:S01]  /*2660*/  SHF.R.S32.HI R11, RZ, 0x1f, R27 ;  /* 0x0000001fff0b7819 */ /* 0x000fe2000001141b */
[----:B------:R-:W-:Y:S01]  /*2670*/  IMAD R15, R101, UR5, R14 ;  /* 0x00000005650f7c24 */ /* 0x000fe2000f8e020e */
[----:B------:R-:W-:Y:S01]  /*2680*/  VIMNMX R97, R97, 0x80, PT ;  /* 0x0000008061617848 */ /* 0x000fe20003fe0100 */
[----:B------:R-:W-:Y:S01]  /*2690*/  IMAD.WIDE.U32 R12, R101, UR4, R12 ;  /* 0x00000004650c7c25 */ /* 0x000fe2000f8e000c */
[----:B------:R-:W-:-:S03]  /*26a0*/  ULDC.64 UR4, c[0x0][0x308] ;  /* 0x0000c20000047ab9 */ /* 0x000fc60000000a00 */
[----:B------:R-:W-:Y:S02]  /*26b0*/  IMAD R14, R10, R27, RZ ;  /* 0x0000001b0a0e7224 */ /* 0x000fe400078e02ff */
[----:B------:R-:W-:Y:S02]  /*26c0*/  IMAD.IADD R13, R13, 0x1, R15 ;  /* 0x000000010d0d7824 */ /* 0x000fe400078e020f */
[----:B------:R-:W-:Y:S02]  /*26d0*/  IMAD R15, R35, UR4, RZ ;  /* 0x00000004230f7c24 */ /* 0x000fe4000f8e02ff */
[C---:B------:R-:W-:Y:S02]  /*26e0*/  IMAD R91, R11.reuse, R28, R14 ;  /* 0x0000001c0b5b7224 */ /* 0x040fe400078e020e */
[----:B------:R-:W-:Y:S02]  /*26f0*/  IMAD R11, R11, R34, R44 ;  /* 0x000000220b0b7224 */ /* 0x000fe400078e022c */
[----:B------:R-:W-:-:S02]  /*2700*/  IMAD R103, R42, UR5, R15 ;  /* 0x000000052a677c24 */ /* 0x000fc4000f8e020f */
[----:B------:R-:W-:Y:S01]  /*2710*/  IMAD.WIDE.U32 R44, R42, UR4, R12 ;  /* 0x000000042a2c7c25 */ /* 0x000fe2000f8e000c */
[----:B------:R-:W-:-:S03]  /*2720*/  ULDC.64 UR4, c[0x0][0x2e8] ;  /* 0x0000ba0000047ab9 */ /* 0x000fc60000000a00 */
[----:B------:R-:W-:Y:S01]  /*2730*/  IMAD.IADD R103, R45, 0x1, R103 ;  /* 0x000000012d677824 */ /* 0x000fe200078e0267 */
[----:B------:R-:W-:Y:S01]  /*2740*/  LEA R108, P4, R44, UR4, 0x1 ;  /* 0x000000042c6c7c11 */ /* 0x000fe2000f8808ff */
[----:B------:R-:W-:-:S03]  /*2750*/  IMAD.WIDE.U32 R12, R34, R27, RZ ;  /* 0x0000001b220c7225 */ /* 0x000fc600078e00ff */
[----:B------:R-:W-:Y:S01]  /*2760*/  LEA.HI.X R103, R44, UR5, R103, 0x1, P4 ;  /* 0x000000052c677c11 */ /* 0x000fe2000a0f0c67 */
[----:B------:R-:W-:Y:S01]  /*2770*/  IMAD.WIDE.U32 R14, R28, R27, RZ ;  /* 0x0000001b1c0e7225 */ /* 0x000fe200078e00ff */
[----:B------:R-:W-:-:S03]  /*2780*/  IADD3 R11, R13, R11, RZ ;  /* 0x0000000b0d0b7210 */ /* 0x000fc60007ffe0ff */
        /* <DEDUP_REMOVED lines=31> */
.L_x_1688:
[----:B------:R-:W-:Y:S05]  /*2980*/  BSYNC B1 ;  /* 0x0000000000017941 */ /* 0x000fea0003800000 */
.L_x_1687:
[----:B------:R-:W-:Y:S01]  /*2990*/  ISETP.GE.AND P3, PT, R217, R97, PT ;  /* 0x00000061d900720c */ /* 0x000fe20003f66270 */
[----:B0----5:R-:W-:Y:S01]  /*29a0*/  IMAD.MOV.U32 R44, RZ, RZ, R68 ;  /* 0x000000ffff2c7224 */ /* 0x021fe200078e0044 */
[----:B------:R-:W-:Y:S01]  /*29b0*/  BSSY B1, `(.L_x_1689) ;  /* 0x0000029000017945 */ /* 0x000fe20003800000 */
[----:B------:R-:W-:Y:S01]  /*29c0*/  IMAD.MOV.U32 R45, RZ, RZ, R69 ;  /* 0x000000ffff2d7224 */ /* 0x000fe200078e0045 */
[----:B------:R-:W-:Y:S01]  /*29d0*/  P2R R138, PR, RZ, 0x8 ;  /* 0x00000008ff8a7803 */ /* 0x000fe20000000000 */
        /* <DEDUP_REMOVED lines=38> */
.L_x_1690:
[----:B------:R-:W-:Y:S05]  /*2c40*/  BSYNC B1 ;  /* 0x0000000000017941 */ /* 0x000fea0003800000 */
.L_x_1689:
[----:B------:R-:W-:Y:S01]  /*2c50*/  ISETP.GE.AND P3, PT, R216, R97, PT ;  /* 0x00000061d800720c */ /* 0x000fe20003f66270 */
[----:B0----5:R-:W-:Y:S01]  /*2c60*/  IMAD.MOV.U32 R44, RZ, RZ, R60 ;  /* 0x000000ffff2c7224 */ /* 0x021fe200078e003c */
[----:B------:R-:W-:Y:S01]  /*2c70*/  BSSY B1, `(.L_x_1691) ;  /* 0x000002d000017945 */ /* 0x000fe20003800000 */
[----:B------:R-:W-:Y:S01]  /*2c80*/  IMAD.MOV.U32 R45, RZ, RZ, R61 ;  /* 0x000000ffff2d7224 */ /* 0x000fe200078e003d */
[----:B------:R-:W-:Y:S01]  /*2c90*/  CS2R R52, SRZ ;  /* 0x0000000000347805 */ /* 0x000fe2000001ff00 */
        /* <DEDUP_REMOVED lines=17> */
[----:B------:R-:W-:-:S02]  /*2db0*/  CS2R R58, SRZ ;  /* 0x00000000003a7805 */ /* 0x000fc4000001ff00 */
        /* <DEDUP_REMOVED lines=24> */
.L_x_1692:
[----:B------:R-:W-:Y:S05]  /*2f40*/  BSYNC B1 ;  /* 0x0000000000017941 */ /* 0x000fea0003800000 */
.L_x_1691:
[----:B------:R-:W-:Y:S01]  /*2f50*/  ISETP.GE.AND P4, PT, R215, R97, PT ;  /* 0x00000061d700720c */ /* 0x000fe20003f86270 */
[----:B------:R-:W-:-:S12]  /*2f60*/  BSSY B1, `(.L_x_1693) ;  /* 0x000001e000017945 */ /* 0x000fd80003800000 */
[----:B------:R-:W-:Y:S05]  /*2f70*/  @P4 BRA `(.L_x_1694) ;  /* 0x0000000000704947 */ /* 0x000fea0003800000 */
[----:B------:R-:W1:Y:S01]  /*2f80*/  LDC.64 R44, c[0x0][0x3f8] ;  /* 0x0000fe00ff2c7b82 */ /* 0x000e620000000a00 */
[----:B------:R-:W-:Y:S01]  /*2f90*/  IMAD.MOV.U32 R15, RZ, RZ, R91 ;  /* 0x000000ffff0f7224 */ /* 0x000fe200078e005b */
[----:B------:R-:W-:Y:S01]  /*2fa0*/  ULDC.64 UR4, c[0x0][0x3e8] ;  /* 0x0000fa0000047ab9 */ /* 0x000fe20000000a00 */
[----:B------:R-:W-:Y:S01]  /*2fb0*/  IMAD.MOV.U32 R13, RZ, RZ, R11 ;  /* 0x000000ffff0d7224 */ /* 0x000fe200078e000b */
[----:B------:R-:W-:Y:S02]  /*2fc0*/  CS2R R48, SRZ ;  /* 0x0000000000307805 */ /* 0x000fe4000001ff00 */
[----:B------:R-:W-:Y:S01]  /*2fd0*/  CS2R R50, SRZ ;  /* 0x0000000000327805 */ /* 0x000fe2000001ff00 */
[----:B-1----:R-:W-:-:S04]  /*2fe0*/  IMAD.WIDE.U32 R14, R44, 0x60, R14 ;  /* 0x000000602c0e7825 */ /* 0x002fc800078e000e */
[----:B------:R-:W-:Y:S01]  /*2ff0*/  IMAD R46, R45, 0x60, RZ ;  /* 0x000000602d2e7824 */ /* 0x000fe200078e02ff */
[----:B------:R-:W-:-:S04]  /*3000*/  IADD3 R45, P5, R82, R14, RZ ;  /* 0x0000000e522d7210 */ /* 0x000fc80007fbe0ff */
[----:B------:R-:W-:Y:S02]  /*3010*/  IADD3.X R46, R39, R15, R46, P5, !PT ;  /* 0x0000000f272e7210 */ /* 0x000fe40002ffe42e */
        /* <DEDUP_REMOVED lines=18> */
.L_x_1694:
[----:B------:R-:W-:Y:S05]  /*3140*/  BSYNC B1 ;  /* 0x0000000000017941 */ /* 0x000fea0003800000 */
.L_x_1693:
[----:B-----5:R-:W-:Y:S01]  /*3150*/  IMAD.MOV.U32 R11, RZ, RZ, R52 ;  /* 0x000000ffff0b7224 */ /* 0x020fe200078e0034 */
[----:B------:R-:W-:Y:S01]  /*3160*/  UISETP.NE.AND UP0, UPT, UR39, 0x3, UPT ;  /* 0x000000032700788c */ /* 0x000fe2000bf05270 */
[----:B-1----:R-:W-:Y:S02]  /*3170*/  IMAD.MOV.U32 R12, RZ, RZ, R53 ;  /* 0x000000ffff0c7224 */ /* 0x002fe400078e0035 */
        /* <DEDUP_REMOVED lines=9> */
[----:B------:R-:W-:Y:S01]  /*3210*/  PLOP3.LUT P5, PT, PT, PT, UP0, 0x80, 0x0 ;  /* 0x000000000000781c */ /* 0x000fe20003faf008 */
        /* <DEDUP_REMOVED lines=23> */
.L_x_1695:
[----:B------:R-:W-:Y:S01]  /*3390*/  IMAD R91, R19, 0x8, R18 ;  /* 0x00000008135b7824 */ /* 0x000fe200078e0212 */
[----:B------:R-:W-:Y:S01]  /*33a0*/  SHF.L.U32 R102, R192, 0x1f, RZ ;  /* 0x0000001fc0667819 */ /* 0x000fe200000006ff */
[----:B------:R-:W-:Y:S03]  /*33b0*/  BSSY B1, `(.L_x_1696) ;  /* 0x0000003000017945 */ /* 0x000fe60003800000 */
[----:B------:R-:W0:Y:S02]  /*33c0*/  SYNCS.PHASECHK.TRANS64.TRYWAIT P6, [R91+URZ+0x28890], R102 ;  /* 0x028890665b0075a7 */ /* 0x000e2400080c017f */
[----:B0-----:R-:W-:Y:S05]  /*33d0*/  @!P6 BRA `(.L_x_1697) ;  /* 0x000002300058e947 */ /* 0x001fea0003800000 */
.L_x_2086:
[----:B------:R-:W-:Y:S05]  /*33e0*/  BSYNC B1 ;  /* 0x0000000000017941 */ /* 0x000fea0003800000 */
.L_x_1696:
[----:B------:R-:W-:-:S03]  /*33f0*/  UMOV UR4, 0xffffffff ;  /* 0xffffffff00047882 */ /* 0x000fc60000000000 */
[----:B------:R-:W-:Y:S05]  /*3400*/  BRA.DIV UR4, `(.L_x_1698) ;  /* 0x0000023204607947 */ /* 0x000fea000b800000 */
[----:B------:R1:W2:Y:S04]  /*3410*/  SHFL.IDX PT, R79, R103, RZ, 0x181f ;  /* 0x00181fff674f7589 */ /* 0x0002a800000e0000 */
[----:B------:R1:W3:Y:S02]  /*3420*/  SHFL.IDX PT, R105, R108, RZ, 0x181f ;  /* 0x00181fff6c697589 */ /* 0x0002e400000e0000 */
.L_x_2090:
        /* <DEDUP_REMOVED lines=16> */
[----:B------:R-:W-:Y:S01]  /*3530*/  PRMT R134, R134, 0x5410, R11 ;  /* 0x0000541086867816 */ /* 0x000fe2000000000b */
[----:B------:R-:W-:Y:S01]  /*3540*/  IMAD.U32 R11, R12, 0x10000, RZ ;  /* 0x000100000c0b7824 */ /* 0x000fe200078e00ff */
[----:B------:R-:W-:-:S02]  /*3550*/  PRMT R139, R136, 0x5410, R139 ;  /* 0x00005410888b7816 */ /* 0x000fc4000000008b */
[----:B------:R-:W-:Y:S02]  /*3560*/  PRMT R140, R137, 0x5410, R140 ;  /* 0x00005410898c7816 */ /* 0x000fe4000000008c */
[----:B------:R-:W-:Y:S01]  /*3570*/  LOP3.LUT R73, R14, 0xffff0000, RZ, 0xc0, !PT ;  /* 0xffff00000e497812 */ /* 0x000fe200078ec0ff */
[----:B------:R-:W-:Y:S01]  /*3580*/  IMAD.U32 R14, R13, 0x10000, RZ ;  /* 0x000100000d0e7824 */ /* 0x000fe200078e00ff */
[----:B------:R-:W-:Y:S02]  /*3590*/  PRMT R135, R135, 0x5410, R142 ;  /* 0x0000541087877816 */ /* 0x000fe4000000008e */
        /* <DEDUP_REMOVED lines=11> */
[-C--:B------:R-:W-:Y:S01]  /*3650*/  FMUL.FTZ R73, R73, R136.reuse ;  /* 0x0000008849497220 */ /* 0x080fe20000410000 */
[----:B------:R-:W-:Y:S01]  /*3660*/  LOP3.LUT R140, R140, 0xffff0000, RZ, 0xc0, !PT ;  /* 0xffff00008c8c7812 */ /* 0x000fe200078ec0ff */
[----:B------:R-:W-:Y:S01]  /*3670*/  IMAD.U32 R134, R134, 0x10000, RZ ;  /* 0x0001000086867824 */ /* 0x000fe200078e00ff */
[----:B------:R-:W-:Y:S01]  /*3680*/  LOP3.LUT R135, R135, 0xffff0000, RZ, 0xc0, !PT ;  /* 0xffff000087877812 */ /* 0x000fe200078ec0ff */
[C---:B------:R-:W-:Y:S01]  /*3690*/  FFMA.FTZ R143, R14.reuse, R75, -R143 ;  /* 0x0000004b0e8f7223 */ /* 0x040fe2000001088f */
        /* <DEDUP_REMOVED lines=18> */
.L_x_1704:
[----:B------:R-:W-:Y:S05]  /*37c0*/  BSYNC B3 ;  /* 0x0000000000037941 */ /* 0x000fea0003800000 */
.L_x_1703:
[----:B0-----:R4:W-:Y:S02]  /*37d0*/  ST.E.128 desc[UR54][R76.64], R12 ;  /* 0x0000000c4c007985 */ /* 0x0019e4000c101d36 */
.L_x_1702:
[----:B------:R-:W-:Y:S05]  /*37e0*/  BSYNC B2 ;  /* 0x0000000000027941 */ /* 0x000fea0003800000 */
.L_x_1701:
        /* <DEDUP_REMOVED lines=13> */
[----:B------:R-:W-:Y:S01]  /*38c0*/  PRMT R124, R124, 0x5410, R11 ;  /* 0x000054107c7c7816 */ /* 0x000fe2000000000b */
[----:B------:R-:W-:Y:S01]  /*38d0*/  IMAD.U32 R11, R12, 0x10000, RZ ;  /* 0x000100000c0b7824 */ /* 0x000fe200078e00ff */
[----:B------:R-:W-:-:S02]  /*38e0*/  PRMT R125, R125, 0x5410, R74 ;  /* 0x000054107d7d7816 */ /* 0x000fc4000000004a */
[----:B------:R-:W-:Y:S01]  /*38f0*/  LOP3.LUT R69, R14, 0xffff0000, RZ, 0xc0, !PT ;  /* 0xffff00000e457812 */ /* 0x000fe200078ec0ff */
[----:B------:R-:W-:Y:S01]  /*3900*/  IMAD.U32 R14, R13, 0x10000, RZ ;  /* 0x000100000d0e7824 */ /* 0x000fe200078e00ff */
[----:B------:R-:W-:Y:S01]  /*3910*/  PRMT R123, R123, 0x5410, R76 ;  /* 0x000054107b7b7816 */ /* 0x000fe2000000004c */
[----:B------:R-:W-:Y:S01]  /*3920*/  IMAD.U32 R76, R125, 0x10000, RZ ;  /* 0x000100007d4c7824 */ /* 0x000fe200078e00ff */
[----:B------:R-:W-:Y:S02]  /*3930*/  LOP3.LUT R13, R13, 0xffff0000, RZ, 0xc0, !PT ;  /* 0xffff00000d0d7812 */ /* 0x000fe400078ec0ff */
[----:B------:R-:W-:Y:S01]  /*3940*/  LOP3.LUT R75, R124, 0xffff0000, RZ, 0xc0, !PT ;  /* 0xffff00007c4b7812 */ /* 0x000fe200078ec0ff */
[----:B------:R-:W-:Y:S01]  /*3950*/  IMAD.U32 R74, R123, 0x10000, RZ ;  /* 0x000100007b4a7824 */ /* 0x000fe200078e00ff */
[----:B------:R-:W-:Y:S01]  /*3960*/  LOP3.LUT R71, R122, 0xffff0000, RZ, 0xc0, !PT ;  /* 0xffff00007a477812 */ /* 0x000fe200078ec0ff */
[----:B------:R-:W-:Y:S01]  /*3970*/  IMAD.U32 R124, R124, 0x10000, RZ ;  /* 0x000100007c7c7824 */ /* 0x000fe200078e00ff */
[----:B------:R-:W-:Y:S01]  /*3980*/  LOP3.LUT R70, R15, 0xffff0000, RZ, 0xc0, !PT ;  /* 0xffff00000f467812 */ /* 0x000fe200078ec0ff */
[C---:B------:R-:W-:Y:S01]  /*3990*/  FMUL.FTZ R77, R13.reuse, R75 ;  /* 0x0000004b0d4d7220 */ /* 0x040fe20000410000 */
[----:B------:R-:W-:Y:S01]  /*39a0*/  LOP3.LUT R12, R12, 0xffff0000, RZ, 0xc0, !PT ;  /* 0xffff00000c0c7812 */ /* 0x000fe200078ec0ff */
[-C--:B------:R-:W-:Y:S01]  /*39b0*/  FMUL.FTZ R134, R13, R71.reuse ;  /* 0x000000470d867220 */ /* 0x080fe20000410000 */
[C---:B------:R-:W-:Y:S01]  /*39c0*/  FMUL.FTZ R13, R69.reuse, R76 ;  /* 0x0000004c450d7220 */ /* 0x040fe20000410000 */
[-C--:B------:R-:W-:Y:S01]  /*39d0*/  FMUL.FTZ R69, R69, R74.reuse ;  /* 0x0000004a45457220 */ /* 0x080fe20000410000 */
[----:B------:R-:W-:Y:S01]  /*39e0*/  LOP3.LUT R125, R125, 0xffff0000, RZ, 0xc0, !PT ;  /* 0xffff00007d7d7812 */ /* 0x000fe200078ec0ff */
[----:B------:R-:W-:Y:S01]  /*39f0*/  IMAD.U32 R122, R122, 0x10000, RZ ;  /* 0x000100007a7a7824 */ /* 0x000fe200078e00ff */
[----:B------:R-:W-:Y:S01]  /*3a00*/  LOP3.LUT R123, R123, 0xffff0000, RZ, 0xc0, !PT ;  /* 0xffff00007b7b7812 */ /* 0x000fe200078ec0ff */
[C---:B------:R-:W-:Y:S01]  /*3a10*/  FFMA.FTZ R77, R14.reuse, R71, -R77 ;  /* 0x000000470e4d7223 */ /* 0x040fe2000001084d */
[----:B------:R-:W-:Y:S01]  /*3a20*/  FFMA.FTZ R134, R14, R75, R134 ;  /* 0x0000004b0e867223 */ /* 0x000fe20000010086 */
[C---:B------:R-:W-:Y:S01]  /*3a30*/  FFMA.FTZ R74, R68.reuse, R74, -R13 ;  /* 0x0000004a444a7223 */ /* 0x040fe2000001080d */
[----:B------:R-:W-:Y:S01]  /*3a40*/  FFMA.FTZ R69, R68, R76, R69 ;  /* 0x0000004c44457223 */ /* 0x000fe20000010045 */
[----:B------:R-:W-:-:S02]  /*3a50*/  IMAD.U32 R15, R15, 0x10000, RZ ;  /* 0x000100000f0f7824 */ /* 0x000fc400078e00ff */
        /* <DEDUP_REMOVED lines=8> */
[----:B------:R-:W-:Y:S02]  /*3ae0*/  F2FP.BF16.F32.PACK_AB R77, R134, R77 ;  /* 0x0000004d864d723e */ /* 0x000fe400000010ff */
[----:B------:R-:W-:-:S02]  /*3af0*/  F2FP.BF16.F32.PACK_AB R74, R69, R74 ;  /* 0x0000004a454a723e */ /* 0x000fc400000010ff */
[----:B------:R-:W-:Y:S01]  /*3b00*/  F2FP.BF16.F32.PACK_AB R12, R13, R14 ;  /* 0x0000000e0d0c723e */ /* 0x000fe200000010ff */
[----:B------:R-:W-:Y:S01]  /*3b10*/  IMAD.MOV.U32 R13, RZ, RZ, R77 ;  /* 0x000000ffff0d7224 */ /* 0x000fe200078e004d */
[----:B------:R-:W-:Y:S01]  /*3b20*/  F2FP.BF16.F32.PACK_AB R15, R15, R68 ;  /* 0x000000440f0f723e */ /* 0x000fe200000010ff */
[----:B------:R-:W-:-:S07]  /*3b30*/  IMAD.MOV.U32 R14, RZ, RZ, R74 ;  /* 0x000000ffff0e7224 */ /* 0x000fce00078e004a */
.L_x_1706:
[----:B------:R-:W-:Y:S05]  /*3b40*/  BSYNC B2 ;  /* 0x0000000000027941 */ /* 0x000fea0003800000 */
.L_x_1705:
[----:B0-----:R0:W-:Y:S02]  /*3b50*/  ST.E.128 desc[UR54][R72.64], R12 ;  /* 0x0000000c48007985 */ /* 0x0011e4000c101d36 */
.L_x_1700:
[----:B------:R-:W-:Y:S05]  /*3b60*/  BSYNC B1 ;  /* 0x0000000000017941 */ /* 0x000fea0003800000 */
.L_x_1699:
[----:B------:R-:W-:-:S03]  /*3b70*/  UMOV UR4, 0xffffffff ;  /* 0xffffffff00047882 */ /* 0x000fc60000000000 */
[----:B------:R-:W-:Y:S05]  /*3b80*/  BRA.DIV UR4, `(.L_x_1707) ;  /* 0x0000022a04cc7947 */ /* 0x000fea000b800000 */
[----:B------:R1:W1:Y:S04]  /*3b90*/  SHFL.IDX PT, R71, R103, 0x1, 0x181f ;  /* 0x00381f0067477f89 */ /* 0x00026800000e0000 */
[----:B0-----:R0:W0:Y:S02]  /*3ba0*/  SHFL.IDX PT, R73, R108, 0x1, 0x181f ;  /* 0x00381f006c497f89 */ /* 0x00102400000e0000 */
.L_x_2094:
        /* <DEDUP_REMOVED lines=28> */
[----:B------:R-:W-:Y:S01]  /*3d70*/  FMUL.FTZ R77, R65, R74 ;  /* 0x0000004a414d7220 */ /* 0x000fe20000410000 */
[----:B------:R-:W-:Y:S01]  /*3d80*/  LOP3.LUT R66, R15, 0xffff0000, RZ, 0xc0, !PT ;  /* 0xffff00000f427812 */ /* 0x000fe200078ec0ff */
[C---:B------:R-:W-:Y:S01]  /*3d90*/  FMUL.FTZ R75, R13.reuse, R72 ;  /* 0x000000480d4b7220 */ /* 0x040fe20000410000 */
[----:B------:R-:W-:Y:S01]  /*3da0*/  LOP3.LUT R12, R12, 0xffff0000, RZ, 0xc0, !PT ;  /* 0xffff00000c0c7812 */ /* 0x000fe200078ec0ff */
[----:B------:R-:W-:Y:S01]  /*3db0*/  FMUL.FTZ R13, R13, R67 ;  /* 0x000000430d0d7220 */ /* 0x000fe20000410000 */
[----:B------:R-:W-:Y:S01]  /*3dc0*/  LOP3.LUT R121, R121, 0xffff0000, RZ, 0xc0, !PT ;  /* 0xffff000079797812 */ /* 0x000fe200078ec0ff */
[----:B------:R-:W-:Y:S01]  /*3dd0*/  FMUL.FTZ R65, R65, R70 ;  /* 0x0000004641417220 */ /* 0x000fe20000410000 */
[----:B------:R-:W-:Y:S01]  /*3de0*/  LOP3.LUT R119, R119, 0xffff0000, RZ, 0xc0, !PT ;  /* 0xffff000077777812 */ /* 0x000fe200078ec0ff */
[----:B------:R-:W-:-:S02]  /*3df0*/  IMAD.U32 R120, R120, 0x10000, RZ ;  /* 0x0001000078787824 */ /* 0x000fc400078e00ff */
[----:B------:R-:W-:Y:S01]  /*3e00*/  FFMA.FTZ R75, R14, R67, -R75 ;  /* 0x000000430e4b7223 */ /* 0x000fe2000001084b */
[----:B------:R-:W-:Y:S02]  /*3e10*/  IMAD.U32 R118, R118, 0x10000, RZ ;  /* 0x0001000076767824 */ /* 0x000fe400078e00ff */
[----:B------:R-:W-:Y:S01]  /*3e20*/  FFMA.FTZ R72, R14, R72, R13 ;  /* 0x000000480e487223 */ /* 0x000fe2000001000d */
[C---:B------:R-:W-:Y:S01]  /*3e30*/  FFMA.FTZ R77, R64.reuse, R70, -R77 ;  /* 0x00000046404d7223 */ /* 0x040fe2000001084d */
[----:B------:R-:W-:Y:S02]  /*3e40*/  IMAD.U32 R15, R15, 0x10000, RZ ;  /* 0x000100000f0f7824 */ /* 0x000fe400078e00ff */
[----:B------:R-:W-:Y:S01]  /*3e50*/  FFMA.FTZ R64, R64, R74, R65 ;  /* 0x0000004a40407223 */ /* 0x000fe20000010041 */
        /* <DEDUP_REMOVED lines=14> */
.L_x_1713:
[----:B------:R-:W-:Y:S05]  /*3f40*/  BSYNC B3 ;  /* 0x0000000000037941 */ /* 0x000fea0003800000 */
.L_x_1712:
[----:B--2---:R0:W-:Y:S02]  /*3f50*/  ST.E.128 desc[UR54][R68.64], R12 ;  /* 0x0000000c44007985 */ /* 0x0041e4000c101d36 */
.L_x_1711:
[----:B------:R-:W-:Y:S05]  /*3f60*/  BSYNC B2 ;  /* 0x0000000000027941 */ /* 0x000fea0003800000 */
.L_x_1710:
        /* <DEDUP_REMOVED lines=53> */
.L_x_1715:
[----:B------:R-:W-:Y:S05]  /*42c0*/  BSYNC B2 ;  /* 0x0000000000027941 */ /* 0x000fea0003800000 */
.L_x_1714:
[----:B----4-:R0:W-:Y:S02]  /*42d0*/  ST.E.128 desc[UR54][R64.64], R12 ;  /* 0x0000000c40007985 */ /* 0x0101e4000c101d36 */
.L_x_1709:
[----:B------:R-:W-:Y:S05]  /*42e0*/  BSYNC B1 ;  /* 0x0000000000017941 */ /* 0x000fea0003800000 */
.L_x_1708:
[----:B------:R-:W-:-:S03]  /*42f0*/  UMOV UR4, 0xffffffff ;  /* 0xffffffff00047882 */ /* 0x000fc60000000000 */
[----:B------:R-:W-:Y:S05]  /*4300*/  BRA.DIV UR4, `(.L_x_1716) ;  /* 0x0000022604387947 */ /* 0x000fea000b800000 */
[----:B------:R0:W0:Y:S04]  /*4310*/  SHFL.IDX PT, R61, R103, 0x2, 0x181f ;  /* 0x00581f00673d7f89 */ /* 0x00002800000e0000 */
[----:B------:R0:W0:Y:S02]  /*4320*/  SHFL.IDX PT, R63, R108, 0x2, 0x181f ;  /* 0x00581f006c3f7f89 */ /* 0x00002400000e0000 */
.L_x_2098:
[----:B------:R-:W-:Y:S04]  /*4330*/  BSSY B1, `(.L_x_1717) ;  /* 0x0000072000017945 */ /* 0x000fe80003800000 */
[----:B------:R-:W-:Y:S05]  /*4340*/  @P3 BRA `(.L_x_1718) ;  /* 0x0000000400c03947 */ /* 0x000fea0003800000 */
[----:B------:R-:W-:Y:S04]  /*4350*/  BSSY B2, `(.L_x_1719) ;  /* 0x0000038000027945 */ /* 0x000fe80003800000 */
[----:B------:R-:W-:Y:S05]  /*4360*/  @P1 BRA `(.L_x_1720) ;  /* 0x0000000000d81947 */ /* 0x000fea0003800000 */
[----:B0---4-:R0:W4:Y:S01]  /*4370*/  LDS.128 R12, [R93+0x1a400] ;  /* 0x01a400005d0c7984 */ /* 0x0111220000000c00 */
[C---:B------:R-:W-:Y:S01]  /*4380*/  LEA R64, P3, R16.reuse, R63, 0x1 ;  /* 0x0000003f10407211 */ /* 0x040fe200078608ff */
[----:B------:R-:W-:Y:S03]  /*4390*/  BSSY B3, `(.L_x_1721) ;  /* 0x0000032000037945 */ /* 0x000fe60003800000 */
[----:B------:R-:W-:Y:S02]  /*43a0*/  LEA.HI.X R65, R16, R61, R17, 0x1, P3 ;  /* 0x0000003d10417211 */ /* 0x000fe400018f0c11 */
[----:B------:R-:W-:-:S13]  /*43b0*/  ISETP.GE.AND P3, PT, R22, R107, PT ;  /* 0x0000006b1600720c */ /* 0x000fda0003f66270 */
[----:B0-----:R-:W-:Y:S05]  /*43c0*/  @P3 BRA `(.L_x_1722) ;  /* 0x0000000000b83947 */ /* 0x001fea0003800000 */
[----:B------:R-:W-:Y:S02]  /*43d0*/  SHF.R.U64 R11, R58, 0x10, R59 ;  /* 0x000000103a0b7819 */ /* 0x000fe4000000123b */
[----:B------:R-:W-:Y:S01]  /*43e0*/  SHF.R.U64 R67, R56, 0x10, R57 ;  /* 0x0000001038437819 */ /* 0x000fe20000001239 */
[----:B----4-:R-:W-:Y:S01]  /*43f0*/  IMAD.U32 R56, R14, 0x10000, RZ ;  /* 0x000100000e387824 */ /* 0x010fe200078e00ff */
        /* <DEDUP_REMOVED lines=18> */
[-C--:B------:R-:W-:Y:S01]  /*4520*/  FMUL.FTZ R13, R13, R59.reuse ;  /* 0x0000003b0d0d7220 */ /* 0x080fe20000410000 */
[----:B------:R-:W-:Y:S01]  /*4530*/  LOP3.LUT R133, R133, 0xffff0000, RZ, 0xc0, !PT ;  /* 0xffff000085857812 */ /* 0x000fe200078ec0ff */
[----:B------:R-:W-:Y:S01]  /*4540*/  FMUL.FTZ R57, R57, R60 ;  /* 0x0000003c39397220 */ /* 0x000fe20000410000 */
[----:B------:R-:W-:Y:S01]  /*4550*/  SHF.L.U32 R132, R132, 0x10, RZ ;  /* 0x0000001084847819 */ /* 0x000fe200000006ff */
[----:B------:R-:W-:Y:S01]  /*4560*/  IMAD.U32 R130, R130, 0x10000, RZ ;  /* 0x0001000082827824 */ /* 0x000fe200078e00ff */
[----:B------:R-:W-:Y:S01]  /*4570*/  LOP3.LUT R131, R131, 0xffff0000, RZ, 0xc0, !PT ;  /* 0xffff000083837812 */ /* 0x000fe200078ec0ff */
[C---:B------:R-:W-:Y:S01]  /*4580*/  FFMA.FTZ R67, R14.reuse, R59, -R67 ;  /* 0x0000003b0e437223 */ /* 0x040fe20000010843 */
[----:B------:R-:W-:Y:S01]  /*4590*/  FFMA.FTZ R62, R14, R62, R13 ;  /* 0x0000003e0e3e7223 */ /* 0x000fe2000001000d */
[----:B------:R-:W-:Y:S01]  /*45a0*/  FFMA.FTZ R69, R56, R60, -R69 ;  /* 0x0000003c38457223 */ /* 0x000fe20000010845 */
[----:B------:R-:W-:-:S02]  /*45b0*/  IMAD.U32 R15, R15, 0x10000, RZ ;  /* 0x000100000f0f7824 */ /* 0x000fc400078e00ff */
        /* <DEDUP_REMOVED lines=15> */
.L_x_1722:
[----:B------:R-:W-:Y:S05]  /*46b0*/  BSYNC B3 ;  /* 0x0000000000037941 */ /* 0x000fea0003800000 */
.L_x_1721:
[----:B----4-:R0:W-:Y:S02]  /*46c0*/  ST.E.128 desc[UR54][R64.64], R12 ;  /* 0x0000000c40007985 */ /* 0x0101e4000c101d36 */
.L_x_1720:
[----:B------:R-:W-:Y:S05]  /*46d0*/  BSYNC B2 ;  /* 0x0000000000027941 */ /* 0x000fea0003800000 */
.L_x_1719:
[----:B------:R-:W-:Y:S05]  /*46e0*/  @P2 BRA `(.L_x_1718) ;  /* 0x0000000000d82947 */ /* 0x000fea0003800000 */
[----:B0---4-:R0:W4:Y:S01]  /*46f0*/  LDS.128 R12, [R93+0x1e400] ;  /* 0x01e400005d0c7984 */ /* 0x0111220000000c00 */
[C---:B------:R-:W-:Y:S01]  /*4700*/  LEA R56, P3, R2.reuse, R63, 0x1 ;  /* 0x0000003f02387211 */ /* 0x040fe200078608ff */
[----:B------:R-:W-:Y:S03]  /*4710*/  BSSY B2, `(.L_x_1723) ;  /* 0x0000032000027945 */ /* 0x000fe60003800000 */
[----:B------:R-:W-:Y:S02]  /*4720*/  LEA.HI.X R57, R2, R61, R185, 0x1, P3 ;  /* 0x0000003d02397211 */ /* 0x000fe400018f0cb9 */
        /* <DEDUP_REMOVED lines=48> */
.L_x_1724:
[----:B------:R-:W-:Y:S05]  /*4a30*/  BSYNC B2 ;  /* 0x0000000000027941 */ /* 0x000fea0003800000 */
.L_x_1723:
[----:B----4-:R0:W-:Y:S02]  /*4a40*/  ST.E.128 desc[UR54][R56.64], R12 ;  /* 0x0000000c38007985 */ /* 0x0101e4000c101d36 */
.L_x_1718:
[----:B------:R-:W-:Y:S05]  /*4a50*/  BSYNC B1 ;  /* 0x0000000000017941 */ /* 0x000fea0003800000 */
.L_x_1717:
[----:B------:R-:W-:-:S03]  /*4a60*/  UMOV UR4, 0xffffffff ;  /* 0xffffffff00047882 */ /* 0x000fc60000000000 */
[----:B------:R-:W-:Y:S05]  /*4a70*/  BRA.DIV UR4, `(.L_x_1725) ;  /* 0x0000021e04a87947 */ /* 0x000fea000b800000 */
[----:B01----:R-:W0:Y:S04]  /*4a80*/  SHFL.IDX PT, R103, R103, 0x3, 0x181f ;  /* 0x00781f0067677f89 */ /* 0x003e2800000e0000 */
[----:B------:R1:W0:Y:S02]  /*4a90*/  SHFL.IDX PT, R53, R108, 0x3, 0x181f ;  /* 0x00781f006c357f89 */ /* 0x00022400000e0000 */
.L_x_2102:
[----:B------:R-:W-:Y:S05]  /*4aa0*/  @P4 BRA `(.L_x_1726) ;  /* 0x0000003400ec4947 */ /* 0x000fea0003800000 */
[----:B------:R-:W-:Y:S04]  /*4ab0*/  BSSY B1, `(.L_x_1727) ;  /* 0x0000038000017945 */ /* 0x000fe80003800000 */
[----:B------:R-:W-:Y:S05]  /*4ac0*/  @P1 BRA `(.L_x_1728) ;  /* 0x0000000000d81947 */ /* 0x000fea0003800000 */
[----:B----4-:R4:W1:Y:S01]  /*4ad0*/  LDS.128 R12, [R93+0x1b400] ;  /* 0x01b400005d0c7984 */ /* 0x0108620000000c00 */
[C---:B0-----:R-:W-:Y:S01]  /*4ae0*/  LEA R54, P3, R16.reuse, R53, 0x1 ;  /* 0x0000003510367211 */ /* 0x041fe200078608ff */
[----:B------:R-:W-:Y:S03]  /*4af0*/  BSSY B2, `(.L_x_1729) ;  /* 0x0000032000027945 */ /* 0x000fe60003800000 */
[----:B------:R-:W-:Y:S02]  /*4b00*/  LEA.HI.X R55, R16, R103, R17, 0x1, P3 ;  /* 0x0000006710377211 */ /* 0x000fe400018f0c11 */
[----:B------:R-:W-:-:S13]  /*4b10*/  ISETP.GE.AND P3, PT, R22, R107, PT ;  /* 0x0000006b1600720c */ /* 0x000fda0003f66270 */
[----:B----4-:R-:W-:Y:S05]  /*4b20*/  @P3 BRA `(.L_x_1730) ;  /* 0x0000000000b83947 */ /* 0x010fea0003800000 */
[----:B------:R-:W-:Y:S02]  /*4b30*/  SHF.R.U64 R11, R50, 0x10, R51 ;  /* 0x00000010320b7819 */ /* 0x000fe40000001233 */
[----:B------:R-:W-:Y:S01]  /*4b40*/  SHF.R.U64 R57, R48, 0x10, R49 ;  /* 0x0000001030397819 */ /* 0x000fe20000001231 */
[----:B-1----:R-:W-:Y:S01]  /*4b50*/  IMAD.U32 R48, R14, 0x10000, RZ ;  /* 0x000100000e307824 */ /* 0x002fe200078e00ff */
        /* <DEDUP_REMOVED lines=43> */
.L_x_1730:
[----:B------:R-:W-:Y:S05]  /*4e10*/  BSYNC B2 ;  /* 0x0000000000027941 */ /* 0x000fea0003800000 */
.L_x_1729:
[----:B-1----:R0:W-:Y:S02]  /*4e20*/  ST.E.128 desc[UR54][R54.64], R12 ;  /* 0x0000000c36007985 */ /* 0x0021e4000c101d36 */
.L_x_1728:
[----:B------:R-:W-:Y:S05]  /*4e30*/  BSYNC B1 ;  /* 0x0000000000017941 */ /* 0x000fea0003800000 */
.L_x_1727:
        /* <DEDUP_REMOVED lines=39> */
[-C--:B------:R-:W-:Y:S01]  /*50b0*/  FMUL.FTZ R44, R46, R109.reuse ;  /* 0x0000006d2e2c7220 */ /* 0x080fe20000410000 */
[C---:B------:R-:W-:Y:S01]  /*50c0*/  FMUL.FTZ R14, R12.reuse, R106 ;  /* 0x0000006a0c0e7220 */ /* 0x040fe20000410000 */
[----:B------:R-:W-:Y:S01]  /*50d0*/  FMUL.FTZ R13, R12, R78 ;  /* 0x0000004e0c0d7220 */ /* 0x000fe20000410000 */
        /* <DEDUP_REMOVED lines=11> */
.L_x_1732:
[----:B------:R-:W-:Y:S05]  /*5190*/  BSYNC B1 ;  /* 0x0000000000017941 */ /* 0x000fea0003800000 */
.L_x_1731:
[----:B----4-:R0:W-:Y:S01]  /*51a0*/  ST.E.128 desc[UR54][R48.64], R12 ;  /* 0x0000000c30007985 */ /* 0x0101e2000c101d36 */
[----:B------:R-:W-:Y:S05]  /*51b0*/  BRA `(.L_x_1726) ;  /* 0x0000003000287947 */ /* 0x000fea0003800000 */
.L_x_1686:
        /* <DEDUP_REMOVED lines=20> */
[----:B------:R-:W-:-:S05]  /*5300*/  @!P5 IADD3 R48, P6, R84, R14, RZ ;  /* 0x0000000e5430d210 */ /* 0x000fca0007fde0ff */
[----:B------:R-:W-:Y:S02]  /*5310*/  @!P5 IMAD.X R49, R91, 0x1, R40, P6 ;  /* 0x000000015b31d824 */ /* 0x000fe400030e0628 */
        /* <DEDUP_REMOVED lines=8> */
[----:B------:R-:W-:Y:S02]  /*53a0*/  @!P4 LEA R68, P6, R46, R68, 0x1 ;  /* 0x000000442e44c211 */ /* 0x000fe400078c08ff */
[----:B------:R-:W-:Y:S02]  /*53b0*/  CS2R R52, SRZ ;  /* 0x0000000000347805 */ /* 0x000fe4000001ff00 */
[----:B------:R-:W-:Y:S02]  /*53c0*/  CS2R R58, SRZ ;  /* 0x00000000003a7805 */ /* 0x000fe4000001ff00 */
[----:B------:R-:W-:-:S02]  /*53d0*/  CS2R R56, SRZ ;  /* 0x0000000000387805 */ /* 0x000fc4000001ff00 */
[----:B------:R-:W-:Y:S02]  /*53e0*/  @!P4 LEA.HI.X R69, R46, R69, R47, 0x1, P6 ;  /* 0x000000452e45c211 */ /* 0x000fe400030f0c2f */
[----:B------:R-:W-:Y:S02]  /*53f0*/  CS2R R46, SRZ ;  /* 0x00000000002e7805 */ /* 0x000fe4000001ff00 */
[C---:B-1----:R-:W-:Y:S02]  /*5400*/  @!P4 LEA R70, P6, R44.reuse, R70, 0x1 ;  /* 0x000000462c46c211 */ /* 0x042fe400078c08ff */
[----:B------:R-:W-:Y:S01]  /*5410*/  CS2R R48, SRZ ;  /* 0x0000000000307805 */ /* 0x000fe2000001ff00 */
[----:B------:R-:W5:Y:S01]  /*5420*/  @!P4 LDG.E.128 R52, desc[UR54][R68.64] ;  /* 0x000000364434c981 */ /* 0x000f62000c1e1d00 */
[----:B------:R-:W-:Y:S02]  /*5430*/  @!P4 LEA.HI.X R71, R44, R71, R45, 0x1, P6 ;  /* 0x000000472c47c211 */ /* 0x000fe400030f0c2d */
[----:B------:R-:W-:-:S02]  /*5440*/  CS2R R44, SRZ ;  /* 0x00000000002c7805 */ /* 0x000fc4000001ff00 */
[----:B------:R0:W5:Y:S04]  /*5450*/  @!P5 LDG.E.128 R48, desc[UR54][R62.64] ;  /* 0x000000363e30d981 */ /* 0x000168000c1e1d00 */
[----:B------:R-:W5:Y:S01]  /*5460*/  @!P4 LDG.E.128 R56, desc[UR54][R70.64] ;  /* 0x000000364638c981 */ /* 0x000f62000c1e1d00 */
[----:B--2---:R-:W-:-:S03]  /*5470*/  @!P3 LEA R76, P4, R66, R76, 0x1 ;  /* 0x0000004c424cb211 */ /* 0x004fc600078808ff */
[----:B------:R1:W5:Y:S01]  /*5480*/  @!P5 LDG.E.128 R44, desc[UR54][R60.64] ;  /* 0x000000363c2cd981 */ /* 0x000362000c1e1d00 */
        /* <DEDUP_REMOVED lines=12> */
[----:B------:R0:W5:Y:S01]  /*5550*/  @!P3 LDG.E.128 R60, desc[UR54][R76.64] ;  /* 0x000000364c3cb981 */ /* 0x000162000c1e1d00 */
[----:B------:R-:W-:Y:S02]  /*5560*/  CS2R R74, SRZ ;  /* 0x00000000004a7805 */ /* 0x000fe4000001ff00 */
[----:B------:R-:W-:Y:S01]  /*5570*/  CS2R R72, SRZ ;  /* 0x0000000000487805 */ /* 0x000fe2000001ff00 */
[----:B------:R0:W5:Y:S01]  /*5580*/  @!P3 LDG.E.128 R64, desc[UR54][R78.64] ;  /* 0x000000364e40b981 */ /* 0x000162000c1e1d00 */
[----:B------:R-:W-:Y:S01]  /*5590*/  ISETP.GE.AND P3, PT, R16, R107, PT ;  /* 0x0000006b1000720c */ /* 0x000fe20003f66270 */
[----:B------:R-:W-:-:S12]  /*55a0*/  @P4 BRA `(.L_x_1734) ;  /* 0x0000000000504947 */ /* 0x000fd80003800000 */
[----:B------:R-:W1:Y:S01]  /*55b0*/  LDC.64 R70, c[0x0][0x3f8] ;  /* 0x0000fe00ff467b82 */ /* 0x000e620000000a00 */
[----:B------:R-:W-:Y:S01]  /*55c0*/  IMAD.MOV.U32 R15, RZ, RZ, R91 ;  /* 0x000000ffff0f7224 */ /* 0x000fe200078e005b */
[----:B------:R-:W-:Y:S01]  /*55d0*/  ULDC.64 UR4, c[0x0][0x3e8] ;  /* 0x0000fa0000047ab9 */ /* 0x000fe20000000a00 */
[----:B------:R-:W-:Y:S01]  /*55e0*/  IMAD.MOV.U32 R13, RZ, RZ, R11 ;  /* 0x000000ffff0d7224 */ /* 0x000fe200078e000b */
[----:B------:R-:W-:-:S04]  /*55f0*/  ULDC.64 UR6, c[0x0][0x400] ;  /* 0x0001000000067ab9 */ /* 0x000fc80000000a00 */
[----:B------:R-:W2:Y:S01]  /*5600*/  LDC.64 R68, c[0x0][0x408] ;  /* 0x00010200ff447b82 */ /* 0x000ea20000000a00 */
[----:B-1----:R-:W-:-:S04]  /*5610*/  IMAD.WIDE.U32 R14, R70, 0x60, R14 ;  /* 0x00000060460e7825 */ /* 0x002fc800078e000e */
[----:B------:R-:W-:Y:S01]  /*5620*/  IMAD R71, R71, 0x60, RZ ;  /* 0x0000006047477824 */ /* 0x000fe200078e02ff */
[----:B------:R-:W-:Y:S01]  /*5630*/  IADD3 R14, P4, R84, R14, RZ ;  /* 0x0000000e540e7210 */ /* 0x000fe20007f9e0ff */
[----:B--2---:R-:W-:-:S03]  /*5640*/  IMAD.WIDE.U32 R12, R68, 0x60, R12 ;  /* 0x00000060440c7825 */ /* 0x004fc600078e000c */
        /* <DEDUP_REMOVED lines=10> */
.L_x_1734:
[----:B------:R-:W-:Y:S05]  /*56f0*/  BSYNC B1 ;  /* 0x0000000000017941 */ /* 0x000fea0003800000 */
.L_x_1733:
[----:B-----5:R-:W-:Y:S01]  /*5700*/  IMAD.MOV.U32 R12, RZ, RZ, R71 ;  /* 0x000000ffff0c7224 */ /* 0x020fe200078e0047 */
[----:B------:R-:W-:Y:S01]  /*5710*/  UISETP.NE.AND UP0, UPT, UR39, 0x3, UPT ;  /* 0x000000032700788c */ /* 0x000fe2000bf05270 */
        /* <DEDUP_REMOVED lines=43> */
[----:B------:R-:W-:-:S02]  /*59d0*/  PLOP3.LUT P5, PT, PT, PT, UP0, 0x80, 0x0 ;  /* 0x000000000000781c */ /* 0x000fc40003faf008 */
        /* <DEDUP_REMOVED lines=22> */
.L_x_1735:
[----:B------:R-:W-:Y:S01]  /*5b40*/  IMAD R91, R19, 0x8, R18 ;  /* 0x00000008135b7824 */ /* 0x000fe200078e0212 */
[----:B------:R-:W-:Y:S01]  /*5b50*/  SHF.L.U32 R102, R192, 0x1f, RZ ;  /* 0x0000001fc0667819 */ /* 0x000fe200000006ff */
[----:B------:R-:W1:Y:S01]  /*5b60*/  LDC R110, c[0x0][0x2f4] ;  /* 0x0000bd00ff6e7b82 */ /* 0x000e620000000800 */
[----:B------:R-:W-:Y:S02]  /*5b70*/  BSSY B1, `(.L_x_1736) ;  /* 0x0000003000017945 */ /* 0x000fe40003800000 */
[----:B------:R-:W2:Y:S02]  /*5b80*/  SYNCS.PHASECHK.TRANS64.TRYWAIT P4, [R91+URZ+0x28890], R102 ;  /* 0x028890665b0075a7 */ /* 0x000ea4000808017f */
[----:B--2---:R-:W-:Y:S05]  /*5b90*/  @!P4 BRA `(.L_x_1737) ;  /* 0x0000020c00acc947 */ /* 0x004fea0003800000 */
.L_x_2103:
[----:B------:R-:W-:Y:S05]  /*5ba0*/  BSYNC B1 ;  /* 0x0000000000017941 */ /* 0x000fea0003800000 */
.L_x_1736:
[----:B------:R-:W-:Y:S01]  /*5bb0*/  UMOV UR4, 0xffffffff ;  /* 0xffffffff00047882 */ /* 0x000fe20000000000 */
[----:B-1----:R-:W-:Y:S02]  /*5bc0*/  IMAD.IADD R112, R110, 0x1, -R37 ;  /* 0x000000016e707824 */ /* 0x002fe400078e0a25 */
[----:B------:R-:W-:Y:S05]  /*5bd0*/  BRA.DIV UR4, `(.L_x_1738) ;  /* 0x0000020e04b07947 */ /* 0x000fea000b800000 */
[----:B------:R1:W3:Y:S04]  /*5be0*/  SHFL.IDX PT, R107, R103, RZ, 0x181f ;  /* 0x00181fff676b7589 */ /* 0x0002e800000e0000 */
[----:B------:R1:W4:Y:S02]  /*5bf0*/  SHFL.IDX PT, R106, R108, RZ, 0x181f ;  /* 0x00181fff6c6a7589 */ /* 0x00032400000e0000 */
.L_x_2107:
[----:B------:R-:W-:Y:S01]  /*5c00*/  ISETP.GE.OR P4, PT, R188, R97, P1 ;  /* 0x00000061bc00720c */ /* 0x000fe20000f86670 */
[----:B------:R-:W-:-:S12]  /*5c10*/  BSSY B1, `(.L_x_1739) ;  /* 0x0000079000017945 */ /* 0x000fd80003800000 */
[----:B------:R-:W-:Y:S05]  /*5c20*/  @P4 BRA `(.L_x_1740) ;  /* 0x0000000400dc4947 */ /* 0x000fea0003800000 */
[----:B------:R-:W-:Y:S01]  /*5c30*/  SEL R11, R37, R112, !P0 ;  /* 0x00000070250b7207 */ /* 0x000fe20004000000 */
[----:B------:R-:W-:Y:S01]  /*5c40*/  BSSY B2, `(.L_x_1741) ;  /* 0x0000071000027945 */ /* 0x000fe20003800000 */
[C---:B----4-:R-:W-:Y:S02]  /*5c50*/  LEA R104, P4, R41.reuse, R106, 0x1 ;  /* 0x0000006a29687211 */ /* 0x050fe400078808ff */
[----:B------:R-:W-:Y:S02]  /*5c60*/  SHF.R.S32.HI R12, RZ, 0x1f, R11 ;  /* 0x0000001fff0c7819 */ /* 0x000fe4000001140b */
[----:B---3--:R-:W-:Y:S02]  /*5c70*/  LEA.HI.X R105, R41, R107, R90, 0x1, P4 ;  /* 0x0000006b29697211 */ /* 0x008fe400020f0c5a */
        /* <DEDUP_REMOVED lines=10> */
[----:B------:R-:W-:Y:S01]  /*5d20*/  IADD3 R12, R12, R13, R204 ;  /* 0x0000000d0c0c7210 */ /* 0x000fe20007ffe0cc */
[----:B------:R-:W-:-:S04]  /*5d30*/  IMAD R13, R19, 0x4000, R7 ;  /* 0x00004000130d7824 */ /* 0x000fc800078e0207 */
[----:B------:R-:W-:Y:S02]  /*5d40*/  IMAD R15, R19, 0x4000, R12 ;  /* 0x00004000130f7824 */ /* 0x000fe400078e020c */
[--C-:B------:R-:W-:Y:S02]  /*5d50*/  IMAD R13, R13, 0x2, R18.reuse ;  /* 0x000000020d0d7824 */ /* 0x100fe400078e0212 */
[----:B0-----:R-:W-:-:S04]  /*5d60*/  IMAD R76, R15, 0x2, R18 ;  /* 0x000000020f4c7824 */ /* 0x001fc800078e0212 */
[----:B------:R-:W0:Y:S04]  /*5d70*/  LDS.128 R12, [R13+0x18400] ;  /* 0x018400000d0c7984 */ /* 0x000e280000000c00 */
[----:B------:R-:W3:Y:S01]  /*5d80*/  LDS.128 R76, [R76+0x18400] ;  /* 0x018400004c4c7984 */ /* 0x000ee20000000c00 */
[----:B------:R-:W-:Y:S05]  /*5d90*/  @P3 BRA `(.L_x_1742) ;  /* 0x00000004006c3947 */ /* 0x000fea0003800000 */
[----:B------:R-:W-:Y:S02]  /*5da0*/  SHF.R.U32.HI R144, RZ, 0x10, R49 ;  /* 0x00000010ff907819 */ /* 0x000fe40000011631 */
[--C-:B------:R-:W-:Y:S01]  /*5db0*/  SHF.R.U64 R152, R44, 0x10, R45.reuse ;  /* 0x000000102c987819 */ /* 0x100fe2000000122d */
[----:B0-----:R-:W-:Y:S01]  /*5dc0*/  IMAD.U32 R44, R12, 0x10000, RZ ;  /* 0x000100000c2c7824 */ /* 0x001fe200078e00ff */
[----:B------:R-:W-:Y:S02]  /*5dd0*/  SHF.R.U32.HI R45, RZ, 0x10, R45 ;  /* 0x00000010ff2d7819 */ /* 0x000fe4000001162d */
[----:B------:R-:W-:Y:S02]  /*5de0*/  PRMT R143, R141, 0x5410, R144 ;  /* 0x000054108d8f7816 */ /* 0x000fe40000000090 */
[----:B------:R-:W-:Y:S02]  /*5df0*/  SHF.R.U32.HI R147, RZ, 0x10, R47 ;  /* 0x00000010ff937819 */ /* 0x000fe4000001162f */
[----:B------:R-:W-:Y:S01]  /*5e00*/  PRMT R140, R140, 0x5410, R45 ;  /* 0x000054108c8c7816 */ /* 0x000fe2000000002d */
[----:B------:R-:W-:Y:S01]  /*5e10*/  IMAD.U32 R144, R143, 0x10000, RZ ;  /* 0x000100008f907824 */ /* 0x000fe200078e00ff */
[----:B------:R-:W-:Y:S01]  /*5e20*/  SHF.R.U64 R145, R48, 0x10, R49 ;  /* 0x0000001030917819 */ /* 0x000fe20000001231 */
[----:B------:R-:W-:Y:S01]  /*5e30*/  IMAD.U32 R48, R13, 0x10000, RZ ;  /* 0x000100000d307824 */ /* 0x000fe200078e00ff */
[--C-:B------:R-:W-:Y:S01]  /*5e40*/  SHF.R.U64 R148, R50, 0x10, R51.reuse ;  /* 0x0000001032947819 */ /* 0x100fe20000001233 */
[----:B------:R-:W-:Y:S01]  /*5e50*/  IMAD.U32 R50, R15, 0x10000, RZ ;  /* 0x000100000f327824 */ /* 0x000fe200078e00ff */
[----:B------:R-:W-:Y:S01]  /*5e60*/  SHF.R.U32.HI R146, RZ, 0x10, R51 ;  /* 0x00000010ff927819 */ /* 0x000fe20000011633 */
[----:B---3--:R-:W-:Y:S01]  /*5e70*/  IMAD.U32 R51, R77, 0x10000, RZ ;  /* 0x000100004d337824 */ /* 0x008fe200078e00ff */
[----:B------:R-:W-:Y:S01]  /*5e80*/  PRMT R141, R136, 0x5410, R147 ;  /* 0x00005410888d7816 */ /* 0x000fe20000000093 */
[----:B------:R-:W-:Y:S01]  /*5e90*/  IMAD.U32 R136, R140, 0x10000, RZ ;  /* 0x000100008c887824 */ /* 0x000fe200078e00ff */
[----:B------:R-:W-:Y:S01]  /*5ea0*/  PRMT R138, R138, 0x5410, R145 ;  /* 0x000054108a8a7816 */ /* 0x000fe20000000091 */
[----:B------:R-:W-:Y:S01]  /*5eb0*/  FMUL.FTZ R145, R51, R144 ;  /* 0x0000009033917220 */ /* 0x000fe20000410000 */
[----:B------:R-:W-:Y:S01]  /*5ec0*/  PRMT R135, R135, 0x5410, R146 ;  /* 0x0000541087877816 */ /* 0x000fe20000000092 */
[-C--:B------:R-:W-:Y:S01]  /*5ed0*/  FMUL.FTZ R51, R51, R136.reuse ;  /* 0x0000008833337220 */ /* 0x080fe20000410000 */
[----:B------:R-:W-:Y:S01]  /*5ee0*/  LOP3.LUT R77, R77, 0xffff0000, RZ, 0xc0, !PT ;  /* 0xffff00004d4d7812 */ /* 0x000fe200078ec0ff */
[----:B------:R-:W-:Y:S01]  /*5ef0*/  FFMA.FTZ R145, R48, R136, -R145 ;  /* 0x0000008830917223 */ /* 0x000fe20000010891 */
[----:B------:R-:W-:Y:S01]  /*5f00*/  LOP3.LUT R146, R143, 0xffff0000, RZ, 0xc0, !PT ;  /* 0xffff00008f927812 */ /* 0x000fe200078ec0ff */
[----:B------:R-:W-:Y:S01]  /*5f10*/  IMAD.U32 R143, R135, 0x10000, RZ ;  /* 0x00010000878f7824 */ /* 0x000fe200078e00ff */
[----:B------:R-:W-:Y:S01]  /*5f20*/  LOP3.LUT R140, R140, 0xffff0000, RZ, 0xc0, !PT ;  /* 0xffff00008c8c7812 */ /* 0x000fe200078ec0ff */
[----:B------:R-:W-:Y:S01]  /*5f30*/  FFMA.FTZ R144, R48, R144, R51 ;  /* 0x0000009030907223 */ /* 0x000fe20000010033 */
[----:B------:R-:W-:Y:S01]  /*5f40*/  LOP3.LUT R49, R13, 0xffff0000, RZ, 0xc0, !PT ;  /* 0xffff00000d317812 */ /* 0x000fe200078ec0ff */
[----:B------:R-:W-:Y:S01]  /*5f50*/  FMUL.FTZ R136, R77, R146 ;  /* 0x000000924d887220 */ /* 0x000fe20000410000 */
[----:B------:R-:W-:Y:S01]  /*5f60*/  SHF.L.U32 R142, R79, 0x10, RZ ;  /* 0x000000104f8e7819 */ /* 0x000fe200000006ff */
[----:B------:R-:W-:Y:S01]  /*5f70*/  FMUL.FTZ R48, R77, R140 ;  /* 0x0000008c4d307220 */ /* 0x000fe20000410000 */
[----:B------:R-:W-:-:S02]  /*5f80*/  IMAD.U32 R51, R141, 0x10000, RZ ;  /* 0x000100008d337824 */ /* 0x000fc400078e00ff */
[----:B------:R-:W-:Y:S01]  /*5f90*/  FFMA.FTZ R140, R49, R140, -R136 ;  /* 0x0000008c318c7223 */ /* 0x000fe20000010888 */
[----:B------:R-:W-:Y:S01]  /*5fa0*/  PRMT R139, R139, 0x5410, R152 ;  /* 0x000054108b8b7816 */ /* 0x000fe20000000098 */
[C---:B------:R-:W-:Y:S01]  /*5fb0*/  FMUL.FTZ R77, R142.reuse, R143 ;  /* 0x0000008f8e4d7220 */ /* 0x040fe20000410000 */
[----:B------:R-:W-:Y:S01]  /*5fc0*/  LOP3.LUT R136, R135, 0xffff0000, RZ, 0xc0, !PT ;  /* 0xffff000087887812 */ /* 0x000fe200078ec0ff */
[----:B------:R-:W-:Y:S01]  /*5fd0*/  FFMA.FTZ R135, R49, R146, R48 ;  /* 0x0000009231877223 */ /* 0x000fe20000010030 */
[----:B------:R-:W-:Y:S01]  /*5fe0*/  PRMT R137, R137, 0x5410, R148 ;  /* 0x0000541089897816 */ /* 0x000fe20000000094 */
[-C--:B------:R-:W-:Y:S01]  /*5ff0*/  FMUL.FTZ R148, R142, R51.reuse ;  /* 0x000000338e947220 */ /* 0x080fe20000410000 */
[----:B------:R-:W-:Y:S01]  /*6000*/  LOP3.LUT R79, R79, 0xffff0000, RZ, 0xc0, !PT ;  /* 0xffff00004f4f7812 */ /* 0x000fe200078ec0ff */
[----:B------:R-:W-:Y:S01]  /*6010*/  FFMA.FTZ R142, R50, R51, -R77 ;  /* 0x00000033328e7223 */ /* 0x000fe2000001084d */
[----:B------:R-:W-:Y:S01]  /*6020*/  LOP3.LUT R48, R141, 0xffff0000, RZ, 0xc0, !PT ;  /* 0xffff00008d307812 */ /* 0x000fe200078ec0ff */
[----:B------:R-:W-:Y:S01]  /*6030*/  IMAD.U32 R51, R138, 0x10000, RZ ;  /* 0x000100008a337824 */ /* 0x000fe200078e00ff */
[----:B------:R-:W-:Y:S01]  /*6040*/  SHF.R.U64 R150, R46, 0x10, R47 ;  /* 0x000000102e967819 */ /* 0x000fe2000000122f */
[----:B------:R-:W-:-:S02]  /*6050*/  IMAD.U32 R46, R76, 0x10000, RZ ;  /* 0x000100004c2e7824 */ /* 0x000fc400078e00ff */
[----:B------:R-:W-:Y:S01]  /*6060*/  FFMA.FTZ R148, R50, R143, R148 ;  /* 0x0000008f32947223 */ /* 0x000fe20000010094 */
[----:B------:R-:W-:Y:S02]  /*6070*/  IMAD.U32 R49, R139, 0x10000, RZ ;  /* 0x000100008b317824 */ /* 0x000fe400078e00ff */
[C---:B------:R-:W-:Y:S01]  /*6080*/  FMUL.FTZ R50, R79.reuse, R136 ;  /* 0x000000884f327220 */ /* 0x040fe20000410000 */
[-C--:B------:R-:W-:Y:S01]  /*6090*/  FMUL.FTZ R146, R79, R48.reuse ;  /* 0x000000304f927220 */ /* 0x080fe20000410000 */
[C---:B------:R-:W-:Y:S01]  /*60a0*/  FMUL.FTZ R79, R46.reuse, R51 ;  /* 0x000000332e4f7220 */ /* 0x040fe20000410000 */
[----:B------:R-:W-:Y:S01]  /*60b0*/  LOP3.LUT R47, R15, 0xffff0000, RZ, 0xc0, !PT ;  /* 0xffff00000f2f7812 */ /* 0x000fe200078ec0ff */
[----:B------:R-:W-:Y:S01]  /*60c0*/  FMUL.FTZ R46, R46, R49 ;  /* 0x000000312e2e7220 */ /* 0x000fe20000410000 */
[----:B------:R-:W-:Y:S01]  /*60d0*/  LOP3.LUT R76, R76, 0xffff0000, RZ, 0xc0, !PT ;  /* 0xffff00004c4c7812 */ /* 0x000fe200078ec0ff */
[----:B------:R-:W-:Y:S01]  /*60e0*/  IMAD.U32 R15, R78, 0x10000, RZ ;  /* 0x000100004e0f7824 */ /* 0x000fe200078e00ff */
[----:B------:R-:W-:Y:S01]  /*60f0*/  PRMT R45, R109, 0x5432, R150 ;  /* 0x000054326d2d7816 */ /* 0x000fe20000000096 */
[----:B------:R-:W-:Y:S01]  /*6100*/  FFMA.FTZ R51, R44, R51, R46 ;  /* 0x000000332c337223 */ /* 0x000fe2000001002e */
[----:B------:R-:W-:Y:S01]  /*6110*/  LOP3.LUT R77, R138, 0xffff0000, RZ, 0xc0, !PT ;  /* 0xffff00008a4d7812 */ /* 0x000fe200078ec0ff */
[C---:B------:R-:W-:Y:S01]  /*6120*/  FFMA.FTZ R141, R47.reuse, R48, -R50 ;  /* 0x000000302f8d7223 */ /* 0x040fe20000010832 */
[----:B------:R-:W-:Y:S01]  /*6130*/  LOP3.LUT R12, R12, 0xffff0000, RZ, 0xc0, !PT ;  /* 0xffff00000c0c7812 */ /* 0x000fe200078ec0ff */
[----:B------:R-:W-:Y:S01]  /*6140*/  FFMA.FTZ R143, R47, R136, R146 ;  /* 0x000000882f8f7223 */ /* 0x000fe20000010092 */
[----:B------:R-:W-:Y:S01]  /*6150*/  LOP3.LUT R139, R139, 0xffff0000, RZ, 0xc0, !PT ;  /* 0xffff00008b8b7812 */ /* 0x000fe200078ec0ff */
[----:B------:R-:W-:Y:S01]  /*6160*/  FFMA.FTZ R79, R44, R49, -R79 ;  /* 0x000000312c4f7223 */ /* 0x000fe2000001084f */
[----:B------:R-:W-:Y:S01]  /*6170*/  IMAD.U32 R46, R137, 0x10000, RZ ;  /* 0x00010000892e7824 */ /* 0x000fe200078e00ff */
[----:B------:R-:W-:Y:S01]  /*6180*/  LOP3.LUT R78, R78, 0xffff0000, RZ, 0xc0, !PT ;  /* 0xffff00004e4e7812 */ /* 0x000fe200078ec0ff */
[----:B------:R-:W-:Y:S01]  /*6190*/  FMUL.FTZ R47, R76, R77 ;  /* 0x0000004d4c2f7220 */ /* 0x000fe20000410000 */
[----:B------:R-:W-:Y:S01]  /*61a0*/  IMAD.U32 R44, R45, 0x10000, RZ ;  /* 0x000100002d2c7824 */ /* 0x000fe200078e00ff */
[----:B------:R-:W-:Y:S01]  /*61b0*/  LOP3.LUT R137, R137, 0xffff0000, RZ, 0xc0, !PT ;  /* 0xffff000089897812 */ /* 0x000fe200078ec0ff */
[----:B------:R-:W-:Y:S01]  /*61c0*/  IMAD.U32 R13, R14, 0x10000, RZ ;  /* 0x000100000e0d7824 */ /* 0x000fe200078e00ff */
[----:B------:R-:W-:Y:S01]  /*61d0*/  LOP3.LUT R45, R45, 0xffff0000, RZ, 0xc0, !PT ;  /* 0xffff00002d2d7812 */ /* 0x000fe200078ec0ff */
[----:B------:R-:W-:Y:S01]  /*61e0*/  FFMA.FTZ R48, R12, R139, -R47 ;  /* 0x0000008b0c307223 */ /* 0x000fe2000001082f */
[----:B------:R-:W-:Y:S01]  /*61f0*/  LOP3.LUT R14, R14, 0xffff0000, RZ, 0xc0, !PT ;  /* 0xffff00000e0e7812 */ /* 0x000fe200078ec0ff */
[C---:B------:R-:W-:Y:S01]  /*6200*/  FMUL.FTZ R50, R15.reuse, R46 ;  /* 0x0000002e0f327220 */ /* 0x040fe20000410000 */
[----:B------:R-:W-:Y:S01]  /*6210*/  FMUL.FTZ R47, R78, R137 ;  /* 0x000000894e2f7220 */ /* 0x000fe20000410000 */
[----:B------:R-:W-:Y:S01]  /*6220*/  FMUL.FTZ R49, R76, R139 ;  /* 0x0000008b4c317220 */ /* 0x000fe20000410000 */
[-C--:B------:R-:W-:Y:S01]  /*6230*/  FMUL.FTZ R15, R15, R44.reuse ;  /* 0x0000002c0f0f7220 */ /* 0x080fe20000410000 */
[----:B------:R-:W-:Y:S01]  /*6240*/  FMUL.FTZ R78, R78, R45 ;  /* 0x0000002d4e4e7220 */ /* 0x000fe20000410000 */
[C---:B------:R-:W-:Y:S01]  /*6250*/  FFMA.FTZ R50, R13.reuse, R44, -R50 ;  /* 0x0000002c0d327223 */ /* 0x040fe20000010832 */
[----:B------:R-:W-:Y:S01]  /*6260*/  FFMA.FTZ R12, R12, R77, R49 ;  /* 0x0000004d0c0c7223 */ /* 0x000fe20000010031 */
[----:B------:R-:W-:Y:S01]  /*6270*/  FFMA.FTZ R15, R13, R46, R15 ;  /* 0x0000002e0d0f7223 */ /* 0x000fe2000001000f */
[C---:B------:R-:W-:Y:S01]  /*6280*/  FFMA.FTZ R78, R14.reuse, R137, R78 ;  /* 0x000000890e4e7223 */ /* 0x040fe2000001004e */
[----:B------:R-:W-:Y:S01]  /*6290*/  FFMA.FTZ R47, R14, R45, -R47 ;  /* 0x0000002d0e2f7223 */ /* 0x000fe2000001082f */
[----:B------:R-:W-:-:S02]  /*62a0*/  F2FP.BF16.F32.PACK_AB R141, R141, R142 ;  /* 0x0000008e8d8d723e */ /* 0x000fc400000010ff */
[----:B------:R-:W-:Y:S02]  /*62b0*/  F2FP.BF16.F32.PACK_AB R143, R143, R148 ;  /* 0x000000948f8f723e */ /* 0x000fe400000010ff */
[----:B------:R-:W-:Y:S02]  /*62c0*/  F2FP.BF16.F32.PACK_AB R48, R48, R79 ;  /* 0x0000004f3030723e */ /* 0x000fe400000010ff */
[----:B------:R-:W-:Y:S01]  /*62d0*/  F2FP.BF16.F32.PACK_AB R76, R12, R51 ;  /* 0x000000330c4c723e */ /* 0x000fe200000010ff */
[----:B------:R-:W-:Y:S01]  /*62e0*/  IMAD.MOV.U32 R79, RZ, RZ, R143 ;  /* 0x000000ffff4f7224 */ /* 0x000fe200078e008f */
[----:B------:R-:W-:Y:S01]  /*62f0*/  F2FP.BF16.F32.PACK_AB R78, R78, R15 ;  /* 0x0000000f4e4e723e */ /* 0x000fe200000010ff */
[----:B------:R-:W-:Y:S01]  /*6300*/  IMAD.MOV.U32 R12, RZ, RZ, R48 ;  /* 0x000000ffff0c7224 */ /* 0x000fe200078e0030 */
[----:B------:R-:W-:Y:S01]  /*6310*/  F2FP.BF16.F32.PACK_AB R13, R140, R145 ;  /* 0x000000918c0d723e */ /* 0x000fe200000010ff */
[----:B------:R-:W-:Y:S01]  /*6320*/  IMAD.MOV.U32 R15, RZ, RZ, R141 ;  /* 0x000000ffff0f7224 */ /* 0x000fe200078e008d */
[----:B------:R-:W-:-:S02]  /*6330*/  F2FP.BF16.F32.PACK_AB R77, R135, R144 ;  /* 0x00000090874d723e */ /* 0x000fc400000010ff */
[----:B------:R-:W-:-:S07]  /*6340*/  F2FP.BF16.F32.PACK_AB R14, R47, R50 ;  /* 0x000000322f0e723e */ /* 0x000fce00000010ff */
.L_x_1742:
[----:B------:R-:W-:Y:S05]  /*6350*/  BSYNC B2 ;  /* 0x0000000000027941 */ /* 0x000fea0003800000 */
.L_x_1741:
[----:B------:R-:W-:Y:S01]  /*6360*/  ISETP.GE.AND P4, PT, R11, R110, PT ;  /* 0x0000006e0b00720c */ /* 0x000fe20003f86270 */
[----:B0-----:R0:W-:-:S12]  /*6370*/  ST.E.128 desc[UR54][R104.64], R12 ;  /* 0x0000000c68007985 */ /* 0x0011d8000c101d36 */
[----:B------:R-:W-:-:S05]  /*6380*/  @!P4 IMAD.WIDE R106, R11, 0x2, R106 ;  /* 0x000000020b6ac825 */ /* 0x000fca00078e026a */
[----:B---3--:R0:W-:Y:S02]  /*6390*/  @!P4 ST.E.128 desc[UR54][R106.64], R76 ;  /* 0x0000004c6a00c985 */ /* 0x0081e4000c101d36 */
.L_x_1740:
[----:B------:R-:W-:Y:S05]  /*63a0*/  BSYNC B1 ;  /* 0x0000000000017941 */ /* 0x000fea0003800000 */
.L_x_1739:
[----:B------:R-:W-:-:S03]  /*63b0*/  UMOV UR4, 0xffffffff ;  /* 0xffffffff00047882 */ /* 0x000fc60000000000 */
[----:B------:R-:W-:Y:S05]  /*63c0*/  BRA.DIV UR4, `(.L_x_1743) ;  /* 0x0000020a04007947 */ /* 0x000fea000b800000 */
[----:B------:R0:W0:Y:S04]  /*63d0*/  SHFL.IDX PT, R51, R103, 0x1, 0x181f ;  /* 0x00381f0067337f89 */ /* 0x00002800000e0000 */
[----:B------:R0:W0:Y:S02]  /*63e0*/  SHFL.IDX PT, R50, R108, 0x1, 0x181f ;  /* 0x00381f006c327f89 */ /* 0x00002400000e0000 */
.L_x_2111:
[----:B------:R-:W-:Y:S01]  /*63f0*/  ISETP.GE.OR P4, PT, R217, R97, P1 ;  /* 0x00000061d900720c */ /* 0x000fe20000f86670 */
[----:B------:R-:W-:-:S12]  /*6400*/  BSSY B1, `(.L_x_1744) ;  /* 0x0000079000017945 */ /* 0x000fd80003800000 */
        /* <DEDUP_REMOVED lines=8> */
[----:B------:R-:W-:Y:S01]  /*6490*/  SHF.R.S32.HI R13, RZ, 0x1f, R12 ;  /* 0x0000001fff0d7819 */ /* 0x000fe2000001140c */
[----:B------:R-:W-:-:S03]  /*64a0*/  IMAD.SHL.U32 R11, R12, 0x8, RZ ;  /* 0x000000080c0b7824 */ /* 0x000fc600078e00ff */
        /* <DEDUP_REMOVED lines=11> */
[----:B------:R-:W0:Y:S01]  /*6560*/  LDS.128 R44, [R44+0x18400] ;  /* 0x018400002c2c7984 */ /* 0x000e220000000c00 */
[----:B------:R-:W-:Y:S05]  /*6570*/  @P3 BRA `(.L_x_1747) ;  /* 0x0000000400703947 */ /* 0x000fea0003800000 */
[----:B------:R-:W-:Y:S02]  /*6580*/  SHF.R.U32.HI R77, RZ, 0x10, R57 ;  /* 0x00000010ff4d7819 */ /* 0x000fe40000011639 */
[----:B---3--:R-:W-:Y:S02]  /*6590*/  SHF.R.U32.HI R107, RZ, 0x10, R53 ;  /* 0x00000010ff6b7819 */ /* 0x008fe40000011635 */
[----:B------:R-:W-:Y:S02]  /*65a0*/  PRMT R134, R134, 0x5410, R77 ;  /* 0x0000541086867816 */ /* 0x000fe4000000004d */
[----:B------:R-:W-:Y:S01]  /*65b0*/  SHF.R.U64 R76, R56, 0x10, R57 ;  /* 0x00000010384c7819 */ /* 0x000fe20000001239 */
[----:B0-----:R-:W-:Y:S01]  /*65c0*/  IMAD.U32 R56, R45, 0x10000, RZ ;  /* 0x000100002d387824 */ /* 0x001fe200078e00ff */
[----:B------:R-:W-:Y:S01]  /*65d0*/  PRMT R130, R130, 0x5410, R107 ;  /* 0x0000541082827816 */ /* 0x000fe2000000006b */
[----:B------:R-:W-:Y:S01]  /*65e0*/  IMAD.U32 R77, R134, 0x10000, RZ ;  /* 0x00010000864d7824 */ /* 0x000fe200078e00ff */
[----:B------:R-:W-:-:S02]  /*65f0*/  SHF.R.U32.HI R79, RZ, 0x10, R59 ;  /* 0x00000010ff4f7819 */ /* 0x000fc4000001163b */
[----:B------:R-:W-:Y:S01]  /*6600*/  SHF.R.U64 R78, R58, 0x10, R59 ;  /* 0x000000103a4e7819 */ /* 0x000fe2000000123b */
[----:B------:R-:W-:Y:S01]  /*6610*/  IMAD.U32 R58, R47, 0x10000, RZ ;  /* 0x000100002f3a7824 */ /* 0x000fe200078e00ff */
[----:B------:R-:W-:Y:S01]  /*6620*/  PRMT R133, R133, 0x5410, R76 ;  /* 0x0000541085857816 */ /* 0x000fe2000000004c */
[----:B------:R-:W-:Y:S01]  /*6630*/  IMAD.U32 R76, R130, 0x10000, RZ ;  /* 0x00010000824c7824 */ /* 0x000fe200078e00ff */
[----:B------:R-:W-:Y:S02]  /*6640*/  SHF.R.U32.HI R105, RZ, 0x10, R55 ;  /* 0x00000010ff697819 */ /* 0x000fe40000011637 */
[----:B------:R-:W-:Y:S02]  /*6650*/  PRMT R132, R132, 0x5410, R79 ;  /* 0x0000541084847816 */ /* 0x000fe4000000004f */
[----:B------:R-:W-:Y:S01]  /*6660*/  PRMT R131, R131, 0x5410, R78 ;  /* 0x0000541083837816 */ /* 0x000fe2000000004e */
[-C--:B------:R-:W-:Y:S01]  /*6670*/  FMUL.FTZ R78, R56, R77.reuse ;  /* 0x0000004d384e7220 */ /* 0x080fe20000410000 */
[----:B----4-:R-:W-:Y:S01]  /*6680*/  SHF.R.U64 R106, R52, 0x10, R53 ;  /* 0x00000010346a7819 */ /* 0x010fe20000001235 */
[----:B------:R-:W-:Y:S01]  /*6690*/  IMAD.U32 R53, R13, 0x10000, RZ ;  /* 0x000100000d357824 */ /* 0x000fe200078e00ff */
[----:B------:R-:W-:Y:S01]  /*66a0*/  PRMT R128, R128, 0x5410, R105 ;  /* 0x0000541080807816 */ /* 0x000fe20000000069 */
[-C--:B------:R-:W-:Y:S01]  /*66b0*/  FMUL.FTZ R56, R56, R76.reuse ;  /* 0x0000004c38387220 */ /* 0x080fe20000410000 */
[----:B------:R-:W-:Y:S01]  /*66c0*/  IMAD.U32 R79, R132, 0x10000, RZ ;  /* 0x00010000844f7824 */ /* 0x000fe200078e00ff */
        /* <DEDUP_REMOVED lines=8> */
[----:B------:R-:W-:Y:S01]  /*6750*/  LOP3.LUT R130, R130, 0xffff0000, RZ, 0xc0, !PT ;  /* 0xffff000082827812 */ /* 0x000fe200078ec0ff */
[----:B------:R-:W-:-:S02]  /*6760*/  IMAD.U32 R53, R128, 0x10000, RZ ;  /* 0x0001000080357824 */ /* 0x000fc400078e00ff */
[C---:B------:R-:W-:Y:S01]  /*6770*/  FMUL.FTZ R107, R58.reuse, R79 ;  /* 0x0000004f3a6b7220 */ /* 0x040fe20000410000 */
[----:B------:R-:W-:Y:S01]  /*6780*/  LOP3.LUT R54, R13, 0xffff0000, RZ, 0xc0, !PT ;  /* 0xffff00000d367812 */ /* 0x000fe200078ec0ff */
[----:B------:R-:W-:Y:S01]  /*6790*/  FMUL.FTZ R105, R57, R134 ;  /* 0x0000008639697220 */ /* 0x000fe20000410000 */
[----:B------:R-:W-:Y:S01]  /*67a0*/  PRMT R129, R129, 0x5410, R106 ;  /* 0x0000541081817816 */ /* 0x000fe2000000006a */
[----:B------:R-:W-:Y:S01]  /*67b0*/  FMUL.FTZ R57, R57, R130 ;  /* 0x0000008239397220 */ /* 0x000fe20000410000 */
[-C--:B------:R-:W-:Y:S01]  /*67c0*/  FMUL.FTZ R58, R58, R53.reuse ;  /* 0x000000353a3a7220 */ /* 0x080fe20000410000 */
[----:B------:R-:W-:Y:S01]  /*67d0*/  FFMA.FTZ R107, R44, R53, -R107 ;  /* 0x000000352c6b7223 */ /* 0x000fe2000001086b */
[----:B------:R-:W-:Y:S01]  /*67e0*/  LOP3.LUT R59, R47, 0xffff0000, RZ, 0xc0, !PT ;  /* 0xffff00002f3b7812 */ /* 0x000fe200078ec0ff */
[----:B------:R-:W-:Y:S01]  /*67f0*/  IMAD.U32 R53, R133, 0x10000, RZ ;  /* 0x0001000085357824 */ /* 0x000fe200078e00ff */
[----:B------:R-:W-:Y:S01]  /*6800*/  LOP3.LUT R132, R132, 0xffff0000, RZ, 0xc0, !PT ;  /* 0xffff000084847812 */ /* 0x000fe200078ec0ff */
[----:B------:R-:W-:Y:S01]  /*6810*/  FFMA.FTZ R134, R54, R134, R57 ;  /* 0x0000008636867223 */ /* 0x000fe20000010039 */
[----:B------:R-:W-:Y:S01]  /*6820*/  LOP3.LUT R128, R128, 0xffff0000, RZ, 0xc0, !PT ;  /* 0xffff000080807812 */ /* 0x000fe200078ec0ff */
[----:B------:R-:W-:Y:S01]  /*6830*/  FFMA.FTZ R79, R44, R79, R58 ;  /* 0x0000004f2c4f7223 */ /* 0x000fe2000001003a */
[----:B------:R-:W-:Y:S01]  /*6840*/  IMAD.U32 R52, R12, 0x10000, RZ ;  /* 0x000100000c347824 */ /* 0x000fe200078e00ff */
[----:B------:R-:W-:Y:S01]  /*6850*/  LOP3.LUT R15, R15, 0xffff0000, RZ, 0xc0, !PT ;  /* 0xffff00000f0f7812 */ /* 0x000fe200078ec0ff */
[----:B------:R-:W-:Y:S01]  /*6860*/  FFMA.FTZ R105, R54, R130, -R105 ;  /* 0x0000008236697223 */ /* 0x000fe20000010869 */
[----:B------:R-:W-:-:S02]  /*6870*/  IMAD.U32 R44, R129, 0x10000, RZ ;  /* 0x00010000812c7824 */ /* 0x000fc400078e00ff */
[-C--:B------:R-:W-:Y:S01]  /*6880*/  FMUL.FTZ R57, R45, R53.reuse ;  /* 0x000000352d397220 */ /* 0x080fe20000410000 */
[----:B------:R-:W-:Y:S01]  /*6890*/  PRMT R127, R127, 0x5410, R104 ;  /* 0x000054107f7f7816 */ /* 0x000fe20000000068 */
[C---:B------:R-:W-:Y:S01]  /*68a0*/  FMUL.FTZ R54, R59.reuse, R132 ;  /* 0x000000843b367220 */ /* 0x040fe20000410000 */
[----:B------:R-:W-:Y:S01]  /*68b0*/  FMUL.FTZ R76, R59, R128 ;  /* 0x000000803b4c7220 */ /* 0x000fe20000410000 */
[----:B------:R-:W-:Y:S01]  /*68c0*/  LOP3.LUT R56, R133, 0xffff0000, RZ, 0xc0, !PT ;  /* 0xffff000085387812 */ /* 0x000fe200078ec0ff */
[-C--:B------:R-:W-:Y:S01]  /*68d0*/  FMUL.FTZ R58, R45, R44.reuse ;  /* 0x0000002c2d3a7220 */ /* 0x080fe20000410000 */
[----:B------:R-:W-:Y:S01]  /*68e0*/  FFMA.FTZ R57, R52, R44, -R57 ;  /* 0x0000002c34397223 */ /* 0x000fe20000010839 */
[C---:B------:R-:W-:Y:S02]  /*68f0*/  IMAD.U32 R47, R46.reuse, 0x10000, RZ ;  /* 0x000100002e2f7824 */ /* 0x040fe400078e00ff */
[C---:B------:R-:W-:Y:S01]  /*6900*/  FFMA.FTZ R128, R15.reuse, R128, -R54 ;  /* 0x000000800f807223 */ /* 0x040fe20000010836 */
[----:B------:R-:W-:Y:S01]  /*6910*/  FFMA.FTZ R132, R15, R132, R76 ;  /* 0x000000840f847223 */ /* 0x000fe2000001004c */
[----:B------:R-:W-:Y:S01]  /*6920*/  IMAD.U32 R44, R131, 0x10000, RZ ;  /* 0x00010000832c7824 */ /* 0x000fe200078e00ff */
[----:B------:R-:W-:Y:S01]  /*6930*/  LOP3.LUT R46, R46, 0xffff0000, RZ, 0xc0, !PT ;  /* 0xffff00002e2e7812 */ /* 0x000fe200078ec0ff */
[----:B------:R-:W-:Y:S01]  /*6940*/  IMAD.U32 R15, R127, 0x10000, RZ ;  /* 0x000100007f0f7824 */ /* 0x000fe200078e00ff */
[----:B------:R-:W-:Y:S01]  /*6950*/  LOP3.LUT R131, R131, 0xffff0000, RZ, 0xc0, !PT ;  /* 0xffff000083837812 */ /* 0x000fe200078ec0ff */
[----:B------:R-:W-:Y:S01]  /*6960*/  FMUL.FTZ R76, R55, R56 ;  /* 0x00000038374c7220 */ /* 0x000fe20000410000 */
[----:B------:R-:W-:Y:S01]  /*6970*/  LOP3.LUT R13, R12, 0xffff0000, RZ, 0xc0, !PT ;  /* 0xffff00000c0d7812 */ /* 0x000fe200078ec0ff */
[----:B------:R-:W-:Y:S01]  /*6980*/  IMAD.U32 R12, R14, 0x10000, RZ ;  /* 0x000100000e0c7824 */ /* 0x000fe200078e00ff */
[----:B------:R-:W-:Y:S01]  /*6990*/  LOP3.LUT R54, R129, 0xffff0000, RZ, 0xc0, !PT ;  /* 0xffff000081367812 */ /* 0x000fe200078ec0ff */
[----:B------:R-:W-:Y:S01]  /*69a0*/  FFMA.FTZ R58, R52, R53, R58 ;  /* 0x00000035343a7223 */ /* 0x000fe2000001003a */
[----:B------:R-:W-:Y:S01]  /*69b0*/  LOP3.LUT R127, R127, 0xffff0000, RZ, 0xc0, !PT ;  /* 0xffff00007f7f7812 */ /* 0x000fe200078ec0ff */
[C---:B------:R-:W-:Y:S01]  /*69c0*/  FMUL.FTZ R45, R47.reuse, R44 ;  /* 0x0000002c2f2d7220 */ /* 0x040fe20000410000 */
[----:B------:R-:W-:Y:S01]  /*69d0*/  LOP3.LUT R14, R14, 0xffff0000, RZ, 0xc0, !PT ;  /* 0xffff00000e0e7812 */ /* 0x000fe200078ec0ff */
[----:B------:R-:W-:Y:S01]  /*69e0*/  FMUL.FTZ R47, R47, R15 ;  /* 0x0000000f2f2f7220 */ /* 0x000fe20000410000 */
[C---:B------:R-:W-:Y:S01]  /*69f0*/  FMUL.FTZ R53, R46.reuse, R131 ;  /* 0x000000832e357220 */ /* 0x040fe20000410000 */
[-C--:B------:R-:W-:Y:S01]  /*6a00*/  FMUL.FTZ R52, R55, R54.reuse ;  /* 0x0000003637347220 */ /* 0x080fe20000410000 */
[C---:B------:R-:W-:Y:S01]  /*6a10*/  FFMA.FTZ R76, R13.reuse, R54, -R76 ;  /* 0x000000360d4c7223 */ /* 0x040fe2000001084c */
[----:B------:R-:W-:Y:S01]  /*6a20*/  FMUL.FTZ R46, R46, R127 ;  /* 0x0000007f2e2e7220 */ /* 0x000fe20000410000 */
[C---:B------:R-:W-:Y:S01]  /*6a30*/  FFMA.FTZ R45, R12.reuse, R15, -R45 ;  /* 0x0000000f0c2d7223 */ /* 0x040fe2000001082d */
[----:B------:R-:W-:Y:S01]  /*6a40*/  FFMA.FTZ R47, R12, R44, R47 ;  /* 0x0000002c0c2f7223 */ /* 0x000fe2000001002f */
[----:B------:R-:W-:Y:S01]  /*6a50*/  FFMA.FTZ R13, R13, R56, R52 ;  /* 0x000000380d0d7223 */ /* 0x000fe20000010034 */
[C---:B------:R-:W-:Y:S01]  /*6a60*/  FFMA.FTZ R12, R14.reuse, R127, -R53 ;  /* 0x0000007f0e0c7223 */ /* 0x040fe20000010835 */
[----:B------:R-:W-:Y:S01]  /*6a70*/  FFMA.FTZ R46, R14, R131, R46 ;  /* 0x000000830e2e7223 */ /* 0x000fe2000001002e */
[----:B------:R-:W-:-:S02]  /*6a80*/  F2FP.BF16.F32.PACK_AB R78, R105, R78 ;  /* 0x0000004e694e723e */ /* 0x000fc400000010ff */
[----:B------:R-:W-:Y:S02]  /*6a90*/  F2FP.BF16.F32.PACK_AB R77, R134, R77 ;  /* 0x0000004d864d723e */ /* 0x000fe400000010ff */
        /* <DEDUP_REMOVED lines=9> */
[----:B------:R-:W-:-:S07]  /*6b30*/  IMAD.MOV.U32 R47, RZ, RZ, R79 ;  /* 0x000000ffff2f7224 */ /* 0x000fce00078e004f */
.L_x_1747:
[----:B------:R-:W-:Y:S05]  /*6b40*/  BSYNC B2 ;  /* 0x0000000000027941 */ /* 0x000fea0003800000 */
.L_x_1746:
[----:B------:R-:W-:Y:S01]  /*6b50*/  ISETP.GE.AND P4, PT, R11, R110, PT ;  /* 0x0000006e0b00720c */ /* 0x000fe20003f86270 */
[----:B0-----:R0:W-:-:S12]  /*6b60*/  ST.E.128 desc[UR54][R48.64], R12 ;  /* 0x0000000c30007985 */ /* 0x0011d8000c101d36 */
[----:B------:R-:W-:-:S05]  /*6b70*/  @!P4 IMAD.WIDE R50, R11, 0x2, R50 ;  /* 0x000000020b32c825 */ /* 0x000fca00078e0232 */
[----:B------:R0:W-:Y:S02]  /*6b80*/  @!P4 ST.E.128 desc[UR54][R50.64], R44 ;  /* 0x0000002c3200c985 */ /* 0x0001e4000c101d36 */
.L_x_1745:
[----:B------:R-:W-:Y:S05]  /*6b90*/  BSYNC B1 ;  /* 0x0000000000017941 */ /* 0x000fea0003800000 */
.L_x_1744:
[----:B------:R-:W-:-:S03]  /*6ba0*/  UMOV UR4, 0xffffffff ;  /* 0xffffffff00047882 */ /* 0x000fc60000000000 */
[----:B------:R-:W-:Y:S05]  /*6bb0*/  BRA.DIV UR4, `(.L_x_1748) ;  /* 0x0000020204507947 */ /* 0x000fea000b800000 */
[----:B0-----:R0:W0:Y:S04]  /*6bc0*/  SHFL.IDX PT, R45, R103, 0x2, 0x181f ;  /* 0x00581f00672d7f89 */ /* 0x00102800000e0000 */
[----:B------:R0:W0:Y:S02]  /*6bd0*/  SHFL.IDX PT, R14, R108, 0x2, 0x181f ;  /* 0x00581f006c0e7f89 */ /* 0x00002400000e0000 */
.L_x_2115:
[----:B------:R-:W-:Y:S01]  /*6be0*/  ISETP.GE.OR P4, PT, R216, R97, P1 ;  /* 0x00000061d800720c */ /* 0x000fe20000f86670 */
[----:B------:R-:W-:-:S12]  /*6bf0*/  BSSY B1, `(.L_x_1749) ;  /* 0x000007b000017945 */ /* 0x000fd80003800000 */
[----:B------:R-:W-:Y:S05]  /*6c00*/  @P4 BRA `(.L_x_1750) ;  /* 0x0000000400e44947 */ /* 0x000fea0003800000 */
[----:B------:R-:W-:Y:S01]  /*6c10*/  SEL R11, R37, R112, !P0 ;  /* 0x00000070250b7207 */ /* 0x000fe20004000000 */
[----:B0-----:R-:W-:Y:S01]  /*6c20*/  IMAD.MOV.U32 R50, RZ, RZ, R14 ;  /* 0x000000ffff327224 */ /* 0x001fe200078e000e */
[C---:B------:R-:W-:Y:S01]  /*6c30*/  LEA R48, P4, R41.reuse, R14, 0x1 ;  /* 0x0000000e29307211 */ /* 0x040fe200078808ff */
[----:B------:R-:W-:Y:S01]  /*6c40*/  IMAD.MOV.U32 R51, RZ, RZ, R45 ;  /* 0x000000ffff337224 */ /* 0x000fe200078e002d */
[----:B------:R-:W-:Y:S01]  /*6c50*/  SHF.R.S32.HI R12, RZ, 0x1f, R11 ;  /* 0x0000001fff0c7819 */ /* 0x000fe2000001140b */
[----:B------:R-:W-:Y:S01]  /*6c60*/  BSSY B2, `(.L_x_1751) ;  /* 0x000006f000027945 */ /* 0x000fe20003800000 */
        /* <DEDUP_REMOVED lines=8> */
[----:B------:R-:W-:Y:S01]  /*6cf0*/  LOP3.LUT R12, R13, R224, RZ, 0x3c, !PT ;  /* 0x000000e00d0c7212 */ /* 0x000fe200078e3cff */
[----:B------:R-:W-:-:S03]  /*6d00*/  IMAD R13, R19, 0x4000, R5 ;  /* 0x00004000130d7824 */ /* 0x000fc600078e0205 */
[----:B------:R-:W-:Y:S01]  /*6d10*/  LOP3.LUT R15, R15, 0x7fffe000, RZ, 0xc0, !PT ;  /* 0x7fffe0000f0f7812 */ /* 0x000fe200078ec0ff */
[----:B------:R-:W-:-:S03]  /*6d20*/  IMAD R13, R13, 0x2, R18 ;  /* 0x000000020d0d7824 */ /* 0x000fc600078e0212 */
[----:B------:R-:W-:-:S04]  /*6d30*/  IADD3 R12, R12, R15, R201 ;  /* 0x0000000f0c0c7210 */ /* 0x000fc80007ffe0c9 */
[----:B------:R-:W-:-:S05]  /*6d40*/  LEA R15, R19, R12, 0xe ;  /* 0x0000000c130f7211 */ /* 0x000fca00078e70ff */
[----:B------:R-:W-:Y:S02]  /*6d50*/  IMAD R44, R15, 0x2, R18 ;  /* 0x000000020f2c7824 */ /* 0x000fe400078e0212 */
[----:B------:R-:W0:Y:S04]  /*6d60*/  LDS.128 R12, [R13+0x18400] ;  /* 0x018400000d0c7984 */ /* 0x000e280000000c00 */
[----:B------:R-:W0:Y:S01]  /*6d70*/  LDS.128 R44, [R44+0x18400] ;  /* 0x018400002c2c7984 */ /* 0x000e220000000c00 */
[----:B------:R-:W-:Y:S05]  /*6d80*/  @P3 BRA `(.L_x_1752) ;  /* 0x0000000400703947 */ /* 0x000fea0003800000 */
[----:B------:R-:W-:Y:S01]  /*6d90*/  SHF.R.U64 R76, R62, 0x10, R63 ;  /* 0x000000103e4c7819 */ /* 0x000fe2000000123f */
[----:B0-----:R-:W-:Y:S01]  /*6da0*/  IMAD.U32 R56, R45, 0x10000, RZ ;  /* 0x000100002d387824 */ /* 0x001fe200078e00ff */
[--C-:B------:R-:W-:Y:S01]  /*6db0*/  SHF.R.U64 R62, R64, 0x10, R65.reuse ;  /* 0x00000010403e7819 */ /* 0x100fe20000001241 */
[----:B------:R-:W-:Y:S01]  /*6dc0*/  IMAD.U32 R52, R13, 0x10000, RZ ;  /* 0x000100000d347824 */ /* 0x000fe200078e00ff */
[----:B------:R-:W-:Y:S01]  /*6dd0*/  SHF.R.U32.HI R65, RZ, 0x10, R65 ;  /* 0x00000010ff417819 */ /* 0x000fe20000011641 */
[----:B------:R-:W-:Y:S01]  /*6de0*/  IMAD.U32 R58, R47, 0x10000, RZ ;  /* 0x000100002f3a7824 */ /* 0x000fe200078e00ff */
[----:B------:R-:W-:Y:S01]  /*6df0*/  SHF.R.U32.HI R77, RZ, 0x10, R61 ;  /* 0x00000010ff4d7819 */ /* 0x000fe2000001163d */
[----:B------:R-:W-:Y:S01]  /*6e00*/  IMAD.U32 R54, R44, 0x10000, RZ ;  /* 0x000100002c367824 */ /* 0x000fe200078e00ff */
[----:B------:R-:W-:Y:S02]  /*6e10*/  PRMT R126, R126, 0x5410, R65 ;  /* 0x000054107e7e7816 */ /* 0x000fe40000000041 */
[----:B------:R-:W-:-:S02]  /*6e20*/  SHF.R.U64 R78, R60, 0x10, R61 ;  /* 0x000000103c4e7819 */ /* 0x000fc4000000123d */
[----:B------:R-:W-:Y:S01]  /*6e30*/  SHF.R.U32.HI R61, RZ, 0x10, R63 ;  /* 0x00000010ff3d7819 */ /* 0x000fe2000001163f */
[----:B------:R-:W-:Y:S01]  /*6e40*/  IMAD.U32 R63, R126, 0x10000, RZ ;  /* 0x000100007e3f7824 */ /* 0x000fe200078e00ff */
[----:B------:R-:W-:Y:S02]  /*6e50*/  SHF.R.U64 R60, R66, 0x10, R67 ;  /* 0x00000010423c7819 */ /* 0x000fe40000001243 */
[----:B------:R-:W-:Y:S01]  /*6e60*/  PRMT R122, R122, 0x5410, R77 ;  /* 0x000054107a7a7816 */ /* 0x000fe2000000004d */
[----:B------:R-:W-:Y:S01]  /*6e70*/  FMUL.FTZ R65, R56, R63 ;  /* 0x0000003f38417220 */ /* 0x000fe20000410000 */
[----:B------:R-:W-:Y:S02]  /*6e80*/  SHF.R.U32.HI R67, RZ, 0x10, R67 ;  /* 0x00000010ff437819 */ /* 0x000fe40000011643 */
[----:B------:R-:W-:Y:S01]  /*6e90*/  PRMT R120, R120, 0x5410, R61 ;  /* 0x0000541078787816 */ /* 0x000fe2000000003d */
[----:B------:R-:W-:Y:S01]  /*6ea0*/  IMAD.U32 R61, R122, 0x10000, RZ ;  /* 0x000100007a3d7824 */ /* 0x000fe200078e00ff */
[----:B------:R-:W-:-:S02]  /*6eb0*/  PRMT R124, R124, 0x5410, R67 ;  /* 0x000054107c7c7816 */ /* 0x000fc40000000043 */
[----:B------:R-:W-:Y:S01]  /*6ec0*/  PRMT R123, R123, 0x5410, R60 ;  /* 0x000054107b7b7816 */ /* 0x000fe2000000003c */
[-C--:B------:R-:W-:Y:S01]  /*6ed0*/  FMUL.FTZ R67, R56, R61.reuse ;  /* 0x0000003d38437220 */ /* 0x080fe20000410000 */
[----:B------:R-:W-:Y:S01]  /*6ee0*/  FFMA.FTZ R60, R52, R61, -R65 ;  /* 0x0000003d343c7223 */ /* 0x000fe20000010841 */
[----:B------:R-:W-:Y:S01]  /*6ef0*/  LOP3.LUT R57, R45, 0xffff0000, RZ, 0xc0, !PT ;  /* 0xffff00002d397812 */ /* 0x000fe200078ec0ff */
[----:B------:R-:W-:Y:S01]  /*6f00*/  IMAD.U32 R65, R124, 0x10000, RZ ;  /* 0x000100007c417824 */ /* 0x000fe200078e00ff */
[----:B------:R-:W-:Y:S01]  /*6f10*/  LOP3.LUT R126, R126, 0xffff0000, RZ, 0xc0, !PT ;  /* 0xffff00007e7e7812 */ /* 0x000fe200078ec0ff */
[----:B------:R-:W-:Y:S01]  /*6f20*/  IMAD.U32 R61, R120, 0x10000, RZ ;  /* 0x00010000783d7824 */ /* 0x000fe200078e00ff */
[----:B------:R-:W-:Y:S01]  /*6f30*/  LOP3.LUT R122, R122, 0xffff0000, RZ, 0xc0, !PT ;  /* 0xffff00007a7a7812 */ /* 0x000fe200078ec0ff */
[----:B------:R-:W-:Y:S01]  /*6f40*/  FFMA.FTZ R67, R52, R63, R67 ;  /* 0x0000003f34437223 */ /* 0x000fe20000010043 */
[----:B------:R-:W-:Y:S01]  /*6f50*/  LOP3.LUT R53, R13, 0xffff0000, RZ, 0xc0, !PT ;  /* 0xffff00000d357812 */ /* 0x000fe200078ec0ff */
[----:B------:R-:W-:Y:S01]  /*6f60*/  FMUL.FTZ R63, R58, R65 ;  /* 0x000000413a3f7220 */ /* 0x000fe20000410000 */
[----:B------:R-:W-:Y:S01]  /*6f70*/  LOP3.LUT R55, R44, 0xffff0000, RZ, 0xc0, !PT ;  /* 0xffff00002c377812 */ /* 0x000fe200078ec0ff */
[----:B------:R-:W-:Y:S01]  /*6f80*/  IMAD.U32 R44, R15, 0x10000, RZ ;  /* 0x000100000f2c7824 */ /* 0x000fe200078e00ff */
[----:B------:R-:W-:Y:S01]  /*6f90*/  LOP3.LUT R59, R47, 0xffff0000, RZ, 0xc0, !PT ;  /* 0xffff00002f3b7812 */ /* 0x000fe200078ec0ff */
[----:B------:R-:W-:Y:S01]  /*6fa0*/  FMUL.FTZ R56, R57, R126 ;  /* 0x0000007e39387220 */ /* 0x000fe20000410000 */
[----:B------:R-:W-:Y:S01]  /*6fb0*/  PRMT R121, R121, 0x5410, R78 ;  /* 0x0000541079797816 */ /* 0x000fe2000000004e */
[-C--:B------:R-:W-:Y:S01]  /*6fc0*/  FMUL.FTZ R58, R58, R61.reuse ;  /* 0x0000003d3a3a7220 */ /* 0x080fe20000410000 */
[----:B------:R-:W-:Y:S01]  /*6fd0*/  LOP3.LUT R124, R124, 0xffff0000, RZ, 0xc0, !PT ;  /* 0xffff00007c7c7812 */ /* 0x000fe200078ec0ff */
[-C--:B------:R-:W-:Y:S01]  /*6fe0*/  FMUL.FTZ R52, R57, R122.reuse ;  /* 0x0000007a39347220 */ /* 0x080fe20000410000 */
[----:B------:R-:W-:Y:S01]  /*6ff0*/  PRMT R125, R125, 0x5410, R62 ;  /* 0x000054107d7d7816 */ /* 0x000fe2000000003e */
[----:B------:R-:W-:Y:S01]  /*7000*/  FFMA.FTZ R57, R53, R122, -R56 ;  /* 0x0000007a35397223 */ /* 0x000fe20000010838 */
[----:B------:R-:W-:Y:S01]  /*7010*/  LOP3.LUT R120, R120, 0xffff0000, RZ, 0xc0, !PT ;  /* 0xffff000078787812 */ /* 0x000fe200078ec0ff */
[C---:B------:R-:W-:Y:S01]  /*7020*/  FFMA.FTZ R63, R44.reuse, R61, -R63 ;  /* 0x0000003d2c3f7223 */ /* 0x040fe2000001083f */
[----:B------:R-:W-:Y:S01]  /*7030*/  LOP3.LUT R45, R15, 0xffff0000, RZ, 0xc0, !PT ;  /* 0xffff00000f2d7812 */ /* 0x000fe200078ec0ff */
[----:B------:R-:W-:Y:S01]  /*7040*/  FFMA.FTZ R58, R44, R65, R58 ;  /* 0x000000412c3a7223 */ /* 0x000fe2000001003a */
[----:B------:R-:W-:Y:S01]  /*7050*/  FFMA.FTZ R126, R53, R126, R52 ;  /* 0x0000007e357e7223 */ /* 0x000fe20000010034 */
[----:B------:R-:W-:Y:S01]  /*7060*/  FMUL.FTZ R56, R59, R124 ;  /* 0x0000007c3b387220 */ /* 0x000fe20000410000 */
[----:B------:R-:W-:-:S02]  /*7070*/  IMAD.U32 R44, R121, 0x10000, RZ ;  /* 0x00010000792c7824 */ /* 0x000fc400078e00ff */
[-C--:B------:R-:W-:Y:S01]  /*7080*/  FMUL.FTZ R62, R59, R120.reuse ;  /* 0x000000783b3e7220 */ /* 0x080fe20000410000 */
[----:B------:R-:W-:Y:S02]  /*7090*/  IMAD.U32 R52, R125, 0x10000, RZ ;  /* 0x000100007d347824 */ /* 0x000fe400078e00ff */
[----:B------:R-:W-:Y:S01]  /*70a0*/  FFMA.FTZ R120, R45, R120, -R56 ;  /* 0x000000782d787223 */ /* 0x000fe20000010838 */
[----:B------:R-:W-:Y:S02]  /*70b0*/  IMAD.U32 R13, R12, 0x10000, RZ ;  /* 0x000100000c0d7824 */ /* 0x000fe400078e00ff */
[C---:B------:R-:W-:Y:S01]  /*70c0*/  FMUL.FTZ R53, R54.reuse, R44 ;  /* 0x0000002c36357220 */ /* 0x040fe20000410000 */
[----:B------:R-:W-:Y:S01]  /*70d0*/  PRMT R119, R119, 0x5410, R76 ;  /* 0x0000541077777816 */ /* 0x000fe2000000004c */
[-C--:B------:R-:W-:Y:S01]  /*70e0*/  FMUL.FTZ R56, R54, R52.reuse ;  /* 0x0000003436387220 */ /* 0x080fe20000410000 */
[----:B------:R-:W-:Y:S01]  /*70f0*/  LOP3.LUT R125, R125, 0xffff0000, RZ, 0xc0, !PT ;  /* 0xffff00007d7d7812 */ /* 0x000fe200078ec0ff */
[----:B------:R-:W-:Y:S01]  /*7100*/  FFMA.FTZ R53, R13, R52, R53 ;  /* 0x000000340d357223 */ /* 0x000fe20000010035 */
[----:B------:R-:W-:-:S02]  /*7110*/  IMAD.U32 R47, R46, 0x10000, RZ ;  /* 0x000100002e2f7824 */ /* 0x000fc400078e00ff */
[----:B------:R-:W-:Y:S01]  /*7120*/  FFMA.FTZ R56, R13, R44, -R56 ;  /* 0x0000002c0d387223 */ /* 0x000fe20000010838 */
        /* <DEDUP_REMOVED lines=8> */
[C---:B------:R-:W-:Y:S01]  /*71b0*/  IMAD.U32 R15, R14.reuse, 0x10000, RZ ;  /* 0x000100000e0f7824 */ /* 0x040fe200078e00ff */
[----:B------:R-:W-:Y:S01]  /*71c0*/  LOP3.LUT R119, R119, 0xffff0000, RZ, 0xc0, !PT ;  /* 0xffff000077777812 */ /* 0x000fe200078ec0ff */
[----:B------:R-:W-:Y:S01]  /*71d0*/  FMUL.FTZ R54, R47, R52 ;  /* 0x000000342f367220 */ /* 0x000fe20000410000 */
[----:B------:R-:W-:Y:S01]  /*71e0*/  LOP3.LUT R14, R14, 0xffff0000, RZ, 0xc0, !PT ;  /* 0xffff00000e0e7812 */ /* 0x000fe200078ec0ff */
[----:B------:R-:W-:Y:S01]  /*71f0*/  FMUL.FTZ R13, R46, R123 ;  /* 0x0000007b2e0d7220 */ /* 0x000fe20000410000 */
[-C--:B------:R-:W-:Y:S01]  /*7200*/  FMUL.FTZ R55, R55, R121.reuse ;  /* 0x0000007937377220 */ /* 0x080fe20000410000 */
[----:B------:R-:W-:Y:S01]  /*7210*/  FFMA.FTZ R45, R12, R121, -R45 ;  /* 0x000000790c2d7223 */ /* 0x000fe2000001082d */
        /* <DEDUP_REMOVED lines=10> */
[----:B------:R-:W-:Y:S01]  /*72c0*/  F2FP.BF16.F32.PACK_AB R56, R45, R56 ;  /* 0x000000382d38723e */ /* 0x000fe200000010ff */
[----:B------:R-:W-:Y:S01]  /*72d0*/  IMAD.MOV.U32 R45, RZ, RZ, R67 ;  /* 0x000000ffff2d7224 */ /* 0x000fe200078e0043 */
[----:B------:R-:W-:Y:S02]  /*72e0*/  F2FP.BF16.F32.PACK_AB R44, R12, R53 ;  /* 0x000000350c2c723e */ /* 0x000fe400000010ff */
[----:B------:R-:W-:Y:S01]  /*72f0*/  F2FP.BF16.F32.PACK_AB R14, R13, R54 ;  /* 0x000000360d0e723e */ /* 0x000fe200000010ff */
[----:B------:R-:W-:Y:S01]  /*7300*/  IMAD.MOV.U32 R12, RZ, RZ, R56 ;  /* 0x000000ffff0c7224 */ /* 0x000fe200078e0038 */
[----:B------:R-:W-:Y:S01]  /*7310*/  F2FP.BF16.F32.PACK_AB R46, R46, R47 ;  /* 0x0000002f2e2e723e */ /* 0x000fe200000010ff */
[----:B------:R-:W-:Y:S01]  /*7320*/  IMAD.MOV.U32 R13, RZ, RZ, R57 ;  /* 0x000000ffff0d7224 */ /* 0x000fe200078e0039 */
[----:B------:R-:W-:Y:S01]  /*7330*/  F2FP.BF16.F32.PACK_AB R15, R120, R63 ;  /* 0x0000003f780f723e */ /* 0x000fe200000010ff */
[----:B------:R-:W-:-:S07]  /*7340*/  IMAD.MOV.U32 R47, RZ, RZ, R58 ;  /* 0x000000ffff2f7224 */ /* 0x000fce00078e003a */
.L_x_1752:
[----:B------:R-:W-:Y:S05]  /*7350*/  BSYNC B2 ;  /* 0x0000000000027941 */ /* 0x000fea0003800000 */
.L_x_1751:
[----:B------:R-:W-:Y:S01]  /*7360*/  ISETP.GE.AND P4, PT, R11, R110, PT ;  /* 0x0000006e0b00720c */ /* 0x000fe20003f86270 */
[----:B0-----:R0:W-:-:S12]  /*7370*/  ST.E.128 desc[UR54][R48.64], R12 ;  /* 0x0000000c30007985 */ /* 0x0011d8000c101d36 */
[----:B------:R-:W-:-:S05]  /*7380*/  @!P4 IMAD.WIDE R50, R11, 0x2, R50 ;  /* 0x000000020b32c825 */ /* 0x000fca00078e0232 */
[----:B------:R0:W-:Y:S02]  /*7390*/  @!P4 ST.E.128 desc[UR54][R50.64], R44 ;  /* 0x0000002c3200c985 */ /* 0x0001e4000c101d36 */
.L_x_1750:
[----:B------:R-:W-:Y:S05]  /*73a0*/  BSYNC B1 ;  /* 0x0000000000017941 */ /* 0x000fea0003800000 */
.L_x_1749:
[----:B------:R-:W-:-:S03]  /*73b0*/  UMOV UR4, 0xffffffff ;  /* 0xffffffff00047882 */ /* 0x000fc60000000000 */
[----:B------:R-:W-:Y:S05]  /*73c0*/  BRA.DIV UR4, `(.L_x_1753) ;  /* 0x000001fa04947947 */ /* 0x000fea000b800000 */
[----:B01----:R-:W0:Y:S04]  /*73d0*/  SHFL.IDX PT, R103, R103, 0x3, 0x181f ;  /* 0x00781f0067677f89 */ /* 0x003e2800000e0000 */
[----:B------:R-:W1:Y:S02]  /*73e0*/  SHFL.IDX PT, R108, R108, 0x3, 0x181f ;  /* 0x00781f006c6c7f89 */ /* 0x000e6400000e0000 */
.L_x_2119:
[----:B------:R-:W-:-:S13]  /*73f0*/  ISETP.GE.OR P4, PT, R215, R97, P1 ;  /* 0x00000061d700720c */ /* 0x000fda0000f86670 */
[----:B------:R-:W-:Y:S05]  /*7400*/  @P4 BRA `(.L_x_1726) ;  /* 0x0000000c00944947 */ /* 0x000fea0003800000 */
[----:B------:R-:W-:Y:S01]  /*7410*/  SEL R112, R37, R112, !P0 ;  /* 0x0000007025707207 */ /* 0x000fe20004000000 */
[----:B------:R-:W-:Y:S01]  /*7420*/  BSSY B1, `(.L_x_1754) ;  /* 0x0000071000017945 */ /* 0x000fe20003800000 */
[C---:B-1----:R-:W-:Y:S02]  /*7430*/  LEA R48, P4, R41.reuse, R108, 0x1 ;  /* 0x0000006c29307211 */ /* 0x042fe400078808ff */
[----:B------:R-:W-:Y:S02]  /*7440*/  SHF.R.S32.HI R11, RZ, 0x1f, R112 ;  /* 0x0000001fff0b7819 */ /* 0x000fe40000011470 */
[----:B0-----:R-:W-:Y:S02]  /*7450*/  LEA.HI.X R49, R41, R103, R90, 0x1, P4 ;  /* 0x0000006729317211 */ /* 0x001fe400020f0c5a */
        /* <DEDUP_REMOVED lines=15> */
[----:B------:R-:W1:Y:S01]  /*7550*/  LDS.128 R44, [R44+0x18400] ;  /* 0x018400002c2c7984 */ /* 0x000e620000000c00 */
[----:B------:R-:W-:Y:S05]  /*7560*/  @P3 BRA `(.L_x_1755) ;  /* 0x0000000400703947 */ /* 0x000fea0003800000 */
[----:B------:R-:W-:Y:S01]  /*7570*/  SHF.R.U64 R64, R68, 0x10, R69 ;  /* 0x0000001044407819 */ /* 0x000fe20000001245 */
[----:B-1----:R-:W-:Y:S01]  /*7580*/  IMAD.U32 R54, R45, 0x10000, RZ ;  /* 0x000100002d367824 */ /* 0x002fe200078e00ff */
[----:B------:R-:W-:Y:S01]  /*7590*/  SHF.R.U64 R60, R72, 0x10, R73 ;  /* 0x00000010483c7819 */ /* 0x000fe20000001249 */
[----:B0-----:R-:W-:Y:S01]  /*75a0*/  IMAD.U32 R50, R13, 0x10000, RZ ;  /* 0x000100000d327824 */ /* 0x001fe200078e00ff */
[----:B------:R-:W-:Y:S01]  /*75b0*/  SHF.R.U32.HI R69, RZ, 0x10, R69 ;  /* 0x00000010ff457819 */ /* 0x000fe20000011645 */
[----:B------:R-:W-:Y:S01]  /*75c0*/  IMAD.U32 R56, R47, 0x10000, RZ ;  /* 0x000100002f387824 */ /* 0x000fe200078e00ff */
[----:B------:R-:W-:Y:S01]  /*75d0*/  SHF.R.U32.HI R73, RZ, 0x10, R73 ;  /* 0x00000010ff497819 */ /* 0x000fe20000011649 */
[----:B------:R-:W-:Y:S01]  /*75e0*/  IMAD.U32 R52, R44, 0x10000, RZ ;  /* 0x000100002c347824 */ /* 0x000fe200078e00ff */
[----:B------:R-:W-:Y:S02]  /*75f0*/  PRMT R114, R114, 0x5410, R69 ;  /* 0x0000541072727816 */ /* 0x000fe40000000045 */
[----:B------:R-:W-:-:S02]  /*7600*/  PRMT R118, R118, 0x5410, R73 ;  /* 0x0000541076767816 */ /* 0x000fc40000000049 */
[--C-:B------:R-:W-:Y:S01]  /*7610*/  SHF.R.U64 R58, R74, 0x10, R75.reuse ;  /* 0x000000104a3a7819 */ /* 0x100fe2000000124b */
[----:B------:R-:W-:Y:S01]  /*7620*/  IMAD.U32 R59, R114, 0x10000, RZ ;  /* 0x00010000723b7824 */ /* 0x000fe200078e00ff */
[----:B------:R-:W-:Y:S01]  /*7630*/  SHF.R.U32.HI R75, RZ, 0x10, R75 ;  /* 0x00000010ff4b7819 */ /* 0x000fe2000001164b */
[----:B------:R-:W-:Y:S01]  /*7640*/  IMAD.U32 R61, R118, 0x10000, RZ ;  /* 0x00010000763d7824 */ /* 0x000fe200078e00ff */
[--C-:B------:R-:W-:Y:S01]  /*7650*/  SHF.R.U64 R62, R70, 0x10, R71.reuse ;  /* 0x00000010463e7819 */ /* 0x100fe20000001247 */
[C---:B------:R-:W-:Y:S01]  /*7660*/  FMUL.FTZ R65, R54.reuse, R59 ;  /* 0x0000003b36417220 */ /* 0x040fe20000410000 */
[----:B------:R-:W-:Y:S01]  /*7670*/  SHF.R.U32.HI R70, RZ, 0x10, R71 ;  /* 0x00000010ff467819 */ /* 0x000fe20000011647 */
[-C--:B------:R-:W-:Y:S01]  /*7680*/  FMUL.FTZ R63, R54, R61.reuse ;  /* 0x0000003d363f7220 */ /* 0x080fe20000410000 */
[----:B------:R-:W-:Y:S01]  /*7690*/  LOP3.LUT R55, R45, 0xffff0000, RZ, 0xc0, !PT ;  /* 0xffff00002d377812 */ /* 0x000fe200078ec0ff */
[----:B------:R-:W-:Y:S01]  /*76a0*/  FFMA.FTZ R65, R50, R61, R65 ;  /* 0x0000003d32417223 */ /* 0x000fe20000010041 */
[----:B------:R-:W-:-:S02]  /*76b0*/  PRMT R116, R116, 0x5410, R75 ;  /* 0x0000541074747816 */ /* 0x000fc4000000004b */
[----:B------:R-:W-:Y:S02]  /*76c0*/  LOP3.LUT R114, R114, 0xffff0000, RZ, 0xc0, !PT ;  /* 0xffff000072727812 */ /* 0x000fe400078ec0ff */
[----:B------:R-:W-:Y:S02]  /*76d0*/  LOP3.LUT R118, R118, 0xffff0000, RZ, 0xc0, !PT ;  /* 0xffff000076767812 */ /* 0x000fe400078ec0ff */
[----:B------:R-:W-:Y:S02]  /*76e0*/  PRMT R111, R111, 0x5410, R70 ;  /* 0x000054106f6f7816 */ /* 0x000fe40000000046 */
[----:B------:R-:W-:Y:S01]  /*76f0*/  PRMT R115, R115, 0x5410, R58 ;  /* 0x0000541073737816 */ /* 0x000fe2000000003a */
[----:B------:R-:W-:Y:S01]  /*7700*/  FFMA.FTZ R58, R50, R59, -R63 ;  /* 0x0000003b323a7223 */ /* 0x000fe2000001083f */
[----:B------:R-:W-:Y:S01]  /*7710*/  LOP3.LUT R51, R13, 0xffff0000, RZ, 0xc0, !PT ;  /* 0xffff00000d337812 */ /* 0x000fe200078ec0ff */
[C---:B------:R-:W-:Y:S02]  /*7720*/  IMAD.U32 R63, R116.reuse, 0x10000, RZ ;  /* 0x00010000743f7824 */ /* 0x040fe400078e00ff */
[----:B------:R-:W-:Y:S01]  /*7730*/  FMUL.FTZ R50, R55, R114 ;  /* 0x0000007237327220 */ /* 0x000fe20000410000 */
[----:B------:R-:W-:Y:S01]  /*7740*/  LOP3.LUT R57, R47, 0xffff0000, RZ, 0xc0, !PT ;  /* 0xffff00002f397812 */ /* 0x000fe200078ec0ff */
[-C--:B------:R-:W-:Y:S01]  /*7750*/  FMUL.FTZ R54, R55, R118.reuse ;  /* 0x0000007637367220 */ /* 0x080fe20000410000 */
[----:B------:R-:W-:Y:S01]  /*7760*/  SHF.L.U32 R59, R111, 0x10, RZ ;  /* 0x000000106f3b7819 */ /* 0x000fe200000006ff */
[C---:B------:R-:W-:Y:S01]  /*7770*/  FFMA.FTZ R118, R51.reuse, R118, R50 ;  /* 0x0000007633767223 */ /* 0x040fe20000010032 */
[----:B------:R-:W-:Y:S01]  /*7780*/  LOP3.LUT R116, R116, 0xffff0000, RZ, 0xc0, !PT ;  /* 0xffff000074747812 */ /* 0x000fe200078ec0ff */
[----:B------:R-:W-:Y:S01]  /*7790*/  FFMA.FTZ R61, R51, R114, -R54 ;  /* 0x00000072333d7223 */ /* 0x000fe20000010836 */
[----:B------:R-:W-:Y:S01]  /*77a0*/  PRMT R117, R117, 0x5410, R60 ;  /* 0x0000541075757816 */ /* 0x000fe2000000003c */
[----:B------:R-:W-:Y:S01]  /*77b0*/  FMUL.FTZ R55, R56, R63 ;  /* 0x0000003f38377220 */ /* 0x000fe20000410000 */
[----:B------:R-:W-:Y:S01]  /*77c0*/  LOP3.LUT R53, R44, 0xffff0000, RZ, 0xc0, !PT ;  /* 0xffff00002c357812 */ /* 0x000fe200078ec0ff */
[C---:B------:R-:W-:Y:S01]  /*77d0*/  IMAD.U32 R44, R15.reuse, 0x10000, RZ ;  /* 0x000100000f2c7824 */ /* 0x040fe200078e00ff */
[----:B------:R-:W-:Y:S01]  /*77e0*/  LOP3.LUT R45, R15, 0xffff0000, RZ, 0xc0, !PT ;  /* 0xffff00000f2d7812 */ /* 0x000fe200078ec0ff */
[-C--:B------:R-:W-:Y:S01]  /*77f0*/  FMUL.FTZ R56, R56, R59.reuse ;  /* 0x0000003b38387220 */ /* 0x080fe20000410000 */
[----:B------:R-:W-:Y:S01]  /*7800*/  LOP3.LUT R50, R111, 0xffff0000, RZ, 0xc0, !PT ;  /* 0xffff00006f327812 */ /* 0x000fe200078ec0ff */
[----:B------:R-:W-:Y:S01]  /*7810*/  FMUL.FTZ R54, R57, R116 ;  /* 0x0000007439367220 */ /* 0x000fe20000410000 */
[----:B------:R-:W-:Y:S01]  /*7820*/  PRMT R113, R113, 0x5410, R64 ;  /* 0x0000541071717816 */ /* 0x000fe20000000040 */
[----:B------:R-:W-:Y:S01]  /*7830*/  IMAD.U32 R51, R117, 0x10000, RZ ;  /* 0x0001000075337824 */ /* 0x000fe200078e00ff */
[----:B------:R-:W-:Y:S01]  /*7840*/  PRMT R109, R109, 0x5410, R62 ;  /* 0x000054106d6d7816 */ /* 0x000fe2000000003e */
[C---:B------:R-:W-:Y:S01]  /*7850*/  FFMA.FTZ R59, R44.reuse, R59, -R55 ;  /* 0x0000003b2c3b7223 */ /* 0x040fe20000010837 */
[----:B------:R-:W-:Y:S01]  /*7860*/  FFMA.FTZ R56, R44, R63, R56 ;  /* 0x0000003f2c387223 */ /* 0x000fe20000010038 */
[-C--:B------:R-:W-:Y:S01]  /*7870*/  FMUL.FTZ R62, R57, R50.reuse ;  /* 0x00000032393e7220 */ /* 0x080fe20000410000 */
[----:B------:R-:W-:Y:S01]  /*7880*/  FFMA.FTZ R60, R45, R50, -R54 ;  /* 0x000000322d3c7223 */ /* 0x000fe20000010836 */
[----:B------:R-:W-:Y:S01]  /*7890*/  IMAD.U32 R13, R12, 0x10000, RZ ;  /* 0x000100000c0d7824 */ /* 0x000fe200078e00ff */
[----:B------:R-:W-:Y:S01]  /*78a0*/  LOP3.LUT R117, R117, 0xffff0000, RZ, 0xc0, !PT ;  /* 0xffff000075757812 */ /* 0x000fe200078ec0ff */
[----:B------:R-:W-:-:S02]  /*78b0*/  IMAD.U32 R44, R113, 0x10000, RZ ;  /* 0x00010000712c7824 */ /* 0x000fc400078e00ff */
[----:B------:R-:W-:Y:S01]  /*78c0*/  FMUL.FTZ R50, R52, R51 ;  /* 0x0000003334327220 */ /* 0x000fe20000410000 */
[----:B------:R-:W-:Y:S01]  /*78d0*/  LOP3.LUT R113, R113, 0xffff0000, RZ, 0xc0, !PT ;  /* 0xffff000071717812 */ /* 0x000fe200078ec0ff */
[----:B------:R-:W-:Y:S01]  /*78e0*/  FFMA.FTZ R57, R45, R116, R62 ;  /* 0x000000742d397223 */ /* 0x000fe2000001003e */
[----:B------:R-:W-:Y:S01]  /*78f0*/  LOP3.LUT R12, R12, 0xffff0000, RZ, 0xc0, !PT ;  /* 0xffff00000c0c7812 */ /* 0x000fe200078ec0ff */
[-C--:B------:R-:W-:Y:S01]  /*7900*/  FFMA.FTZ R45, R13, R44.reuse, -R50 ;  /* 0x0000002c0d2d7223 */ /* 0x080fe20000010832 */
[----:B------:R-:W-:Y:S02]  /*7910*/  IMAD.U32 R47, R46, 0x10000, RZ ;  /* 0x000100002e2f7824 */ /* 0x000fe400078e00ff */
[----:B------:R-:W-:Y:S01]  /*7920*/  FMUL.FTZ R52, R52, R44 ;  /* 0x0000002c34347220 */ /* 0x000fe20000410000 */
[----:B------:R-:W-:Y:S01]  /*7930*/  FMUL.FTZ R55, R53, R117 ;  /* 0x0000007535377220 */ /* 0x000fe20000410000 */
[----:B------:R-:W-:Y:S01]  /*7940*/  IMAD.U32 R50, R115, 0x10000, RZ ;  /* 0x0001000073327824 */ /* 0x000fe200078e00ff */
[----:B------:R-:W-:Y:S01]  /*7950*/  LOP3.LUT R46, R46, 0xffff0000, RZ, 0xc0, !PT ;  /* 0xffff00002e2e7812 */ /* 0x000fe200078ec0ff */
[----:B------:R-:W-:Y:S01]  /*7960*/  FMUL.FTZ R53, R53, R113 ;  /* 0x0000007135357220 */ /* 0x000fe20000410000 */
[----:B------:R-:W-:Y:S01]  /*7970*/  IMAD.U32 R44, R109, 0x10000, RZ ;  /* 0x000100006d2c7824 */ /* 0x000fe200078e00ff */
[----:B------:R-:W-:Y:S01]  /*7980*/  LOP3.LUT R115, R115, 0xffff0000, RZ, 0xc0, !PT ;  /* 0xffff000073737812 */ /* 0x000fe200078ec0ff */
[C---:B------:R-:W-:Y:S01]  /*7990*/  IMAD.U32 R15, R14.reuse, 0x10000, RZ ;  /* 0x000100000e0f7824 */ /* 0x040fe200078e00ff */
[----:B------:R-:W-:Y:S01]  /*79a0*/  LOP3.LUT R109, R109, 0xffff0000, RZ, 0xc0, !PT ;  /* 0xffff00006d6d7812 */ /* 0x000fe200078ec0ff */
[----:B------:R-:W-:Y:S01]  /*79b0*/  FFMA.FTZ R52, R13, R51, R52 ;  /* 0x000000330d347223 */ /* 0x000fe20000010034 */
[----:B------:R-:W-:Y:S01]  /*79c0*/  LOP3.LUT R14, R14, 0xffff0000, RZ, 0xc0, !PT ;  /* 0xffff00000e0e7812 */ /* 0x000fe200078ec0ff */
[C---:B------:R-:W-:Y:S01]  /*79d0*/  FFMA.FTZ R54, R12.reuse, R113, -R55 ;  /* 0x000000710c367223 */ /* 0x040fe20000010837 */
[----:B------:R-:W-:Y:S01]  /*79e0*/  FFMA.FTZ R53, R12, R117, R53 ;  /* 0x000000750c357223 */ /* 0x000fe20000010035 */
        /* <DEDUP_REMOVED lines=20> */
.L_x_1755:
[----:B------:R-:W-:Y:S05]  /*7b30*/  BSYNC B1 ;  /* 0x0000000000017941 */ /* 0x000fea0003800000 */
.L_x_1754:
[----:B0-----:R0:W-:Y:S01]  /*7b40*/  ST.E.128 desc[UR54][R48.64], R12 ;  /* 0x0000000c30007985 */ /* 0x0011e2000c101d36 */
[----:B------:R-:W-:Y:S01]  /*7b50*/  ISETP.GE.AND P3, PT, R11, R110, PT ;  /* 0x0000006e0b00720c */ /* 0x000fe20003f66270 */
[----:B------:R-:W-:-:S12]  /*7b60*/  IMAD.MOV.U32 R109, RZ, RZ, R103 ;  /* 0x000000ffff6d7224 */ /* 0x000fd800078e0067 */
[----:B------:R-:W-:Y:S05]  /*7b70*/  @P3 BRA `(.L_x_1726) ;  /* 0x0000000400b83947 */ /* 0x000fea0003800000 */
[----:B0-----:R-:W-:-:S05]  /*7b80*/  IMAD.WIDE R12, R11, 0x2, R108 ;  /* 0x000000020b0c7825 */ /* 0x001fca00078e026c */
[----:B-1----:R0:W-:Y:S01]  /*7b90*/  ST.E.128 desc[UR54][R12.64], R44 ;  /* 0x0000002c0c007985 */ /* 0x0021e2000c101d36 */
[----:B------:R-:W-:Y:S05]  /*7ba0*/  BRA `(.L_x_1726) ;  /* 0x0000000400ac7947 */ /* 0x000fea0003800000 */
.L_x_1685:
[----:B------:R-:W-:-:S06]  /*7bb0*/  UISETP.NE.AND UP0, UPT, UR39, 0x3, UPT ;  /* 0x000000032700788c */ /* 0x000fcc000bf05270 */
[----:B------:R-:W-:-:S13]  /*7bc0*/  PLOP3.LUT P5, PT, PT, PT, UP0, 0x80, 0x0 ;  /* 0x000000000000781c */ /* 0x000fda0003faf008 */
[----:B------:R-:W-:Y:S05]  /*7bd0*/  @!P5 BRA `(.L_x_1756) ;  /* 0x000000000004d947 */ /* 0x000fea0003800000 */
[----:B------:R-:W-:Y:S01]  /*7be0*/  BPT.TRAP 0x1 ;  /* 0x000000040000795c */ /* 0x000fe20000300000 */
.L_x_1756:
[----:B------:R-:W-:Y:S01]  /*7bf0*/  IMAD R91, R19, 0x8, R18 ;  /* 0x00000008135b7824 */ /* 0x000fe200078e0212 */
[----:B------:R-:W-:Y:S01]  /*7c00*/  SHF.L.U32 R102, R192, 0x1f, RZ ;  /* 0x0000001fc0667819 */ /* 0x000fe200000006ff */
[----:B------:R-:W-:Y:S01]  /*7c10*/  BSSY B1, `(.L_x_1757) ;  /* 0x0000004000017945 */ /* 0x000fe20003800000 */
[----:B------:R-:W-:Y:S02]  /*7c20*/  SHF.R.S32.HI R99, RZ, 0x1f, R100 ;  /* 0x0000001fff637819 */ /* 0x000fe40000011464 */
[----:B------:R-:W0:Y:S02]  /*7c30*/  SYNCS.PHASECHK.TRANS64.TRYWAIT P3, [R91+URZ+0x28890], R102 ;  /* 0x028890665b0075a7 */ /* 0x000e24000806017f */
[----:B0-----:R-:W-:Y:S05]  /*7c40*/  @!P3 BRA `(.L_x_1758) ;  /* 0x000001f000c0b947 */ /* 0x001fea0003800000 */
.L_x_2120:
[----:B------:R-:W-:Y:S05]  /*7c50*/  BSYNC B1 ;  /* 0x0000000000017941 */ /* 0x000fea0003800000 */
.L_x_1757:
        /* <DEDUP_REMOVED lines=19> */
[C---:B------:R-:W-:Y:S01]  /*7d90*/  LEA R44, P3, R12.reuse, UR4, 0x1 ;  /* 0x000000040c2c7c11 */ /* 0x040fe2000f8608ff */
[----:B------:R-:W-:Y:S01]  /*7da0*/  IMAD.IADD R47, R97, 0x1, -R188 ;  /* 0x00000001612f7824 */ /* 0x000fe200078e0abc */
[----:B------:R-:W-:Y:S02]  /*7db0*/  UMOV UR4, 0xffffffff ;  /* 0xffffffff00047882 */ /* 0x000fe40000000000 */
[----:B------:R-:W-:Y:S02]  /*7dc0*/  LEA.HI.X R46, R12, UR5, R15, 0x1, P3 ;  /* 0x000000050c2e7c11 */ /* 0x000fe400098f0c0f */
[----:B------:R-:W-:Y:S01]  /*7dd0*/  ISETP.GE.AND P3, PT, R47, 0x1, PT ;  /* 0x000000012f00780c */ /* 0x000fe20003f66270 */
[----:B------:R-:W-:-:S12]  /*7de0*/  BRA.DIV UR4, `(.L_x_1759) ;  /* 0x000001f2046c7947 */ /* 0x000fd8000b800000 */
[----:B------:R1:W2:Y:S04]  /*7df0*/  SHFL.IDX PT, R45, R46, RZ, 0x181f ;  /* 0x00181fff2e2d7589 */ /* 0x0002a800000e0000 */
[----:B------:R1:W3:Y:S02]  /*7e00*/  SHFL.IDX PT, R14, R44, RZ, 0x181f ;  /* 0x00181fff2c0e7589 */ /* 0x0002e400000e0000 */
.L_x_2124:
        /* <DEDUP_REMOVED lines=13> */
.L_x_1761:
[----:B------:R-:W-:Y:S05]  /*7ee0*/  BSYNC B1 ;  /* 0x0000000000017941 */ /* 0x000fea0003800000 */
.L_x_1760:
[----:B------:R-:W-:-:S03]  /*7ef0*/  UMOV UR4, 0xffffffff ;  /* 0xffffffff00047882 */ /* 0x000fc60000000000 */
[----:B------:R-:W-:Y:S05]  /*7f00*/  BRA.DIV UR4, `(.L_x_1762) ;  /* 0x000001f2046c7947 */ /* 0x000fea000b800000 */
[----:B--2---:R2:W0:Y:S04]  /*7f10*/  SHFL.IDX PT, R45, R46, 0x1, 0x181f ;  /* 0x00381f002e2d7f89 */ /* 0x00442800000e0000 */
[----:B---34-:R2:W3:Y:S02]  /*7f20*/  SHFL.IDX PT, R14, R44, 0x1, 0x181f ;  /* 0x00381f002c0e7f89 */ /* 0x0184e400000e0000 */
.L_x_2128:
        /* <DEDUP_REMOVED lines=14> */
.L_x_1764:
[----:B------:R-:W-:Y:S05]  /*8010*/  BSYNC B1 ;  /* 0x0000000000017941 */ /* 0x000fea0003800000 */
.L_x_1763:
[----:B------:R-:W-:-:S03]  /*8020*/  UMOV UR4, 0xffffffff ;  /* 0xffffffff00047882 */ /* 0x000fc60000000000 */
[----:B------:R-:W-:Y:S05]  /*8030*/  BRA.DIV UR4, `(.L_x_1765) ;  /* 0x000001f204687947 */ /* 0x000fea000b800000 */
[----:B0-----:R0:W0:Y:S04]  /*8040*/  SHFL.IDX PT, R45, R46, 0x2, 0x181f ;  /* 0x00581f002e2d7f89 */ /* 0x00102800000e0000 */
[----:B---34-:R3:W4:Y:S02]  /*8050*/  SHFL.IDX PT, R14, R44, 0x2, 0x181f ;  /* 0x00581f002c0e7f89 */ /* 0x01872400000e0000 */
.L_x_2132:
        /* <DEDUP_REMOVED lines=14> */
.L_x_1767:
[----:B------:R-:W-:Y:S05]  /*8140*/  BSYNC B1 ;  /* 0x0000000000017941 */ /* 0x000fea0003800000 */
.L_x_1766:
[----:B------:R-:W-:-:S03]  /*8150*/  UMOV UR4, 0xffffffff ;  /* 0xffffffff00047882 */ /* 0x000fc60000000000 */
[----:B------:R-:W-:Y:S05]  /*8160*/  BRA.DIV UR4, `(.L_x_1768) ;  /* 0x000001f204647947 */ /* 0x000fea000b800000 */
[----:B0-----:R0:W0:Y:S04]  /*8170*/  SHFL.IDX PT, R45, R46, 0x3, 0x181f ;  /* 0x00781f002e2d7f89 */ /* 0x00102800000e0000 */
[----:B----4-:R4:W0:Y:S02]  /*8180*/  SHFL.IDX PT, R14, R44, 0x3, 0x181f ;  /* 0x00781f002c0e7f89 */ /* 0x01082400000e0000 */
.L_x_2136:
        /* <DEDUP_REMOVED lines=13> */
.L_x_1726:
[----:B------:R-:W-:Y:S05]  /*8260*/  BSYNC B0 ;  /* 0x0000000000007941 */ /* 0x000fea0003800000 */
.L_x_1684:
[----:B------:R-:W5:Y:S01]  /*8270*/  S2R R11, SR_TID.X ;  /* 0x00000000000b7919 */ /* 0x000f620000002100 */
[----:B------:R-:W-:Y:S01]  /*8280*/  @!PT LDS RZ, [RZ] ;  /* 0x00000000fffff984 */ /* 0x000fe20000000800 */
[----:B------:R-:W-:Y:S01]  /*8290*/  @!PT LDS RZ, [RZ] ;  /* 0x00000000fffff984 */ /* 0x000fe20000000800 */
[----:B------:R-:W-:Y:S01]  /*82a0*/  @!PT LDS RZ, [RZ] ;  /* 0x00000000fffff984 */ /* 0x000fe20000000800 */
[----:B------:R-:W-:Y:S01]  /*82b0*/  @!PT LDS RZ, [RZ] ;  /* 0x00000000fffff984 */ /* 0x000fe20000000800 */
[----:B------:R2:W-:Y:S06]  /*82c0*/  MEMBAR.ALL.CTA ;  /* 0x0000000000007992 */ /* 0x0005ec0000008000 */
[----:B--2---:R-:W2:Y:S01]  /*82d0*/  FENCE.VIEW.ASYNC.S ;  /* 0x00000000000073c6 */ /* 0x004ea20000000000 */
[----:B------:R-:W-:Y:S05]  /*82e0*/  WARPSYNC.ALL ;  /* 0x0000000000007948 */ /* 0x000fea0003800000 */
[----:B------:R-:W-:Y:S01]  /*82f0*/  BSSY B0, `(.L_x_1769) ;  /* 0x0000009000007945 */ /* 0x000fe20003800000 */
[----:B-----5:R-:W-:Y:S01]  /*8300*/  LOP3.LUT R11, R11, 0x7f, RZ, 0xc0, !PT ;  /* 0x0000007f0b0b7812 */ /* 0x020fe200078ec0ff */
[----:B--2---:R2:W-:Y:S03]  /*8310*/  BAR.SYNC.DEFER_BLOCKING R94, 0x80 ;  /* 0x0002005e0000751d */ /* 0x0045e60000010000 */
[----:B------:R-:W-:-:S13]  /*8320*/  ISETP.NE.AND P3, PT, R11, RZ, PT ;  /* 0x000000ff0b00720c */ /* 0x000fda0003f65270 */
[----:B------:R-:W-:-:S05]  /*8330*/  @!P3 VIADD R11, R91, 0x288a0 ;  /* 0x000288a05b0bb836 */ /* 0x000fca0000000000 */
[----:B------:R-:W-:-:S04]  /*8340*/  @!P3 PRMT R11, RZ, 0x654, R11 ;  /* 0x00000654ff0bb816 */ /* 0x000fc8000000000b */
[----:B------:R2:W-:Y:S01]  /*8350*/  @!P3 SYNCS.ARRIVE.TRANS64.RED.A1T0 RZ, [R11+URZ], RZ ;  /* 0x000000ff0bffb9a7 */ /* 0x0005e2000810043f */
[----:B------:R-:W-:Y:S05]  /*8360*/  @!P5 BRA `(.L_x_1770) ;  /* 0x000000000004d947 */ /* 0x000fea0003800000 */
[----:B------:R-:W-:Y:S01]  /*8370*/  BPT.TRAP 0x1 ;  /* 0x000000040000795c */ /* 0x000fe20000300000 */
.L_x_1770:
[----:B------:R-:W-:Y:S05]  /*8380*/  BSYNC B0 ;  /* 0x0000000000007941 */ /* 0x000fea0003800000 */
.L_x_1769:
[----:B------:R-:W5:Y:S01]  /*8390*/  SYNCS.PHASECHK.TRANS64.TRYWAIT P4, [R91+URZ+0x288b0], R102 ;  /* 0x0288b0665b0075a7 */ /* 0x000f62000808017f */
[----:B------:R-:W-:Y:S01]  /*83a0*/  ULDC UR41, c[0x0][0x2f4] ;  /* 0x0000bd0000297ab9 */ /* 0x000fe20000000800 */
[----:B------:R-:W-:Y:S04]  /*83b0*/  BSSY B0, `(.L_x_1771) ;  /* 0x0000002000007945 */ /* 0x000fe80003800000 */
[----:B-----5:R-:W-:Y:S05]  /*83c0*/  @!P4 BRA `(.L_x_1772) ;  /* 0x000001f00014c947 */ /* 0x020fea0003800000 */
.L_x_2137:
[----:B------:R-:W-:Y:S05]  /*83d0*/  BSYNC B0 ;  /* 0x0000000000007941 */ /* 0x000fea0003800000 */
.L_x_1771:
[----:B------:R-:W-:Y:S01]  /*83e0*/  ULDC.64 UR4, c[0x0][0x328] ;  /* 0x0000ca0000047ab9 */ /* 0x000fe20000000a00 */
[----:B------:R-:W-:Y:S01]  /*83f0*/  IMAD.IADD R97, R97, 0x1, -R188 ;  /* 0x0000000161617824 */ /* 0x000fe200078e0abc */
[----:B------:R-:W-:Y:S01]  /*8400*/  BSSY B0, `(.L_x_1773) ;  /* 0x0000020000007945 */ /* 0x000fe20003800000 */
[----:B------:R-:W-:Y:S02]  /*8410*/  IMAD R99, R99, UR4, RZ ;  /* 0x0000000463637c24 */ /* 0x000fe4000f8e02ff */
[----:B0---4-:R-:W-:-:S04]  /*8420*/  IMAD.WIDE.U32 R12, R100, UR4, RZ ;  /* 0x00000004640c7c25 */ /* 0x011fc8000f8e00ff */
[----:B------:R-:W-:Y:S01]  /*8430*/  IMAD R99, R100, UR5, R99 ;  /* 0x0000000564637c24 */ /* 0x000fe2000f8e0263 */
[----:B------:R-:W-:Y:S02]  /*8440*/  ULDC.64 UR4, c[0x0][0x338] ;  /* 0x0000ce0000047ab9 */ /* 0x000fe40000000a00 */
[----:B------:R-:W-:Y:S02]  /*8450*/  IMAD R98, R98, UR4, RZ ;  /* 0x0000000462627c24 */ /* 0x000fe4000f8e02ff */
[----:B------:R-:W-:Y:S02]  /*8460*/  IMAD.IADD R13, R13, 0x1, R99 ;  /* 0x000000010d0d7824 */ /* 0x000fe400078e0263 */
[C---:B--2---:R-:W-:Y:S02]  /*8470*/  IMAD R11, R101.reuse, UR5, R98 ;  /* 0x00000005650b7c24 */ /* 0x044fe4000f8e0262 */
        /* <DEDUP_REMOVED lines=8> */
[----:B------:R-:W-:-:S04]  /*8500*/  LEA R48, P4, R12, UR4, 0x1 ;  /* 0x000000040c307c11 */ /* 0x000fc8000f8808ff */
[----:B------:R-:W-:Y:S01]  /*8510*/  LEA.HI.X R11, R12, UR5, R11, 0x1, P4 ;  /* 0x000000050c0b7c11 */ /* 0x000fe2000a0f0c0b */
[----:B-1----:R0:W1:Y:S01]  /*8520*/  SHFL.IDX PT, R47, R48, RZ, 0x181f ;  /* 0x00181fff302f7589 */ /* 0x00206200000e0000 */
[----:B------:R-:W-:-:S03]  /*8530*/  ISETP.GE.AND P4, PT, R97, 0x1, PT ;  /* 0x000000016100780c */ /* 0x000fc60003f86270 */
[----:B------:R0:W2:Y:S10]  /*8540*/  SHFL.IDX PT, R13, R11, RZ, 0x181f ;  /* 0x00181fff0b0d7589 */ /* 0x0000b400000e0000 */
[----:B0-----:R-:W-:Y:S05]  /*8550*/  @!P4 BRA `(.L_x_1774) ;  /* 0x000000000028c947 */ /* 0x001fea0003800000 */
[----:B------:R-:W-:-:S13]  /*8560*/  ISETP.GE.AND P4, PT, R16, UR41, PT ;  /* 0x0000002910007c0c */ /* 0x000fda000bf86270 */
[----:B-1-3--:R-:W-:-:S04]  /*8570*/  @!P4 LEA R44, P5, R16, R47, 0x1 ;  /* 0x0000002f102cc211 */ /* 0x00afc800078a08ff */
[----:B--2---:R-:W-:Y:S02]  /*8580*/  @!P4 LEA.HI.X R45, R16, R13, R17, 0x1, P5 ;  /* 0x0000000d102dc211 */ /* 0x004fe400028f0c11 */
[----:B------:R-:W-:-:S13]  /*8590*/  ISETP.GE.AND P5, PT, R2, UR41, PT ;  /* 0x0000002902007c0c */ /* 0x000fda000bfa6270 */
[----:B------:R-:W-:-:S04]  /*85a0*/  @!P5 LEA R46, P6, R2, R47, 0x1 ;  /* 0x0000002f022ed211 */ /* 0x000fc800078c08ff */
[----:B------:R-:W-:Y:S02]  /*85b0*/  @!P5 LEA.HI.X R47, R2, R13, R185, 0x1, P6 ;  /* 0x0000000d022fd211 */ /* 0x000fe400030f0cb9 */
[----:B------:R-:W0:Y:S04]  /*85c0*/  @!P4 LDS.128 R12, [R93+0x400] ;  /* 0x000400005d0cc984 */ /* 0x000e280000000c00 */
[----:B0-----:R-:W-:Y:S04]  /*85d0*/  @!P4 ST.E.128 desc[UR54][R44.64], R12 ;  /* 0x0000000c2c00c985 */ /* 0x001fe8000c101d36 */
[----:B------:R-:W0:Y:S04]  /*85e0*/  @!P5 LDS.128 R12, [R93+0x4400] ;  /* 0x004400005d0cd984 */ /* 0x000e280000000c00 */
[----:B0-----:R0:W-:Y:S02]  /*85f0*/  @!P5 ST.E.128 desc[UR54][R46.64], R12 ;  /* 0x0000000c2e00d985 */ /* 0x0011e4000c101d36 */
.L_x_1774:
[----:B------:R-:W-:Y:S05]  /*8600*/  BSYNC B0 ;  /* 0x0000000000007941 */ /* 0x000fea0003800000 */
.L_x_1773:
[----:B------:R-:W-:Y:S01]  /*8610*/  ISETP.GE.AND P4, PT, R97, 0x21, PT ;  /* 0x000000216100780c */ /* 0x000fe20003f86270 */
[----:B0-2---:R0:W2:Y:S01]  /*8620*/  SHFL.IDX PT, R13, R11, 0x1, 0x181f ;  /* 0x00381f000b0d7f89 */ /* 0x0050a200000e0000 */
[----:B------:R-:W-:Y:S03]  /*8630*/  BSSY B0, `(.L_x_1775) ;  /* 0x000000d000007945 */ /* 0x000fe60003800000 */
[----:B-1----:R0:W1:Y:S08]  /*8640*/  SHFL.IDX PT, R47, R48, 0x1, 0x181f ;  /* 0x00381f00302f7f89 */ /* 0x00207000000e0000 */
        /* <DEDUP_REMOVED lines=11> */
.L_x_1776:
[----:B------:R-:W-:Y:S05]  /*8700*/  BSYNC B0 ;  /* 0x0000000000007941 */ /* 0x000fea0003800000 */
.L_x_1775:
        /* <DEDUP_REMOVED lines=15> */
.L_x_1778:
[----:B------:R-:W-:Y:S05]  /*8800*/  BSYNC B0 ;  /* 0x0000000000007941 */ /* 0x000fea0003800000 */
.L_x_1777:
[----:B------:R-:W-:Y:S01]  /*8810*/  ISETP.GE.AND P4, PT, R97, 0x61, PT ;  /* 0x000000616100780c */ /* 0x000fe20003f86270 */
[----:B------:R-:W4:Y:S01]  /*8820*/  SHFL.IDX PT, R11, R11, 0x3, 0x181f ;  /* 0x00781f000b0b7f89 */ /* 0x000f2200000e0000 */
[----:B------:R-:W-:Y:S03]  /*8830*/  BSSY B0, `(.L_x_1779) ;  /* 0x000000d000007945 */ /* 0x000fe60003800000 */
[----:B01----:R0:W1:Y:S08]  /*8840*/  SHFL.IDX PT, R47, R48, 0x3, 0x181f ;  /* 0x00781f00302f7f89 */ /* 0x00307000000e0000 */
[----:B0-----:R-:W-:Y:S05]  /*8850*/  @!P4 BRA `(.L_x_1780) ;  /* 0x000000000028c947 */ /* 0x001fea0003800000 */
[----:B------:R-:W-:-:S13]  /*8860*/  ISETP.GE.AND P4, PT, R16, UR41, PT ;  /* 0x0000002910007c0c */ /* 0x000fda000bf86270 */
[----:B--2---:R-:W0:Y:S01]  /*8870*/  @!P4 LDS.128 R12, [R93+0x3400] ;  /* 0x003400005d0cc984 */ /* 0x004e220000000c00 */
[----:B-1-3--:R-:W-:-:S04]  /*8880*/  @!P4 LEA R44, P5, R16, R47, 0x1 ;  /* 0x0000002f102cc211 */ /* 0x00afc800078a08ff */
[----:B----4-:R-:W-:Y:S02]  /*8890*/  @!P4 LEA.HI.X R45, R16, R11, R17, 0x1, P5 ;  /* 0x0000000b102dc211 */ /* 0x010fe400028f0c11 */
[----:B------:R-:W-:-:S13]  /*88a0*/  ISETP.GE.AND P5, PT, R2, UR41, PT ;  /* 0x0000002902007c0c */ /* 0x000fda000bfa6270 */
[----:B------:R-:W-:-:S04]  /*88b0*/  @!P5 LEA R46, P6, R2, R47, 0x1 ;  /* 0x0000002f022ed211 */ /* 0x000fc800078c08ff */
[----:B------:R-:W-:Y:S01]  /*88c0*/  @!P5 LEA.HI.X R47, R2, R11, R185, 0x1, P6 ;  /* 0x0000000b022fd211 */ /* 0x000fe200030f0cb9 */
[----:B0-----:R-:W-:Y:S04]  /*88d0*/  @!P4 ST.E.128 desc[UR54][R44.64], R12 ;  /* 0x0000000c2c00c985 */ /* 0x001fe8000c101d36 */
[----:B------:R-:W0:Y:S04]  /*88e0*/  @!P5 LDS.128 R12, [R93+0x7400] ;  /* 0x007400005d0cd984 */ /* 0x000e280000000c00 */
[----:B0-----:R0:W-:Y:S02]  /*88f0*/  @!P5 ST.E.128 desc[UR54][R46.64], R12 ;  /* 0x0000000c2e00d985 */ /* 0x0011e4000c101d36 */
.L_x_1780:
[----:B------:R-:W-:Y:S05]  /*8900*/  BSYNC B0 ;  /* 0x0000000000007941 */ /* 0x000fea0003800000 */
.L_x_1779:
        /* <DEDUP_REMOVED lines=22> */
.L_x_1679:
[----:B------:R-:W0:Y:S01]  /*8a70*/  LDC R0, c[0x0][0x448] ;  /* 0x00011200ff007b82 */ /* 0x000e220000000800 */
[----:B------:R-:W-:-:S07]  /*8a80*/  IADD3 R5, R190, 0x1, -R189 ;  /* 0x00000001be057810 */ /* 0x000fce0007ffe8bd */
[----:B------:R-:W4:Y:S01]  /*8a90*/  LDC.64 R6, c[0x0][0x9e0] ;  /* 0x00027800ff067b82 */ /* 0x000f220000000a00 */
[----:B0-----:R-:W-:Y:S01]  /*8aa0*/  ISETP.NE.AND P1, PT, R0, 0x1, PT ;  /* 0x000000010000780c */ /* 0x001fe20003f25270 */
[----:B------:R-:W-:Y:S01]  /*8ab0*/  VIADD R0, R193, 0x7f ;  /* 0x0000007fc1007836 */ /* 0x000fe20000000000 */
[----:B----4-:R-:W-:-:S11]  /*8ac0*/  ISETP.GE.AND P2, PT, R7, 0x1, PT ;  /* 0x000000010700780c */ /* 0x010fd60003f46270 */
[----:B------:R-:W0:Y:S08]  /*8ad0*/  @P1 LDC R3, c[0x0][0x44c] ;  /* 0x00011300ff031b82 */ /* 0x000e300000000800 */
[----:B------:R-:W4:Y:S01]  /*8ae0*/  @P1 LDC R4, c[0x0][0x450] ;  /* 0x00011400ff041b82 */ /* 0x000f220000000800 */
[----:B0-----:R-:W-:-:S05]  /*8af0*/  @P1 IMAD.HI.U32 R3, R0, R3, RZ ;  /* 0x0000000300031227 */ /* 0x001fca00078e00ff */
[----:B----4-:R-:W-:-:S05]  /*8b00*/  @P1 SHF.R.U32.HI R0, RZ, R4, R3 ;  /* 0x00000004ff001219 */ /* 0x010fca0000011603 */
[----:B------:R-:W-:Y:S01]  /*8b10*/  IMAD.IADD R5, R5, 0x1, R0 ;  /* 0x0000000105057824 */ /* 0x000fe200078e0200 */
[----:B------:R-:W-:Y:S06]  /*8b20*/  @P0 BRA `(.L_x_1782) ;  /* 0x00000000000c0947 */ /* 0x000fec0003800000 */
[----:B------:R-:W0:Y:S01]  /*8b30*/  FENCE.VIEW.ASYNC.G ;  /* 0x00000000000073c6 */ /* 0x000e220000000100 */
[----:B------:R-:W-:Y:S05]  /*8b40*/  WARPSYNC.ALL ;  /* 0x0000000000007948 */ /* 0x000fea0003800000 */
[----:B0-----:R-:W-:Y:S06]  /*8b50*/  BAR.ARV 0xc, 0x180 ;  /* 0x0306000000007b1d */ /* 0x001fec0000002000 */
.L_x_1782:
        /* <DEDUP_REMOVED lines=13> */
.L_x_1785:
[----:B------:R-:W-:-:S13]  /*8c30*/  ISETP.NE.AND P0, PT, R7, 0x1, PT ;  /* 0x000000010700780c */ /* 0x000fda0003f05270 */
[----:B------:R-:W0:Y:S02]  /*8c40*/  @P0 LDC.64 R4, c[0x0][0x9e8] ;  /* 0x00027a00ff040b82 */ /* 0x000e240000000a00 */
[----:B0-----:R-:W-:-:S05]  /*8c50*/  @P0 IMAD.HI.U32 R4, R3, R4, RZ ;  /* 0x0000000403040227 */ /* 0x001fca00078e00ff */
[----:B------:R-:W-:-:S07]  /*8c60*/  @P0 SHF.R.U32.HI R3, RZ, R5, R4 ;  /* 0x00000005ff030219 */ /* 0x000fce0000011604 */
.L_x_1786:
[----:B------:R-:W-:Y:S05]  /*8c70*/  BSYNC B0 ;  /* 0x0000000000007941 */ /* 0x000fea0003800000 */
.L_x_1784:
[----:B------:R-:W-:-:S05]  /*8c80*/  IMAD R3, R3, R7, R7 ;  /* 0x0000000703037224 */ /* 0x000fca00078e0207 */
[----:B------:R-:W-:-:S07]  /*8c90*/  VIMNMX R0, R0, R3, PT ;  /* 0x0000000300007248 */ /* 0x000fce0003fe0100 */
.L_x_1783:
[----:B------:R-:W0:Y:S01]  /*8ca0*/  @P1 LDC R4, c[0x0][0x44c] ;  /* 0x00011300ff041b82 */ /* 0x000e220000000800 */
[----:B------:R-:W-:Y:S01]  /*8cb0*/  VIADD R0, R0, 0x7f ;  /* 0x0000007f00007836 */ /* 0x000fe20000000000 */
[----:B------:R-:W-:-:S04]  /*8cc0*/  ULDC UR4, c[0x0][0x9dc] ;  /* 0x0002770000047ab9 */ /* 0x000fc80000000800 */
[----:B------:R-:W-:Y:S02]  /*8cd0*/  SHF.R.S32.HI R3, RZ, 0x1f, R0 ;  /* 0x0000001fff037819 */ /* 0x000fe40000011400 */
[----:B------:R-:W4:Y:S02]  /*8ce0*/  @P1 LDC R6, c[0x0][0x450] ;  /* 0x00011400ff061b82 */ /* 0x000f240000000800 */
[----:B------:R-:W-:-:S04]  /*8cf0*/  LEA.HI R3, R3, R0, RZ, 0x7 ;  /* 0x0000000003037211 */ /* 0x000fc800078f38ff */
[----:B------:R-:W-:-:S04]  /*8d00*/  SHF.R.S32.HI R3, RZ, 0x7, R3 ;  /* 0x00000007ff037819 */ /* 0x000fc80000011403 */
[----:B------:R-:W-:Y:S01]  /*8d10*/  VIMNMX R89, R96, R3, PT ;  /* 0x0000000360597248 */ /* 0x000fe20003fe0100 */
[----:B0-----:R-:W-:-:S04]  /*8d20*/  @P1 IMAD.HI.U32 R5, R193, R4, RZ ;  /* 0x00000004c1051227 */ /* 0x001fc800078e00ff */
[----:B------:R-:W-:Y:S01]  /*8d30*/  IMAD.MOV.U32 R4, RZ, RZ, R193 ;  /* 0x000000ffff047224 */ /* 0x000fe200078e00c1 */
[----:B----4-:R-:W-:-:S05]  /*8d40*/  @P1 SHF.R.U32.HI R4, RZ, R6, R5 ;  /* 0x00000006ff041219 */ /* 0x010fca0000011605 */
        /* <DEDUP_REMOVED lines=13> */
.L_x_1789:
[----:B------:R-:W-:-:S13]  /*8e20*/  ISETP.NE.AND P0, PT, R7, 0x1, PT ;  /* 0x000000010700780c */ /* 0x000fda0003f05270 */
[----:B------:R-:W0:Y:S02]  /*8e30*/  @P0 LDC.64 R8, c[0x0][0x9e8] ;  /* 0x00027a00ff080b82 */ /* 0x000e240000000a00 */
[----:B0-----:R-:W-:-:S05]  /*8e40*/  @P0 IMAD.HI.U32 R6, R0, R8, RZ ;  /* 0x0000000800060227 */ /* 0x001fca00078e00ff */
[----:B------:R-:W-:-:S07]  /*8e50*/  @P0 SHF.R.U32.HI R0, RZ, R9, R6 ;  /* 0x00000009ff000219 */ /* 0x000fce0000011606 */
.L_x_1790:
[----:B------:R-:W-:Y:S05]  /*8e60*/  BSYNC B0 ;  /* 0x0000000000007941 */ /* 0x000fea0003800000 */
.L_x_1788:
[----:B------:R-:W-:-:S05]  /*8e70*/  IMAD R3, R0, R7, RZ ;  /* 0x0000000700037224 */ /* 0x000fca00078e02ff */
[----:B------:R-:W-:-:S07]  /*8e80*/  VIMNMX R4, R4, R3, !PT ;  /* 0x0000000304047248 */ /* 0x000fce0007fe0100 */
.L_x_1787:
[----:B------:R-:W-:Y:S01]  /*8e90*/  SHF.R.S32.HI R5, RZ, 0x1f, R4 ;  /* 0x0000001fff057819 */ /* 0x000fe20000011404 */
[----:B------:R-:W-:Y:S01]  /*8ea0*/  IMAD.MOV.U32 R3, RZ, RZ, RZ ;  /* 0x000000ffff037224 */ /* 0x000fe200078e00ff */
[----:B------:R-:W-:Y:S01]  /*8eb0*/  PLOP3.LUT P0, PT, PT, PT, PT, 0x80, 0x0 ;  /* 0x000000000000781c */ /* 0x000fe20003f0f070 */
[----:B------:R-:W-:Y:S01]  /*8ec0*/  IMAD.MOV.U32 R0, RZ, RZ, RZ ;  /* 0x000000ffff007224 */ /* 0x000fe200078e00ff */
[----:B------:R-:W-:Y:S02]  /*8ed0*/  LEA.HI R5, R5, R4, RZ, 0x7 ;  /* 0x0000000405057211 */ /* 0x000fe400078f38ff */
[----:B------:R-:W-:Y:S02]  /*8ee0*/  CS2R R150, SRZ ;  /* 0x0000000000967805 */ /* 0x000fe4000001ff00 */
[----:B------:R-:W-:Y:S02]  /*8ef0*/  CS2R R148, SRZ ;  /* 0x0000000000947805 */ /* 0x000fe4000001ff00 */
[----:B------:R-:W-:-:S02]  /*8f00*/  CS2R R146, SRZ ;  /* 0x0000000000927805 */ /* 0x000fc4000001ff00 */
[----:B------:R-:W-:Y:S02]  /*8f10*/  SHF.R.S32.HI R5, RZ, 0x7, R5 ;  /* 0x00000007ff057819 */ /* 0x000fe40000011405 */
[----:B------:R-:W-:Y:S02]  /*8f20*/  CS2R R144, SRZ ;  /* 0x0000000000907805 */ /* 0x000fe4000001ff00 */
[----:B------:R-:W-:Y:S01]  /*8f30*/  CS2R R34, SRZ ;  /* 0x0000000000227805 */ /* 0x000fe2000001ff00 */
[----:B------:R-:W-:Y:S01]  /*8f40*/  IMAD.MOV.U32 R142, RZ, RZ, RZ ;  /* 0x000000ffff8e7224 */ /* 0x000fe200078e00ff */
[----:B------:R-:W-:Y:S01]  /*8f50*/  VIMNMX R198, RZ, R5, !PT ;  /* 0x00000005ffc67248 */ /* 0x000fe20007fe0100 */
[----:B------:R-:W-:Y:S01]  /*8f60*/  IMAD.MOV.U32 R141, RZ, RZ, RZ ;  /* 0x000000ffff8d7224 */ /* 0x000fe200078e00ff */
[----:B------:R-:W-:Y:S01]  /*8f70*/  CS2R R32, SRZ ;  /* 0x0000000000207805 */ /* 0x000fe2000001ff00 */
[----:B------:R-:W-:Y:S01]  /*8f80*/  IMAD.MOV.U32 R138, RZ, RZ, RZ ;  /* 0x000000ffff8a7224 */ /* 0x000fe200078e00ff */
[----:B------:R-:W-:Y:S01]  /*8f90*/  ISETP.GT.AND P1, PT, R89, R198, PT ;  /* 0x000000c65900720c */ /* 0x000fe20003f24270 */
[----:B------:R-:W-:Y:S01]  /*8fa0*/  IMAD.MOV.U32 R137, RZ, RZ, RZ ;  /* 0x000000ffff897224 */ /* 0x000fe200078e00ff */
[----:B------:R-:W-:Y:S01]  /*8fb0*/  CS2R R30, SRZ ;  /* 0x00000000001e7805 */ /* 0x000fe2000001ff00 */
[----:B------:R-:W-:Y:S01]  /*8fc0*/  IMAD.MOV.U32 R134, RZ, RZ, RZ ;  /* 0x000000ffff867224 */ /* 0x000fe200078e00ff */
[----:B------:R-:W-:Y:S01]  /*8fd0*/  CS2R R130, SRZ ;  /* 0x0000000000827805 */ /* 0x000fe2000001ff00 */
[----:B------:R-:W-:Y:S01]  /*8fe0*/  IMAD.MOV.U32 R133, RZ, RZ, RZ ;  /* 0x000000ffff857224 */ /* 0x000fe200078e00ff */
        /* <DEDUP_REMOVED lines=11> */
[----:B---3--:R-:W-:Y:S02]  /*90a0*/  CS2R R106, SRZ ;  /* 0x00000000006a7805 */ /* 0x008fe4000001ff00 */
[----:B------:R-:W-:-:S02]  /*90b0*/  CS2R R104, SRZ ;  /* 0x0000000000687805 */ /* 0x000fc4000001ff00 */
[----:B------:R-:W-:Y:S02]  /*90c0*/  CS2R R102, SRZ ;  /* 0x0000000000667805 */ /* 0x000fe4000001ff00 */
[----:B------:R-:W-:Y:S02]  /*90d0*/  CS2R R100, SRZ ;  /* 0x0000000000647805 */ /* 0x000fe4000001ff00 */
[----:B------:R-:W-:Y:S02]  /*90e0*/  CS2R R98, SRZ ;  /* 0x0000000000627805 */ /* 0x000fe4000001ff00 */
[----:B------:R-:W-:Y:S02]  /*90f0*/  CS2R R96, SRZ ;  /* 0x0000000000607805 */ /* 0x000fe4000001ff00 */
[----:B------:R-:W-:Y:S01]  /*9100*/  CS2R R36, SRZ ;  /* 0x0000000000247805 */ /* 0x000fe2000001ff00 */
[----:B------:R-:W-:Y:S01]  /*9110*/  IMAD.MOV.U32 R93, RZ, RZ, RZ ;  /* 0x000000ffff5d7224 */ /* 0x000fe200078e00ff */
[----:B------:R-:W-:-:S02]  /*9120*/  CS2R R6, SRZ ;  /* 0x0000000000067805 */ /* 0x000fc4000001ff00 */
[----:B------:R-:W-:Y:S01]  /*9130*/  CS2R R90, SRZ ;  /* 0x00000000005a7805 */ /* 0x000fe2000001ff00 */
[----:B------:R-:W-:Y:S01]  /*9140*/  IMAD.MOV.U32 R88, RZ, RZ, RZ ;  /* 0x000000ffff587224 */ /* 0x000fe200078e00ff */
[----:B------:R-:W-:Y:S06]  /*9150*/  @!P1 BRA `(.L_x_1791) ;  /* 0x00000140001c9947 */ /* 0x000fec0003800000 */
[----:B------:R-:W-:-:S03]  /*9160*/  UMOV UR4, 0xffffffff ;  /* 0xffffffff00047882 */ /* 0x000fc60000000000 */
[----:B------:R-:W-:Y:S05]  /*9170*/  BRA.DIV UR4, `(.L_x_1792) ;  /* 0x000001e204bc7947 */ /* 0x000fea000b800000 */
[----:B------:R0:W3:Y:S02]  /*9180*/  SHFL.IDX PT, R194, R218, RZ, 0x1f ;  /* 0x00001fffdac27589 */ /* 0x0000e400000e0000 */
.L_x_2140:
[----:B---3--:R-:W-:-:S04]  /*9190*/  LEA.HI R0, R194, R194, RZ, 0x1 ;  /* 0x000000c2c2007211 */ /* 0x008fc800078f08ff */
[----:B------:R-:W-:Y:S02]  /*91a0*/  LOP3.LUT R3, R0, 0x1e, RZ, 0xc0, !PT ;  /* 0x0000001e00037812 */ /* 0x000fe400078ec0ff */
[----:B------:R-:W-:-:S03]  /*91b0*/  MOV R0, UR40 ;  /* 0x0000002800007c02 */ /* 0x000fc60008000f00 */
[----:B------:R-:W-:Y:S01]  /*91c0*/  IMAD.IADD R3, R194, 0x1, -R3 ;  /* 0x00000001c2037824 */ /* 0x000fe200078e0a03 */
[----:B------:R-:W-:-:S04]  /*91d0*/  LOP3.LUT P0, RZ, R0, 0x3ff, RZ, 0xc0, !PT ;  /* 0x000003ff00ff7812 */ /* 0x000fc8000780c0ff */
[----:B------:R-:W-:Y:S02]  /*91e0*/  LEA R3, R3, UR40, 0xd ;  /* 0x0000002803037c11 */ /* 0x000fe4000f8e68ff */
[----:B------:R-:W-:Y:S02]  /*91f0*/  P2R R25, PR, RZ, 0x1 ;  /* 0x00000001ff197803 */ /* 0x000fe40000000000 */
[----:B------:R-:W-:-:S04]  /*9200*/  SHF.R.U32.HI R3, RZ, 0x4, R3 ;  /* 0x00000004ff037819 */ /* 0x000fc80000011603 */
[----:B------:R-:W-:Y:S01]  /*9210*/  LOP3.LUT R42, R3, 0x3fff, RZ, 0xc0, !PT ;  /* 0x00003fff032a7812 */ /* 0x000fe200078ec0ff */
[----:B------:R-:W-:Y:S06]  /*9220*/  @!P0 BRA `(.L_x_1793) ;  /* 0x0000000000408947 */ /* 0x000fec0003800000 */
[----:B------:R-:W-:Y:S01]  /*9230*/  MOV R0, 0x0 ;  /* 0x0000000000007802 */ /* 0x000fe20000000f00 */
[----:B------:R-:W-:Y:S01]  /*9240*/  ULDC.64 UR4, c[0x4][0x80] ;  /* 0x0100200000047ab9 */ /* 0x000fe20000000a00 */
[----:B------:R-:W-:Y:S01]  /*9250*/  ULDC.64 UR6, c[0x4][0x88] ;  /* 0x0100220000067ab9 */ /* 0x000fe20000000a00 */
[----:B------:R-:W-:Y:S01]  /*9260*/  IMAD.U32 R4, RZ, RZ, UR4 ;  /* 0x00000004ff047e24 */ /* 0x000fe2000f8e00ff */
[----:B------:R3:W4:Y:S01]  /*9270*/  LDC.64 R14, c[0x4][R0] ;  /* 0x01000000000e7b82 */ /* 0x0007220000000a00 */
        /* <DEDUP_REMOVED lines=8> */
[----:B--23--:R-:W-:-:S07]  /*9300*/  IMAD.MOV.U32 R13, RZ, RZ, RZ ;  /* 0x000000ffff0d7224 */ /* 0x00cfce00078e00ff */
[----:B------:R-:W-:-:S07]  /*9310*/  LEPC R20, `(.L_x_1793) ;  /* 0x000000001014794e */ /* 0x000fce0000000000 */
[----:B01--45:R-:W-:Y:S05]  /*9320*/  CALL.ABS.NOINC R14 ;  /* 0x000000000e007343 */ /* 0x033fea0003c00000 */
.L_x_1793:
[----:B------:R-:W-:Y:S02]  /*9330*/  ULDC UR4, c[0x0][0x3f4] ;  /* 0x0000fd0000047ab9 */ /* 0x000fe40000000800 */
[----:B------:R-:W-:-:S13]  /*9340*/  ISETP.LT.AND P0, PT, RZ, UR4, PT ;  /* 0x00000004ff007c0c */ /* 0x000fda000bf01270 */
[----:B------:R-:W-:Y:S05]  /*9350*/  @P0 BRA `(.L_x_1794) ;  /* 0x0000000000400947 */ /* 0x000fea0003800000 */
[----:B------:R-:W-:-:S04]  /*9360*/  ULEA.HI UR4, UR37, UR37, URZ, 0x1 ;  /* 0x0000002525047291 */ /* 0x000fc8000f8f083f */
[----:B------:R-:W-:-:S04]  /*9370*/  ULOP3.LUT UR4, UR4, 0xfffffffe, URZ, 0xc0, !UPT ;  /* 0xfffffffe04047892 */ /* 0x000fc8000f8ec03f */
[----:B------:R-:W-:-:S06]  /*9380*/  UIADD3 UR4, UR37, -UR4, URZ ;  /* 0x8000000425047290 */ /* 0x000fcc000fffe03f */
[----:B------:R-:W-:-:S05]  /*9390*/  IMAD.U32 R3, RZ, RZ, UR4 ;  /* 0x00000004ff037e24 */ /* 0x000fca000f8e00ff */
[----:B------:R-:W-:-:S04]  /*93a0*/  SHF.L.U32 R3, R3, 0x1f, RZ ;  /* 0x0000001f03037819 */ /* 0x000fc800000006ff */
[----:B------:R3:W4:Y:S03]  /*93b0*/  SYNCS.PHASECHK.TRANS64.TRYWAIT P0, [R18+URZ+0x28800], R3 ;  /* 0x02880003120075a7 */ /* 0x000726000800017f */
[----:B----4-:R-:W-:Y:S05]  /*93c0*/  @!P0 NANOSLEEP.SYNCS 0x989680 ;  /* 0x009896800000895d */ /* 0x010fea0003900000 */
[----:B------:R-:W4:Y:S01]  /*93d0*/  @!P0 SYNCS.PHASECHK.TRANS64 P0, [R18+URZ+0x28800], R3 ;  /* 0x02880003120085a7 */ /* 0x000f22000800007f */
[----:B------:R-:W-:Y:S04]  /*93e0*/  BSSY B0, `(.L_x_1795) ;  /* 0x0000006000007945 */ /* 0x000fe80003800000 */
[----:B----4-:R-:W-:Y:S05]  /*93f0*/  @P0 BRA `(.L_x_1796) ;  /* 0x0000000000100947 */ /* 0x010fea0003800000 */
.L_x_1797:
[----:B----4-:R4:W0:Y:S02]  /*9400*/  SYNCS.PHASECHK.TRANS64.TRYWAIT P0, [R18+URZ+0x28800], R3 ;  /* 0x02880003120075a7 */ /* 0x010824000800017f */
[----:B0-----:R-:W-:Y:S05]  /*9410*/  @!P0 NANOSLEEP.SYNCS 0x989680 ;  /* 0x009896800000895d */ /* 0x001fea0003900000 */
[----:B------:R-:W0:Y:S02]  /*9420*/  @!P0 SYNCS.PHASECHK.TRANS64 P0, [R18+URZ+0x28800], R3 ;  /* 0x02880003120085a7 */ /* 0x000e24000800007f */
[----:B0-----:R-:W-:Y:S05]  /*9430*/  @!P0 BRA `(.L_x_1797) ;  /* 0xfffffffc00f08947 */ /* 0x001fea000383ffff */
.L_x_1796:
[----:B------:R-:W-:Y:S05]  /*9440*/  BSYNC B0 ;  /* 0x0000000000007941 */ /* 0x000fea0003800000 */
.L_x_1795:
[----:B------:R-:W-:Y:S05]  /*9450*/  BRA `(.L_x_1798) ;  /* 0x0000005000f87947 */ /* 0x000fea0003800000 */
.L_x_1794:
[----:B------:R-:W-:Y:S01]  /*9460*/  ISETP.NE.AND P0, PT, R25, RZ, PT ;  /* 0x000000ff1900720c */ /* 0x000fe20003f05270 */
[----:B------:R-:W-:Y:S01]  /*9470*/  ULDC.64 UR4, c[0x0][0x3f8] ;  /* 0x0000fe0000047ab9 */ /* 0x000fe20000000a00 */
[----:B-----5:R-:W-:Y:S01]  /*9480*/  SHF.R.S32.HI R0, RZ, 0x1f, R24 ;  /* 0x0000001fff007819 */ /* 0x020fe20000011418 */
[----:B------:R-:W-:Y:S01]  /*9490*/  ULDC.64 UR6, c[0x0][0x408] ;  /* 0x0001020000067ab9 */ /* 0x000fe20000000a00 */
[----:B------:R-:W-:-:S04]  /*94a0*/  IMAD.WIDE.U32 R26, R24, UR4, RZ ;  /* 0x00000004181a7c25 */ /* 0x000fc8000f8e00ff */
[C---:B------:R-:W-:Y:S02]  /*94b0*/  IMAD R3, R0.reuse, UR4, RZ ;  /* 0x0000000400037c24 */ /* 0x040fe4000f8e02ff */
[----:B------:R-:W-:Y:S02]  /*94c0*/  IMAD R5, R0, UR6, RZ ;  /* 0x0000000600057c24 */ /* 0x000fe4000f8e02ff */
[C---:B------:R-:W-:Y:S02]  /*94d0*/  IMAD R3, R24.reuse, UR5, R3 ;  /* 0x0000000518037c24 */ /* 0x040fe4000f8e0203 */
[C---:B------:R-:W-:Y:S02]  /*94e0*/  IMAD R5, R24.reuse, UR7, R5 ;  /* 0x0000000718057c24 */ /* 0x040fe4000f8e0205 */
[----:B------:R-:W-:-:S04]  /*94f0*/  IMAD.WIDE.U32 R24, R24, UR6, RZ ;  /* 0x0000000618187c25 */ /* 0x000fc8000f8e00ff */
[----:B------:R-:W-:Y:S02]  /*9500*/  IMAD.IADD R29, R3, 0x1, R27 ;  /* 0x00000001031d7824 */ /* 0x000fe400078e021b */
[----:B------:R-:W-:Y:S01]  /*9510*/  IMAD.IADD R31, R5, 0x1, R25 ;  /* 0x00000001051f7824 */ /* 0x000fe200078e0219 */
        /* <DEDUP_REMOVED lines=16> */
[----:B01--4-:R-:W-:Y:S05]  /*9620*/  CALL.ABS.NOINC R14 ;  /* 0x000000000e007343 */ /* 0x013fea0003c00000 */
.L_x_1799:
[----:B------:R-:W-:Y:S01]  /*9630*/  ULDC.U8 UR4, c[0x0][0x410] ;  /* 0x0001040000047ab9 */ /* 0x000fe20000000000 */
[----:B------:R-:W-:Y:S01]  /*9640*/  IMAD.IADD R59, R188, 0x1, R193 ;  /* 0x00000001bc3b7824 */ /* 0x000fe200078e02c1 */
[----:B------:R-:W-:Y:S01]  /*9650*/  ISETP.NE.AND P0, PT, RZ, UR4, PT ;  /* 0x00000004ff007c0c */ /* 0x000fe2000bf05270 */
[----:B------:R-:W-:Y:S02]  /*9660*/  BSSY B0, `(.L_x_1800) ;  /* 0x0000515000007945 */ /* 0x000fe40003800000 */
[----:B------:R-:W-:-:S10]  /*9670*/  IMAD R3, R207, 0x20, R59 ;  /* 0x00000020cf037824 */ /* 0x000fd400078e023b */
[----:B------:R-:W-:Y:S05]  /*9680*/  @!P0 BRA `(.L_x_1801) ;  /* 0x00000028005c8947 */ /* 0x000fea0003800000 */
[----:B------:R-:W3:Y:S01]  /*9690*/  LDC R76, c[0x0][0x448] ;  /* 0x00011200ff4c7b82 */ /* 0x000ee20000000800 */
[----:B------:R-:W-:Y:S01]  /*96a0*/  ULDC.64 UR4, c[0x0][0x3f8] ;  /* 0x0000fe0000047ab9 */ /* 0x000fe20000000a00 */
[----:B------:R-:W-:Y:S01]  /*96b0*/  ULDC.64 UR6, c[0x0][0x408] ;  /* 0x0001020000067ab9 */ /* 0x000fe20000000a00 */
[----:B------:R-:W-:Y:S02]  /*96c0*/  IMAD.MOV.U32 R8, RZ, RZ, R26 ;  /* 0x000000ffff087224 */ /* 0x000fe400078e001a */
[----:B------:R-:W-:Y:S02]  /*96d0*/  IMAD.MOV.U32 R9, RZ, RZ, R29 ;  /* 0x000000ffff097224 */ /* 0x000fe400078e001d */
[----:B------:R-:W-:Y:S02]  /*96e0*/  IMAD.MOV.U32 R10, RZ, RZ, R24 ;  /* 0x000000ffff0a7224 */ /* 0x000fe400078e0018 */
[----:B------:R-:W-:Y:S01]  /*96f0*/  IMAD.MOV.U32 R11, RZ, RZ, R31 ;  /* 0x000000ffff0b7224 */ /* 0x000fe200078e001f */
[----:B---3--:R-:W-:-:S13]  /*9700*/  ISETP.NE.AND P0, PT, R76, 0x1, PT ;  /* 0x000000014c00780c */ /* 0x008fda0003f05270 */
[----:B------:R-:W3:Y:S08]  /*9710*/  @P0 LDC R0, c[0x0][0x44c] ;  /* 0x00011300ff000b82 */ /* 0x000ef00000000800 */
[----:B------:R-:W4:Y:S01]  /*9720*/  @P0 LDC R5, c[0x0][0x450] ;  /* 0x00011400ff050b82 */ /* 0x000f220000000800 */
[----:B---3--:R-:W-:-:S05]  /*9730*/  @P0 IMAD.HI.U32 R0, R3, R0, RZ ;  /* 0x0000000003000227 */ /* 0x008fca00078e00ff */
[----:B----4-:R-:W-:-:S04]  /*9740*/  @P0 SHF.R.U32.HI R3, RZ, R5, R0 ;  /* 0x00000005ff030219 */ /* 0x010fc80000011600 */
[----:B------:R-:W-:Y:S01]  /*9750*/  SHF.R.S32.HI R0, RZ, 0x1f, R3 ;  /* 0x0000001fff007819 */ /* 0x000fe20000011403 */
[----:B------:R-:W-:-:S04]  /*9760*/  IMAD.WIDE.U32 R8, R3, UR4, R8 ;  /* 0x0000000403087c25 */ /* 0x000fc8000f8e0008 */
[C---:B------:R-:W-:Y:S02]  /*9770*/  IMAD R4, R0.reuse, UR4, RZ ;  /* 0x0000000400047c24 */ /* 0x040fe4000f8e02ff */
[----:B------:R-:W-:Y:S02]  /*9780*/  IMAD R0, R0, UR6, RZ ;  /* 0x0000000600007c24 */ /* 0x000fe4000f8e02ff */
[C---:B--2---:R-:W-:Y:S01]  /*9790*/  IMAD R13, R3.reuse, UR5, R4 ;  /* 0x00000005030d7c24 */ /* 0x044fe2000f8e0204 */
[----:B------:R-:W-:Y:S01]  /*97a0*/  ULDC.64 UR4, c[0x0][0x3e8] ;  /* 0x0000fa0000047ab9 */ /* 0x000fe20000000a00 */
[C---:B------:R-:W-:Y:S01]  /*97b0*/  IMAD.WIDE.U32 R10, R3.reuse, UR6, R10 ;  /* 0x00000006030a7c25 */ /* 0x040fe2000f8e000a */
[----:B------:R-:W-:Y:S01]  /*97c0*/  LEA R5, P0, R8, UR4, 0x1 ;  /* 0x0000000408057c11 */ /* 0x000fe2000f8008ff */
[----:B------:R-:W-:Y:S02]  /*97d0*/  UMOV UR4, 0xffffffff ;  /* 0xffffffff00047882 */ /* 0x000fe40000000000 */
[----:B------:R-:W-:Y:S01]  /*97e0*/  IMAD R3, R3, UR7, R0 ;  /* 0x0000000703037c24 */ /* 0x000fe2000f8e0200 */
[----:B------:R-:W-:Y:S01]  /*97f0*/  ULDC.64 UR6, c[0x0][0x400] ;  /* 0x0001000000067ab9 */ /* 0x000fe20000000a00 */
[----:B------:R-:W-:Y:S01]  /*9800*/  IMAD.IADD R9, R9, 0x1, R13 ;  /* 0x0000000109097824 */ /* 0x000fe200078e020d */
[----:B------:R-:W-:Y:S01]  /*9810*/  LEA R7, P1, R10, UR6, 0x1 ;  /* 0x000000060a077c11 */ /* 0x000fe2000f8208ff */
[----:B------:R-:W-:-:S03]  /*9820*/  IMAD.IADD R3, R11, 0x1, R3 ;  /* 0x000000010b037824 */ /* 0x000fc600078e0203 */
[----:B------:R-:W-:Y:S02]  /*9830*/  LEA.HI.X R6, R8, UR5, R9, 0x1, P0 ;  /* 0x0000000508067c11 */ /* 0x000fe400080f0c09 */
[----:B------:R-:W-:Y:S01]  /*9840*/  LEA.HI.X R8, R10, UR7, R3, 0x1, P1 ;  /* 0x000000070a087c11 */ /* 0x000fe200088f0c03 */
[----:B------:R-:W-:Y:S06]  /*9850*/  BRA.DIV UR4, `(.L_x_1802) ;  /* 0x000001de04307947 */ /* 0x000fec000b800000 */
[----:B------:R2:W3:Y:S04]  /*9860*/  SHFL.IDX PT, R0, R6, RZ, 0x181f ;  /* 0x00181fff06007589 */ /* 0x0004e800000e0000 */
[----:B------:R2:W4:Y:S04]  /*9870*/  SHFL.IDX PT, R3, R5, RZ, 0x181f ;  /* 0x00181fff05037589 */ /* 0x00052800000e0000 */
[----:B------:R2:W0:Y:S04]  /*9880*/  SHFL.IDX PT, R4, R8, RZ, 0x181f ;  /* 0x00181fff08047589 */ /* 0x00042800000e0000 */
[----:B------:R2:W0:Y:S02]  /*9890*/  SHFL.IDX PT, R14, R7, RZ, 0x181f ;  /* 0x00181fff070e7589 */ /* 0x00042400000e0000 */
.L_x_2146:
[----:B------:R-:W-:Y:S01]  /*98a0*/  IMAD R76, R189, R76, RZ ;  /* 0x0000004cbd4c7224 */ /* 0x000fe200078e02ff */
[----:B------:R-:W-:Y:S01]  /*98b0*/  BSSY B1, `(.L_x_1803) ;  /* 0x000001e000017945 */ /* 0x000fe20003800000 */
[----:B------:R-:W-:Y:S02]  /*98c0*/  CS2R R48, SRZ ;  /* 0x0000000000307805 */ /* 0x000fe4000001ff00 */
[----:B------:R-:W-:Y:S02]  /*98d0*/  CS2R R44, SRZ ;  /* 0x00000000002c7805 */ /* 0x000fe4000001ff00 */
[----:B-1----:R-:W-:Y:S02]  /*98e0*/  CS2R R46, SRZ ;  /* 0x00000000002e7805 */ /* 0x002fe4000001ff00 */
[----:B------:R-:W-:Y:S02]  /*98f0*/  ISETP.GE.AND P0, PT, R59, R76, PT ;  /* 0x0000004c3b00720c */ /* 0x000fe40003f06270 */
[----:B------:R-:W-:-:S11]  /*9900*/  CS2R R40, SRZ ;  /* 0x0000000000287805 */ /* 0x000fd6000001ff00 */
[----:B------:R-:W-:Y:S05]  /*9910*/  @P0 BRA `(.L_x_1804) ;  /* 0x00000000005c0947 */ /* 0x000fea0003800000 */
[----:B------:R-:W-:Y:S01]  /*9920*/  ULDC UR4, c[0x0][0x3f4] ;  /* 0x0000fd0000047ab9 */ /* 0x000fe20000000800 */
[----:B------:R-:W-:Y:S02]  /*9930*/  CS2R R40, SRZ ;  /* 0x0000000000287805 */ /* 0x000fe4000001ff00 */
[----:B------:R-:W-:Y:S02]  /*9940*/  ISETP.GE.AND P4, PT, R22, UR4, PT ;  /* 0x0000000416007c0c */ /* 0x000fe4000bf86270 */
[----:B------:R-:W-:Y:S02]  /*9950*/  CS2R R44, SRZ ;  /* 0x00000000002c7805 */ /* 0x000fe4000001ff00 */
[----:B------:R-:W-:-:S09]  /*9960*/  ISETP.GE.AND P5, PT, R186, UR4, PT ;  /* 0x00000004ba007c0c */ /* 0x000fd2000bfa6270 */
[C---:B------:R-:W-:Y:S01]  /*9970*/  @!P4 IMAD.SHL.U32 R12, R22.reuse, 0x2, RZ ;  /* 0x00000002160cc824 */ /* 0x040fe200078e00ff */
[----:B------:R-:W-:-:S03]  /*9980*/  @!P4 SHF.L.U64.HI R13, R22, 0x1, R23 ;  /* 0x00000001160dc819 */ /* 0x000fc60000010217 */
[C---:B------:R-:W-:Y:S01]  /*9990*/  @!P5 IMAD.SHL.U32 R15, R186.reuse, 0x2, RZ ;  /* 0x00000002ba0fd824 */ /* 0x040fe200078e00ff */
[----:B------:R-:W-:Y:S02]  /*99a0*/  @!P5 SHF.L.U64.HI R9, R186, 0x1, R210 ;  /* 0x00000001ba09d819 */ /* 0x000fe400000102d2 */
[CC--:B----4-:R-:W-:Y:S02]  /*99b0*/  @!P4 IADD3 R10, P0, R3.reuse, R12.reuse, RZ ;  /* 0x0000000c030ac210 */ /* 0x0d0fe40007f1e0ff */
[----:B0-----:R-:W-:Y:S02]  /*99c0*/  @!P4 IADD3 R12, P1, R14, R12, RZ ;  /* 0x0000000c0e0cc210 */ /* 0x001fe40007f3e0ff */
[-C--:B------:R-:W-:Y:S01]  /*99d0*/  @!P5 IADD3 R20, P2, R3, R15.reuse, RZ ;  /* 0x0000000f0314d210 */ /* 0x080fe20007f5e0ff */
[----:B---3--:R-:W-:Y:S01]  /*99e0*/  @!P4 IMAD.X R11, R0, 0x1, R13, P0 ;  /* 0x00000001000bc824 */ /* 0x008fe200000e060d */
[----:B------:R-:W-:Y:S02]  /*99f0*/  @!P5 IADD3 R14, P3, R14, R15, RZ ;  /* 0x0000000f0e0ed210 */ /* 0x000fe40007f7e0ff */
[----:B------:R-:W-:-:S02]  /*9a00*/  CS2R R46, SRZ ;  /* 0x00000000002e7805 */ /* 0x000fc4000001ff00 */
[----:B------:R-:W-:Y:S01]  /*9a10*/  CS2R R48, SRZ ;  /* 0x0000000000307805 */ /* 0x000fe2000001ff00 */
[----:B------:R-:W-:Y:S02]  /*9a20*/  @!P5 IMAD.X R21, R0, 0x1, R9, P2 ;  /* 0x000000010015d824 */ /* 0x000fe400010e0609 */
[C---:B------:R-:W-:Y:S02]  /*9a30*/  @!P4 IMAD.X R13, R4.reuse, 0x1, R13, P1 ;  /* 0x00000001040dc824 */ /* 0x040fe400008e060d */
[----:B------:R-:W-:Y:S01]  /*9a40*/  @!P5 IMAD.X R15, R4, 0x1, R9, P3 ;  /* 0x00000001040fd824 */ /* 0x000fe200018e0609 */
[----:B------:R1:W5:Y:S04]  /*9a50*/  @!P5 LD.E.64 R40, desc[UR54][R20.64] ;  /* 0x000000361428d980 */ /* 0x000368000c101b00 */
[----:B------:R1:W5:Y:S04]  /*9a60*/  @!P5 LD.E.64 R44, desc[UR54][R14.64] ;  /* 0x000000360e2cd980 */ /* 0x000368000c101b00 */
[----:B------:R1:W5:Y:S04]  /*9a70*/  @!P4 LD.E.64 R46, desc[UR54][R10.64] ;  /* 0x000000360a2ec980 */ /* 0x000368000c101b00 */
[----:B------:R1:W5:Y:S02]  /*9a80*/  @!P4 LD.E.64 R48, desc[UR54][R12.64] ;  /* 0x000000360c30c980 */ /* 0x000364000c101b00 */
.L_x_1804:
[----:B------:R-:W-:Y:S05]  /*9a90*/  BSYNC B1 ;  /* 0x0000000000017941 */ /* 0x000fea0003800000 */
.L_x_1803:
[----:B---3-5:R-:W-:Y:S01]  /*9aa0*/  IMAD.MOV.U32 R0, RZ, RZ, R48 ;  /* 0x000000ffff007224 */ /* 0x028fe200078e0030 */
[----:B------:R-:W-:Y:S01]  /*9ab0*/  UMOV UR4, 0xffffffff ;  /* 0xffffffff00047882 */ /* 0x000fe20000000000 */
[----:B----4-:R-:W-:Y:S01]  /*9ac0*/  IMAD.MOV.U32 R3, RZ, RZ, R49 ;  /* 0x000000ffff037224 */ /* 0x010fe200078e0031 */
[----:B------:R-:W-:Y:S01]  /*9ad0*/  CS2R R38, SRZ ;  /* 0x0000000000267805 */ /* 0x000fe2000001ff00 */
[----:B------:R-:W-:Y:S01]  /*9ae0*/  IMAD.MOV.U32 R9, RZ, RZ, R45 ;  /* 0x000000ffff097224 */ /* 0x000fe200078e002d */
[----:B------:R-:W-:Y:S01]  /*9af0*/  PRMT R79, R0, 0x7610, R79 ;  /* 0x00007610004f7816 */ /* 0x000fe2000000004f */
[----:B0-----:R-:W-:Y:S01]  /*9b00*/  IMAD.MOV.U32 R4, RZ, RZ, R44 ;  /* 0x000000ffff047224 */ /* 0x001fe200078e002c */
[----:B------:R-:W-:Y:S01]  /*9b10*/  PRMT R43, R43, 0x5410, R3 ;  /* 0x000054102b2b7816 */ /* 0x000fe20000000003 */
[----:B------:R-:W-:Y:S01]  /*9b20*/  IMAD.MOV.U32 R0, RZ, RZ, R46 ;  /* 0x000000ffff007224 */ /* 0x000fe200078e002e */
[----:B------:R-:W-:Y:S01]  /*9b30*/  PRMT R71, R9, 0x7610, R71 ;  /* 0x0000761009477816 */ /* 0x000fe20000000047 */
[----:B------:R-:W-:Y:S01]  /*9b40*/  IMAD.MOV.U32 R3, RZ, RZ, R47 ;  /* 0x000000ffff037224 */ /* 0x000fe200078e002f */
[----:B------:R-:W-:Y:S01]  /*9b50*/  PRMT R70, R4, 0x7610, R70 ;  /* 0x0000761004467816 */ /* 0x000fe20000000046 */
[----:B------:R-:W-:Y:S01]  /*9b60*/  IMAD.MOV.U32 R9, RZ, RZ, R41 ;  /* 0x000000ffff097224 */ /* 0x000fe200078e0029 */
[----:B------:R-:W-:-:S02]  /*9b70*/  MOV R4, R40 ;  /* 0x0000002800047202 */ /* 0x000fc40000000f00 */
[----:B------:R-:W-:Y:S02]  /*9b80*/  PRMT R50, R50, 0x5410, R0 ;  /* 0x0000541032327816 */ /* 0x000fe40000000000 */
[----:B------:R-:W-:Y:S02]  /*9b90*/  PRMT R80, R3, 0x7610, R80 ;  /* 0x0000761003507816 */ /* 0x000fe40000000050 */
[----:B------:R-:W-:Y:S02]  /*9ba0*/  PRMT R72, R4, 0x7610, R72 ;  /* 0x0000761004487816 */ /* 0x000fe40000000048 */
[----:B------:R-:W-:Y:S01]  /*9bb0*/  PRMT R73, R9, 0x7610, R73 ;  /* 0x0000761009497816 */ /* 0x000fe20000000049 */
[----:B------:R-:W-:Y:S06]  /*9bc0*/  BRA.DIV UR4, `(.L_x_1805) ;  /* 0x000001da04c47947 */ /* 0x000fec000b800000 */
[----:B------:R0:W3:Y:S04]  /*9bd0*/  SHFL.IDX PT, R0, R6, 0x1, 0x181f ;  /* 0x00381f0006007f89 */ /* 0x0000e800000e0000 */
[----:B------:R0:W4:Y:S04]  /*9be0*/  SHFL.IDX PT, R3, R5, 0x1, 0x181f ;  /* 0x00381f0005037f89 */ /* 0x00012800000e0000 */
[----:B------:R0:W0:Y:S04]  /*9bf0*/  SHFL.IDX PT, R4, R8, 0x1, 0x181f ;  /* 0x00381f0008047f89 */ /* 0x00002800000e0000 */
[----:B-1----:R1:W0:Y:S02]  /*9c00*/  SHFL.IDX PT, R14, R7, 0x1, 0x181f ;  /* 0x00381f00070e7f89 */ /* 0x00222400000e0000 */
.L_x_2152:
[----:B------:R-:W-:Y:S01]  /*9c10*/  VIADD R9, R59, 0x20 ;  /* 0x000000203b097836 */ /* 0x000fe20000000000 */
[----:B------:R-:W-:Y:S01]  /*9c20*/  BSSY B1, `(.L_x_1806) ;  /* 0x000001d000017945 */ /* 0x000fe20003800000 */
[----:B------:R-:W-:Y:S02]  /*9c30*/  CS2R R34, SRZ ;  /* 0x0000000000227805 */ /* 0x000fe4000001ff00 */
[----:B------:R-:W-:Y:S02]  /*9c40*/  CS2R R36, SRZ ;  /* 0x0000000000247805 */ /* 0x000fe4000001ff00 */
[----:B------:R-:W-:Y:S02]  /*9c50*/  CS2R R32, SRZ ;  /* 0x0000000000207805 */ /* 0x000fe4000001ff00 */
[----:B------:R-:W-:-:S13]  /*9c60*/  ISETP.GE.AND P0, PT, R9, R76, PT ;  /* 0x0000004c0900720c */ /* 0x000fda0003f06270 */
        /* <DEDUP_REMOVED lines=11> */
[-C--:B------:R-:W-:Y:S02]  /*9d20*/  @!P5 IADD3 R20, P2, R3, R11.reuse, RZ ;  /* 0x0000000b0314d210 */ /* 0x080fe40007f5e0ff */
[C---:B0-----:R-:W-:Y:S02]  /*9d30*/  @!P4 IADD3 R12, P1, R14.reuse, R12, RZ ;  /* 0x0000000c0e0cc210 */ /* 0x041fe40007f3e0ff */
[----:B------:R-:W-:Y:S01]  /*9d40*/  @!P5 IADD3 R14, P3, R14, R11, RZ ;  /* 0x0000000b0e0ed210 */ /* 0x000fe20007f7e0ff */
[----:B---3--:R-:W-:Y:S01]  /*9d50*/  @!P5 IMAD.X R21, R0, 0x1, R15, P2 ;  /* 0x000000010015d824 */ /* 0x008fe200010e060f */
[----:B------:R-:W-:-:S02]  /*9d60*/  CS2R R36, SRZ ;  /* 0x0000000000247805 */ /* 0x000fc4000001ff00 */
[----:B------:R-:W-:Y:S01]  /*9d70*/  CS2R R38, SRZ ;  /* 0x0000000000267805 */ /* 0x000fe2000001ff00 */
[--C-:B------:R-:W-:Y:S02]  /*9d80*/  @!P4 IMAD.X R11, R0, 0x1, R9.reuse, P0 ;  /* 0x00000001000bc824 */ /* 0x100fe400000e0609 */
[C---:B------:R-:W-:Y:S01]  /*9d90*/  @!P4 IMAD.X R13, R4.reuse, 0x1, R9, P1 ;  /* 0x00000001040dc824 */ /* 0x040fe200008e0609 */
[----:B------:R0:W5:Y:S01]  /*9da0*/  @!P5 LD.E.64 R32, desc[UR54][R20.64] ;  /* 0x000000361420d980 */ /* 0x000162000c101b00 */
[----:B------:R-:W-:-:S03]  /*9db0*/  @!P5 IMAD.X R15, R4, 0x1, R15, P3 ;  /* 0x00000001040fd824 */ /* 0x000fc600018e060f */
[----:B------:R0:W5:Y:S04]  /*9dc0*/  @!P4 LD.E.64 R36, desc[UR54][R10.64] ;  /* 0x000000360a24c980 */ /* 0x000168000c101b00 */
[----:B------:R0:W5:Y:S04]  /*9dd0*/  @!P5 LD.E.64 R34, desc[UR54][R14.64] ;  /* 0x000000360e22d980 */ /* 0x000168000c101b00 */
[----:B------:R0:W5:Y:S02]  /*9de0*/  @!P4 LD.E.64 R38, desc[UR54][R12.64] ;  /* 0x000000360c26c980 */ /* 0x000164000c101b00 */
.L_x_1807:
[----:B------:R-:W-:Y:S05]  /*9df0*/  BSYNC B1 ;  /* 0x0000000000017941 */ /* 0x000fea0003800000 */
.L_x_1806:
[----:B---3-5:R-:W-:Y:S01]  /*9e00*/  IMAD.MOV.U32 R0, RZ, RZ, R38 ;  /* 0x000000ffff007224 */ /* 0x028fe200078e0026 */
[----:B------:R-:W-:Y:S01]  /*9e10*/  UMOV UR4, 0xffffffff ;  /* 0xffffffff00047882 */ /* 0x000fe20000000000 */
[----:B----4-:R-:W-:Y:S02]  /*9e20*/  IMAD.MOV.U32 R3, RZ, RZ, R39 ;  /* 0x000000ffff037224 */ /* 0x010fe400078e0027 */
[----:B0-----:R-:W-:Y:S01]  /*9e30*/  IMAD.MOV.U32 R4, RZ, RZ, R34 ;  /* 0x000000ffff047224 */ /* 0x001fe200078e0022 */
        /* <DEDUP_REMOVED lines=12> */
[----:B------:R-:W-:Y:S01]  /*9f00*/  PRMT R56, R9, 0x7610, R56 ;  /* 0x0000761009387816 */ /* 0x000fe20000000038 */
[----:B------:R-:W-:Y:S06]  /*9f10*/  BRA.DIV UR4, `(.L_x_1808) ;  /* 0x000001da04607947 */ /* 0x000fec000b800000 */
[----:B------:R0:W3:Y:S04]  /*9f20*/  SHFL.IDX PT, R0, R6, 0x2, 0x181f ;  /* 0x00581f0006007f89 */ /* 0x0000e800000e0000 */
[----:B------:R0:W4:Y:S04]  /*9f30*/  SHFL.IDX PT, R3, R5, 0x2, 0x181f ;  /* 0x00581f0005037f89 */ /* 0x00012800000e0000 */
[----:B------:R0:W0:Y:S04]  /*9f40*/  SHFL.IDX PT, R4, R8, 0x2, 0x181f ;  /* 0x00581f0008047f89 */ /* 0x00002800000e0000 */
[----:B------:R0:W0:Y:S02]  /*9f50*/  SHFL.IDX PT, R14, R7, 0x2, 0x181f ;  /* 0x00581f00070e7f89 */ /* 0x00002400000e0000 */
.L_x_2158:
[----:B------:R-:W-:Y:S01]  /*9f60*/  VIADD R9, R59, 0x40 ;  /* 0x000000403b097836 */ /* 0x000fe20000000000 */
[----:B------:R-:W-:Y:S01]  /*9f70*/  BSSY B1, `(.L_x_1809) ;  /* 0x000001e000017945 */ /* 0x000fe20003800000 */
[----:B------:R-:W-:Y:S02]  /*9f80*/  CS2R R30, SRZ ;  /* 0x00000000001e7805 */ /* 0x000fe4000001ff00 */
[----:B------:R-:W-:Y:S02]  /*9f90*/  CS2R R20, SRZ ;  /* 0x0000000000147805 */ /* 0x000fe4000001ff00 */
[----:B------:R-:W-:Y:S02]  /*9fa0*/  CS2R R28, SRZ ;  /* 0x00000000001c7805 */ /* 0x000fe4000001ff00 */
        /* <DEDUP_REMOVED lines=26> */
.L_x_1810:
[----:B------:R-:W-:Y:S05]  /*a150*/  BSYNC B1 ;  /* 0x0000000000017941 */ /* 0x000fea0003800000 */
.L_x_1809:
[----:B---3-5:R-:W-:Y:S01]  /*a160*/  IMAD.MOV.U32 R0, RZ, RZ, R30 ;  /* 0x000000ffff007224 */ /* 0x028fe200078e001e */
[----:B------:R-:W-:Y:S01]  /*a170*/  UMOV UR4, 0xffffffff ;  /* 0xffffffff00047882 */ /* 0x000fe20000000000 */
[----:B----4-:R-:W-:Y:S01]  /*a180*/  IMAD.MOV.U32 R3, RZ, RZ, R31 ;  /* 0x000000ffff037224 */ /* 0x010fe200078e001f */
[----:B0-----:R-:W-:Y:S01]  /*a190*/  CS2R R26, SRZ ;  /* 0x00000000001a7805 */ /* 0x001fe2000001ff00 */
        /* <DEDUP_REMOVED lines=19> */
.L_x_2164:
[----:B------:R-:W-:Y:S01]  /*a2d0*/  VIADD R59, R59, 0x60 ;  /* 0x000000603b3b7836 */ /* 0x000fe20000000000 */
[----:B------:R-:W-:Y:S01]  /*a2e0*/  BSSY B1, `(.L_x_1812) ;  /* 0x000001d000017945 */ /* 0x000fe20003800000 */
[----:B------:R-:W-:Y:S02]  /*a2f0*/  CS2R R10, SRZ ;  /* 0x00000000000a7805 */ /* 0x000fe4000001ff00 */
[----:B------:R-:W-:Y:S02]  /*a300*/  CS2R R12, SRZ ;  /* 0x00000000000c7805 */ /* 0x000fe4000001ff00 */
[----:B0-2---:R-:W-:Y:S02]  /*a310*/  CS2R R8, SRZ ;  /* 0x0000000000087805 */ /* 0x005fe4000001ff00 */
[----:B------:R-:W-:-:S13]  /*a320*/  ISETP.GE.AND P0, PT, R59, R76, PT ;  /* 0x0000004c3b00720c */ /* 0x000fda0003f06270 */
[----:B------:R-:W-:Y:S05]  /*a330*/  @P0 BRA `(.L_x_1813) ;  /* 0x00000000005c0947 */ /* 0x000fea0003800000 */
[----:B------:R-:W-:Y:S01]  /*a340*/  ULDC UR4, c[0x0][0x3f4] ;  /* 0x0000fd0000047ab9 */ /* 0x000fe20000000800 */
[----:B------:R-:W-:Y:S02]  /*a350*/  CS2R R8, SRZ ;  /* 0x0000000000087805 */ /* 0x000fe4000001ff00 */
[----:B------:R-:W-:Y:S02]  /*a360*/  ISETP.GE.AND P4, PT, R22, UR4, PT ;  /* 0x0000000416007c0c */ /* 0x000fe4000bf86270 */
[----:B------:R-:W-:-:S11]  /*a370*/  ISETP.GE.AND P5, PT, R186, UR4, PT ;  /* 0x00000004ba007c0c */ /* 0x000fd6000bfa6270 */
[C---:B------:R-:W-:Y:S01]  /*a380*/  @!P4 IMAD.SHL.U32 R64, R22.reuse, 0x2, RZ ;  /* 0x000000021640c824 */ /* 0x040fe200078e00ff */
[----:B------:R-:W-:Y:S01]  /*a390*/  @!P4 SHF.L.U64.HI R5, R22, 0x1, R23 ;  /* 0x000000011605c819 */ /* 0x000fe20000010217 */
[C---:B------:R-:W-:Y:S01]  /*a3a0*/  @!P5 IMAD.SHL.U32 R15, R186.reuse, 0x2, RZ ;  /* 0x00000002ba0fd824 */ /* 0x040fe200078e00ff */
[----:B------:R-:W-:Y:S02]  /*a3b0*/  @!P5 SHF.L.U64.HI R11, R186, 0x1, R210 ;  /* 0x00000001ba0bd819 */ /* 0x000fe400000102d2 */
[CC--:B----4-:R-:W-:Y:S02]  /*a3c0*/  @!P4 IADD3 R6, P0, R3.reuse, R64.reuse, RZ ;  /* 0x000000400306c210 */ /* 0x0d0fe40007f1e0ff */
[----:B------:R-:W-:Y:S02]  /*a3d0*/  @!P4 IADD3 R64, P1, R14, R64, RZ ;  /* 0x000000400e40c210 */ /* 0x000fe40007f3e0ff */
[----:B------:R-:W-:Y:S02]  /*a3e0*/  @!P5 IADD3 R74, P2, R3, R15, RZ ;  /* 0x0000000f034ad210 */ /* 0x000fe40007f5e0ff */
[----:B------:R-:W-:-:S02]  /*a3f0*/  CS2R R12, SRZ ;  /* 0x00000000000c7805 */ /* 0x000fc4000001ff00 */
[----:B------:R-:W-:Y:S02]  /*a400*/  @!P5 IADD3 R14, P3, R14, R15, RZ ;  /* 0x0000000f0e0ed210 */ /* 0x000fe40007f7e0ff */
[----:B------:R-:W-:Y:S01]  /*a410*/  CS2R R26, SRZ ;  /* 0x00000000001a7805 */ /* 0x000fe2000001ff00 */
[C---:B-1-3--:R-:W-:Y:S02]  /*a420*/  @!P4 IMAD.X R7, R0.reuse, 0x1, R5, P0 ;  /* 0x000000010007c824 */ /* 0x04afe400000e0605 */
[--C-:B------:R-:W-:Y:S02]  /*a430*/  @!P5 IMAD.X R75, R0, 0x1, R11.reuse, P2 ;  /* 0x00000001004bd824 */ /* 0x100fe400010e060b */
[C---:B------:R-:W-:Y:S01]  /*a440*/  @!P5 IMAD.X R15, R4.reuse, 0x1, R11, P3 ;  /* 0x00000001040fd824 */ /* 0x040fe200018e060b */
[----:B------:R-:W-:Y:S01]  /*a450*/  CS2R R10, SRZ ;  /* 0x00000000000a7805 */ /* 0x000fe2000001ff00 */
[----:B------:R-:W-:Y:S01]  /*a460*/  @!P4 IMAD.X R65, R4, 0x1, R5, P1 ;  /* 0x000000010441c824 */ /* 0x000fe200008e0605 */
[----:B------:R0:W5:Y:S04]  /*a470*/  @!P5 LD.E.64 R8, desc[UR54][R74.64] ;  /* 0x000000364a08d980 */ /* 0x000168000c101b00 */
[----:B------:R0:W5:Y:S04]  /*a480*/  @!P5 LD.E.64 R10, desc[UR54][R14.64] ;  /* 0x000000360e0ad980 */ /* 0x000168000c101b00 */
[----:B------:R0:W5:Y:S04]  /*a490*/  @!P4 LD.E.64 R12, desc[UR54][R6.64] ;  /* 0x00000036060cc980 */ /* 0x000168000c101b00 */
[----:B------:R0:W5:Y:S02]  /*a4a0*/  @!P4 LD.E.64 R26, desc[UR54][R64.64] ;  /* 0x00000036401ac980 */ /* 0x000164000c101b00 */
.L_x_1813:
[----:B------:R-:W-:Y:S05]  /*a4b0*/  BSYNC B1 ;  /* 0x0000000000017941 */ /* 0x000fea0003800000 */
.L_x_1812:
[----:B------:R-:W-:Y:S01]  /*a4c0*/  ULEA.HI UR4, UR37, UR37, URZ, 0x1 ;  /* 0x0000002525047291 */ /* 0x000fe2000f8f083f */
[----:B-----5:R-:W-:Y:S01]  /*a4d0*/  IMAD.MOV.U32 R4, RZ, RZ, R27 ;  /* 0x000000ffff047224 */ /* 0x020fe200078e001b */
[----:B---3--:R-:W-:Y:S01]  /*a4e0*/  VIADDMNMX R0, R76, -R193, 0x80, PT ;  /* 0x000000804c007446 */ /* 0x008fe200038009c1 */
[----:B----4-:R-:W-:Y:S01]  /*a4f0*/  IMAD.MOV.U32 R3, RZ, RZ, R26 ;  /* 0x000000ffff037224 */ /* 0x010fe200078e001a */
[----:B------:R-:W-:Y:S01]  /*a500*/  ULOP3.LUT UR4, UR4, 0xfffffffe, URZ, 0xc0, !UPT ;  /* 0xfffffffe04047892 */ /* 0x000fe2000f8ec03f */
[----:B0-----:R-:W-:Y:S01]  /*a510*/  IMAD.MOV.U32 R6, RZ, RZ, R12 ;  /* 0x000000ffff067224 */ /* 0x001fe200078e000c */
[----:B------:R-:W-:Y:S01]  /*a520*/  PRMT R63, R4, 0x7610, R63 ;  /* 0x00007610043f7816 */ /* 0x000fe2000000003f */
[----:B------:R-:W-:Y:S01]  /*a530*/  IMAD.MOV.U32 R4, RZ, RZ, R11 ;  /* 0x000000ffff047224 */ /* 0x000fe200078e000b */
[----:B------:R-:W-:Y:S01]  /*a540*/  UIADD3 UR4, UR37, -UR4, URZ ;  /* 0x8000000425047290 */ /* 0x000fe2000fffe03f */
[----:B-1----:R-:W-:Y:S01]  /*a550*/  IMAD.MOV.U32 R7, RZ, RZ, R13 ;  /* 0x000000ffff077224 */ /* 0x002fe200078e000d */
[----:B------:R-:W-:Y:S01]  /*a560*/  BSSY B1, `(.L_x_1814) ;  /* 0x000000d000017945 */ /* 0x000fe20003800000 */
[----:B------:R-:W-:-:S02]  /*a570*/  PRMT R59, R3, 0x7610, R59 ;  /* 0x00007610033b7816 */ /* 0x000fc4000000003b */
[----:B------:R-:W-:Y:S01]  /*a580*/  PRMT R14, R4, 0x7610, R14 ;  /* 0x00007610040e7816 */ /* 0x000fe2000000000e */
[----:B------:R-:W-:Y:S01]  /*a590*/  IMAD.U32 R5, RZ, RZ, UR4 ;  /* 0x00000004ff057e24 */ /* 0x000fe2000f8e00ff */
[----:B------:R-:W-:Y:S01]  /*a5a0*/  PRMT R64, R6, 0x7610, R64 ;  /* 0x0000761006407816 */ /* 0x000fe20000000040 */
[----:B------:R-:W-:Y:S01]  /*a5b0*/  IMAD.MOV.U32 R4, RZ, RZ, R8 ;  /* 0x000000ffff047224 */ /* 0x000fe200078e0008 */
[----:B------:R-:W-:Y:S01]  /*a5c0*/  ISETP.GE.AND P1, PT, R188, R0, PT ;  /* 0x00000000bc00720c */ /* 0x000fe20003f26270 */
[----:B------:R-:W-:Y:S01]  /*a5d0*/  IMAD.MOV.U32 R6, RZ, RZ, R9 ;  /* 0x000000ffff067224 */ /* 0x000fe200078e0009 */
[----:B------:R-:W-:Y:S02]  /*a5e0*/  SHF.L.U32 R5, R5, 0x1f, RZ ;  /* 0x0000001f05057819 */ /* 0x000fe400000006ff */
[----:B------:R-:W-:Y:S02]  /*a5f0*/  MOV R3, R10 ;  /* 0x0000000a00037202 */ /* 0x000fe40000000f00 */
[----:B------:R-:W0:Y:S01]  /*a600*/  SYNCS.PHASECHK.TRANS64.TRYWAIT P0, [R18+URZ+0x28800], R5 ;  /* 0x02880005120075a7 */ /* 0x000e22000800017f */
[----:B------:R-:W-:Y:S01]  /*a610*/  PRMT R65, R7, 0x7610, R65 ;  /* 0x0000761007417816 */ /* 0x000fe20000000041 */
[----:B0-----:R-:W-:Y:S06]  /*a620*/  @!P0 BRA `(.L_x_1815) ;  /* 0x000001d4007c8947 */ /* 0x001fec0003800000 */
.L_x_2165:
[----:B------:R-:W-:Y:S05]  /*a630*/  BSYNC B1 ;  /* 0x0000000000017941 */ /* 0x000fea0003800000 */
.L_x_1814:
[----:B------:R-:W-:Y:S01]  /*a640*/  BSSY B1, `(.L_x_1816) ;  /* 0x0000067000017945 */ /* 0x000fe20003800000 */
[----:B------:R-:W-:Y:S02]  /*a650*/  PRMT R15, R4, 0x7610, R15 ;  /* 0x00007610040f7816 */ /* 0x000fe4000000000f */
[----:B------:R-:W-:Y:S01]  /*a660*/  PRMT R57, R6, 0x7610, R57 ;  /* 0x0000761006397816 */ /* 0x000fe20000000039 */
[----:B------:R-:W-:Y:S06]  /*a670*/  @P1 BRA `(.L_x_1817) ;  /* 0x00000004008c1947 */ /* 0x000fec0003800000 */
[----:B0-----:R-:W0:Y:S01]  /*a680*/  LDC R5, c[0x0][0x3f4] ;  /* 0x0000fd00ff057b82 */ /* 0x001e220000000800 */
[----:B------:R-:W-:Y:S01]  /*a690*/  BSSY B2, `(.L_x_1818) ;  /* 0x0000032000027945 */ /* 0x000fe20003800000 */
[-C--:B0-----:R-:W-:Y:S02]  /*a6a0*/  ISETP.GE.AND P0, PT, R22, R5.reuse, PT ;  /* 0x000000051600720c */ /* 0x081fe40003f06270 */
[----:B------:R-:W-:-:S11]  /*a6b0*/  ISETP.GE.AND P1, PT, R186, R5, PT ;  /* 0x00000005ba00720c */ /* 0x000fd60003f26270 */
[----:B------:R-:W-:Y:S05]  /*a6c0*/  @P0 BRA `(.L_x_1819) ;  /* 0x0000000000b80947 */ /* 0x000fea0003800000 */
[----:B------:R-:W0:Y:S01]  /*a6d0*/  LDS.128 R4, [R205] ;  /* 0x00000000cd047984 */ /* 0x000e220000000c00 */
[----:B------:R-:W-:Y:S02]  /*a6e0*/  SHF.R.U32.HI R78, RZ, 0x10, R49 ;  /* 0x00000010ff4e7819 */ /* 0x000fe40000011631 */
[----:B------:R-:W-:Y:S02]  /*a6f0*/  SHF.R.U32.HI R75, RZ, 0x10, R47 ;  /* 0x00000010ff4b7819 */ /* 0x000fe4000001162f */
[----:B------:R-:W-:Y:S02]  /*a700*/  SHF.R.U64 R77, R48, 0x10, R49 ;  /* 0x00000010304d7819 */ /* 0x000fe40000001231 */
[----:B------:R-:W-:Y:S02]  /*a710*/  PRMT R78, R43, 0x5432, R78 ;  /* 0x000054322b4e7816 */ /* 0x000fe4000000004e */
[----:B------:R-:W-:Y:S02]  /*a720*/  PRMT R75, R80, 0x5410, R75 ;  /* 0x00005410504b7816 */ /* 0x000fe4000000004b */
[----:B------:R-:W-:-:S02]  /*a730*/  SHF.R.U64 R74, R46, 0x10, R47 ;  /* 0x000000102e4a7819 */ /* 0x000fc4000000122f */
[----:B------:R-:W-:Y:S01]  /*a740*/  PRMT R77, R79, 0x5410, R77 ;  /* 0x000054104f4d7816 */ /* 0x000fe2000000004d */
[C---:B------:R-:W-:Y:S01]  /*a750*/  IMAD.U32 R79, R78.reuse, 0x10000, RZ ;  /* 0x000100004e4f7824 */ /* 0x040fe200078e00ff */
[----:B------:R-:W-:Y:S01]  /*a760*/  LOP3.LUT R78, R78, 0xffff0000, RZ, 0xc0, !PT ;  /* 0xffff00004e4e7812 */ /* 0x000fe200078ec0ff */
[C---:B------:R-:W-:Y:S01]  /*a770*/  IMAD.U32 R76, R75.reuse, 0x10000, RZ ;  /* 0x000100004b4c7824 */ /* 0x040fe200078e00ff */
[----:B------:R-:W-:Y:S02]  /*a780*/  LOP3.LUT R75, R75, 0xffff0000, RZ, 0xc0, !PT ;  /* 0xffff00004b4b7812 */ /* 0x000fe400078ec0ff */
[----:B------:R-:W-:Y:S02]  /*a790*/  PRMT R74, R50, 0x5432, R74 ;  /* 0x00005432324a7816 */ /* 0x000fe4000000004a */
[C---:B0-----:R-:W-:Y:S01]  /*a7a0*/  LOP3.LUT R47, R6.reuse, 0xffff0000, RZ, 0xc0, !PT ;  /* 0xffff0000062f7812 */ /* 0x041fe200078ec0ff */
[----:B------:R-:W-:Y:S01]  /*a7b0*/  IMAD.U32 R46, R6, 0x10000, RZ ;  /* 0x00010000062e7824 */ /* 0x000fe200078e00ff */
[C---:B------:R-:W-:Y:S01]  /*a7c0*/  LOP3.LUT R49, R7.reuse, 0xffff0000, RZ, 0xc0, !PT ;  /* 0xffff000007317812 */ /* 0x040fe200078ec0ff */
[----:B------:R-:W-:-:S02]  /*a7d0*/  IMAD.U32 R48, R7, 0x10000, RZ ;  /* 0x0001000007307824 */ /* 0x000fc400078e00ff */
[CC--:B------:R-:W-:Y:S01]  /*a7e0*/  FMUL.FTZ R81, R47.reuse, R79.reuse ;  /* 0x0000004f2f517220 */ /* 0x0c0fe20000410000 */
[----:B------:R-:W-:Y:S01]  /*a7f0*/  FMUL.FTZ R80, R47, R76 ;  /* 0x0000004c2f507220 */ /* 0x000fe20000410000 */
[----:B------:R-:W-:Y:S01]  /*a800*/  FMUL.FTZ R47, R49, R78 ;  /* 0x0000004e312f7220 */ /* 0x000fe20000410000 */
[----:B------:R-:W-:Y:S02]  /*a810*/  IMAD.U32 R6, R4, 0x10000, RZ ;  /* 0x0001000004067824 */ /* 0x000fe400078e00ff */
[C---:B------:R-:W-:Y:S01]  /*a820*/  FFMA.FTZ R81, R46.reuse, R76, -R81 ;  /* 0x0000004c2e517223 */ /* 0x040fe20000010851 */
[----:B------:R-:W-:Y:S01]  /*a830*/  FFMA.FTZ R80, R46, R79, R80 ;  /* 0x0000004f2e507223 */ /* 0x000fe20000010050 */
[-C--:B------:R-:W-:Y:S01]  /*a840*/  FFMA.FTZ R79, R48, R75.reuse, -R47 ;  /* 0x0000004b304f7223 */ /* 0x080fe2000001082f */
[C---:B------:R-:W-:Y:S01]  /*a850*/  IMAD.U32 R7, R5.reuse, 0x10000, RZ ;  /* 0x0001000005077824 */ /* 0x040fe200078e00ff */
[----:B------:R-:W-:Y:S01]  /*a860*/  LOP3.LUT R4, R4, 0xffff0000, RZ, 0xc0, !PT ;  /* 0xffff000004047812 */ /* 0x000fe200078ec0ff */
[C---:B------:R-:W-:Y:S01]  /*a870*/  IMAD.U32 R47, R74.reuse, 0x10000, RZ ;  /* 0x000100004a2f7824 */ /* 0x040fe200078e00ff */
[----:B------:R-:W-:Y:S01]  /*a880*/  LOP3.LUT R5, R5, 0xffff0000, RZ, 0xc0, !PT ;  /* 0xffff000005057812 */ /* 0x000fe200078ec0ff */
[----:B------:R-:W-:Y:S01]  /*a890*/  FMUL.FTZ R83, R49, R75 ;  /* 0x0000004b31537220 */ /* 0x000fe20000410000 */
[C---:B------:R-:W-:Y:S01]  /*a8a0*/  LOP3.LUT R46, R77.reuse, 0xffff0000, RZ, 0xc0, !PT ;  /* 0xffff00004d2e7812 */ /* 0x040fe200078ec0ff */
[----:B------:R-:W-:Y:S01]  /*a8b0*/  IMAD.U32 R49, R77, 0x10000, RZ ;  /* 0x000100004d317824 */ /* 0x000fe200078e00ff */
[----:B------:R-:W-:Y:S01]  /*a8c0*/  LOP3.LUT R74, R74, 0xffff0000, RZ, 0xc0, !PT ;  /* 0xffff00004a4a7812 */ /* 0x000fe200078ec0ff */
[----:B------:R-:W-:Y:S01]  /*a8d0*/  FFMA.FTZ R78, R48, R78, R83 ;  /* 0x0000004e304e7223 */ /* 0x000fe20000010053 */
[C---:B------:R-:W-:Y:S01]  /*a8e0*/  FMUL.FTZ R48, R4.reuse, R47 ;  /* 0x0000002f04307220 */ /* 0x040fe20000410000 */
[-C--:B------:R-:W-:Y:S01]  /*a8f0*/  FMUL.FTZ R75, R4, R49.reuse ;  /* 0x00000031044b7220 */ /* 0x080fe20000410000 */
[C---:B------:R-:W-:Y:S01]  /*a900*/  FMUL.FTZ R76, R5.reuse, R46 ;  /* 0x0000002e054c7220 */ /* 0x040fe20000410000 */
[-C--:B------:R-:W-:Y:S01]  /*a910*/  FMUL.FTZ R77, R5, R74.reuse ;  /* 0x0000004a054d7220 */ /* 0x080fe20000410000 */
[C---:B------:R-:W-:Y:S01]  /*a920*/  FFMA.FTZ R49, R6.reuse, R49, R48 ;  /* 0x0000003106317223 */ /* 0x040fe20000010030 */
[----:B------:R-:W-:Y:S01]  /*a930*/  FFMA.FTZ R4, R6, R47, -R75 ;  /* 0x0000002f06047223 */ /* 0x000fe2000001084b */
[C---:B------:R-:W-:Y:S01]  /*a940*/  FFMA.FTZ R5, R7.reuse, R74, -R76 ;  /* 0x0000004a07057223 */ /* 0x040fe2000001084c */
[----:B------:R-:W-:Y:S01]  /*a950*/  FFMA.FTZ R46, R7, R46, R77 ;  /* 0x0000002e072e7223 */ /* 0x000fe2000001004d */
[----:B------:R-:W-:-:S02]  /*a960*/  F2FP.BF16.F32.PACK_AB R6, R80, R81 ;  /* 0x000000515006723e */ /* 0x000fc400000010ff */
[----:B------:R-:W-:Y:S02]  /*a970*/  F2FP.BF16.F32.PACK_AB R7, R78, R79 ;  /* 0x0000004f4e07723e */ /* 0x000fe400000010ff */
[----:B------:R-:W-:Y:S02]  /*a980*/  F2FP.BF16.F32.PACK_AB R4, R49, R4 ;  /* 0x000000043104723e */ /* 0x000fe400000010ff */
[----:B------:R-:W-:-:S05]  /*a990*/  F2FP.BF16.F32.PACK_AB R5, R46, R5 ;  /* 0x000000052e05723e */ /* 0x000fca00000010ff */
[----:B------:R0:W-:Y:S02]  /*a9a0*/  STS.128 [R205], R4 ;  /* 0x00000004cd007388 */ /* 0x0001e40000000c00 */
.L_x_1819:
[----:B------:R-:W-:Y:S05]  /*a9b0*/  BSYNC B2 ;  /* 0x0000000000027941 */ /* 0x000fea0003800000 */
.L_x_1818:
[----:B------:R-:W-:Y:S05]  /*a9c0*/  @P1 BRA `(.L_x_1817) ;  /* 0x0000000000b81947 */ /* 0x000fea0003800000 */
[----:B0-----:R-:W0:Y:S01]  /*a9d0*/  LDS.128 R4, [R205+0x4000] ;  /* 0x00400000cd047984 */ /* 0x001e220000000c00 */
[--C-:B------:R-:W-:Y:S02]  /*a9e0*/  SHF.R.U64 R47, R40, 0x10, R41.reuse ;  /* 0x00000010282f7819 */ /* 0x100fe40000001229 */
[----:B------:R-:W-:Y:S02]  /*a9f0*/  SHF.R.U32.HI R40, RZ, 0x10, R41 ;  /* 0x00000010ff287819 */ /* 0x000fe40000011629 */
[--C-:B------:R-:W-:Y:S02]  /*aa00*/  SHF.R.U64 R41, R44, 0x10, R45.reuse ;  /* 0x000000102c297819 */ /* 0x100fe4000000122d */
[----:B------:R-:W-:Y:S02]  /*aa10*/  SHF.R.U32.HI R44, RZ, 0x10, R45 ;  /* 0x00000010ff2c7819 */ /* 0x000fe4000001162d */
[----:B------:R-:W-:Y:S02]  /*aa20*/  PRMT R73, R73, 0x5410, R40 ;  /* 0x0000541049497816 */ /* 0x000fe40000000028 */
[----:B------:R-:W-:-:S02]  /*aa30*/  PRMT R71, R71, 0x5410, R44 ;  /* 0x0000541047477816 */ /* 0x000fc4000000002c */
[----:B------:R-:W-:Y:S01]  /*aa40*/  PRMT R70, R70, 0x5410, R41 ;  /* 0x0000541046467816 */ /* 0x000fe20000000029 */
[----:B------:R-:W-:Y:S01]  /*aa50*/  IMAD.U32 R46, R73, 0x10000, RZ ;  /* 0x00010000492e7824 */ /* 0x000fe200078e00ff */
[----:B------:R-:W-:Y:S01]  /*aa60*/  PRMT R72, R72, 0x5410, R47 ;  /* 0x0000541048487816 */ /* 0x000fe2000000002f */
[C---:B------:R-:W-:Y:S01]  /*aa70*/  IMAD.U32 R47, R71.reuse, 0x10000, RZ ;  /* 0x00010000472f7824 */ /* 0x040fe200078e00ff */
[----:B------:R-:W-:Y:S02]  /*aa80*/  LOP3.LUT R71, R71, 0xffff0000, RZ, 0xc0, !PT ;  /* 0xffff000047477812 */ /* 0x000fe400078ec0ff */
[----:B------:R-:W-:Y:S02]  /*aa90*/  LOP3.LUT R73, R73, 0xffff0000, RZ, 0xc0, !PT ;  /* 0xffff000049497812 */ /* 0x000fe400078ec0ff */
[C---:B0-----:R-:W-:Y:S01]  /*aaa0*/  LOP3.LUT R41, R6.reuse, 0xffff0000, RZ, 0xc0, !PT ;  /* 0xffff000006297812 */ /* 0x041fe200078ec0ff */
[----:B------:R-:W-:Y:S01]  /*aab0*/  IMAD.U32 R40, R6, 0x10000, RZ ;  /* 0x0001000006287824 */ /* 0x000fe200078e00ff */
[C---:B------:R-:W-:Y:S01]  /*aac0*/  LOP3.LUT R45, R7.reuse, 0xffff0000, RZ, 0xc0, !PT ;  /* 0xffff0000072d7812 */ /* 0x040fe200078ec0ff */
[----:B------:R-:W-:-:S02]  /*aad0*/  IMAD.U32 R44, R7, 0x10000, RZ ;  /* 0x00010000072c7824 */ /* 0x000fc400078e00ff */
[CC--:B------:R-:W-:Y:S01]  /*aae0*/  FMUL.FTZ R48, R41.reuse, R46.reuse ;  /* 0x0000002e29307220 */ /* 0x0c0fe20000410000 */
[----:B------:R-:W-:Y:S01]  /*aaf0*/  FMUL.FTZ R49, R41, R47 ;  /* 0x0000002f29317220 */ /* 0x000fe20000410000 */
[C---:B------:R-:W-:Y:S01]  /*ab00*/  FMUL.FTZ R41, R45.reuse, R71 ;  /* 0x000000472d297220 */ /* 0x040fe20000410000 */
[----:B------:R-:W-:Y:S02]  /*ab10*/  IMAD.U32 R6, R4, 0x10000, RZ ;  /* 0x0001000004067824 */ /* 0x000fe400078e00ff */
[----:B------:R-:W-:Y:S01]  /*ab20*/  FFMA.FTZ R75, R40, R47, R48 ;  /* 0x0000002f284b7223 */ /* 0x000fe20000010030 */
[-C--:B------:R-:W-:Y:S01]  /*ab30*/  FMUL.FTZ R47, R45, R73.reuse ;  /* 0x000000492d2f7220 */ /* 0x080fe20000410000 */
[----:B------:R-:W-:Y:S01]  /*ab40*/  FFMA.FTZ R73, R44, R73, -R41 ;  /* 0x000000492c497223 */ /* 0x000fe20000010829 */
[C---:B------:R-:W-:Y:S01]  /*ab50*/  IMAD.U32 R7, R5.reuse, 0x10000, RZ ;  /* 0x0001000005077824 */ /* 0x040fe200078e00ff */
[----:B------:R-:W-:Y:S01]  /*ab60*/  LOP3.LUT R4, R4, 0xffff0000, RZ, 0xc0, !PT ;  /* 0xffff000004047812 */ /* 0x000fe200078ec0ff */
[----:B------:R-:W-:Y:S01]  /*ab70*/  IMAD.U32 R45, R70, 0x10000, RZ ;  /* 0x00010000462d7824 */ /* 0x000fe200078e00ff */
[----:B------:R-:W-:Y:S01]  /*ab80*/  LOP3.LUT R5, R5, 0xffff0000, RZ, 0xc0, !PT ;  /* 0xffff000005057812 */ /* 0x000fe200078ec0ff */
[----:B------:R-:W-:Y:S01]  /*ab90*/  IMAD.U32 R41, R72, 0x10000, RZ ;  /* 0x0001000048297824 */ /* 0x000fe200078e00ff */
[----:B------:R-:W-:Y:S01]  /*aba0*/  LOP3.LUT R70, R70, 0xffff0000, RZ, 0xc0, !PT ;  /* 0xffff000046467812 */ /* 0x000fe200078ec0ff */
[----:B------:R-:W-:Y:S01]  /*abb0*/  FFMA.FTZ R46, R40, R46, -R49 ;  /* 0x0000002e282e7223 */ /* 0x000fe20000010831 */
[----:B------:R-:W-:Y:S01]  /*abc0*/  LOP3.LUT R72, R72, 0xffff0000, RZ, 0xc0, !PT ;  /* 0xffff000048487812 */ /* 0x000fe200078ec0ff */
[----:B------:R-:W-:Y:S01]  /*abd0*/  FFMA.FTZ R48, R44, R71, R47 ;  /* 0x000000472c307223 */ /* 0x000fe2000001002f */
[C---:B------:R-:W-:Y:S01]  /*abe0*/  FMUL.FTZ R47, R4.reuse, R45 ;  /* 0x0000002d042f7220 */ /* 0x040fe20000410000 */
[-C--:B------:R-:W-:Y:S01]  /*abf0*/  FMUL.FTZ R40, R4, R41.reuse ;  /* 0x0000002904287220 */ /* 0x080fe20000410000 */
[C---:B------:R-:W-:Y:S01]  /*ac00*/  FMUL.FTZ R44, R5.reuse, R70 ;  /* 0x00000046052c7220 */ /* 0x040fe20000410000 */
[-C--:B------:R-:W-:Y:S01]  /*ac10*/  FMUL.FTZ R49, R5, R72.reuse ;  /* 0x0000004805317220 */ /* 0x080fe20000410000 */
        /* <DEDUP_REMOVED lines=9> */
.L_x_1817:
[----:B------:R-:W-:Y:S05]  /*acb0*/  BSYNC B1 ;  /* 0x0000000000017941 */ /* 0x000fea0003800000 */
.L_x_1816:
[----:B------:R-:W-:Y:S01]  /*acc0*/  ISETP.GE.AND P0, PT, R217, R0, PT ;  /* 0x00000000d900720c */ /* 0x000fe20003f06270 */
[----:B------:R-:W-:-:S12]  /*acd0*/  BSSY B1, `(.L_x_1820) ;  /* 0x0000065000017945 */ /* 0x000fd80003800000 */
[----:B------:R-:W-:Y:S05]  /*ace0*/  @P0 BRA `(.L_x_1821) ;  /* 0x00000004008c0947 */ /* 0x000fea0003800000 */
[----:B01----:R-:W0:Y:S01]  /*acf0*/  LDC R5, c[0x0][0x3f4] ;  /* 0x0000fd00ff057b82 */ /* 0x003e220000000800 */
[----:B------:R-:W-:Y:S01]  /*ad00*/  BSSY B2, `(.L_x_1822) ;  /* 0x0000032000027945 */ /* 0x000fe20003800000 */
[-C--:B0-----:R-:W-:Y:S02]  /*ad10*/  ISETP.GE.AND P0, PT, R22, R5.reuse, PT ;  /* 0x000000051600720c */ /* 0x081fe40003f06270 */
[----:B------:R-:W-:-:S11]  /*ad20*/  ISETP.GE.AND P1, PT, R186, R5, PT ;  /* 0x00000005ba00720c */ /* 0x000fd60003f26270 */
[----:B------:R-:W-:Y:S05]  /*ad30*/  @P0 BRA `(.L_x_1823) ;  /* 0x0000000000b80947 */ /* 0x000fea0003800000 */
[----:B------:R-:W0:Y:S01]  /*ad40*/  LDS.128 R4, [R205+0x1000] ;  /* 0x00100000cd047984 */ /* 0x000e220000000c00 */
[----:B------:R-:W-:Y:S02]  /*ad50*/  SHF.R.U64 R40, R36, 0x10, R37 ;  /* 0x0000001024287819 */ /* 0x000fe40000001225 */
[----:B------:R-:W-:Y:S02]  /*ad60*/  SHF.R.U64 R36, R38, 0x10, R39 ;  /* 0x0000001026247819 */ /* 0x000fe40000001227 */
[----:B------:R-:W-:Y:S02]  /*ad70*/  SHF.R.U32.HI R37, RZ, 0x10, R37 ;  /* 0x00000010ff257819 */ /* 0x000fe40000011625 */
        /* <DEDUP_REMOVED lines=13> */
[C---:B------:R-:W-:Y:S01]  /*ae50*/  FMUL.FTZ R44, R37.reuse, R40 ;  /* 0x00000028252c7220 */ /* 0x040fe20000410000 */
[-C--:B------:R-:W-:Y:S01]  /*ae60*/  FMUL.FTZ R45, R37, R41.reuse ;  /* 0x00000029252d7220 */ /* 0x080fe20000410000 */
[----:B------:R-:W-:Y:S01]  /*ae70*/  FMUL.FTZ R37, R39, R66 ;  /* 0x0000004227257220 */ /* 0x000fe20000410000 */
[----:B------:R-:W-:Y:S02]  /*ae80*/  IMAD.U32 R6, R4, 0x10000, RZ ;  /* 0x0001000004067824 */ /* 0x000fe400078e00ff */
[C---:B------:R-:W-:Y:S01]  /*ae90*/  FFMA.FTZ R47, R36.reuse, R41, R44 ;  /* 0x00000029242f7223 */ /* 0x040fe2000001002c */
[----:B------:R-:W-:Y:S02]  /*aea0*/  IMAD.U32 R7, R5, 0x10000, RZ ;  /* 0x0001000005077824 */ /* 0x000fe400078e00ff */
[----:B------:R-:W-:Y:S01]  /*aeb0*/  FFMA.FTZ R46, R36, R40, -R45 ;  /* 0x00000028242e7223 */ /* 0x000fe2000001082d */
[-C--:B------:R-:W-:Y:S01]  /*aec0*/  FMUL.FTZ R41, R39, R68.reuse ;  /* 0x0000004427297220 */ /* 0x080fe20000410000 */
[----:B------:R-:W-:Y:S01]  /*aed0*/  LOP3.LUT R4, R4, 0xffff0000, RZ, 0xc0, !PT ;  /* 0xffff000004047812 */ /* 0x000fe200078ec0ff */
[C---:B------:R-:W-:Y:S01]  /*aee0*/  FFMA.FTZ R68, R38.reuse, R68, -R37 ;  /* 0x0000004426447223 */ /* 0x040fe20000010825 */
[----:B------:R-:W-:Y:S01]  /*aef0*/  LOP3.LUT R5, R5, 0xffff0000, RZ, 0xc0, !PT ;  /* 0xffff000005057812 */ /* 0x000fe200078ec0ff */
[C---:B------:R-:W-:Y:S01]  /*af00*/  IMAD.U32 R39, R67.reuse, 0x10000, RZ ;  /* 0x0001000043277824 */ /* 0x040fe200078e00ff */
[----:B------:R-:W-:Y:S01]  /*af10*/  LOP3.LUT R40, R67, 0xffff0000, RZ, 0xc0, !PT ;  /* 0xffff000043287812 */ /* 0x000fe200078ec0ff */
[C---:B------:R-:W-:Y:S01]  /*af20*/  IMAD.U32 R37, R69.reuse, 0x10000, RZ ;  /* 0x0001000045257824 */ /* 0x040fe200078e00ff */
        /* <DEDUP_REMOVED lines=15> */
.L_x_1823:
[----:B------:R-:W-:Y:S05]  /*b020*/  BSYNC B2 ;  /* 0x0000000000027941 */ /* 0x000fea0003800000 */
.L_x_1822:
[----:B------:R-:W-:Y:S05]  /*b030*/  @P1 BRA `(.L_x_1821) ;  /* 0x0000000000b81947 */ /* 0x000fea0003800000 */
[----:B0-----:R-:W0:Y:S01]  /*b040*/  LDS.128 R4, [R205+0x5000] ;  /* 0x00500000cd047984 */ /* 0x001e220000000c00 */
        /* <DEDUP_REMOVED lines=45> */
.L_x_1821:
[----:B------:R-:W-:Y:S05]  /*b320*/  BSYNC B1 ;  /* 0x0000000000017941 */ /* 0x000fea0003800000 */
.L_x_1820:
[----:B------:R-:W-:Y:S01]  /*b330*/  ISETP.GE.AND P0, PT, R216, R0, PT ;  /* 0x00000000d800720c */ /* 0x000fe20003f06270 */
[----:B------:R-:W-:-:S12]  /*b340*/  BSSY B1, `(.L_x_1824) ;  /* 0x0000065000017945 */ /* 0x000fd80003800000 */
[----:B------:R-:W-:Y:S05]  /*b350*/  @P0 BRA `(.L_x_1825) ;  /* 0x00000004008c0947 */ /* 0x000fea0003800000 */
[----:B012---:R-:W0:Y:S01]  /*b360*/  LDC R5, c[0x0][0x3f4] ;  /* 0x0000fd00ff057b82 */ /* 0x007e220000000800 */
[----:B------:R-:W-:Y:S01]  /*b370*/  BSSY B2, `(.L_x_1826) ;  /* 0x0000032000027945 */ /* 0x000fe20003800000 */
[-C--:B0-----:R-:W-:Y:S02]  /*b380*/  ISETP.GE.AND P0, PT, R22, R5.reuse, PT ;  /* 0x000000051600720c */ /* 0x081fe40003f06270 */
[----:B------:R-:W-:-:S11]  /*b390*/  ISETP.GE.AND P1, PT, R186, R5, PT ;  /* 0x00000005ba00720c */ /* 0x000fd60003f26270 */
[----:B------:R-:W-:Y:S05]  /*b3a0*/  @P0 BRA `(.L_x_1827) ;  /* 0x0000000000b80947 */ /* 0x000fea0003800000 */
[----:B------:R-:W0:Y:S01]  /*b3b0*/  LDS.128 R4, [R205+0x2000] ;  /* 0x00200000cd047984 */ /* 0x000e220000000c00 */
[--C-:B------:R-:W-:Y:S02]  /*b3c0*/  SHF.R.U64 R28, R28, 0x10, R29.reuse ;  /* 0x000000101c1c7819 */ /* 0x100fe4000000121d */
[----:B------:R-:W-:Y:S02]  /*b3d0*/  SHF.R.U32.HI R33, RZ, 0x10, R29 ;  /* 0x00000010ff217819 */ /* 0x000fe4000001161d */
[--C-:B------:R-:W-:Y:S02]  /*b3e0*/  SHF.R.U64 R29, R30, 0x10, R31.reuse ;  /* 0x000000101e1d7819 */ /* 0x100fe4000000121f */
[----:B------:R-:W-:Y:S02]  /*b3f0*/  SHF.R.U32.HI R31, RZ, 0x10, R31 ;  /* 0x00000010ff1f7819 */ /* 0x000fe4000001161f */
[----:B------:R-:W-:Y:S02]  /*b400*/  PRMT R62, R62, 0x5410, R33 ;  /* 0x000054103e3e7816 */ /* 0x000fe40000000021 */
[----:B------:R-:W-:-:S02]  /*b410*/  PRMT R60, R60, 0x5410, R31 ;  /* 0x000054103c3c7816 */ /* 0x000fc4000000001f */
[----:B------:R-:W-:Y:S02]  /*b420*/  PRMT R58, R58, 0x5410, R29 ;  /* 0x000054103a3a7816 */ /* 0x000fe4000000001d */
[----:B------:R-:W-:Y:S01]  /*b430*/  SHF.L.U32 R32, R62, 0x10, RZ ;  /* 0x000000103e207819 */ /* 0x000fe200000006ff */
[C---:B------:R-:W-:Y:S01]  /*b440*/  IMAD.U32 R33, R60.reuse, 0x10000, RZ ;  /* 0x000100003c217824 */ /* 0x040fe200078e00ff */
[----:B------:R-:W-:Y:S02]  /*b450*/  LOP3.LUT R60, R60, 0xffff0000, RZ, 0xc0, !PT ;  /* 0xffff00003c3c7812 */ /* 0x000fe400078ec0ff */
[----:B------:R-:W-:Y:S02]  /*b460*/  PRMT R61, R61, 0x5410, R28 ;  /* 0x000054103d3d7816 */ /* 0x000fe4000000001c */
[----:B------:R-:W-:Y:S02]  /*b470*/  LOP3.LUT R62, R62, 0xffff0000, RZ, 0xc0, !PT ;  /* 0xffff00003e3e7812 */ /* 0x000fe400078ec0ff */
[C---:B0-----:R-:W-:Y:S01]  /*b480*/  LOP3.LUT R29, R6.reuse, 0xffff0000, RZ, 0xc0, !PT ;  /* 0xffff0000061d7812 */ /* 0x041fe200078ec0ff */
[----:B------:R-:W-:Y:S01]  /*b490*/  IMAD.U32 R28, R6, 0x10000, RZ ;  /* 0x00010000061c7824 */ /* 0x000fe200078e00ff */
[C---:B------:R-:W-:Y:S01]  /*b4a0*/  LOP3.LUT R31, R7.reuse, 0xffff0000, RZ, 0xc0, !PT ;  /* 0xffff0000071f7812 */ /* 0x040fe200078ec0ff */
[----:B------:R-:W-:-:S02]  /*b4b0*/  IMAD.U32 R30, R7, 0x10000, RZ ;  /* 0x00010000071e7824 */ /* 0x000fc400078e00ff */
[C---:B------:R-:W-:Y:S01]  /*b4c0*/  FMUL.FTZ R36, R29.reuse, R32 ;  /* 0x000000201d247220 */ /* 0x040fe20000410000 */
[-C--:B------:R-:W-:Y:S01]  /*b4d0*/  FMUL.FTZ R35, R29, R33.reuse ;  /* 0x000000211d237220 */ /* 0x080fe20000410000 */
[C---:B------:R-:W-:Y:S01]  /*b4e0*/  FMUL.FTZ R29, R31.reuse, R60 ;  /* 0x0000003c1f1d7220 */ /* 0x040fe20000410000 */
[----:B------:R-:W-:Y:S02]  /*b4f0*/  IMAD.U32 R6, R4, 0x10000, RZ ;  /* 0x0001000004067824 */ /* 0x000fe400078e00ff */
[C---:B------:R-:W-:Y:S01]  /*b500*/  FFMA.FTZ R37, R28.reuse, R33, R36 ;  /* 0x000000211c257223 */ /* 0x040fe20000010024 */
[----:B------:R-:W-:Y:S01]  /*b510*/  FMUL.FTZ R33, R31, R62 ;  /* 0x0000003e1f217220 */ /* 0x000fe20000410000 */
[C---:B------:R-:W-:Y:S02]  /*b520*/  IMAD.U32 R7, R5.reuse, 0x10000, RZ ;  /* 0x0001000005077824 */ /* 0x040fe400078e00ff */
[----:B------:R-:W-:Y:S01]  /*b530*/  FFMA.FTZ R34, R28, R32, -R35 ;  /* 0x000000201c227223 */ /* 0x000fe20000010823 */
[----:B------:R-:W-:Y:S01]  /*b540*/  IMAD.U32 R31, R58, 0x10000, RZ ;  /* 0x000100003a1f7824 */ /* 0x000fe200078e00ff */
[----:B------:R-:W-:Y:S01]  /*b550*/  LOP3.LUT R4, R4, 0xffff0000, RZ, 0xc0, !PT ;  /* 0xffff000004047812 */ /* 0x000fe200078ec0ff */
[----:B------:R-:W-:Y:S01]  /*b560*/  FFMA.FTZ R62, R30, R62, -R29 ;  /* 0x0000003e1e3e7223 */ /* 0x000fe2000001081d */
[----:B------:R-:W-:Y:S01]  /*b570*/  LOP3.LUT R5, R5, 0xffff0000, RZ, 0xc0, !PT ;  /* 0xffff000005057812 */ /* 0x000fe200078ec0ff */
[C---:B------:R-:W-:Y:S01]  /*b580*/  IMAD.U32 R29, R61.reuse, 0x10000, RZ ;  /* 0x000100003d1d7824 */ /* 0x040fe200078e00ff */
[----:B------:R-:W-:Y:S01]  /*b590*/  LOP3.LUT R58, R58, 0xffff0000, RZ, 0xc0, !PT ;  /* 0xffff00003a3a7812 */ /* 0x000fe200078ec0ff */
[----:B------:R-:W-:Y:S01]  /*b5a0*/  FFMA.FTZ R39, R30, R60, R33 ;  /* 0x0000003c1e277223 */ /* 0x000fe20000010021 */
[----:B------:R-:W-:Y:S01]  /*b5b0*/  LOP3.LUT R28, R61, 0xffff0000, RZ, 0xc0, !PT ;  /* 0xffff00003d1c7812 */ /* 0x000fe200078ec0ff */
[C---:B------:R-:W-:Y:S01]  /*b5c0*/  FMUL.FTZ R33, R4.reuse, R31 ;  /* 0x0000001f04217220 */ /* 0x040fe20000410000 */
[----:B------:R-:W-:Y:S01]  /*b5d0*/  FMUL.FTZ R30, R4, R29 ;  /* 0x0000001d041e7220 */ /* 0x000fe20000410000 */
[----:B------:R-:W-:-:S02]  /*b5e0*/  FMUL.FTZ R32, R5, R58 ;  /* 0x0000003a05207220 */ /* 0x000fc40000410000 */
[-C--:B------:R-:W-:Y:S01]  /*b5f0*/  FMUL.FTZ R35, R5, R28.reuse ;  /* 0x0000001c05237220 */ /* 0x080fe20000410000 */
[C---:B------:R-:W-:Y:S01]  /*b600*/  FFMA.FTZ R4, R6.reuse, R29, -R33 ;  /* 0x0000001d06047223 */ /* 0x040fe20000010821 */
[----:B------:R-:W-:Y:S01]  /*b610*/  FFMA.FTZ R31, R6, R31, R30 ;  /* 0x0000001f061f7223 */ /* 0x000fe2000001001e */
[C---:B------:R-:W-:Y:S01]  /*b620*/  FFMA.FTZ R5, R7.reuse, R28, -R32 ;  /* 0x0000001c07057223 */ /* 0x040fe20000010820 */
[----:B------:R-:W-:Y:S01]  /*b630*/  FFMA.FTZ R58, R7, R58, R35 ;  /* 0x0000003a073a7223 */ /* 0x000fe20000010023 */
[----:B------:R-:W-:Y:S02]  /*b640*/  F2FP.BF16.F32.PACK_AB R6, R37, R34 ;  /* 0x000000222506723e */ /* 0x000fe400000010ff */
[----:B------:R-:W-:Y:S02]  /*b650*/  F2FP.BF16.F32.PACK_AB R7, R39, R62 ;  /* 0x0000003e2707723e */ /* 0x000fe400000010ff */
[----:B------:R-:W-:Y:S02]  /*b660*/  F2FP.BF16.F32.PACK_AB R4, R31, R4 ;  /* 0x000000041f04723e */ /* 0x000fe400000010ff */
[----:B------:R-:W-:-:S05]  /*b670*/  F2FP.BF16.F32.PACK_AB R5, R58, R5 ;  /* 0x000000053a05723e */ /* 0x000fca00000010ff */
[----:B------:R0:W-:Y:S02]  /*b680*/  STS.128 [R205+0x2000], R4 ;  /* 0x00200004cd007388 */ /* 0x0001e40000000c00 */
.L_x_1827:
[----:B------:R-:W-:Y:S05]  /*b690*/  BSYNC B2 ;  /* 0x0000000000027941 */ /* 0x000fea0003800000 */
.L_x_1826:
        /* <DEDUP_REMOVED lines=47> */
.L_x_1825:
[----:B------:R-:W-:Y:S05]  /*b990*/  BSYNC B1 ;  /* 0x0000000000017941 */ /* 0x000fea0003800000 */
.L_x_1824:
[----:B------:R-:W-:-:S13]  /*b9a0*/  ISETP.GE.AND P0, PT, R215, R0, PT ;  /* 0x00000000d700720c */ /* 0x000fda0003f06270 */
[----:B------:R-:W-:Y:S05]  /*b9b0*/  @P0 BRA `(.L_x_1828) ;  /* 0x0000002c007c0947 */ /* 0x000fea0003800000 */
[----:B0123--:R-:W0:Y:S01]  /*b9c0*/  LDC R5, c[0x0][0x3f4] ;  /* 0x0000fd00ff057b82 */ /* 0x00fe220000000800 */
        /* <DEDUP_REMOVED lines=18> */
[C---:B------:R-:W-:Y:S01]  /*baf0*/  IMAD.U32 R20, R7.reuse, 0x10000, RZ ;  /* 0x0001000007147824 */ /* 0x040fe200078e00ff */
[----:B------:R-:W-:Y:S01]  /*bb00*/  LOP3.LUT R7, R7, 0xffff0000, RZ, 0xc0, !PT ;  /* 0xffff000007077812 */ /* 0x000fe200078ec0ff */
[----:B------:R-:W-:-:S02]  /*bb10*/  IMAD.U32 R12, R6, 0x10000, RZ ;  /* 0x00010000060c7824 */ /* 0x000fc400078e00ff */
[CC--:B------:R-:W-:Y:S01]  /*bb20*/  FMUL.FTZ R25, R13.reuse, R24.reuse ;  /* 0x000000180d197220 */ /* 0x0c0fe20000410000 */
[----:B------:R-:W-:Y:S01]  /*bb30*/  FMUL.FTZ R13, R13, R21 ;  /* 0x000000150d0d7220 */ /* 0x000fe20000410000 */
[C---:B------:R-:W-:Y:S01]  /*bb40*/  FMUL.FTZ R29, R7.reuse, R63 ;  /* 0x0000003f071d7220 */ /* 0x040fe20000410000 */
[----:B------:R-:W-:Y:S02]  /*bb50*/  IMAD.U32 R0, R4, 0x10000, RZ ;  /* 0x0001000004007824 */ /* 0x000fe400078e00ff */
[C---:B------:R-:W-:Y:S01]  /*bb60*/  FFMA.FTZ R26, R12.reuse, R21, -R25 ;  /* 0x000000150c1a7223 */ /* 0x040fe20000010819 */
[----:B------:R-:W-:Y:S01]  /*bb70*/  FFMA.FTZ R27, R12, R24, R13 ;  /* 0x000000180c1b7223 */ /* 0x000fe2000001000d */
[-C--:B------:R-:W-:Y:S01]  /*bb80*/  FMUL.FTZ R21, R7, R65.reuse ;  /* 0x0000004107157220 */ /* 0x080fe20000410000 */
[----:B------:R-:W-:Y:S01]  /*bb90*/  IMAD.U32 R6, R5, 0x10000, RZ ;  /* 0x0001000005067824 */ /* 0x000fe200078e00ff */
        /* <DEDUP_REMOVED lines=9> */
[----:B------:R-:W-:Y:S01]  /*bc30*/  FMUL.FTZ R12, R4, R7 ;  /* 0x00000007040c7220 */ /* 0x000fe20000410000 */
        /* <DEDUP_REMOVED lines=11> */
.L_x_1830:
[----:B------:R-:W-:Y:S05]  /*bcf0*/  BSYNC B1 ;  /* 0x0000000000017941 */ /* 0x000fea0003800000 */
.L_x_1829:
        /* <DEDUP_REMOVED lines=13> */
[----:B------:R-:W-:Y:S01]  /*bdd0*/  PRMT R15, R15, 0x5410, R0 ;  /* 0x000054100f0f7816 */ /* 0x000fe20000000000 */
[C---:B0-----:R-:W-:Y:S01]  /*bde0*/  IMAD.U32 R8, R6.reuse, 0x10000, RZ ;  /* 0x0001000006087824 */ /* 0x041fe200078e00ff */
[----:B------:R-:W-:Y:S01]  /*bdf0*/  LOP3.LUT R6, R6, 0xffff0000, RZ, 0xc0, !PT ;  /* 0xffff000006067812 */ /* 0x000fe200078ec0ff */
[C---:B------:R-:W-:Y:S01]  /*be00*/  IMAD.U32 R9, R7.reuse, 0x10000, RZ ;  /* 0x0001000007097824 */ /* 0x040fe200078e00ff */
[----:B------:R-:W-:Y:S01]  /*be10*/  LOP3.LUT R7, R7, 0xffff0000, RZ, 0xc0, !PT ;  /* 0xffff000007077812 */ /* 0x000fe200078ec0ff */
[C---:B------:R-:W-:Y:S01]  /*be20*/  IMAD.U32 R0, R4.reuse, 0x10000, RZ ;  /* 0x0001000004007824 */ /* 0x040fe200078e00ff */
[----:B------:R-:W-:Y:S01]  /*be30*/  LOP3.LUT R3, R4, 0xffff0000, RZ, 0xc0, !PT ;  /* 0xffff000004037812 */ /* 0x000fe200078ec0ff */
[C---:B------:R-:W-:Y:S01]  /*be40*/  FMUL.FTZ R21, R6.reuse, R13 ;  /* 0x0000000d06157220 */ /* 0x040fe20000410000 */
[----:B------:R-:W-:Y:S01]  /*be50*/  FMUL.FTZ R6, R6, R11 ;  /* 0x0000000b06067220 */ /* 0x000fe20000410000 */
[----:B------:R-:W-:Y:S01]  /*be60*/  FMUL.FTZ R24, R7, R14 ;  /* 0x0000000e07187220 */ /* 0x000fe20000410000 */
[----:B------:R-:W-:-:S02]  /*be70*/  IMAD.U32 R4, R5, 0x10000, RZ ;  /* 0x0001000005047824 */ /* 0x000fc400078e00ff */
[C---:B------:R-:W-:Y:S01]  /*be80*/  FFMA.FTZ R21, R8.reuse, R11, -R21 ;  /* 0x0000000b08157223 */ /* 0x040fe20000010815 */
[----:B------:R-:W-:Y:S01]  /*be90*/  FFMA.FTZ R20, R8, R13, R6 ;  /* 0x0000000d08147223 */ /* 0x000fe20000010006 */
[-C--:B------:R-:W-:Y:S01]  /*bea0*/  FMUL.FTZ R8, R7, R10.reuse ;  /* 0x0000000a07087220 */ /* 0x080fe20000410000 */
[C---:B------:R-:W-:Y:S01]  /*beb0*/  IMAD.U32 R7, R12.reuse, 0x10000, RZ ;  /* 0x000100000c077824 */ /* 0x040fe200078e00ff */
        /* <DEDUP_REMOVED lines=18> */
[----:B------:R0:W-:Y:S01]  /*bfe0*/  STS.128 [R205+0x7000], R4 ;  /* 0x00700004cd007388 */ /* 0x0001e20000000c00 */
[----:B------:R-:W-:Y:S05]  /*bff0*/  BRA `(.L_x_1828) ;  /* 0x0000002400ec7947 */ /* 0x000fea0003800000 */
.L_x_1801:
[----:B------:R-:W3:Y:S01]  /*c000*/  LDC R0, c[0x0][0x448] ;  /* 0x00011200ff007b82 */ /* 0x000ee20000000800 */
[----:B------:R-:W-:Y:S01]  /*c010*/  ULDC.64 UR4, c[0x0][0x3f8] ;  /* 0x0000fe0000047ab9 */ /* 0x000fe20000000a00 */
[----:B------:R-:W-:Y:S01]  /*c020*/  ULDC.64 UR6, c[0x0][0x408] ;  /* 0x0001020000067ab9 */ /* 0x000fe20000000a00 */
        /* <DEDUP_REMOVED lines=11> */
[C---:B------:R-:W-:Y:S01]  /*c0e0*/  IMAD R5, R3.reuse, UR5, R6 ;  /* 0x0000000503057c24 */ /* 0x040fe2000f8e0206 */
        /* <DEDUP_REMOVED lines=12> */
[----:B------:R-:W3:Y:S01]  /*c1b0*/  LDC R58, c[0x0][0x3f4] ;  /* 0x0000fd00ff3a7b82 */ /* 0x000ee20000000800 */
[----:B------:R-:W4:Y:S01]  /*c1c0*/  SHFL.IDX PT, R4, R10, RZ, 0x181f ;  /* 0x00181fff0a047589 */ /* 0x000f2200000e0000 */
[----:B------:R-:W-:-:S03]  /*c1d0*/  IMAD R0, R189, R0, RZ ;  /* 0x00000000bd007224 */ /* 0x000fc600078e02ff */
[----:B------:R-:W5:Y:S04]  /*c1e0*/  SHFL.IDX PT, R3, R43, RZ, 0x181f ;  /* 0x00181fff2b037589 */ /* 0x000f6800000e0000 */
[----:B------:R-:W0:Y:S04]  /*c1f0*/  SHFL.IDX PT, R14, R44, RZ, 0x181f ;  /* 0x00181fff2c0e7589 */ /* 0x000e2800000e0000 */
[----:B------:R-:W1:Y:S01]  /*c200*/  SHFL.IDX PT, R5, R45, RZ, 0x181f ;  /* 0x00181fff2d057589 */ /* 0x000e6200000e0000 */
[----:B---3--:R-:W-:-:S04]  /*c210*/  ISETP.GE.AND P0, PT, R16, R58, PT ;  /* 0x0000003a1000720c */ /* 0x008fc80003f06270 */
[----:B------:R-:W-:-:S13]  /*c220*/  ISETP.GE.OR P1, PT, R59, R0, P0 ;  /* 0x000000003b00720c */ /* 0x000fda0000726670 */
[C---:B------:R-:W-:Y:S01]  /*c230*/  @!P1 IMAD.SHL.U32 R7, R16.reuse, 0x2, RZ ;  /* 0x0000000210079824 */ /* 0x040fe200078e00ff */
[----:B------:R-:W-:-:S04]  /*c240*/  @!P1 SHF.L.U64.HI R6, R16, 0x1, R17 ;  /* 0x0000000110069819 */ /* 0x000fc80000010211 */
[----:B----4-:R-:W-:-:S05]  /*c250*/  @!P1 IADD3 R4, P2, R4, R7, RZ ;  /* 0x0000000704049210 */ /* 0x010fca0007f5e0ff */
[----:B-----5:R-:W-:Y:S02]  /*c260*/  @!P1 IMAD.X R3, R3, 0x1, R6, P2 ;  /* 0x0000000103039824 */ /* 0x020fe400010e0606 */
[----:B------:R-:W-:Y:S02]  /*c270*/  @!P1 IMAD.MOV.U32 R24, RZ, RZ, R4 ;  /* 0x000000ffff189224 */ /* 0x000fe400078e0004 */
[----:B------:R-:W-:-:S06]  /*c280*/  @!P1 IMAD.MOV.U32 R25, RZ, RZ, R3 ;  /* 0x000000ffff199224 */ /* 0x000fcc00078e0003 */
[----:B------:R-:W3:Y:S01]  /*c290*/  @!P1 LD.E.128 R24, desc[UR54][R24.64] ;  /* 0x0000003618189980 */ /* 0x000ee2000c101d00 */
[----:B0-----:R-:W-:-:S05]  /*c2a0*/  @!P1 IADD3 R14, P2, R14, R7, RZ ;  /* 0x000000070e0e9210 */ /* 0x001fca0007f5e0ff */
[----:B-1----:R-:W-:Y:S02]  /*c2b0*/  @!P1 IMAD.X R5, R5, 0x1, R6, P2 ;  /* 0x0000000105059824 */ /* 0x002fe400010e0606 */
[----:B------:R-:W-:-:S06]  /*c2c0*/  @!P1 IMAD.MOV.U32 R4, RZ, RZ, R14 ;  /* 0x000000ffff049224 */ /* 0x000fcc00078e000e */
[----:B------:R-:W4:Y:S01]  /*c2d0*/  @!P1 LD.E.128 R4, desc[UR54][R4.64] ;  /* 0x0000003604049980 */ /* 0x000f22000c101d00 */
[----:B------:R-:W-:Y:S02]  /*c2e0*/  CS2R R50, SRZ ;  /* 0x0000000000327805 */ /* 0x000fe4000001ff00 */
[----:B------:R-:W-:Y:S02]  /*c2f0*/  CS2R R52, SRZ ;  /* 0x0000000000347805 */ /* 0x000fe4000001ff00 */
[----:B------:R-:W-:Y:S01]  /*c300*/  CS2R R20, SRZ ;  /* 0x0000000000147805 */ /* 0x000fe2000001ff00 */
[----:B------:R0:W1:Y:S01]  /*c310*/  SHFL.IDX PT, R9, R45, 0x1, 0x181f ;  /* 0x00381f002d097f89 */ /* 0x00006200000e0000 */
[----:B------:R-:W-:-:S03]  /*c320*/  CS2R R36, SRZ ;  /* 0x0000000000247805 */ /* 0x000fc6000001ff00 */
[----:B------:R0:W0:Y:S01]  /*c330*/  SHFL.IDX PT, R14, R44, 0x1, 0x181f ;  /* 0x00381f002c0e7f89 */ /* 0x00002200000e0000 */
[----:B---3--:R-:W-:Y:S01]  /*c340*/  @!P1 IMAD.MOV.U32 R50, RZ, RZ, R24 ;  /* 0x000000ffff329224 */ /* 0x008fe200078e0018 */
[----:B------:R-:W-:Y:S01]  /*c350*/  @!P1 MOV R52, R26 ;  /* 0x0000001a00349202 */ /* 0x000fe20000000f00 */
[----:B------:R-:W-:Y:S01]  /*c360*/  @!P1 IMAD.MOV.U32 R51, RZ, RZ, R25 ;  /* 0x000000ffff339224 */ /* 0x000fe200078e0019 */
[----:B------:R-:W-:Y:S01]  /*c370*/  CS2R R24, SRZ ;  /* 0x0000000000187805 */ /* 0x000fe2000001ff00 */
[----:B------:R-:W-:Y:S02]  /*c380*/  IMAD.MOV.U32 R3, RZ, RZ, R50 ;  /* 0x000000ffff037224 */ /* 0x000fe400078e0032 */
[----:B------:R-:W-:Y:S02]  /*c390*/  IMAD.MOV.U32 R8, RZ, RZ, R51 ;  /* 0x000000ffff087224 */ /* 0x000fe400078e0033 */
[----:B------:R-:W-:Y:S01]  /*c3a0*/  @!P1 IMAD.MOV.U32 R53, RZ, RZ, R27 ;  /* 0x000000ffff359224 */ /* 0x000fe200078e001b */
[----:B------:R-:W-:Y:S01]  /*c3b0*/  PRMT R76, R3, 0x7610, R76 ;  /* 0x00007610034c7816 */ /* 0x000fe2000000004c */
[----:B------:R-:W-:Y:S01]  /*c3c0*/  IMAD.MOV.U32 R11, RZ, RZ, R52 ;  /* 0x000000ffff0b7224 */ /* 0x000fe200078e0034 */
[----:B------:R-:W-:Y:S01]  /*c3d0*/  PRMT R77, R8, 0x7610, R77 ;  /* 0x00007610084d7816 */ /* 0x000fe2000000004d */
[----:B------:R3:W0:Y:S01]  /*c3e0*/  SHFL.IDX PT, R3, R43, 0x1, 0x181f ;  /* 0x00381f002b037f89 */ /* 0x00062200000e0000 */
[----:B------:R-:W-:-:S02]  /*c3f0*/  IMAD.MOV.U32 R12, RZ, RZ, R53 ;  /* 0x000000ffff0c7224 */ /* 0x000fc400078e0035 */
[----:B----4-:R-:W-:Y:S01]  /*c400*/  @!P1 IMAD.MOV.U32 R20, RZ, RZ, R4 ;  /* 0x000000ffff149224 */ /* 0x010fe200078e0004 */
[----:B------:R3:W4:Y:S01]  /*c410*/  SHFL.IDX PT, R8, R10, 0x1, 0x181f ;  /* 0x00381f000a087f89 */ /* 0x00072200000e0000 */
[----:B------:R-:W-:Y:S01]  /*c420*/  @!P1 IMAD.MOV.U32 R21, RZ, RZ, R5 ;  /* 0x000000ffff159224 */ /* 0x000fe200078e0005 */
[----:B------:R-:W-:Y:S01]  /*c430*/  PRMT R46, R11, 0x7610, R46 ;  /* 0x000076100b2e7816 */ /* 0x000fe2000000002e */
[----:B------:R-:W-:Y:S01]  /*c440*/  @!P1 IMAD.MOV.U32 R36, RZ, RZ, R6 ;  /* 0x000000ffff249224 */ /* 0x000fe200078e0006 */
[----:B------:R-:W-:Y:S01]  /*c450*/  PRMT R47, R12, 0x7610, R47 ;  /* 0x000076100c2f7816 */ /* 0x000fe2000000002f */
[----:B------:R-:W-:Y:S02]  /*c460*/  @!P1 IMAD.MOV.U32 R37, RZ, RZ, R7 ;  /* 0x000000ffff259224 */ /* 0x000fe400078e0007 */
[----:B------:R-:W-:Y:S02]  /*c470*/  IMAD.MOV.U32 R4, RZ, RZ, R20 ;  /* 0x000000ffff047224 */ /* 0x000fe400078e0014 */
[----:B------:R-:W-:-:S02]  /*c480*/  IMAD.MOV.U32 R5, RZ, RZ, R21 ;  /* 0x000000ffff057224 */ /* 0x000fc400078e0015 */
[----:B------:R-:W-:Y:S01]  /*c490*/  IMAD.MOV.U32 R6, RZ, RZ, R36 ;  /* 0x000000ffff067224 */ /* 0x000fe200078e0024 */
[----:B------:R-:W-:Y:S01]  /*c4a0*/  PRMT R78, R4, 0x7610, R78 ;  /* 0x00007610044e7816 */ /* 0x000fe2000000004e */
[----:B------:R-:W-:Y:S01]  /*c4b0*/  IMAD.MOV.U32 R7, RZ, RZ, R37 ;  /* 0x000000ffff077224 */ /* 0x000fe200078e0025 */
[----:B------:R-:W-:Y:S02]  /*c4c0*/  PRMT R79, R5, 0x7610, R79 ;  /* 0x00007610054f7816 */ /* 0x000fe4000000004f */
[----:B------:R-:W-:Y:S02]  /*c4d0*/  PRMT R80, R6, 0x7610, R80 ;  /* 0x0000761006507816 */ /* 0x000fe40000000050 */
[----:B-1-3--:R-:W-:-:S07]  /*c4e0*/  PRMT R86, R7, 0x7610, R86 ;  /* 0x0000761007567816 */ /* 0x00afce0000000056 */
.L_x_2175:
[----:B------:R-:W-:Y:S01]  /*c4f0*/  VIADD R5, R59, 0x20 ;  /* 0x000000203b057836 */ /* 0x000fe20000000000 */
[----:B------:R-:W-:Y:S01]  /*c500*/  BSSY B1, `(.L_x_1832) ;  /* 0x0000012000017945 */ /* 0x000fe20003800000 */
[----:B------:R-:W-:Y:S02]  /*c510*/  CS2R R26, SRZ ;  /* 0x00000000001a7805 */ /* 0x000fe4000001ff00 */
[----:B------:R-:W-:Y:S02]  /*c520*/  CS2R R6, SRZ ;  /* 0x0000000000067805 */ /* 0x000fe4000001ff00 */
[----:B------:R-:W-:Y:S02]  /*c530*/  ISETP.GE.AND P1, PT, R5, R0, PT ;  /* 0x000000000500720c */ /* 0x000fe40003f26270 */
[----:B------:R-:W-:-:S11]  /*c540*/  CS2R R4, SRZ ;  /* 0x0000000000047805 */ /* 0x000fd6000001ff00 */
[----:B------:R-:W-:Y:S05]  /*c550*/  @P1 BRA `(.L_x_1833) ;  /* 0x0000000000301947 */ /* 0x000fea0003800000 */
[----:B------:R-:W-:Y:S02]  /*c560*/  CS2R R26, SRZ ;  /* 0x00000000001a7805 */ /* 0x000fe4000001ff00 */
[----:B------:R-:W-:Y:S02]  /*c570*/  CS2R R4, SRZ ;  /* 0x0000000000047805 */ /* 0x000fe4000001ff00 */
[----:B------:R-:W-:Y:S01]  /*c580*/  CS2R R6, SRZ ;  /* 0x0000000000067805 */ /* 0x000fe2000001ff00 */
[----:B------:R-:W-:Y:S06]  /*c590*/  @P0 BRA `(.L_x_1833) ;  /* 0x0000000000200947 */ /* 0x000fec0003800000 */
[C---:B------:R-:W-:Y:S01]  /*c5a0*/  IMAD.SHL.U32 R15, R16.reuse, 0x2, RZ ;  /* 0x00000002100f7824 */ /* 0x040fe200078e00ff */
[----:B------:R-:W-:-:S04]  /*c5b0*/  SHF.L.U64.HI R6, R16, 0x1, R17 ;  /* 0x0000000110067819 */ /* 0x000fc80000010211 */
[-C--:B----4-:R-:W-:Y:S02]  /*c5c0*/  IADD3 R4, P1, R8, R15.reuse, RZ ;  /* 0x0000000f08047210 */ /* 0x090fe40007f3e0ff */
[----:B0-----:R-:W-:-:S03]  /*c5d0*/  IADD3 R14, P2, R14, R15, RZ ;  /* 0x0000000f0e0e7210 */ /* 0x001fc60007f5e0ff */
[--C-:B------:R-:W-:Y:S02]  /*c5e0*/  IMAD.X R5, R3, 0x1, R6.reuse, P1 ;  /* 0x0000000103057824 */ /* 0x100fe400008e0606 */
[----:B------:R-:W-:-:S04]  /*c5f0*/  IMAD.X R15, R9, 0x1, R6, P2 ;  /* 0x00000001090f7824 */ /* 0x000fc800010e0606 */
[----:B------:R-:W5:Y:S04]  /*c600*/  LD.E.128 R4, desc[UR54][R4.64] ;  /* 0x0000003604047980 */ /* 0x000f68000c101d00 */
[----:B------:R1:W5:Y:S02]  /*c610*/  LD.E.128 R24, desc[UR54][R14.64] ;  /* 0x000000360e187980 */ /* 0x000364000c101d00 */
.L_x_1833:
[----:B------:R-:W-:Y:S05]  /*c620*/  BSYNC B1 ;  /* 0x0000000000017941 */ /* 0x000fea0003800000 */
.L_x_1832:
[----:B0----5:R-:W-:Y:S01]  /*c630*/  IMAD.MOV.U32 R3, RZ, RZ, R24 ;  /* 0x000000ffff037224 */ /* 0x021fe200078e0018 */
[----:B------:R-:W-:Y:S01]  /*c640*/  UMOV UR4, 0xffffffff ;  /* 0xffffffff00047882 */ /* 0x000fe20000000000 */
[----:B----4-:R-:W-:Y:S02]  /*c650*/  IMAD.MOV.U32 R8, RZ, RZ, R25 ;  /* 0x000000ffff087224 */ /* 0x010fe400078e0019 */
        /* <DEDUP_REMOVED lines=15> */
[----:B------:R-:W0:Y:S01]  /*c750*/  SHFL.IDX PT, R8, R10, 0x2, 0x181f ;  /* 0x00581f000a087f89 */ /* 0x000e2200000e0000 */
[----:B------:R-:W-:-:S03]  /*c760*/  VIADD R9, R59, 0x40 ;  /* 0x000000403b097836 */ /* 0x000fc60000000000 */
[----:B------:R-:W3:Y:S02]  /*c770*/  SHFL.IDX PT, R3, R43, 0x2, 0x181f ;  /* 0x00581f002b037f89 */ /* 0x000ee400000e0000 */
[----:B------:R-:W-:Y:S02]  /*c780*/  ISETP.GE.OR P1, PT, R9, R0, P0 ;  /* 0x000000000900720c */ /* 0x000fe40000726670 */
[----:B-1----:R-:W1:Y:S04]  /*c790*/  SHFL.IDX PT, R14, R44, 0x2, 0x181f ;  /* 0x00581f002c0e7f89 */ /* 0x002e6800000e0000 */
[----:B------:R-:W4:Y:S07]  /*c7a0*/  SHFL.IDX PT, R9, R45, 0x2, 0x181f ;  /* 0x00581f002d097f89 */ /* 0x000f2e00000e0000 */
[C---:B------:R-:W-:Y:S01]  /*c7b0*/  @!P1 IMAD.SHL.U32 R29, R16.reuse, 0x2, RZ ;  /* 0x00000002101d9824 */ /* 0x040fe200078e00ff */
[----:B------:R-:W-:-:S04]  /*c7c0*/  @!P1 SHF.L.U64.HI R28, R16, 0x1, R17 ;  /* 0x00000001101c9819 */ /* 0x000fc80000010211 */
[----:B0-----:R-:W-:-:S05]  /*c7d0*/  @!P1 IADD3 R8, P2, R8, R29, RZ ;  /* 0x0000001d08089210 */ /* 0x001fca0007f5e0ff */
[----:B---3--:R-:W-:Y:S02]  /*c7e0*/  @!P1 IMAD.X R3, R3, 0x1, R28, P2 ;  /* 0x0000000103039824 */ /* 0x008fe400010e061c */
[----:B------:R-:W-:Y:S02]  /*c7f0*/  @!P1 IMAD.MOV.U32 R32, RZ, RZ, R8 ;  /* 0x000000ffff209224 */ /* 0x000fe400078e0008 */
[----:B------:R-:W-:-:S06]  /*c800*/  @!P1 IMAD.MOV.U32 R33, RZ, RZ, R3 ;  /* 0x000000ffff219224 */ /* 0x000fcc00078e0003 */
[----:B------:R-:W3:Y:S01]  /*c810*/  @!P1 LD.E.128 R32, desc[UR54][R32.64] ;  /* 0x0000003620209980 */ /* 0x000ee2000c101d00 */
[----:B-1----:R-:W-:-:S05]  /*c820*/  @!P1 IADD3 R14, P2, R14, R29, RZ ;  /* 0x0000001d0e0e9210 */ /* 0x002fca0007f5e0ff */
[----:B----4-:R-:W-:-:S04]  /*c830*/  @!P1 IMAD.X R9, R9, 0x1, R28, P2 ;  /* 0x0000000109099824 */ /* 0x010fc800010e061c */
[----:B------:R-:W-:-:S05]  /*c840*/  @!P1 IMAD.MOV.U32 R15, RZ, RZ, R9 ;  /* 0x000000ffff0f9224 */ /* 0x000fca00078e0009 */
[----:B------:R-:W4:Y:S01]  /*c850*/  @!P1 LD.E.128 R28, desc[UR54][R14.64] ;  /* 0x000000360e1c9980 */ /* 0x000f22000c101d00 */
[----:B------:R-:W-:Y:S02]  /*c860*/  CS2R R54, SRZ ;  /* 0x0000000000367805 */ /* 0x000fe4000001ff00 */
[----:B------:R-:W-:Y:S02]  /*c870*/  CS2R R56, SRZ ;  /* 0x0000000000387805 */ /* 0x000fe4000001ff00 */
[----:B------:R-:W-:Y:S02]  /*c880*/  CS2R R38, SRZ ;  /* 0x0000000000267805 */ /* 0x000fe4000001ff00 */
[----:B------:R-:W-:Y:S01]  /*c890*/  CS2R R40, SRZ ;  /* 0x0000000000287805 */ /* 0x000fe2000001ff00 */
[----:B---3--:R-:W-:Y:S02]  /*c8a0*/  @!P1 IMAD.MOV.U32 R54, RZ, RZ, R32 ;  /* 0x000000ffff369224 */ /* 0x008fe400078e0020 */
[----:B------:R-:W-:Y:S01]  /*c8b0*/  @!P1 IMAD.MOV.U32 R55, RZ, RZ, R33 ;  /* 0x000000ffff379224 */ /* 0x000fe200078e0021 */
[----:B------:R0:W1:Y:S01]  /*c8c0*/  SHFL.IDX PT, R32, R10, 0x3, 0x181f ;  /* 0x00781f000a207f89 */ /* 0x00006200000e0000 */
[----:B------:R-:W-:-:S02]  /*c8d0*/  IMAD.MOV.U32 R3, RZ, RZ, R54 ;  /* 0x000000ffff037224 */ /* 0x000fc400078e0036 */
[----:B------:R-:W-:Y:S01]  /*c8e0*/  @!P1 IMAD.MOV.U32 R56, RZ, RZ, R34 ;  /* 0x000000ffff389224 */ /* 0x000fe200078e0022 */
[----:B------:R3:W1:Y:S01]  /*c8f0*/  SHFL.IDX PT, R33, R45, 0x3, 0x181f ;  /* 0x00781f002d217f89 */ /* 0x00066200000e0000 */
[----:B------:R-:W-:Y:S01]  /*c900*/  IMAD.MOV.U32 R8, RZ, RZ, R55 ;  /* 0x000000ffff087224 */ /* 0x000fe200078e0037 */
[----:B------:R-:W-:Y:S01]  /*c910*/  PRMT R68, R3, 0x7610, R68 ;  /* 0x0000761003447816 */ /* 0x000fe20000000044 */
[----:B------:R-:W-:Y:S01]  /*c920*/  @!P1 IMAD.MOV.U32 R57, RZ, RZ, R35 ;  /* 0x000000ffff399224 */ /* 0x000fe200078e0023 */
[----:B------:R3:W1:Y:S02]  /*c930*/  SHFL.IDX PT, R3, R43, 0x3, 0x181f ;  /* 0x00781f002b037f89 */ /* 0x00066400000e0000 */
[----:B------:R-:W-:Y:S01]  /*c940*/  PRMT R69, R8, 0x7610, R69 ;  /* 0x0000761008457816 */ /* 0x000fe20000000045 */
[----:B------:R-:W-:Y:S01]  /*c950*/  IMAD.MOV.U32 R8, RZ, RZ, R56 ;  /* 0x000000ffff087224 */ /* 0x000fe200078e0038 */
[----:B------:R3:W1:Y:S01]  /*c960*/  SHFL.IDX PT, R34, R44, 0x3, 0x181f ;  /* 0x00781f002c227f89 */ /* 0x00066200000e0000 */
[----:B------:R-:W-:Y:S01]  /*c970*/  IMAD.MOV.U32 R9, RZ, RZ, R57 ;  /* 0x000000ffff097224 */ /* 0x000fe200078e0039 */
[----:B----4-:R-:W-:Y:S01]  /*c980*/  @!P1 MOV R41, R31 ;  /* 0x0000001f00299202 */ /* 0x010fe20000000f00 */
[----:B------:R-:W-:Y:S01]  /*c990*/  @!P1 IMAD.MOV.U32 R38, RZ, RZ, R28 ;  /* 0x000000ffff269224 */ /* 0x000fe200078e001c */
[----:B------:R-:W-:Y:S01]  /*c9a0*/  PRMT R48, R8, 0x7610, R48 ;  /* 0x0000761008307816 */ /* 0x000fe20000000030 */
[----:B------:R-:W-:Y:S01]  /*c9b0*/  @!P1 IMAD.MOV.U32 R39, RZ, RZ, R29 ;  /* 0x000000ffff279224 */ /* 0x000fe200078e001d */
[----:B------:R-:W-:Y:S01]  /*c9c0*/  PRMT R49, R9, 0x7610, R49 ;  /* 0x0000761009317816 */ /* 0x000fe20000000031 */
[----:B------:R-:W-:-:S02]  /*c9d0*/  @!P1 IMAD.MOV.U32 R40, RZ, RZ, R30 ;  /* 0x000000ffff289224 */ /* 0x000fc400078e001e */
[----:B------:R-:W-:Y:S02]  /*c9e0*/  IMAD.MOV.U32 R8, RZ, RZ, R38 ;  /* 0x000000ffff087224 */ /* 0x000fe400078e0026 */
[----:B------:R-:W-:Y:S02]  /*c9f0*/  IMAD.MOV.U32 R9, RZ, RZ, R39 ;  /* 0x000000ffff097224 */ /* 0x000fe400078e0027 */
[----:B0-----:R-:W-:Y:S01]  /*ca00*/  IMAD.MOV.U32 R10, RZ, RZ, R40 ;  /* 0x000000ffff0a7224 */ /* 0x001fe200078e0028 */
[----:B------:R-:W-:Y:S01]  /*ca10*/  PRMT R72, R8, 0x7610, R72 ;  /* 0x0000761008487816 */ /* 0x000fe20000000048 */
[----:B------:R-:W-:Y:S01]  /*ca20*/  IMAD.MOV.U32 R11, RZ, RZ, R41 ;  /* 0x000000ffff0b7224 */ /* 0x000fe200078e0029 */
[----:B------:R-:W-:Y:S02]  /*ca30*/  PRMT R73, R9, 0x7610, R73 ;  /* 0x0000761009497816 */ /* 0x000fe40000000049 */
[----:B------:R-:W-:Y:S02]  /*ca40*/  CS2R R8, SRZ ;  /* 0x0000000000087805 */ /* 0x000fe4000001ff00 */
[----:B------:R-:W-:-:S02]  /*ca50*/  PRMT R74, R10, 0x7610, R74 ;  /* 0x000076100a4a7816 */ /* 0x000fc4000000004a */
[----:B---3--:R-:W-:-:S07]  /*ca60*/  PRMT R75, R11, 0x7610, R75 ;  /* 0x000076100b4b7816 */ /* 0x008fce000000004b */
.L_x_2185:
[----:B------:R-:W-:Y:S01]  /*ca70*/  VIADD R59, R59, 0x60 ;  /* 0x000000603b3b7836 */ /* 0x000fe20000000000 */
[----:B------:R-:W-:Y:S01]  /*ca80*/  BSSY B1, `(.L_x_1835) ;  /* 0x0000012000017945 */ /* 0x000fe20003800000 */
[----:B------:R-:W-:Y:S02]  /*ca90*/  CS2R R10, SRZ ;  /* 0x00000000000a7805 */ /* 0x000fe4000001ff00 */
[----:B--2---:R-:W-:Y:S02]  /*caa0*/  CS2R R12, SRZ ;  /* 0x00000000000c7805 */ /* 0x004fe4000001ff00 */
[----:B------:R-:W-:Y:S02]  /*cab0*/  CS2R R14, SRZ ;  /* 0x00000000000e7805 */ /* 0x000fe4000001ff00 */
[----:B------:R-:W-:-:S13]  /*cac0*/  ISETP.GE.AND P1, PT, R59, R0, PT ;  /* 0x000000003b00720c */ /* 0x000fda0003f26270 */
[----:B------:R-:W-:Y:S05]  /*cad0*/  @P1 BRA `(.L_x_1836) ;  /* 0x0000000000301947 */ /* 0x000fea0003800000 */
[----:B------:R-:W-:Y:S02]  /*cae0*/  CS2R R10, SRZ ;  /* 0x00000000000a7805 */ /* 0x000fe4000001ff00 */
[----:B------:R-:W-:Y:S02]  /*caf0*/  CS2R R12, SRZ ;  /* 0x00000000000c7805 */ /* 0x000fe4000001ff00 */
[----:B------:R-:W-:Y:S01]  /*cb00*/  CS2R R14, SRZ ;  /* 0x00000000000e7805 */ /* 0x000fe2000001ff00 */
[----:B------:R-:W-:Y:S06]  /*cb10*/  @P0 BRA `(.L_x_1836) ;  /* 0x0000000000200947 */ /* 0x000fec0003800000 */
[C---:B------:R-:W-:Y:S01]  /*cb20*/  IMAD.SHL.U32 R9, R16.reuse, 0x2, RZ ;  /* 0x0000000210097824 */ /* 0x040fe200078e00ff */
[----:B------:R-:W-:-:S04]  /*cb30*/  SHF.L.U64.HI R10, R16, 0x1, R17 ;  /* 0x00000001100a7819 */ /* 0x000fc80000010211 */
[-C--:B-1----:R-:W-:Y:S02]  /*cb40*/  IADD3 R12, P1, R32, R9.reuse, RZ ;  /* 0x00000009200c7210 */ /* 0x082fe40007f3e0ff */
[----:B------:R-:W-:-:S03]  /*cb50*/  IADD3 R8, P2, R34, R9, RZ ;  /* 0x0000000922087210 */ /* 0x000fc60007f5e0ff */
[--C-:B------:R-:W-:Y:S02]  /*cb60*/  IMAD.X R13, R3, 0x1, R10.reuse, P1 ;  /* 0x00000001030d7824 */ /* 0x100fe400008e060a */
[----:B------:R-:W-:-:S04]  /*cb70*/  IMAD.X R9, R33, 0x1, R10, P2 ;  /* 0x0000000121097824 */ /* 0x000fc800010e060a */
[----:B------:R-:W5:Y:S04]  /*cb80*/  LD.E.128 R12, desc[UR54][R12.64] ;  /* 0x000000360c0c7980 */ /* 0x000f68000c101d00 */
[----:B------:R-:W5:Y:S02]  /*cb90*/  LD.E.128 R8, desc[UR54][R8.64] ;  /* 0x0000003608087980 */ /* 0x000f64000c101d00 */
.L_x_1836:
[----:B------:R-:W-:Y:S05]  /*cba0*/  BSYNC B1 ;  /* 0x0000000000017941 */ /* 0x000fea0003800000 */
.L_x_1835:
[----:B------:R-:W-:Y:S01]  /*cbb0*/  ULEA.HI UR4, UR37, UR37, URZ, 0x1 ;  /* 0x0000002525047291 */ /* 0x000fe2000f8f083f */
[----:B------:R-:W-:Y:S01]  /*cbc0*/  VIADDMNMX R0, R0, -R193, 0x80, PT ;  /* 0x0000008000007446 */ /* 0x000fe200038009c1 */
[----:B-1---5:R-:W-:Y:S01]  /*cbd0*/  IMAD.MOV.U32 R3, RZ, RZ, R8 ;  /* 0x000000ffff037224 */ /* 0x022fe200078e0008 */
[----:B------:R-:W-:Y:S01]  /*cbe0*/  BSSY B1, `(.L_x_1837) ;  /* 0x0000018000017945 */ /* 0x000fe20003800000 */
[----:B------:R-:W-:Y:S01]  /*cbf0*/  ULOP3.LUT UR4, UR4, 0xfffffffe, URZ, 0xc0, !UPT ;  /* 0xfffffffe04047892 */ /* 0x000fe2000f8ec03f */
[----:B------:R-:W-:Y:S01]  /*cc00*/  IMAD.MOV.U32 R28, RZ, RZ, R9 ;  /* 0x000000ffff1c7224 */ /* 0x000fe200078e0009 */
[-C--:B------:R-:W-:Y:S01]  /*cc10*/  ISETP.GE.OR P3, PT, R188, R0.reuse, P0 ;  /* 0x00000000bc00720c */ /* 0x080fe20000766670 */
[----:B------:R-:W-:Y:S01]  /*cc20*/  IMAD.MOV.U32 R30, RZ, RZ, R13 ;  /* 0x000000ffff1e7224 */ /* 0x000fe200078e000d */
[----:B------:R-:W-:Y:S01]  /*cc30*/  UIADD3 UR4, UR37, -UR4, URZ ;  /* 0x8000000425047290 */ /* 0x000fe2000fffe03f */
[-C--:B------:R-:W-:Y:S02]  /*cc40*/  ISETP.GE.OR P2, PT, R217, R0.reuse, P0 ;  /* 0x00000000d900720c */ /* 0x080fe40000746670 */
[----:B------:R-:W-:-:S02]  /*cc50*/  ISETP.GE.OR P1, PT, R216, R0, P0 ;  /* 0x00000000d800720c */ /* 0x000fc40000726670 */
[----:B------:R-:W-:Y:S01]  /*cc60*/  ISETP.GE.OR P0, PT, R215, R0, P0 ;  /* 0x00000000d700720c */ /* 0x000fe20000706670 */
[----:B------:R-:W-:Y:S01]  /*cc70*/  IMAD.U32 R29, RZ, RZ, UR4 ;  /* 0x00000004ff1d7e24 */ /* 0x000fe2000f8e00ff */
[----:B------:R-:W-:Y:S01]  /*cc80*/  PRMT R43, R3, 0x7610, R43 ;  /* 0x00007610032b7816 */ /* 0x000fe2000000002b */
[----:B------:R-:W-:Y:S01]  /*cc90*/  IMAD.MOV.U32 R0, RZ, RZ, R10 ;  /* 0x000000ffff007224 */ /* 0x000fe200078e000a */
[----:B------:R-:W-:Y:S01]  /*cca0*/  PRMT R44, R28, 0x7610, R44 ;  /* 0x000076101c2c7816 */ /* 0x000fe2000000002c */
[----:B------:R-:W-:Y:S01]  /*ccb0*/  IMAD.MOV.U32 R3, RZ, RZ, R11 ;  /* 0x000000ffff037224 */ /* 0x000fe200078e000b */
[----:B------:R-:W-:Y:S01]  /*ccc0*/  SHF.L.U32 R29, R29, 0x1f, RZ ;  /* 0x0000001f1d1d7819 */ /* 0x000fe200000006ff */
[----:B------:R-:W-:Y:S01]  /*ccd0*/  IMAD.MOV.U32 R28, RZ, RZ, R12 ;  /* 0x000000ffff1c7224 */ /* 0x000fe200078e000c */
[----:B------:R-:W-:Y:S01]  /*cce0*/  PRMT R45, R0, 0x7610, R45 ;  /* 0x00007610002d7816 */ /* 0x000fe2000000002d */
[----:B------:R-:W-:Y:S01]  /*ccf0*/  IMAD.MOV.U32 R0, RZ, RZ, R14 ;  /* 0x000000ffff007224 */ /* 0x000fe200078e000e */
[----:B------:R-:W0:Y:S01]  /*cd00*/  SYNCS.PHASECHK.TRANS64.TRYWAIT P4, [R18+URZ+0x28800], R29 ;  /* 0x0288001d120075a7 */ /* 0x000e22000808017f */
[----:B------:R-:W-:Y:S01]  /*cd10*/  PRMT R59, R3, 0x7610, R59 ;  /* 0x00007610033b7816 */ /* 0x000fe2000000003b */
[----:B------:R-:W-:Y:S01]  /*cd20*/  IMAD.MOV.U32 R3, RZ, RZ, R15 ;  /* 0x000000ffff037224 */ /* 0x000fe200078e000f */
[----:B------:R-:W-:-:S02]  /*cd30*/  PRMT R70, R28, 0x7610, R70 ;  /* 0x000076101c467816 */ /* 0x000fc40000000046 */
[----:B------:R-:W-:Y:S01]  /*cd40*/  PRMT R71, R30, 0x7610, R71 ;  /* 0x000076101e477816 */ /* 0x000fe20000000047 */
[----:B0-----:R-:W-:Y:S06]  /*cd50*/  @!P4 BRA `(.L_x_1838) ;  /* 0x000001b800a4c947 */ /* 0x001fec0003800000 */
.L_x_2186:
[----:B------:R-:W-:Y:S05]  /*cd60*/  BSYNC B1 ;  /* 0x0000000000017941 */ /* 0x000fea0003800000 */
.L_x_1837:
[----:B------:R-:W-:Y:S04]  /*cd70*/  BSSY B1, `(.L_x_1839) ;  /* 0x0000069000017945 */ /* 0x000fe80003800000 */
[----:B------:R-:W-:Y:S05]  /*cd80*/  @P3 BRA `(.L_x_1840) ;  /* 0x00000004009c3947 */ /* 0x000fea0003800000 */
[----:B------:R-:W-:Y:S02]  /*cd90*/  LEA.HI R28, R58, R207, RZ, 0x1d ;  /* 0x000000cf3a1c7211 */ /* 0x000fe400078fe8ff */
[--C-:B------:R-:W-:Y:S02]  /*cda0*/  SHF.R.U64 R87, R50, 0x10, R51.reuse ;  /* 0x0000001032577819 */ /* 0x100fe40000001233 */
[----:B------:R-:W-:Y:S01]  /*cdb0*/  SHF.R.S32.HI R31, RZ, 0x1f, R28 ;  /* 0x0000001fff1f7819 */ /* 0x000fe2000001141c */
[----:B0-----:R-:W-:Y:S01]  /*cdc0*/  IMAD.SHL.U32 R29, R28, 0x8, RZ ;  /* 0x000000081c1d7824 */ /* 0x001fe200078e00ff */
[----:B------:R-:W-:Y:S02]  /*cdd0*/  SHF.R.U32.HI R50, RZ, 0x10, R51 ;  /* 0x00000010ff327819 */ /* 0x000fe40000011633 */
[----:B------:R-:W-:Y:S02]  /*cde0*/  LEA.HI R31, R31, R28, RZ, 0x3 ;  /* 0x0000001c1f1f7211 */ /* 0x000fe400078f18ff */
[----:B------:R-:W-:-:S02]  /*cdf0*/  LOP3.LUT R29, R29, 0x38, RZ, 0xc0, !PT ;  /* 0x000000381d1d7812 */ /* 0x000fc400078ec0ff */
[----:B------:R-:W-:Y:S01]  /*ce00*/  SHF.R.U64 R51, R20, 0x10, R21 ;  /* 0x0000001014337819 */ /* 0x000fe20000001215 */
[----:B------:R-:W-:Y:S01]  /*ce10*/  IMAD.SHL.U32 R31, R31, 0x400, RZ ;  /* 0x000004001f1f7824 */ /* 0x000fe200078e00ff */
[----:B------:R-:W-:Y:S02]  /*ce20*/  LOP3.LUT R28, R29, 0x1c0, R222, 0xf8, !PT ;  /* 0x000001c01d1c7812 */ /* 0x000fe400078ef8de */
[----:B------:R-:W-:Y:S02]  /*ce30*/  SHF.R.U64 R83, R52, 0x10, R53 ;  /* 0x0000001034537819 */ /* 0x000fe40000001235 */
[----:B------:R-:W-:Y:S02]  /*ce40*/  LOP3.LUT R28, R28, R203, RZ, 0x3c, !PT ;  /* 0x000000cb1c1c7212 */ /* 0x000fe400078e3cff */
[----:B------:R-:W-:Y:S02]  /*ce50*/  LOP3.LUT R31, R31, 0x7fffe000, RZ, 0xc0, !PT ;  /* 0x7fffe0001f1f7812 */ /* 0x000fe400078ec0ff */
[----:B------:R-:W-:-:S02]  /*ce60*/  SHF.R.U32.HI R20, RZ, 0x10, R21 ;  /* 0x00000010ff147819 */ /* 0x000fc40000011615 */
[----:B------:R-:W-:Y:S02]  /*ce70*/  IADD3 R33, R28, R31, R204 ;  /* 0x0000001f1c217210 */ /* 0x000fe40007ffe0cc */
[----:B------:R-:W0:Y:S01]  /*ce80*/  LDS.128 R28, [R205] ;  /* 0x00000000cd1c7984 */ /* 0x000e220000000c00 */
[----:B------:R-:W-:Y:S02]  /*ce90*/  PRMT R78, R78, 0x5410, R51 ;  /* 0x000054104e4e7816 */ /* 0x000fe40000000033 */
[----:B------:R-:W-:Y:S01]  /*cea0*/  IMAD R81, R33, 0x2, R18 ;  /* 0x0000000221517824 */ /* 0x000fe200078e0212 */
[----:B------:R-:W-:Y:S02]  /*ceb0*/  PRMT R52, R46, 0x5410, R83 ;  /* 0x000054102e347816 */ /* 0x000fe40000000053 */
[----:B------:R-:W-:Y:S02]  /*cec0*/  PRMT R76, R76, 0x5410, R87 ;  /* 0x000054104c4c7816 */ /* 0x000fe40000000057 */
[----:B------:R-:W1:Y:S01]  /*ced0*/  LDS.128 R32, [R81+0x10400] ;  /* 0x0104000051207984 */ /* 0x000e620000000c00 */
[----:B------:R-:W-:Y:S01]  /*cee0*/  PRMT R83, R79, 0x5410, R20 ;  /* 0x000054104f537816 */ /* 0x000fe20000000014 */
[----:B------:R-:W-:Y:S01]  /*cef0*/  IMAD.U32 R79, R78, 0x10000, RZ ;  /* 0x000100004e4f7824 */ /* 0x000fe200078e00ff */
[----:B------:R-:W-:Y:S01]  /*cf00*/  SHF.R.U32.HI R82, RZ, 0x10, R53 ;  /* 0x00000010ff527819 */ /* 0x000fe20000011635 */
[----:B------:R-:W-:Y:S01]  /*cf10*/  IMAD.U32 R53, R76, 0x10000, RZ ;  /* 0x000100004c357824 */ /* 0x000fe200078e00ff */
[----:B------:R-:W-:-:S02]  /*cf20*/  SHF.R.U64 R21, R36, 0x10, R37 ;  /* 0x0000001024157819 */ /* 0x000fc40000001225 */
[----:B------:R-:W-:Y:S02]  /*cf30*/  SHF.R.U32.HI R85, RZ, 0x10, R37 ;  /* 0x00000010ff557819 */ /* 0x000fe40000011625 */
[----:B------:R-:W-:Y:S02]  /*cf40*/  PRMT R77, R77, 0x5410, R50 ;  /* 0x000054104d4d7816 */ /* 0x000fe40000000032 */
[----:B------:R-:W-:Y:S02]  /*cf50*/  PRMT R82, R47, 0x5410, R82 ;  /* 0x000054102f527816 */ /* 0x000fe40000000052 */
[----:B------:R-:W-:Y:S01]  /*cf60*/  PRMT R84, R80, 0x5410, R21 ;  /* 0x0000541050547816 */ /* 0x000fe20000000015 */
[----:B------:R-:W-:Y:S01]  /*cf70*/  IMAD.U32 R80, R83, 0x10000, RZ ;  /* 0x0001000053507824 */ /* 0x000fe200078e00ff */
[----:B------:R-:W-:Y:S02]  /*cf80*/  PRMT R85, R86, 0x5410, R85 ;  /* 0x0000541056557816 */ /* 0x000fe40000000055 */
[----:B------:R-:W-:-:S02]  /*cf90*/  LOP3.LUT R78, R78, 0xffff0000, RZ, 0xc0, !PT ;  /* 0xffff00004e4e7812 */ /* 0x000fc400078ec0ff */
[----:B------:R-:W-:Y:S01]  /*cfa0*/  LOP3.LUT R76, R76, 0xffff0000, RZ, 0xc0, !PT ;  /* 0xffff00004c4c7812 */ /* 0x000fe200078ec0ff */
[----:B------:R-:W-:Y:S01]  /*cfb0*/  IMAD.U32 R86, R85, 0x10000, RZ ;  /* 0x0001000055567824 */ /* 0x000fe200078e00ff */
        /* <DEDUP_REMOVED lines=13> */
[C---:B------:R-:W-:Y:S01]  /*d090*/  FMUL.FTZ R87, R46.reuse, R79 ;  /* 0x0000004f2e577220 */ /* 0x040fe20000410000 */
[-C--:B------:R-:W-:Y:S01]  /*d0a0*/  FMUL.FTZ R91, R46, R53.reuse ;  /* 0x000000352e5b7220 */ /* 0x080fe20000410000 */
[C---:B------:R-:W-:Y:S01]  /*d0b0*/  IMAD.U32 R46, R77.reuse, 0x10000, RZ ;  /* 0x000100004d2e7824 */ /* 0x040fe200078e00ff */
[----:B------:R-:W-:Y:S01]  /*d0c0*/  LOP3.LUT R77, R77, 0xffff0000, RZ, 0xc0, !PT ;  /* 0xffff00004d4d7812 */ /* 0x000fe200078ec0ff */
[----:B------:R-:W-:Y:S01]  /*d0d0*/  FFMA.FTZ R87, R20, R53, -R87 ;  /* 0x0000003514577223 */ /* 0x000fe20000010857 */
[----:B------:R-:W-:Y:S01]  /*d0e0*/  FMUL.FTZ R53, R47, R80 ;  /* 0x000000502f357220 */ /* 0x000fe20000410000 */
[----:B------:R-:W-:-:S02]  /*d0f0*/  IMAD.U32 R51, R35, 0x10000, RZ ;  /* 0x0001000023337824 */ /* 0x000fc400078e00ff */
[----:B------:R-:W-:Y:S01]  /*d100*/  FFMA.FTZ R91, R20, R79, R91 ;  /* 0x0000004f145b7223 */ /* 0x000fe2000001005b */
[----:B------:R-:W-:Y:S02]  /*d110*/  IMAD.U32 R20, R82, 0x10000, RZ ;  /* 0x0001000052147824 */ /* 0x000fe400078e00ff */
[-C--:B------:R-:W-:Y:S01]  /*d120*/  FMUL.FTZ R47, R47, R46.reuse ;  /* 0x0000002e2f2f7220 */ /* 0x080fe20000410000 */
[C---:B------:R-:W-:Y:S01]  /*d130*/  FFMA.FTZ R53, R36.reuse, R46, -R53 ;  /* 0x0000002e24357223 */ /* 0x040fe20000010835 */
[C---:B------:R-:W-:Y:S01]  /*d140*/  FMUL.FTZ R46, R51.reuse, R86 ;  /* 0x00000056332e7220 */ /* 0x040fe20000410000 */
[----:B------:R-:W-:Y:S01]  /*d150*/  FMUL.FTZ R79, R51, R20 ;  /* 0x00000014334f7220 */ /* 0x000fe20000410000 */
[----:B------:R-:W-:Y:S01]  /*d160*/  FFMA.FTZ R47, R36, R80, R47 ;  /* 0x00000050242f7223 */ /* 0x000fe2000001002f */
[C---:B------:R-:W-:Y:S01]  /*d170*/  FMUL.FTZ R36, R32.reuse, R76 ;  /* 0x0000004c20247220 */ /* 0x040fe20000410000 */
[----:B------:R-:W-:Y:S01]  /*d180*/  FFMA.FTZ R51, R37, R20, -R46 ;  /* 0x0000001425337223 */ /* 0x000fe2000001082e */
[----:B------:R-:W-:Y:S01]  /*d190*/  FMUL.FTZ R20, R32, R78 ;  /* 0x0000004e20147220 */ /* 0x000fe20000410000 */
[----:B------:R-:W-:-:S02]  /*d1a0*/  IMAD.U32 R50, R34, 0x10000, RZ ;  /* 0x0001000022327824 */ /* 0x000fc400078e00ff */
[C---:B------:R-:W-:Y:S01]  /*d1b0*/  FFMA.FTZ R36, R21.reuse, R78, R36 ;  /* 0x0000004e15247223 */ /* 0x040fe20000010024 */
[----:B------:R-:W-:Y:S02]  /*d1c0*/  IMAD.U32 R32, R84, 0x10000, RZ ;  /* 0x0001000054207824 */ /* 0x000fe400078e00ff */
[----:B------:R-:W-:Y:S01]  /*d1d0*/  FFMA.FTZ R76, R21, R76, -R20 ;  /* 0x0000004c154c7223 */ /* 0x000fe20000010814 */
[----:B------:R-:W-:Y:S02]  /*d1e0*/  IMAD.U32 R20, R52, 0x10000, RZ ;  /* 0x0001000034147824 */ /* 0x000fe400078e00ff */
[----:B------:R-:W-:Y:S01]  /*d1f0*/  FFMA.FTZ R79, R37, R86, R79 ;  /* 0x00000056254f7223 */ /* 0x000fe2000001004f */
[----:B------:R-:W-:Y:S01]  /*d200*/  FMUL.FTZ R78, R50, R32 ;  /* 0x00000020324e7220 */ /* 0x000fe20000410000 */
[C---:B------:R-:W-:Y:S01]  /*d210*/  FMUL.FTZ R37, R33.reuse, R83 ;  /* 0x0000005321257220 */ /* 0x040fe20000410000 */
[-C--:B------:R-:W-:Y:S01]  /*d220*/  FMUL.FTZ R80, R33, R77.reuse ;  /* 0x0000004d21507220 */ /* 0x080fe20000410000 */
[----:B------:R-:W-:Y:S01]  /*d230*/  LOP3.LUT R34, R34, 0xffff0000, RZ, 0xc0, !PT ;  /* 0xffff000022227812 */ /* 0x000fe200078ec0ff */
[-C--:B------:R-:W-:Y:S01]  /*d240*/  FMUL.FTZ R50, R50, R20.reuse ;  /* 0x0000001432327220 */ /* 0x080fe20000410000 */
[----:B------:R-:W-:Y:S01]  /*d250*/  FFMA.FTZ R78, R29, R20, -R78 ;  /* 0x000000141d4e7223 */ /* 0x000fe2000001084e */
[----:B------:R-:W-:Y:S01]  /*d260*/  LOP3.LUT R33, R84, 0xffff0000, RZ, 0xc0, !PT ;  /* 0xffff000054217812 */ /* 0x000fe200078ec0ff */
[----:B------:R-:W-:Y:S01]  /*d270*/  FFMA.FTZ R46, R28, R77, -R37 ;  /* 0x0000004d1c2e7223 */ /* 0x000fe20000010825 */
[----:B------:R-:W-:Y:S01]  /*d280*/  LOP3.LUT R35, R35, 0xffff0000, RZ, 0xc0, !PT ;  /* 0xffff000023237812 */ /* 0x000fe200078ec0ff */
[----:B------:R-:W-:Y:S01]  /*d290*/  FFMA.FTZ R50, R29, R32, R50 ;  /* 0x000000201d327223 */ /* 0x000fe20000010032 */
[----:B------:R-:W-:Y:S01]  /*d2a0*/  LOP3.LUT R21, R52, 0xffff0000, RZ, 0xc0, !PT ;  /* 0xffff000034157812 */ /* 0x000fe200078ec0ff */
[----:B------:R-:W-:Y:S01]  /*d2b0*/  FFMA.FTZ R80, R28, R83, R80 ;  /* 0x000000531c507223 */ /* 0x000fe20000010050 */
[----:B------:R-:W-:Y:S01]  /*d2c0*/  LOP3.LUT R20, R85, 0xffff0000, RZ, 0xc0, !PT ;  /* 0xffff000055147812 */ /* 0x000fe200078ec0ff */
[----:B------:R-:W-:Y:S01]  /*d2d0*/  FMUL.FTZ R29, R34, R33 ;  /* 0x00000021221d7220 */ /* 0x000fe20000410000 */
[----:B------:R-:W-:Y:S01]  /*d2e0*/  LOP3.LUT R82, R82, 0xffff0000, RZ, 0xc0, !PT ;  /* 0xffff000052527812 */ /* 0x000fe200078ec0ff */
[----:B------:R-:W-:Y:S01]  /*d2f0*/  FMUL.FTZ R34, R34, R21 ;  /* 0x0000001522227220 */ /* 0x000fe20000410000 */
[----:B------:R-:W-:Y:S01]  /*d300*/  F2FP.BF16.F32.PACK_AB R32, R36, R91 ;  /* 0x0000005b2420723e */ /* 0x000fe200000010ff */
[C---:B------:R-:W-:Y:S01]  /*d310*/  FMUL.FTZ R28, R35.reuse, R20 ;  /* 0x00000014231c7220 */ /* 0x040fe20000410000 */
[C---:B------:R-:W-:Y:S01]  /*d320*/  FFMA.FTZ R21, R30.reuse, R21, -R29 ;  /* 0x000000151e157223 */ /* 0x040fe2000001081d */
[-C--:B------:R-:W-:Y:S01]  /*d330*/  FMUL.FTZ R37, R35, R82.reuse ;  /* 0x0000005223257220 */ /* 0x080fe20000410000 */
[----:B------:R-:W-:Y:S01]  /*d340*/  FFMA.FTZ R35, R30, R33, R34 ;  /* 0x000000211e237223 */ /* 0x000fe20000010022 */
[C---:B------:R-:W-:Y:S01]  /*d350*/  FFMA.FTZ R82, R31.reuse, R82, -R28 ;  /* 0x000000521f527223 */ /* 0x040fe2000001081c */
[----:B------:R-:W-:Y:S01]  /*d360*/  F2FP.BF16.F32.PACK_AB R28, R76, R87 ;  /* 0x000000574c1c723e */ /* 0x000fe200000010ff */
[----:B------:R-:W-:Y:S01]  /*d370*/  FFMA.FTZ R20, R31, R20, R37 ;  /* 0x000000141f147223 */ /* 0x000fe20000010025 */
[----:B------:R-:W-:-:S02]  /*d380*/  F2FP.BF16.F32.PACK_AB R29, R46, R53 ;  /* 0x000000352e1d723e */ /* 0x000fc400000010ff */
[----:B------:R-:W-:Y:S02]  /*d390*/  F2FP.BF16.F32.PACK_AB R30, R21, R78 ;  /* 0x0000004e151e723e */ /* 0x000fe400000010ff */
[----:B------:R-:W-:Y:S02]  /*d3a0*/  F2FP.BF16.F32.PACK_AB R34, R35, R50 ;  /* 0x000000322322723e */ /* 0x000fe400000010ff */
[----:B------:R-:W-:Y:S02]  /*d3b0*/  F2FP.BF16.F32.PACK_AB R31, R82, R51 ;  /* 0x00000033521f723e */ /* 0x000fe400000010ff */
[----:B------:R-:W-:Y:S02]  /*d3c0*/  F2FP.BF16.F32.PACK_AB R33, R80, R47 ;  /* 0x0000002f5021723e */ /* 0x000fe400000010ff */
[----:B------:R-:W-:Y:S01]  /*d3d0*/  F2FP.BF16.F32.PACK_AB R35, R20, R79 ;  /* 0x0000004f1423723e */ /* 0x000fe200000010ff */
[----:B------:R1:W-:Y:S04]  /*d3e0*/  STS.128 [R205], R28 ;  /* 0x0000001ccd007388 */ /* 0x0003e80000000c00 */
[----:B------:R1:W-:Y:S02]  /*d3f0*/  STS.128 [R81+0x10400], R32 ;  /* 0x0104002051007388 */ /* 0x0003e40000000c00 */
.L_x_1840:
[----:B------:R-:W-:Y:S05]  /*d400*/  BSYNC B1 ;  /* 0x0000000000017941 */ /* 0x000fea0003800000 */
.L_x_1839:
[----:B------:R-:W-:Y:S04]  /*d410*/  BSSY B1, `(.L_x_1841) ;  /* 0x0000068000017945 */ /* 0x000fe80003800000 */
[----:B------:R-:W-:Y:S05]  /*d420*/  @P2 BRA `(.L_x_1842) ;  /* 0x0000000400982947 */ /* 0x000fea0003800000 */
[----:B------:R-:W-:Y:S02]  /*d430*/  LEA.HI R20, R58, R207, RZ, 0x1d ;  /* 0x000000cf3a147211 */ /* 0x000fe400078fe8ff */
[--C-:B------:R-:W-:Y:S02]  /*d440*/  SHF.R.U64 R37, R6, 0x10, R7.reuse ;  /* 0x0000001006257819 */ /* 0x100fe40000001207 */
[----:B------:R-:W-:Y:S01]  /*d450*/  SHF.R.S32.HI R21, RZ, 0x1f, R20 ;  /* 0x0000001fff157819 */ /* 0x000fe20000011414 */
[----:B-1----:R-:W-:Y:S01]  /*d460*/  IMAD.SHL.U32 R28, R20, 0x8, RZ ;  /* 0x00000008141c7824 */ /* 0x002fe200078e00ff */
[----:B------:R-:W-:Y:S02]  /*d470*/  SHF.R.U32.HI R6, RZ, 0x10, R7 ;  /* 0x00000010ff067819 */ /* 0x000fe40000011607 */
[----:B------:R-:W-:Y:S02]  /*d480*/  LEA.HI R21, R21, R20, RZ, 0x3 ;  /* 0x0000001415157211 */ /* 0x000fe400078f18ff */
[----:B------:R-:W-:-:S02]  /*d490*/  LOP3.LUT R20, R199, 0x38, R28, 0xf8, !PT ;  /* 0x00000038c7147812 */ /* 0x000fc400078ef81c */
[----:B------:R-:W-:Y:S01]  /*d4a0*/  SHF.R.U64 R7, R24, 0x10, R25 ;  /* 0x0000001018077819 */ /* 0x000fe20000001219 */
[----:B------:R-:W-:Y:S01]  /*d4b0*/  IMAD.SHL.U32 R28, R21, 0x400, RZ ;  /* 0x00000400151c7824 */ /* 0x000fe200078e00ff */
[----:B------:R-:W-:Y:S02]  /*d4c0*/  LOP3.LUT R21, R20, R225, RZ, 0x3c, !PT ;  /* 0x000000e114157212 */ /* 0x000fe400078e3cff */
[----:B------:R-:W-:Y:S02]  /*d4d0*/  SHF.R.U64 R47, R4, 0x10, R5 ;  /* 0x00000010042f7819 */ /* 0x000fe40000001205 */
[----:B------:R-:W-:Y:S02]  /*d4e0*/  LOP3.LUT R28, R28, 0x7fffe000, RZ, 0xc0, !PT ;  /* 0x7fffe0001c1c7812 */ /* 0x000fe400078ec0ff */
[----:B------:R-:W-:Y:S02]  /*d4f0*/  PRMT R60, R60, 0x5410, R7 ;  /* 0x000054103c3c7816 */ /* 0x000fe40000000007 */
[----:B------:R-:W-:-:S02]  /*d500*/  IADD3 R21, R21, R28, R202 ;  /* 0x0000001c15157210 */ /* 0x000fc40007ffe0ca */
[----:B0-----:R-:W0:Y:S01]  /*d510*/  LDS.128 R28, [R214] ;  /* 0x00000000d61c7984 */ /* 0x001e220000000c00 */
[----:B------:R-:W-:Y:S02]  /*d520*/  SHF.R.U32.HI R4, RZ, 0x10, R5 ;  /* 0x00000010ff047819 */ /* 0x000fe40000011605 */
[----:B------:R-:W-:Y:S01]  /*d530*/  IMAD R21, R21, 0x2, R18 ;  /* 0x0000000215157824 */ /* 0x000fe200078e0212 */
[----:B------:R-:W-:Y:S02]  /*d540*/  SHF.R.U32.HI R24, RZ, 0x10, R25 ;  /* 0x00000010ff187819 */ /* 0x000fe40000011619 */
[----:B------:R-:W-:Y:S02]  /*d550*/  SHF.R.U64 R5, R26, 0x10, R27 ;  /* 0x000000101a057819 */ /* 0x000fe4000000121b */
[----:B------:R-:W1:Y:S01]  /*d560*/  LDS.128 R32, [R21+0x10400] ;  /* 0x0104000015207984 */ /* 0x000e620000000c00 */
[----:B------:R-:W-:Y:S02]  /*d570*/  PRMT R64, R64, 0x5410, R47 ;  /* 0x0000541040407816 */ /* 0x000fe4000000002f */
[----:B------:R-:W-:Y:S01]  /*d580*/  PRMT R66, R66, 0x5410, R37 ;  /* 0x0000541042427816 */ /* 0x000fe20000000025 */
[----:B------:R-:W-:Y:S01]  /*d590*/  IMAD.U32 R37, R60, 0x10000, RZ ;  /* 0x000100003c257824 */ /* 0x000fe200078e00ff */
[----:B------:R-:W-:Y:S01]  /*d5a0*/  SHF.R.U32.HI R26, RZ, 0x10, R27 ;  /* 0x00000010ff1a7819 */ /* 0x000fe2000001161b */
[----:B------:R-:W-:Y:S01]  /*d5b0*/  IMAD.U32 R36, R64, 0x10000, RZ ;  /* 0x0001000040247824 */ /* 0x000fe200078e00ff */
[----:B------:R-:W-:-:S02]  /*d5c0*/  PRMT R65, R65, 0x5410, R4 ;  /* 0x0000541041417816 */ /* 0x000fc40000000004 */
[----:B------:R-:W-:Y:S02]  /*d5d0*/  PRMT R63, R63, 0x5410, R26 ;  /* 0x000054103f3f7816 */ /* 0x000fe4000000001a */
[----:B------:R-:W-:Y:S02]  /*d5e0*/  PRMT R61, R61, 0x5410, R24 ;  /* 0x000054103d3d7816 */ /* 0x000fe40000000018 */
[----:B------:R-:W-:Y:S02]  /*d5f0*/  PRMT R62, R62, 0x5410, R5 ;  /* 0x000054103e3e7816 */ /* 0x000fe40000000005 */
[----:B------:R-:W-:Y:S02]  /*d600*/  PRMT R67, R67, 0x5410, R6 ;  /* 0x0000541043437816 */ /* 0x000fe40000000006 */
[----:B------:R-:W-:Y:S02]  /*d610*/  LOP3.LUT R60, R60, 0xffff0000, RZ, 0xc0, !PT ;  /* 0xffff00003c3c7812 */ /* 0x000fe400078ec0ff */
[----:B------:R-:W-:Y:S01]  /*d620*/  LOP3.LUT R64, R64, 0xffff0000, RZ, 0xc0, !PT ;  /* 0xffff000040407812 */ /* 0x000fe200078ec0ff */
[C---:B0-----:R-:W-:Y:S01]  /*d630*/  IMAD.U32 R4, R28.reuse, 0x10000, RZ ;  /* 0x000100001c047824 */ /* 0x041fe200078e00ff */
[----:B------:R-:W-:Y:S01]  /*d640*/  LOP3.LUT R5, R28, 0xffff0000, RZ, 0xc0, !PT ;  /* 0xffff00001c057812 */ /* 0x000fe200078ec0ff */
[C---:B------:R-:W-:Y:S01]  /*d650*/  IMAD.U32 R7, R30.reuse, 0x10000, RZ ;  /* 0x000100001e077824 */ /* 0x040fe200078e00ff */
[----:B------:R-:W-:Y:S01]  /*d660*/  LOP3.LUT R20, R30, 0xffff0000, RZ, 0xc0, !PT ;  /* 0xffff00001e147812 */ /* 0x000fe200078ec0ff */
[C---:B------:R-:W-:Y:S01]  /*d670*/  IMAD.U32 R6, R29.reuse, 0x10000, RZ ;  /* 0x000100001d067824 */ /* 0x040fe200078e00ff */
[----:B------:R-:W-:-:S02]  /*d680*/  LOP3.LUT R28, R29, 0xffff0000, RZ, 0xc0, !PT ;  /* 0xffff00001d1c7812 */ /* 0x000fc400078ec0ff */
[----:B------:R-:W-:Y:S01]  /*d690*/  SHF.L.U32 R24, R31, 0x10, RZ ;  /* 0x000000101f187819 */ /* 0x000fe200000006ff */
[C---:B-1----:R-:W-:Y:S01]  /*d6a0*/  IMAD.U32 R25, R32.reuse, 0x10000, RZ ;  /* 0x0001000020197824 */ /* 0x042fe200078e00ff */
[----:B------:R-:W-:Y:S01]  /*d6b0*/  LOP3.LUT R26, R32, 0xffff0000, RZ, 0xc0, !PT ;  /* 0xffff0000201a7812 */ /* 0x000fe200078ec0ff */
[C---:B------:R-:W-:Y:S01]  /*d6c0*/  IMAD.U32 R27, R33.reuse, 0x10000, RZ ;  /* 0x00010000211b7824 */ /* 0x040fe200078e00ff */
[----:B------:R-:W-:Y:S01]  /*d6d0*/  LOP3.LUT R32, R33, 0xffff0000, RZ, 0xc0, !PT ;  /* 0xffff000021207812 */ /* 0x000fe200078ec0ff */
[C---:B------:R-:W-:Y:S01]  /*d6e0*/  FMUL.FTZ R47, R25.reuse, R37 ;  /* 0x00000025192f7220 */ /* 0x040fe20000410000 */
[-C--:B------:R-:W-:Y:S01]  /*d6f0*/  FMUL.FTZ R51, R25, R36.reuse ;  /* 0x0000002419337220 */ /* 0x080fe20000410000 */
[----:B------:R-:W-:Y:S01]  /*d700*/  LOP3.LUT R30, R31, 0xffff0000, RZ, 0xc0, !PT ;  /* 0xffff00001f1e7812 */ /* 0x000fe200078ec0ff */
[----:B------:R-:W-:Y:S02]  /*d710*/  IMAD.U32 R33, R35, 0x10000, RZ ;  /* 0x0001000023217824 */ /* 0x000fe400078e00ff */
[----:B------:R-:W-:Y:S01]  /*d720*/  FFMA.FTZ R47, R4, R36, -R47 ;  /* 0x00000024042f7223 */ /* 0x000fe2000001082f */
[----:B------:R-:W-:Y:S01]  /*d730*/  IMAD.U32 R36, R63, 0x10000, RZ ;  /* 0x000100003f247824 */ /* 0x000fe200078e00ff */
[C---:B------:R-:W-:Y:S01]  /*d740*/  LOP3.LUT R31, R34.reuse, 0xffff0000, RZ, 0xc0, !PT ;  /* 0xffff0000221f7812 */ /* 0x040fe200078ec0ff */
[----:B------:R-:W-:Y:S01]  /*d750*/  IMAD.U32 R29, R34, 0x10000, RZ ;  /* 0x00010000221d7824 */ /* 0x000fe200078e00ff */
[----:B------:R-:W-:Y:S01]  /*d760*/  LOP3.LUT R34, R35, 0xffff0000, RZ, 0xc0, !PT ;  /* 0xffff000023227812 */ /* 0x000fe200078ec0ff */
[----:B------:R-:W-:-:S02]  /*d770*/  IMAD.U32 R35, R61, 0x10000, RZ ;  /* 0x000100003d237824 */ /* 0x000fc400078e00ff */
[----:B------:R-:W-:Y:S01]  /*d780*/  FFMA.FTZ R51, R4, R37, R51 ;  /* 0x0000002504337223 */ /* 0x000fe20000010033 */
[----:B------:R-:W-:Y:S02]  /*d790*/  IMAD.U32 R25, R65, 0x10000, RZ ;  /* 0x0001000041197824 */ /* 0x000fe400078e00ff */
[----:B------:R-:W-:Y:S01]  /*d7a0*/  FMUL.FTZ R37, R33, R36 ;  /* 0x0000002421257220 */ /* 0x000fe20000410000 */
[----:B------:R-:W-:Y:S02]  /*d7b0*/  IMAD.U32 R4, R67, 0x10000, RZ ;  /* 0x0001000043047824 */ /* 0x000fe400078e00ff */
[C---:B------:R-:W-:Y:S01]  /*d7c0*/  FMUL.FTZ R53, R27.reuse, R35 ;  /* 0x000000231b357220 */ /* 0x040fe20000410000 */
[-C--:B------:R-:W-:Y:S01]  /*d7d0*/  FMUL.FTZ R27, R27, R25.reuse ;  /* 0x000000191b1b7220 */ /* 0x080fe20000410000 */
[----:B------:R-:W-:Y:S01]  /*d7e0*/  LOP3.LUT R61, R61, 0xffff0000, RZ, 0xc0, !PT ;  /* 0xffff00003d3d7812 */ /* 0x000fe200078ec0ff */
[-C--:B------:R-:W-:Y:S01]  /*d7f0*/  FMUL.FTZ R33, R33, R4.reuse ;  /* 0x0000000421217220 */ /* 0x080fe20000410000 */
[----:B------:R-:W-:Y:S01]  /*d800*/  FFMA.FTZ R37, R24, R4, -R37 ;  /* 0x0000000418257223 */ /* 0x000fe20000010825 */
[----:B------:R-:W-:Y:S01]  /*d810*/  FMUL.FTZ R4, R26, R60 ;  /* 0x0000003c1a047220 */ /* 0x000fe20000410000 */
[----:B------:R-:W-:Y:S01]  /*d820*/  LOP3.LUT R65, R65, 0xffff0000, RZ, 0xc0, !PT ;  /* 0xffff000041417812 */ /* 0x000fe200078ec0ff */
[C---:B------:R-:W-:Y:S01]  /*d830*/  FFMA.FTZ R53, R6.reuse, R25, -R53 ;  /* 0x0000001906357223 */ /* 0x040fe20000010835 */
[----:B------:R-:W-:Y:S01]  /*d840*/  FFMA.FTZ R25, R6, R35, R27 ;  /* 0x0000002306197223 */ /* 0x000fe2000001001b */
[-C--:B------:R-:W-:Y:S01]  /*d850*/  FMUL.FTZ R26, R26, R64.reuse ;  /* 0x000000401a1a7220 */ /* 0x080fe20000410000 */
[----:B------:R-:W-:Y:S01]  /*d860*/  FFMA.FTZ R64, R5, R64, -R4 ;  /* 0x0000004005407223 */ /* 0x000fe20000010804 */
[----:B------:R-:W-:-:S02]  /*d870*/  IMAD.U32 R6, R62, 0x10000, RZ ;  /* 0x000100003e067824 */ /* 0x000fc400078e00ff */
[----:B------:R-:W-:Y:S01]  /*d880*/  FMUL.FTZ R27, R32, R61 ;  /* 0x0000003d201b7220 */ /* 0x000fe20000410000 */
[----:B------:R-:W-:Y:S02]  /*d890*/  IMAD.U32 R4, R66, 0x10000, RZ ;  /* 0x0001000042047824 */ /* 0x000fe400078e00ff */
[-C--:B------:R-:W-:Y:S01]  /*d8a0*/  FMUL.FTZ R32, R32, R65.reuse ;  /* 0x0000004120207220 */ /* 0x080fe20000410000 */
[----:B------:R-:W-:Y:S01]  /*d8b0*/  LOP3.LUT R62, R62, 0xffff0000, RZ, 0xc0, !PT ;  /* 0xffff00003e3e7812 */ /* 0x000fe200078ec0ff */
[----:B------:R-:W-:Y:S01]  /*d8c0*/  FFMA.FTZ R33, R24, R36, R33 ;  /* 0x0000002418217223 */ /* 0x000fe20000010021 */
[----:B------:R-:W-:Y:S01]  /*d8d0*/  LOP3.LUT R66, R66, 0xffff0000, RZ, 0xc0, !PT ;  /* 0xffff000042427812 */ /* 0x000fe200078ec0ff */
[----:B------:R-:W-:Y:S01]  /*d8e0*/  FFMA.FTZ R24, R5, R60, R26 ;  /* 0x0000003c05187223 */ /* 0x000fe2000001001a */
[----:B------:R-:W-:Y:S01]  /*d8f0*/  LOP3.LUT R63, R63, 0xffff0000, RZ, 0xc0, !PT ;  /* 0xffff00003f3f7812 */ /* 0x000fe200078ec0ff */
[C---:B------:R-:W-:Y:S01]  /*d900*/  FFMA.FTZ R26, R28.reuse, R65, -R27 ;  /* 0x000000411c1a7223 */ /* 0x040fe2000001081b */
[----:B------:R-:W-:Y:S01]  /*d910*/  LOP3.LUT R67, R67, 0xffff0000, RZ, 0xc0, !PT ;  /* 0xffff000043437812 */ /* 0x000fe200078ec0ff */
[----:B------:R-:W-:Y:S01]  /*d920*/  FFMA.FTZ R32, R28, R61, R32 ;  /* 0x0000003d1c207223 */ /* 0x000fe20000010020 */
[C---:B------:R-:W-:Y:S01]  /*d930*/  FMUL.FTZ R36, R29.reuse, R6 ;  /* 0x000000061d247220 */ /* 0x040fe20000410000 */
[----:B------:R-:W-:Y:S01]  /*d940*/  FMUL.FTZ R28, R29, R4 ;  /* 0x000000041d1c7220 */ /* 0x000fe20000410000 */
        /* <DEDUP_REMOVED lines=20> */
.L_x_1842:
[----:B------:R-:W-:Y:S05]  /*da90*/  BSYNC B1 ;  /* 0x0000000000017941 */ /* 0x000fea0003800000 */
.L_x_1841:
[----:B------:R-:W-:Y:S04]  /*daa0*/  BSSY B1, `(.L_x_1843) ;  /* 0x0000068000017945 */ /* 0x000fe80003800000 */
[----:B------:R-:W-:Y:S05]  /*dab0*/  @P1 BRA `(.L_x_1844) ;  /* 0x0000000400981947 */ /* 0x000fea0003800000 */
[----:B--2---:R-:W-:Y:S02]  /*dac0*/  LEA.HI R4, R58, R207, RZ, 0x1d ;  /* 0x000000cf3a047211 */ /* 0x004fe400078fe8ff */
[----:B-1----:R-:W-:Y:S02]  /*dad0*/  SHF.R.U64 R31, R38, 0x10, R39 ;  /* 0x00000010261f7819 */ /* 0x002fe40000001227 */
[----:B------:R-:W-:Y:S01]  /*dae0*/  SHF.R.S32.HI R5, RZ, 0x1f, R4 ;  /* 0x0000001fff057819 */ /* 0x000fe20000011404 */
[----:B------:R-:W-:Y:S01]  /*daf0*/  IMAD.SHL.U32 R6, R4, 0x8, RZ ;  /* 0x0000000804067824 */ /* 0x000fe200078e00ff */
[----:B------:R-:W-:Y:S02]  /*db00*/  SHF.R.U64 R35, R54, 0x10, R55 ;  /* 0x0000001036237819 */ /* 0x000fe40000001237 */
[----:B------:R-:W-:Y:S02]  /*db10*/  LEA.HI R4, R5, R4, RZ, 0x3 ;  /* 0x0000000405047211 */ /* 0x000fe400078f18ff */
[----:B------:R-:W-:-:S02]  /*db20*/  LOP3.LUT R5, R197, 0x38, R6, 0xf8, !PT ;  /* 0x00000038c5057812 */ /* 0x000fc400078ef806 */
[----:B------:R-:W-:Y:S01]  /*db30*/  PRMT R72, R72, 0x5410, R31 ;  /* 0x0000541048487816 */ /* 0x000fe2000000001f */
[----:B------:R-:W-:Y:S01]  /*db40*/  IMAD.SHL.U32 R6, R4, 0x400, RZ ;  /* 0x0000040004067824 */ /* 0x000fe200078e00ff */
[----:B------:R-:W-:Y:S02]  /*db50*/  LOP3.LUT R4, R5, R224, RZ, 0x3c, !PT ;  /* 0x000000e005047212 */ /* 0x000fe400078e3cff */
[----:B------:R-:W-:Y:S01]  /*db60*/  SHF.R.U32.HI R38, RZ, 0x10, R39 ;  /* 0x00000010ff267819 */ /* 0x000fe20000011627 */
[----:B------:R-:W-:Y:S01]  /*db70*/  IMAD.U32 R36, R72, 0x10000, RZ ;  /* 0x0001000048247824 */ /* 0x000fe200078e00ff */
[----:B------:R-:W-:Y:S02]  /*db80*/  LOP3.LUT R6, R6, 0x7fffe000, RZ, 0xc0, !PT ;  /* 0x7fffe00006067812 */ /* 0x000fe400078ec0ff */
[----:B------:R-:W-:Y:S02]  /*db90*/  PRMT R68, R68, 0x5410, R35 ;  /* 0x0000541044447816 */ /* 0x000fe40000000023 */
[----:B------:R-:W-:-:S02]  /*dba0*/  IADD3 R21, R4, R6, R201 ;  /* 0x0000000604157210 */ /* 0x000fc40007ffe0c9 */
[----:B------:R-:W1:Y:S01]  /*dbb0*/  LDS.128 R4, [R213] ;  /* 0x00000000d5047984 */ /* 0x000e620000000c00 */
[----:B------:R-:W-:Y:S01]  /*dbc0*/  SHF.R.U32.HI R54, RZ, 0x10, R55 ;  /* 0x00000010ff367819 */ /* 0x000fe20000011637 */
[----:B------:R-:W-:Y:S01]  /*dbd0*/  IMAD.U32 R35, R68, 0x10000, RZ ;  /* 0x0001000044237824 */ /* 0x000fe200078e00ff */
[--C-:B0-----:R-:W-:Y:S01]  /*dbe0*/  SHF.R.U64 R29, R40, 0x10, R41.reuse ;  /* 0x00000010281d7819 */ /* 0x101fe20000001229 */
[----:B------:R-:W-:Y:S01]  /*dbf0*/  IMAD R21, R21, 0x2, R18 ;  /* 0x0000000215157824 */ /* 0x000fe200078e0212 */
[----:B------:R-:W-:Y:S02]  /*dc00*/  PRMT R73, R73, 0x5410, R38 ;  /* 0x0000541049497816 */ /* 0x000fe40000000026 */
[----:B------:R-:W-:Y:S02]  /*dc10*/  SHF.R.U32.HI R40, RZ, 0x10, R41 ;  /* 0x00000010ff287819 */ /* 0x000fe40000011629 */
[----:B------:R-:W0:Y:S01]  /*dc20*/  LDS.128 R24, [R21+0x10400] ;  /* 0x0104000015187984 */ /* 0x000e220000000c00 */
[----:B------:R-:W-:Y:S01]  /*dc30*/  SHF.R.U64 R33, R56, 0x10, R57 ;  /* 0x0000001038217819 */ /* 0x000fe20000001239 */
[----:B------:R-:W-:Y:S01]  /*dc40*/  IMAD.U32 R39, R73, 0x10000, RZ ;  /* 0x0001000049277824 */ /* 0x000fe200078e00ff */
[----:B------:R-:W-:-:S02]  /*dc50*/  PRMT R69, R69, 0x5410, R54 ;  /* 0x0000541045457816 */ /* 0x000fc40000000036 */
[----:B------:R-:W-:Y:S02]  /*dc60*/  SHF.R.U32.HI R56, RZ, 0x10, R57 ;  /* 0x00000010ff387819 */ /* 0x000fe40000011639 */
[----:B------:R-:W-:Y:S02]  /*dc70*/  PRMT R75, R75, 0x5410, R40 ;  /* 0x000054104b4b7816 */ /* 0x000fe40000000028 */
[----:B------:R-:W-:Y:S02]  /*dc80*/  PRMT R49, R49, 0x5410, R56 ;  /* 0x0000541031317816 */ /* 0x000fe40000000038 */
[----:B------:R-:W-:Y:S01]  /*dc90*/  PRMT R74, R74, 0x5410, R29 ;  /* 0x000054104a4a7816 */ /* 0x000fe2000000001d */
[----:B------:R-:W-:Y:S01]  /*dca0*/  IMAD.U32 R41, R75, 0x10000, RZ ;  /* 0x000100004b297824 */ /* 0x000fe200078e00ff */
[----:B------:R-:W-:Y:S01]  /*dcb0*/  PRMT R48, R48, 0x5410, R33 ;  /* 0x0000541030307816 */ /* 0x000fe20000000021 */
[C---:B-1----:R-:W-:Y:S01]  /*dcc0*/  IMAD.U32 R20, R4.reuse, 0x10000, RZ ;  /* 0x0001000004147824 */ /* 0x042fe200078e00ff */
[----:B------:R-:W-:Y:S01]  /*dcd0*/  LOP3.LUT R4, R4, 0xffff0000, RZ, 0xc0, !PT ;  /* 0xffff000004047812 */ /* 0x000fe200078ec0ff */
[C---:B------:R-:W-:Y:S01]  /*dce0*/  IMAD.U32 R28, R5.reuse, 0x10000, RZ ;  /* 0x00010000051c7824 */ /* 0x040fe200078e00ff */
[----:B------:R-:W-:Y:S01]  /*dcf0*/  LOP3.LUT R5, R5, 0xffff0000, RZ, 0xc0, !PT ;  /* 0xffff000005057812 */ /* 0x000fe200078ec0ff */
[C---:B------:R-:W-:Y:S01]  /*dd00*/  IMAD.U32 R30, R7.reuse, 0x10000, RZ ;  /* 0x00010000071e7824 */ /* 0x040fe200078e00ff */
[----:B------:R-:W-:Y:S01]  /*dd10*/  LOP3.LUT R7, R7, 0xffff0000, RZ, 0xc0, !PT ;  /* 0xffff000007077812 */ /* 0x000fe200078ec0ff */
[C---:B------:R-:W-:Y:S01]  /*dd20*/  IMAD.U32 R29, R6.reuse, 0x10000, RZ ;  /* 0x00010000061d7824 */ /* 0x040fe200078e00ff */
[----:B------:R-:W-:Y:S01]  /*dd30*/  LOP3.LUT R6, R6, 0xffff0000, RZ, 0xc0, !PT ;  /* 0xffff000006067812 */ /* 0x000fe200078ec0ff */
[C---:B0-----:R-:W-:Y:S01]  /*dd40*/  IMAD.U32 R31, R24.reuse, 0x10000, RZ ;  /* 0x00010000181f7824 */ /* 0x041fe200078e00ff */
[----:B------:R-:W-:Y:S01]  /*dd50*/  LOP3.LUT R24, R24, 0xffff0000, RZ, 0xc0, !PT ;  /* 0xffff000018187812 */ /* 0x000fe200078ec0ff */
[C---:B------:R-:W-:Y:S01]  /*dd60*/  IMAD.U32 R32, R25.reuse, 0x10000, RZ ;  /* 0x0001000019207824 */ /* 0x040fe200078e00ff */
[----:B------:R-:W-:Y:S01]  /*dd70*/  LOP3.LUT R25, R25, 0xffff0000, RZ, 0xc0, !PT ;  /* 0xffff000019197812 */ /* 0x000fe200078ec0ff */
[C---:B------:R-:W-:Y:S01]  /*dd80*/  FMUL.FTZ R37, R31.reuse, R36 ;  /* 0x000000241f257220 */ /* 0x040fe20000410000 */
[----:B------:R-:W-:Y:S01]  /*dd90*/  FMUL.FTZ R47, R31, R35 ;  /* 0x000000231f2f7220 */ /* 0x000fe20000410000 */
[----:B------:R-:W-:-:S02]  /*dda0*/  IMAD.U32 R31, R69, 0x10000, RZ ;  /* 0x00010000451f7824 */ /* 0x000fc400078e00ff */
[----:B------:R-:W-:Y:S01]  /*ddb0*/  FFMA.FTZ R38, R20, R35, -R37 ;  /* 0x0000002314267223 */ /* 0x000fe20000010825 */
[----:B------:R-:W-:Y:S01]  /*ddc0*/  FMUL.FTZ R37, R32, R39 ;  /* 0x0000002720257220 */ /* 0x000fe20000410000 */
[----:B------:R-:W-:Y:S02]  /*ddd0*/  IMAD.U32 R34, R27, 0x10000, RZ ;  /* 0x000100001b227824 */ /* 0x000fe400078e00ff */
[----:B------:R-:W-:Y:S01]  /*dde0*/  FFMA.FTZ R47, R20, R36, R47 ;  /* 0x00000024142f7223 */ /* 0x000fe2000001002f */
[-C--:B------:R-:W-:Y:S01]  /*ddf0*/  FMUL.FTZ R51, R32, R31.reuse ;  /* 0x0000001f20337220 */ /* 0x080fe20000410000 */
[----:B------:R-:W-:Y:S01]  /*de00*/  FFMA.FTZ R36, R28, R31, -R37 ;  /* 0x0000001f1c247223 */ /* 0x000fe20000010825 */
[----:B------:R-:W-:Y:S02]  /*de10*/  IMAD.U32 R35, R49, 0x10000, RZ ;  /* 0x0001000031237824 */ /* 0x000fe400078e00ff */
[----:B------:R-:W-:Y:S01]  /*de20*/  FMUL.FTZ R31, R34, R41 ;  /* 0x00000029221f7220 */ /* 0x000fe20000410000 */
[----:B------:R-:W-:Y:S01]  /*de30*/  LOP3.LUT R37, R72, 0xffff0000, RZ, 0xc0, !PT ;  /* 0xffff000048257812 */ /* 0x000fe200078ec0ff */
[----:B------:R-:W-:Y:S01]  /*de40*/  FFMA.FTZ R51, R28, R39, R51 ;  /* 0x000000271c337223 */ /* 0x000fe20000010033 */
[-C--:B------:R-:W-:Y:S01]  /*de50*/  FMUL.FTZ R34, R34, R35.reuse ;  /* 0x0000002322227220 */ /* 0x080fe20000410000 */
[----:B------:R-:W-:Y:S01]  /*de60*/  FFMA.FTZ R40, R30, R35, -R31 ;  /* 0x000000231e287223 */ /* 0x000fe2000001081f */
[----:B------:R-:W-:Y:S01]  /*de70*/  LOP3.LUT R31, R68, 0xffff0000, RZ, 0xc0, !PT ;  /* 0xffff0000441f7812 */ /* 0x000fe200078ec0ff */
[----:B------:R-:W-:Y:S01]  /*de80*/  FMUL.FTZ R35, R24, R37 ;  /* 0x0000002518237220 */ /* 0x000fe20000410000 */
[----:B------:R-:W-:Y:S01]  /*de90*/  LOP3.LUT R28, R73, 0xffff0000, RZ, 0xc0, !PT ;  /* 0xffff0000491c7812 */ /* 0x000fe200078ec0ff */
[----:B------:R-:W-:Y:S01]  /*dea0*/  FFMA.FTZ R41, R30, R41, R34 ;  /* 0x000000291e297223 */ /* 0x000fe20000010022 */
[----:B------:R-:W-:Y:S01]  /*deb0*/  LOP3.LUT R20, R69, 0xffff0000, RZ, 0xc0, !PT ;  /* 0xffff000045147812 */ /* 0x000fe200078ec0ff */
[----:B------:R-:W-:Y:S01]  /*dec0*/  FMUL.FTZ R39, R24, R31 ;  /* 0x0000001f18277220 */ /* 0x000fe20000410000 */
[----:B------:R-:W-:-:S02]  /*ded0*/  IMAD.U32 R33, R26, 0x10000, RZ ;  /* 0x000100001a217824 */ /* 0x000fc400078e00ff */
[C---:B------:R-:W-:Y:S01]  /*dee0*/  FMUL.FTZ R34, R25.reuse, R28 ;  /* 0x0000001c19227220 */ /* 0x040fe20000410000 */
[----:B------:R-:W-:Y:S02]  /*def0*/  IMAD.U32 R30, R74, 0x10000, RZ ;  /* 0x000100004a1e7824 */ /* 0x000fe400078e00ff */
[----:B------:R-:W-:Y:S01]  /*df00*/  FMUL.FTZ R25, R25, R20 ;  /* 0x0000001419197220 */ /* 0x000fe20000410000 */
[----:B------:R-:W-:Y:S01]  /*df10*/  FFMA.FTZ R35, R4, R31, -R35 ;  /* 0x0000001f04237223 */ /* 0x000fe20000010823 */
[----:B------:R-:W-:Y:S02]  /*df20*/  IMAD.U32 R24, R48, 0x10000, RZ ;  /* 0x0001000030187824 */ /* 0x000fe400078e00ff */
[----:B------:R-:W-:Y:S01]  /*df30*/  FFMA.FTZ R32, R4, R37, R39 ;  /* 0x0000002504207223 */ /* 0x000fe20000010027 */
[----:B------:R-:W-:Y:S01]  /*df40*/  FMUL.FTZ R4, R33, R30 ;  /* 0x0000001e21047220 */ /* 0x000fe20000410000 */
[C---:B------:R-:W-:Y:S01]  /*df50*/  FFMA.FTZ R31, R5.reuse, R20, -R34 ;  /* 0x00000014051f7223 */ /* 0x040fe20000010822 */
[----:B------:R-:W-:Y:S01]  /*df60*/  FFMA.FTZ R28, R5, R28, R25 ;  /* 0x0000001c051c7223 */ /* 0x000fe20000010019 */
[----:B------:R-:W-:Y:S01]  /*df70*/  LOP3.LUT R26, R26, 0xffff0000, RZ, 0xc0, !PT ;  /* 0xffff00001a1a7812 */ /* 0x000fe200078ec0ff */
[-C--:B------:R-:W-:Y:S01]  /*df80*/  FMUL.FTZ R34, R33, R24.reuse ;  /* 0x0000001821227220 */ /* 0x080fe20000410000 */
[----:B------:R-:W-:Y:S01]  /*df90*/  LOP3.LUT R25, R74, 0xffff0000, RZ, 0xc0, !PT ;  /* 0xffff00004a197812 */ /* 0x000fe200078ec0ff */
[----:B------:R-:W-:Y:S01]  /*dfa0*/  FFMA.FTZ R33, R29, R24, -R4 ;  /* 0x000000181d217223 */ /* 0x000fe20000010804 */
[----:B------:R-:W-:Y:S01]  /*dfb0*/  LOP3.LUT R27, R27, 0xffff0000, RZ, 0xc0, !PT ;  /* 0xffff00001b1b7812 */ /* 0x000fe200078ec0ff */
[----:B------:R-:W-:Y:S01]  /*dfc0*/  FFMA.FTZ R34, R29, R30, R34 ;  /* 0x0000001e1d227223 */ /* 0x000fe20000010022 */
[----:B------:R-:W-:Y:S01]  /*dfd0*/  LOP3.LUT R5, R48, 0xffff0000, RZ, 0xc0, !PT ;  /* 0xffff000030057812 */ /* 0x000fe200078ec0ff */
[----:B------:R-:W-:Y:S01]  /*dfe0*/  FMUL.FTZ R29, R26, R25 ;  /* 0x000000191a1d7220 */ /* 0x000fe20000410000 */
[----:B------:R-:W-:-:S02]  /*dff0*/  LOP3.LUT R20, R75, 0xffff0000, RZ, 0xc0, !PT ;  /* 0xffff00004b147812 */ /* 0x000fc400078ec0ff */
[----:B------:R-:W-:Y:S01]  /*e000*/  LOP3.LUT R4, R49, 0xffff0000, RZ, 0xc0, !PT ;  /* 0xffff000031047812 */ /* 0x000fe200078ec0ff */
[-C--:B------:R-:W-:Y:S01]  /*e010*/  FMUL.FTZ R24, R26, R5.reuse ;  /* 0x000000051a187220 */ /* 0x080fe20000410000 */
[C---:B------:R-:W-:Y:S01]  /*e020*/  FFMA.FTZ R26, R6.reuse, R5, -R29 ;  /* 0x00000005061a7223 */ /* 0x040fe2000001081d */
[----:B------:R-:W-:Y:S01]  /*e030*/  FMUL.FTZ R30, R27, R20 ;  /* 0x000000141b1e7220 */ /* 0x000fe20000410000 */
[----:B------:R-:W-:Y:S01]  /*e040*/  F2FP.BF16.F32.PACK_AB R5, R31, R36 ;  /* 0x000000241f05723e */ /* 0x000fe200000010ff */
        /* <DEDUP_REMOVED lines=9> */
[----:B------:R-:W-:Y:S01]  /*e0e0*/  F2FP.BF16.F32.PACK_AB R25, R28, R51 ;  /* 0x000000331c19723e */ /* 0x000fe200000010ff */
[----:B------:R3:W-:Y:S01]  /*e0f0*/  STS.128 [R213], R4 ;  /* 0x00000004d5007388 */ /* 0x0007e20000000c00 */
[----:B------:R-:W-:-:S05]  /*e100*/  F2FP.BF16.F32.PACK_AB R27, R20, R41 ;  /* 0x00000029141b723e */ /* 0x000fca00000010ff */
[----:B------:R3:W-:Y:S02]  /*e110*/  STS.128 [R21+0x10400], R24 ;  /* 0x0104001815007388 */ /* 0x0007e40000000c00 */
.L_x_1844:
[----:B------:R-:W-:Y:S05]  /*e120*/  BSYNC B1 ;  /* 0x0000000000017941 */ /* 0x000fea0003800000 */
.L_x_1843:
[----:B------:R-:W-:Y:S01]  /*e130*/  PRMT R20, R3, 0x5410, R0 ;  /* 0x0000541003147816 */ /* 0x000fe20000000000 */
[----:B------:R-:W-:Y:S06]  /*e140*/  @P0 BRA `(.L_x_1828) ;  /* 0x0000000400980947 */ /* 0x000fec0003800000 */
[----:B------:R-:W-:Y:S02]  /*e150*/  LEA.HI R58, R58, R207, RZ, 0x1d ;  /* 0x000000cf3a3a7211 */ /* 0x000fe400078fe8ff */
[----:B--23--:R-:W-:Y:S02]  /*e160*/  SHF.R.U64 R21, R12, 0x10, R13 ;  /* 0x000000100c157819 */ /* 0x00cfe4000000120d */
[----:B------:R-:W-:Y:S01]  /*e170*/  SHF.R.S32.HI R5, RZ, 0x1f, R58 ;  /* 0x0000001fff057819 */ /* 0x000fe2000001143a */
[----:B------:R-:W-:Y:S01]  /*e180*/  IMAD.SHL.U32 R3, R58, 0x8, RZ ;  /* 0x000000083a037824 */ /* 0x000fe200078e00ff */
[----:B------:R-:W-:Y:S02]  /*e190*/  SHF.R.U64 R8, R8, 0x10, R9 ;  /* 0x0000001008087819 */ /* 0x000fe40000001209 */
[----:B------:R-:W-:Y:S02]  /*e1a0*/  LEA.HI R5, R5, R58, RZ, 0x3 ;  /* 0x0000003a05057211 */ /* 0x000fe400078f18ff */
[----:B------:R-:W-:-:S02]  /*e1b0*/  LOP3.LUT R0, R196, 0x38, R3, 0xf8, !PT ;  /* 0x00000038c4007812 */ /* 0x000fc400078ef803 */
[----:B------:R-:W-:Y:S01]  /*e1c0*/  SHF.R.U32.HI R12, RZ, 0x10, R13 ;  /* 0x00000010ff0c7819 */ /* 0x000fe2000001160d */
[----:B------:R-:W-:Y:S01]  /*e1d0*/  IMAD.SHL.U32 R5, R5, 0x400, RZ ;  /* 0x0000040005057824 */ /* 0x000fe200078e00ff */
[----:B------:R-:W-:Y:S02]  /*e1e0*/  LOP3.LUT R3, R0, R223, RZ, 0x3c, !PT ;  /* 0x000000df00037212 */ /* 0x000fe400078e3cff */
[----:B------:R-:W-:Y:S02]  /*e1f0*/  SHF.R.U32.HI R9, RZ, 0x10, R9 ;  /* 0x00000010ff097819 */ /* 0x000fe40000011609 */
[----:B------:R-:W-:Y:S02]  /*e200*/  LOP3.LUT R5, R5, 0x7fffe000, RZ, 0xc0, !PT ;  /* 0x7fffe00005057812 */ /* 0x000fe400078ec0ff */
[----:B------:R-:W-:Y:S02]  /*e210*/  SHF.R.U64 R0, R10, 0x10, R11 ;  /* 0x000000100a007819 */ /* 0x000fe4000000120b */
[----:B------:R-:W-:-:S02]  /*e220*/  IADD3 R3, R3, R5, R200 ;  /* 0x0000000503037210 */ /* 0x000fc40007ffe0c8 */
[----:B------:R-:W2:Y:S01]  /*e230*/  LDS.128 R4, [R212] ;  /* 0x00000000d4047984 */ /* 0x000ea20000000c00 */
[----:B------:R-:W-:Y:S02]  /*e240*/  PRMT R43, R43, 0x5410, R8 ;  /* 0x000054102b2b7816 */ /* 0x000fe40000000008 */
[----:B------:R-:W-:Y:S01]  /*e250*/  IMAD R3, R3, 0x2, R18 ;  /* 0x0000000203037824 */ /* 0x000fe200078e0212 */
[----:B------:R-:W-:Y:S02]  /*e260*/  SHF.R.U32.HI R10, RZ, 0x10, R11 ;  /* 0x00000010ff0a7819 */ /* 0x000fe4000001160b */
[----:B------:R-:W-:Y:S02]  /*e270*/  PRMT R71, R71, 0x5410, R12 ;  /* 0x0000541047477816 */ /* 0x000fe4000000000c */
[----:B------:R-:W3:Y:S01]  /*e280*/  LDS.128 R24, [R3+0x10400] ;  /* 0x0104000003187984 */ /* 0x000ee20000000c00 */
[--C-:B-1----:R-:W-:Y:S02]  /*e290*/  SHF.R.U64 R28, R14, 0x10, R15.reuse ;  /* 0x000000100e1c7819 */ /* 0x102fe4000000120f */
[----:B0-----:R-:W-:-:S02]  /*e2a0*/  SHF.R.U32.HI R29, RZ, 0x10, R15 ;  /* 0x00000010ff1d7819 */ /* 0x001fc4000001160f */
[----:B------:R-:W-:Y:S02]  /*e2b0*/  PRMT R70, R70, 0x5410, R21 ;  /* 0x0000541046467816 */ /* 0x000fe40000000015 */
[----:B------:R-:W-:Y:S02]  /*e2c0*/  PRMT R44, R44, 0x5410, R9 ;  /* 0x000054102c2c7816 */ /* 0x000fe40000000009 */
[----:B------:R-:W-:Y:S01]  /*e2d0*/  PRMT R28, R20, 0x5432, R28 ;  /* 0x00005432141c7816 */ /* 0x000fe2000000001c */
[----:B------:R-:W-:Y:S01]  /*e2e0*/  IMAD.U32 R21, R70, 0x10000, RZ ;  /* 0x0001000046157824 */ /* 0x000fe200078e00ff */
[----:B------:R-:W-:Y:S02]  /*e2f0*/  PRMT R29, R20, 0x5410, R29 ;  /* 0x00005410141d7816 */ /* 0x000fe4000000001d */
[----:B------:R-:W-:Y:S02]  /*e300*/  PRMT R45, R45, 0x5410, R0 ;  /* 0x000054102d2d7816 */ /* 0x000fe40000000000 */
[----:B------:R-:W-:Y:S01]  /*e310*/  PRMT R59, R59, 0x5410, R10 ;  /* 0x000054103b3b7816 */ /* 0x000fe2000000000a */
[C---:B--2---:R-:W-:Y:S01]  /*e320*/  IMAD.U32 R0, R4.reuse, 0x10000, RZ ;  /* 0x0001000004007824 */ /* 0x044fe200078e00ff */
[----:B------:R-:W-:Y:S01]  /*e330*/  LOP3.LUT R4, R4, 0xffff0000, RZ, 0xc0, !PT ;  /* 0xffff000004047812 */ /* 0x000fe200078ec0ff */
[C---:B------:R-:W-:Y:S01]  /*e340*/  IMAD.U32 R8, R5.reuse, 0x10000, RZ ;  /* 0x0001000005087824 */ /* 0x040fe200078e00ff */
[----:B------:R-:W-:Y:S01]  /*e350*/  LOP3.LUT R5, R5, 0xffff0000, RZ, 0xc0, !PT ;  /* 0xffff000005057812 */ /* 0x000fe200078ec0ff */
[C---:B------:R-:W-:Y:S01]  /*e360*/  IMAD.U32 R10, R7.reuse, 0x10000, RZ ;  /* 0x00010000070a7824 */ /* 0x040fe200078e00ff */
[----:B------:R-:W-:Y:S01]  /*e370*/  LOP3.LUT R7, R7, 0xffff0000, RZ, 0xc0, !PT ;  /* 0xffff000007077812 */ /* 0x000fe200078ec0ff */
[C---:B------:R-:W-:Y:S01]  /*e380*/  IMAD.U32 R9, R6.reuse, 0x10000, RZ ;  /* 0x0001000006097824 */ /* 0x040fe200078e00ff */
[----:B------:R-:W-:Y:S01]  /*e390*/  LOP3.LUT R6, R6, 0xffff0000, RZ, 0xc0, !PT ;  /* 0xffff000006067812 */ /* 0x000fe200078ec0ff */
[C---:B---3--:R-:W-:Y:S01]  /*e3a0*/  IMAD.U32 R11, R24.reuse, 0x10000, RZ ;  /* 0x00010000180b7824 */ /* 0x048fe200078e00ff */
[----:B------:R-:W-:Y:S01]  /*e3b0*/  LOP3.LUT R12, R24, 0xffff0000, RZ, 0xc0, !PT ;  /* 0xffff0000180c7812 */ /* 0x000fe200078ec0ff */
[C---:B------:R-:W-:Y:S01]  /*e3c0*/  IMAD.U32 R13, R25.reuse, 0x10000, RZ ;  /* 0x00010000190d7824 */ /* 0x040fe200078e00ff */
[----:B------:R-:W-:Y:S01]  /*e3d0*/  LOP3.LUT R24, R25, 0xffff0000, RZ, 0xc0, !PT ;  /* 0xffff000019187812 */ /* 0x000fe200078ec0ff */
[C---:B------:R-:W-:Y:S01]  /*e3e0*/  IMAD.U32 R14, R26.reuse, 0x10000, RZ ;  /* 0x000100001a0e7824 */ /* 0x040fe200078e00ff */
[----:B------:R-:W-:Y:S01]  /*e3f0*/  SHF.L.U32 R25, R43, 0x10, RZ ;  /* 0x000000102b197819 */ /* 0x000fe200000006ff */
[----:B------:R-:W-:Y:S01]  /*e400*/  IMAD.U32 R20, R27, 0x10000, RZ ;  /* 0x000100001b147824 */ /* 0x000fe200078e00ff */
[----:B------:R-:W-:Y:S01]  /*e410*/  LOP3.LUT R15, R26, 0xffff0000, RZ, 0xc0, !PT ;  /* 0xffff00001a0f7812 */ /* 0x000fe200078ec0ff */
[----:B------:R-:W-:Y:S01]  /*e420*/  FMUL.FTZ R33, R11, R21 ;  /* 0x000000150b217220 */ /* 0x000fe20000410000 */
[----:B------:R-:W-:Y:S01]  /*e430*/  LOP3.LUT R26, R27, 0xffff0000, RZ, 0xc0, !PT ;  /* 0xffff00001b1a7812 */ /* 0x000fe200078ec0ff */
[----:B------:R-:W-:Y:S01]  /*e440*/  FMUL.FTZ R31, R11, R25 ;  /* 0x000000190b1f7220 */ /* 0x000fe20000410000 */
[----:B------:R-:W-:-:S02]  /*e450*/  IMAD.U32 R27, R44, 0x10000, RZ ;  /* 0x000100002c1b7824 */ /* 0x000fc400078e00ff */
[C---:B------:R-:W-:Y:S01]  /*e460*/  FFMA.FTZ R33, R0.reuse, R25, R33 ;  /* 0x0000001900217223 */ /* 0x040fe20000010021 */
[----:B------:R-:W-:Y:S02]  /*e470*/  IMAD.U32 R11, R71, 0x10000, RZ ;  /* 0x00010000470b7824 */ /* 0x000fe400078e00ff */
[----:B------:R-:W-:Y:S01]  /*e480*/  FFMA.FTZ R30, R0, R21, -R31 ;  /* 0x00000015001e7223 */ /* 0x000fe2000001081f */
[----:B------:R-:W-:Y:S01]  /*e490*/  FMUL.FTZ R35, R13, R27 ;  /* 0x0000001b0d237220 */ /* 0x000fe20000410000 */
[----:B------:R-:W-:Y:S02]  /*e4a0*/  IMAD.U32 R31, R59, 0x10000, RZ ;  /* 0x000100003b1f7824 */ /* 0x000fe400078e00ff */
[-C--:B------:R-:W-:Y:S01]  /*e4b0*/  FMUL.FTZ R13, R13, R11.reuse ;  /* 0x0000000b0d0d7220 */ /* 0x080fe20000410000 */
[----:B------:R-:W-:Y:S02]  /*e4c0*/  IMAD.U32 R21, R29, 0x10000, RZ ;  /* 0x000100001d157824 */ /* 0x000fe400078e00ff */
[----:B------:R-:W-:Y:S01]  /*e4d0*/  FFMA.FTZ R35, R8, R11, -R35 ;  /* 0x0000000b08237223 */ /* 0x000fe20000010823 */
[C---:B------:R-:W-:Y:S01]  /*e4e0*/  FMUL.FTZ R11, R20.reuse, R31 ;  /* 0x0000001f140b7220 */ /* 0x040fe20000410000 */
[----:B------:R-:W-:Y:S01]  /*e4f0*/  LOP3.LUT R43, R43, 0xffff0000, RZ, 0xc0, !PT ;  /* 0xffff00002b2b7812 */ /* 0x000fe200078ec0ff */
[----:B------:R-:W-:Y:S01]  /*e500*/  FMUL.FTZ R0, R20, R21 ;  /* 0x0000001514007220 */ /* 0x000fe20000410000 */
[----:B------:R-:W-:Y:S01]  /*e510*/  FFMA.FTZ R27, R8, R27, R13 ;  /* 0x0000001b081b7223 */ /* 0x000fe2000001000d */
[----:B------:R-:W-:Y:S01]  /*e520*/  FFMA.FTZ R20, R10, R21, -R11 ;  /* 0x000000150a147223 */ /* 0x000fe2000001080b */
[----:B------:R-:W-:Y:S01]  /*e530*/  LOP3.LUT R11, R70, 0xffff0000, RZ, 0xc0, !PT ;  /* 0xffff0000460b7812 */ /* 0x000fe200078ec0ff */
[----:B------:R-:W-:Y:S01]  /*e540*/  FMUL.FTZ R13, R12, R43 ;  /* 0x0000002b0c0d7220 */ /* 0x000fe20000410000 */
[----:B------:R-:W-:Y:S01]  /*e550*/  FFMA.FTZ R31, R10, R31, R0 ;  /* 0x0000001f0a1f7223 */ /* 0x000fe20000010000 */
[----:B------:R-:W-:Y:S01]  /*e560*/  LOP3.LUT R71, R71, 0xffff0000, RZ, 0xc0, !PT ;  /* 0xffff000047477812 */ /* 0x000fe200078ec0ff */
[----:B------:R-:W-:-:S02]  /*e570*/  IMAD.U32 R8, R45, 0x10000, RZ ;  /* 0x000100002d087824 */ /* 0x000fc400078e00ff */
[-C--:B------:R-:W-:Y:S01]  /*e580*/  FMUL.FTZ R21, R12, R11.reuse ;  /* 0x0000000b0c157220 */ /* 0x080fe20000410000 */
[----:B------:R-:W-:Y:S01]  /*e590*/  LOP3.LUT R44, R44, 0xffff0000, RZ, 0xc0, !PT ;  /* 0xffff00002c2c7812 */ /* 0x000fe200078ec0ff */
[----:B------:R-:W-:Y:S02]  /*e5a0*/  IMAD.U32 R0, R28, 0x10000, RZ ;  /* 0x000100001c007824 */ /* 0x000fe400078e00ff */
[C---:B------:R-:W-:Y:S01]  /*e5b0*/  FFMA.FTZ R13, R4.reuse, R11, -R13 ;  /* 0x0000000b040d7223 */ /* 0x040fe2000001080d */
[----:B------:R-:W-:Y:S01]  /*e5c0*/  FFMA.FTZ R10, R4, R43, R21 ;  /* 0x0000002b040a7223 */ /* 0x000fe20000010015 */
[----:B------:R-:W-:Y:S01]  /*e5d0*/  FMUL.FTZ R4, R14, R8 ;  /* 0x000000080e047220 */ /* 0x000fe20000410000 */
[C---:B------:R-:W-:Y:S01]  /*e5e0*/  FMUL.FTZ R12, R24.reuse, R44 ;  /* 0x0000002c180c7220 */ /* 0x040fe20000410000 */
[-C--:B------:R-:W-:Y:S01]  /*e5f0*/  FMUL.FTZ R11, R24, R71.reuse ;  /* 0x00000047180b7220 */ /* 0x080fe20000410000 */
[----:B------:R-:W-:Y:S01]  /*e600*/  FMUL.FTZ R14, R14, R0 ;  /* 0x000000000e0e7220 */ /* 0x000fe20000410000 */
[----:B------:R-:W-:Y:S01]  /*e610*/  LOP3.LUT R45, R45, 0xffff0000, RZ, 0xc0, !PT ;  /* 0xffff00002d2d7812 */ /* 0x000fe200078ec0ff */
[----:B------:R-:W-:Y:S01]  /*e620*/  FFMA.FTZ R12, R5, R71, -R12 ;  /* 0x00000047050c7223 */ /* 0x000fe2000001080c */
[----:B------:R-:W-:Y:S01]  /*e630*/  LOP3.LUT R59, R59, 0xffff0000, RZ, 0xc0, !PT ;  /* 0xffff00003b3b7812 */ /* 0x000fe200078ec0ff */
[----:B------:R-:W-:Y:S01]  /*e640*/  FFMA.FTZ R44, R5, R44, R11 ;  /* 0x0000002c052c7223 */ /* 0x000fe2000001000b */
[----:B------:R-:W-:Y:S01]  /*e650*/  LOP3.LUT R28, R28, 0xffff0000, RZ, 0xc0, !PT ;  /* 0xffff00001c1c7812 */ /* 0x000fe200078ec0ff */
[----:B------:R-:W-:Y:S01]  /*e660*/  FFMA.FTZ R14, R9, R8, R14 ;  /* 0x00000008090e7223 */ /* 0x000fe2000001000e */
[----:B------:R-:W-:Y:S01]  /*e670*/  LOP3.LUT R29, R29, 0xffff0000, RZ, 0xc0, !PT ;  /* 0xffff00001d1d7812 */ /* 0x000fe200078ec0ff */
[----:B------:R-:W-:Y:S01]  /*e680*/  FFMA.FTZ R0, R9, R0, -R4 ;  /* 0x0000000009007223 */ /* 0x000fe20000010804 */
        /* <DEDUP_REMOVED lines=12> */
[----:B------:R-:W-:Y:S02]  /*e750*/  F2FP.BF16.F32.PACK_AB R7, R29, R20 ;  /* 0x000000141d07723e */ /* 0x000fe400000010ff */
[----:B------:R-:W-:Y:S02]  /*e760*/  F2FP.BF16.F32.PACK_AB R9, R44, R27 ;  /* 0x0000001b2c09723e */ /* 0x000fe400000010ff */
[----:B------:R-:W-:Y:S01]  /*e770*/  F2FP.BF16.F32.PACK_AB R10, R45, R14 ;  /* 0x0000000e2d0a723e */ /* 0x000fe200000010ff */
[----:B------:R4:W-:Y:S01]  /*e780*/  STS.128 [R212], R4 ;  /* 0x00000004d4007388 */ /* 0x0009e20000000c00 */
[----:B------:R-:W-:-:S05]  /*e790*/  F2FP.BF16.F32.PACK_AB R11, R26, R31 ;  /* 0x0000001f1a0b723e */ /* 0x000fca00000010ff */
[----:B------:R4:W-:Y:S02]  /*e7a0*/  STS.128 [R3+0x10400], R8 ;  /* 0x0104000803007388 */ /* 0x0009e40000000c00 */
.L_x_1828:
[----:B------:R-:W-:Y:S05]  /*e7b0*/  BSYNC B0 ;  /* 0x0000000000007941 */ /* 0x000fea0003800000 */
.L_x_1800:
        /* <DEDUP_REMOVED lines=8> */
.L_x_1798:
[----:B------:R-:W-:-:S05]  /*e840*/  IMAD.U32 R0, RZ, RZ, UR39 ;  /* 0x00000027ff007e24 */ /* 0x000fca000f8e00ff */
[----:B------:R-:W-:-:S13]  /*e850*/  ISETP.NE.AND P0, PT, R0, 0x3, PT ;  /* 0x000000030000780c */ /* 0x000fda0003f05270 */
[----:B------:R-:W-:Y:S05]  /*e860*/  @!P0 BRA `(.L_x_1845) ;  /* 0x0000000000048947 */ /* 0x000fea0003800000 */
[----:B------:R-:W-:Y:S01]  /*e870*/  BPT.TRAP 0x1 ;  /* 0x000000040000795c */ /* 0x000fe20000300000 */
.L_x_1845:
[----:B----4-:R-:W-:Y:S01]  /*e880*/  IMAD R8, R184, 0x8, R18 ;  /* 0x00000008b8087824 */ /* 0x010fe200078e0212 */
[----:B---3--:R-:W-:-:S04]  /*e890*/  SHF.L.U32 R3, R187, 0x1f, RZ ;  /* 0x0000001fbb037819 */ /* 0x008fc800000006ff */
[----:B------:R3:W4:Y:S01]  /*e8a0*/  SYNCS.PHASECHK.TRANS64.TRYWAIT P1, [R8+URZ+0x28830], R3 ;  /* 0x02883003080075a7 */ /* 0x000722000802017f */
[----:B------:R-:W-:Y:S05]  /*e8b0*/  @!P0 BRA `(.L_x_1846) ;  /* 0x0000000000048947 */ /* 0x000fea0003800000 */
[----:B------:R-:W-:Y:S01]  /*e8c0*/  BPT.TRAP 0x1 ;  /* 0x000000040000795c */ /* 0x000fe20000300000 */
.L_x_1846:
[----:B----4-:R-:W-:Y:S05]  /*e8d0*/  @P1 BRA `(.L_x_1847) ;  /* 0x0000000000081947 */ /* 0x010fea0003800000 */
[----:B------:R-:W4:Y:S02]  /*e8e0*/  SYNCS.PHASECHK.TRANS64.TRYWAIT P1, [R8+URZ+0x28830], R3 ;  /* 0x02883003080075a7 */ /* 0x000f24000802017f */
[----:B----4-:R-:W-:Y:S05]  /*e8f0*/  @!P1 BRA `(.L_x_1848) ;  /* 0x0000019c00d09947 */ /* 0x010fea0003800000 */
.L_x_1847:
[----:B------:R-:W-:Y:S05]  /*e900*/  WARPSYNC.ALL ;  /* 0x0000000000007948 */ /* 0x000fea0003800000 */
[----:B------:R-:W-:Y:S01]  /*e910*/  VIADD R0, R18, 0x18400 ;  /* 0x0001840012007836 */ /* 0x000fe20000000000 */
[----:B------:R-:W-:Y:S01]  /*e920*/  R2UR UR32, R42 ;  /* 0x000000002a2072ca */ /* 0x000fe200000e0000 */
[----:B012---:R-:W-:Y:S01]  /*e930*/  IMAD.MOV.U32 R7, RZ, RZ, 0x40000040 ;  /* 0x40000040ff077424 */ /* 0x007fe200078e00ff */
        /* <DEDUP_REMOVED lines=9> */
[----:B------:R-:W-:Y:S01]  /*e9d0*/  IMAD.MOV.U32 R11, RZ, RZ, 0x40000040 ;  /* 0x40000040ff0b7424 */ /* 0x000fe200078e00ff */
[----:B------:R-:W-:Y:S01]  /*e9e0*/  LOP3.LUT R5, R0, 0x10000, RZ, 0xfc, !PT ;  /* 0x0001000000057812 */ /* 0x000fe200078efcff */
[----:B------:R-:W-:Y:S01]  /*e9f0*/  ULOP3.LUT UR32, UR32, 0x10000, URZ, 0xfc, !UPT ;  /* 0x0001000020207892 */ /* 0x000fe2000f8efc3f */
[----:B------:R-:W-:Y:S01]  /*ea00*/  IMAD.MOV.U32 R7, RZ, RZ, 0x40000040 ;  /* 0x40000040ff077424 */ /* 0x000fe200078e00ff */
[----:B------:R-:W-:Y:S01]  /*ea10*/  UMOV UR13, 0x40000040 ;  /* 0x40000040000d7882 */ /* 0x000fe20000000000 */
[----:B------:R-:W-:Y:S01]  /*ea20*/  R2UR UR11, R11 ;  /* 0x000000000b0b72ca */ /* 0x000fe200000e0000 */
[----:B------:R-:W-:Y:S01]  /*ea30*/  IMAD R6, R184, 0x800, R5 ;  /* 0x00000800b8067824 */ /* 0x000fe200078e0205 */
[----:B------:R-:W-:Y:S01]  /*ea40*/  UIADD3 UR4, UR32, 0x2, URZ ;  /* 0x0000000220047890 */ /* 0x000fe2000fffe03f */
[----:B------:R-:W-:Y:S01]  /*ea50*/  IMAD.MOV.U32 R11, RZ, RZ, 0x40000040 ;  /* 0x40000040ff0b7424 */ /* 0x000fe200078e00ff */
[----:B------:R-:W-:Y:S01]  /*ea60*/  UIADD3 UR8, UR32, 0x4, URZ ;  /* 0x0000000420087890 */ /* 0x000fe2000fffe03f */
[C---:B------:R-:W-:Y:S01]  /*ea70*/  VIADD R10, R6.reuse, 0x2 ;  /* 0x00000002060a7836 */ /* 0x040fe20000000000 */
[----:B------:R-:W-:Y:S01]  /*ea80*/  R2UR UR34, R6 ;  /* 0x00000000062272ca */ /* 0x000fe200000e0000 */
[----:B------:R-:W-:Y:S01]  /*ea90*/  UIADD3 UR12, UR32, 0x6, URZ ;  /* 0x00000006200c7890 */ /* 0x000fe2000fffe03f */
[----:B------:R-:W-:Y:S01]  /*eaa0*/  R2UR UR15, R11 ;  /* 0x000000000b0f72ca */ /* 0x000fe200000e0000 */
[----:B------:R-:W-:Y:S01]  /*eab0*/  IMAD.MOV.U32 R11, RZ, RZ, 0x40000040 ;  /* 0x40000040ff0b7424 */ /* 0x000fe200078e00ff */
[----:B------:R-:W-:Y:S01]  /*eac0*/  R2UR UR6, R10 ;  /* 0x000000000a0672ca */ /* 0x000fe200000e0000 */
[----:B------:R-:W-:Y:S01]  /*ead0*/  VIADD R10, R6, 0x4 ;  /* 0x00000004060a7836 */ /* 0x000fe20000000000 */
[----:B------:R-:W-:Y:S01]  /*eae0*/  UIADD3 UR16, UR32, 0x400, URZ ;  /* 0x0000040020107890 */ /* 0x000fe2000fffe03f */
[----:B------:R-:W-:Y:S01]  /*eaf0*/  R2UR UR31, R7 ;  /* 0x00000000071f72ca */ /* 0x000fe200000e0000 */
[----:B------:R-:W-:Y:S01]  /*eb00*/  UMOV UR17, 0x40000040 ;  /* 0x4000004000117882 */ /* 0x000fe20000000000 */
[----:B------:R-:W-:Y:S01]  /*eb10*/  R2UR UR19, R11 ;  /* 0x000000000b1372ca */ /* 0x000fe200000e0000 */
[----:B------:R-:W-:Y:S01]  /*eb20*/  IMAD.MOV.U32 R11, RZ, RZ, 0x40000040 ;  /* 0x40000040ff0b7424 */ /* 0x000fe200078e00ff */
[----:B------:R-:W-:Y:S01]  /*eb30*/  R2UR UR10, R10 ;  /* 0x000000000a0a72ca */ /* 0x000fe200000e0000 */
[----:B------:R-:W-:Y:S01]  /*eb40*/  VIADD R10, R6, 0x6 ;  /* 0x00000006060a7836 */ /* 0x000fe20000000000 */
[----:B------:R-:W-:Y:S01]  /*eb50*/  HGMMA.64x128x16.F32.BF16 R24, gdesc[UR32], RZ, !UPT, gsb0 ;  /* 0x01e00000201879f0 */ /* 0x000fe2000c0018ff */
[----:B------:R-:W-:Y:S01]  /*eb60*/  UIADD3 UR20, UR32, 0x402, URZ ;  /* 0x0000040220147890 */ /* 0x000fe2000fffe03f */
[----:B------:R-:W-:Y:S01]  /*eb70*/  R2UR UR23, R11 ;  /* 0x000000000b1772ca */ /* 0x000fe200000e0000 */
[----:B------:R-:W-:Y:S01]  /*eb80*/  UMOV UR21, 0x40000040 ;  /* 0x4000004000157882 */ /* 0x000fe20000000000 */
[----:B------:R-:W-:Y:S01]  /*eb90*/  R2UR UR14, R10 ;  /* 0x000000000a0e72ca */ /* 0x000fe200000e0000 */
[----:B------:R-:W-:Y:S01]  /*eba0*/  VIADD R10, R6, 0x400 ;  /* 0x00000400060a7836 */ /* 0x000fe20000000000 */
[----:B------:R-:W-:Y:S01]  /*ebb0*/  UIADD3 UR24, UR32, 0x404, URZ ;  /* 0x0000040420187890 */ /* 0x000fe2000fffe03f */
[----:B------:R-:W-:Y:S01]  /*ebc0*/  IMAD.MOV.U32 R11, RZ, RZ, 0x40000040 ;  /* 0x40000040ff0b7424 */ /* 0x000fe200078e00ff */
[----:B------:R-:W-:Y:S01]  /*ebd0*/  UMOV UR25, 0x40000040 ;  /* 0x4000004000197882 */ /* 0x000fe20000000000 */
[----:B------:R-:W-:Y:S01]  /*ebe0*/  UIADD3 UR28, UR32, 0x406, URZ ;  /* 0x00000406201c7890 */ /* 0x000fe2000fffe03f */
[----:B------:R-:W-:Y:S01]  /*ebf0*/  R2UR UR18, R10 ;  /* 0x000000000a1272ca */ /* 0x000fe200000e0000 */
[----:B------:R-:W-:Y:S01]  /*ec00*/  VIADD R10, R6, 0x402 ;  /* 0x00000402060a7836 */ /* 0x000fe20000000000 */
[----:B------:R-:W-:Y:S01]  /*ec10*/  R2UR UR27, R11 ;  /* 0x000000000b1b72ca */ /* 0x000fe200000e0000 */
[----:B------:R-:W-:-:S03]  /*ec20*/  UMOV UR29, 0x40000040 ;  /* 0x40000040001d7882 */ /* 0x000fc60000000000 */
        /* <DEDUP_REMOVED lines=29> */
.L_x_1849:
[----:B------:R-:W0:Y:S01]  /*ee00*/  LDC R6, c[0x0][0x448] ;  /* 0x00011200ff067b82 */ /* 0x000e220000000800 */
[----:B------:R-:W-:Y:S01]  /*ee10*/  ULDC UR6, c[0x0][0x9d8] ;  /* 0x0002760000067ab9 */ /* 0x000fe20000000800 */
[----:B---34-:R-:W-:Y:S02]  /*ee20*/  VIADD R8, R8, 0x28840 ;  /* 0x0002884008087836 */ /* 0x018fe40000000000 */
[----:B------:R-:W-:Y:S01]  /*ee30*/  FMUL.FTZ R20, R42, UR6 ;  /* 0x000000062a147c20 */ /* 0x000fe20008410000 */
[----:B------:R-:W-:Y:S01]  /*ee40*/  FMUL.FTZ R77, R77, UR6 ;  /* 0x000000064d4d7c20 */ /* 0x000fe20008410000 */
[----:B------:R-:W-:Y:S01]  /*ee50*/  FMUL.FTZ R10, R30, UR6 ;  /* 0x000000061e0a7c20 */ /* 0x000fe20008410000 */
[----:B------:R-:W-:Y:S01]  /*ee60*/  FMUL.FTZ R15, R39, UR6 ;  /* 0x00000006270f7c20 */ /* 0x000fe20008410000 */
[----:B------:R-:W-:Y:S01]  /*ee70*/  FMUL.FTZ R30, R54, UR6 ;  /* 0x00000006361e7c20 */ /* 0x000fe20008410000 */
[----:B------:R1:W2:Y:S01]  /*ee80*/  MUFU.TANH R100, R77 ;  /* 0x0000004d00647308 */ /* 0x0002a20000002400 */
        /* <DEDUP_REMOVED lines=15> */
[----:B0-----:R-:W-:Y:S01]  /*ef80*/  ISETP.NE.AND P1, PT, R6, 0x1, PT ;  /* 0x000000010600780c */ /* 0x001fe20003f25270 */
[----:B------:R-:W-:-:S02]  /*ef90*/  IMAD.IADD R6, R195, 0x1, R193 ;  /* 0x00000001c3067824 */ /* 0x000fc400078e02c1 */
[----:B------:R-:W-:Y:S01]  /*efa0*/  FMUL.FTZ R25, R47, UR6 ;  /* 0x000000062f197c20 */ /* 0x000fe20008410000 */
[----:B------:R-:W-:Y:S01]  /*efb0*/  FMUL.FTZ R91, R48, UR6 ;  /* 0x00000006305b7c20 */ /* 0x000fe20008410000 */
[----:B------:R-:W-:Y:S01]  /*efc0*/  FMUL.FTZ R92, R49, UR6 ;  /* 0x00000006315c7c20 */ /* 0x000fe20008410000 */
[----:B-1----:R-:W-:Y:S02]  /*efd0*/  IMAD.MOV.U32 R77, RZ, RZ, R6 ;  /* 0x000000ffff4d7224 */ /* 0x002fe400078e0006 */
[----:B------:R-:W-:Y:S01]  /*efe0*/  FMUL.FTZ R26, R50, UR6 ;  /* 0x00000006321a7c20 */ /* 0x000fe20008410000 */
[----:B------:R-:W-:Y:S01]  /*eff0*/  FMUL.FTZ R27, R51, UR6 ;  /* 0x00000006331b7c20 */ /* 0x000fe20008410000 */
[----:B------:R-:W-:Y:S01]  /*f000*/  FMUL.FTZ R31, R55, UR6 ;  /* 0x00000006371f7c20 */ /* 0x000fe20008410000 */
[----:B------:R-:W-:Y:S01]  /*f010*/  FMUL.FTZ R94, R61, UR6 ;  /* 0x000000063d5e7c20 */ /* 0x000fe20008410000 */
[----:B------:R-:W-:Y:S01]  /*f020*/  FMUL.FTZ R38, R62, UR6 ;  /* 0x000000063e267c20 */ /* 0x000fe20008410000 */
[----:B------:R-:W-:Y:S01]  /*f030*/  FMUL.FTZ R96, R64, UR6 ;  /* 0x0000000640607c20 */ /* 0x000fe20008410000 */
[----:B------:R-:W-:Y:S01]  /*f040*/  FMUL.FTZ R44, R66, UR6 ;  /* 0x00000006422c7c20 */ /* 0x000fe20008410000 */
[----:B------:R-:W0:Y:S01]  /*f050*/  @P1 LDC R7, c[0x0][0x44c] ;  /* 0x00011300ff071b82 */ /* 0x000e220000000800 */
[----:B------:R-:W-:-:S02]  /*f060*/  IMAD.U32 R43, RZ, RZ, UR38 ;  /* 0x00000026ff2b7e24 */ /* 0x000fc4000f8e00ff */
[----:B------:R-:W-:Y:S01]  /*f070*/  FMUL.FTZ R28, R28, UR6 ;  /* 0x000000061c1c7c20 */ /* 0x000fe20008410000 */
[----:B------:R-:W-:Y:S01]  /*f080*/  FMUL.FTZ R29, R29, UR6 ;  /* 0x000000061d1d7c20 */ /* 0x000fe20008410000 */
[----:B------:R-:W-:Y:S01]  /*f090*/  FMUL.FTZ R32, R32, UR6 ;  /* 0x0000000620207c20 */ /* 0x000fe20008410000 */
[----:B------:R-:W-:Y:S01]  /*f0a0*/  FMUL.FTZ R33, R33, UR6 ;  /* 0x0000000621217c20 */ /* 0x000fe20008410000 */
[----:B------:R-:W-:Y:S01]  /*f0b0*/  FMUL.FTZ R36, R36, UR6 ;  /* 0x0000000624247c20 */ /* 0x000fe20008410000 */
[----:B------:R-:W-:Y:S01]  /*f0c0*/  FMUL.FTZ R37, R37, UR6 ;  /* 0x0000000625257c20 */ /* 0x000fe20008410000 */
[----:B------:R-:W1:Y:S01]  /*f0d0*/  @P1 LDC R42, c[0x0][0x450] ;  /* 0x00011400ff2a1b82 */ /* 0x000e620000000800 */
        /* <DEDUP_REMOVED lines=15> */
[----:B0-----:R-:W-:-:S04]  /*f1d0*/  @P1 IMAD.HI.U32 R7, R6, R7, RZ ;  /* 0x0000000706071227 */ /* 0x001fc800078e00ff */
[----:B------:R-:W-:Y:S01]  /*f1e0*/  FMUL.FTZ R99, R73, UR6 ;  /* 0x0000000649637c20 */ /* 0x000fe20008410000 */
[----:B------:R-:W-:Y:S01]  /*f1f0*/  FMUL.FTZ R49, R74, UR6 ;  /* 0x000000064a317c20 */ /* 0x000fe20008410000 */
[----:B------:R-:W-:Y:S01]  /*f200*/  FMUL.FTZ R61, R75, UR6 ;  /* 0x000000064b3d7c20 */ /* 0x000fe20008410000 */
[----:B------:R-:W-:Y:S01]  /*f210*/  FMUL.FTZ R76, R76, UR6 ;  /* 0x000000064c4c7c20 */ /* 0x000fe20008410000 */
[----:B------:R-:W-:Y:S01]  /*f220*/  FMUL.FTZ R62, R78, UR6 ;  /* 0x000000064e3e7c20 */ /* 0x000fe20008410000 */
[----:B------:R-:W-:Y:S01]  /*f230*/  FMUL.FTZ R80, R80, UR6 ;  /* 0x0000000650507c20 */ /* 0x000fe20008410000 */
[----:B------:R-:W-:Y:S01]  /*f240*/  FMUL.FTZ R81, R81, UR6 ;  /* 0x0000000651517c20 */ /* 0x000fe20008410000 */
[----:B-1----:R-:W-:Y:S01]  /*f250*/  @P1 SHF.R.U32.HI R77, RZ, R42, R7 ;  /* 0x0000002aff4d1219 */ /* 0x002fe20000011607 */
[----:B------:R-:W-:Y:S01]  /*f260*/  IMAD.MOV.U32 R42, RZ, RZ, -0x80 ;  /* 0xffffff80ff2a7424 */ /* 0x000fe200078e00ff */
[----:B------:R-:W0:Y:S01]  /*f270*/  LDC.64 R6, c[0x0][0x9e0] ;  /* 0x00027800ff067b82 */ /* 0x000e220000000a00 */
[----:B------:R-:W-:Y:S01]  /*f280*/  FMUL.FTZ R64, R82, UR6 ;  /* 0x0000000652407c20 */ /* 0x000fe20008410000 */
[----:B------:R-:W-:Y:S01]  /*f290*/  FMUL.FTZ R47, R83, UR6 ;  /* 0x00000006532f7c20 */ /* 0x000fe20008410000 */
[----:B------:R-:W1:Y:S01]  /*f2a0*/  SHFL.IDX PT, R56, R77, RZ, 0x1c1f ;  /* 0x001c1fff4d387589 */ /* 0x000e6200000e0000 */
[----:B------:R-:W-:-:S02]  /*f2b0*/  IMAD R79, R89, R42, 0x80 ;  /* 0x00000080594f7424 */ /* 0x000fc400078e022a */
[----:B------:R-:W-:Y:S01]  /*f2c0*/  FMUL.FTZ R84, R84, UR6 ;  /* 0x0000000654547c20 */ /* 0x000fe20008410000 */
[----:B------:R-:W-:Y:S01]  /*f2d0*/  FMUL.FTZ R85, R85, UR6 ;  /* 0x0000000655557c20 */ /* 0x000fe20008410000 */
[----:B------:R-:W-:Y:S01]  /*f2e0*/  FMUL.FTZ R50, R86, UR6 ;  /* 0x0000000656327c20 */ /* 0x000fe20008410000 */
[----:B------:R-:W-:Y:S02]  /*f2f0*/  VIADD R42, R79, 0x1 ;  /* 0x000000014f2a7836 */ /* 0x000fe40000000000 */
[----:B------:R-:W-:Y:S01]  /*f300*/  FMUL.FTZ R51, R87, UR6 ;  /* 0x0000000657337c20 */ /* 0x000fe20008410000 */
[----:B------:R-:W-:Y:S01]  /*f310*/  PRMT R8, R43, 0x654, R8 ;  /* 0x000006542b087816 */ /* 0x000fe20000000008 */
[----:B------:R-:W3:Y:S01]  /*f320*/  MUFU.TANH R4, R4 ;  /* 0x0000000400047308 */ /* 0x000ee20000002400 */
[----:B------:R-:W-:Y:S01]  /*f330*/  IMAD R42, R191, -0x2, R42 ;  /* 0xfffffffebf2a7824 */ /* 0x000fe200078e022a */
[----:B------:R-:W-:Y:S01]  /*f340*/  ULDC UR53, c[0x0][0x9dc] ;  /* 0x0002770000357ab9 */ /* 0x000fe20000000800 */
[----:B------:R4:W-:Y:S01]  /*f350*/  SYNCS.ARRIVE.TRANS64.RED.A1T0 RZ, [R8+URZ], RZ ;  /* 0x000000ff08ff79a7 */ /* 0x0009e2000810043f */
[----:B------:R-:W-:Y:S01]  /*f360*/  ULOP3.LUT UR53, URZ, UR53, URZ, 0x33, !UPT ;  /* 0x000000353f357292 */ /* 0x000fe2000f8e333f */
[----:B------:R-:W-:-:S02]  /*f370*/  LEA R82, R89, 0xffffff80, 0x7 ;  /* 0xffffff8059527811 */ /* 0x000fc400078e38ff */
[----:B------:R-:W-:Y:S01]  /*f380*/  IADD3 R43, -R189, R42, R190 ;  /* 0x0000002abd2b7210 */ /* 0x000fe20007ffe1be */
[----:B------:R-:W0:Y:S01]  /*f390*/  MUFU.TANH R9, R9 ;  /* 0x0000000900097308 */ /* 0x000e220000002400 */
[----:B----4-:R-:W-:Y:S01]  /*f3a0*/  IMAD.IADD R8, R190, 0x1, R79 ;  /* 0x00000001be087824 */ /* 0x010fe200078e024f */
[----:B0-----:R-:W-:Y:S02]  /*f3b0*/  ISETP.GE.AND P2, PT, R7, 0x1, PT ;  /* 0x000000010700780c */ /* 0x001fe40003f46270 */
[----:B------:R-:W-:-:S04]  /*f3c0*/  IMAD.IADD R86, R43, 0x1, R6 ;  /* 0x000000012b567824 */ /* 0x000fc800078e0206 */
[----:B------:R-:W0:Y:S01]  /*f3d0*/  MUFU.TANH R0, R0 ;  /* 0x0000000000007308 */ /* 0x000e220000002400 */
[----:B------:R-:W-:Y:S02]  /*f3e0*/  IMAD R83, R191, -0x2, R8 ;  /* 0xfffffffebf537824 */ /* 0x000fe400078e0208 */
[----:B------:R-:W-:-:S03]  /*f3f0*/  VIADD R87, R43, UR53 ;  /* 0x000000352b577c36 */ /* 0x000fc60008000000 */
[----:B-1----:R-:W-:Y:S01]  /*f400*/  VIADDMNMX R8, R56, R86, R83, PT ;  /* 0x0000005638087246 */ /* 0x002fe20003800153 */
[----:B------:R-:W-:Y:S01]  /*f410*/  IMAD.IADD R78, R87, 0x1, R56 ;  /* 0x00000001574e7824 */ /* 0x000fe200078e0238 */
[----:B------:R-:W1:Y:S08]  /*f420*/  MUFU.TANH R3, R3 ;  /* 0x0000000300037308 */ /* 0x000e700000002400 */
        /* <DEDUP_REMOVED lines=59> */
[----:B-1234-:R-:W-:Y:S05]  /*f7e0*/  @!P2 BRA `(.L_x_1850) ;  /* 0x000000000050a947 */ /* 0x01efea0003800000 */
[----:B------:R-:W-:Y:S01]  /*f7f0*/  IADD3 R56, -R189, R190, R56 ;  /* 0x000000bebd387210 */ /* 0x000fe20007ffe138 */
[----:B------:R-:W-:Y:S03]  /*f800*/  BSSY B0, `(.L_x_1851) ;  /* 0x000000e000007945 */ /* 0x000fe60003800000 */
[----:B------:R-:W-:-:S13]  /*f810*/  ISETP.GT.AND P3, PT, R56, -0x1, PT ;  /* 0xffffffff3800780c */ /* 0x000fda0003f64270 */
        /* <DEDUP_REMOVED lines=8> */
.L_x_1852:
[----:B------:R-:W-:-:S13]  /*f8a0*/  ISETP.NE.AND P3, PT, R7, 0x1, PT ;  /* 0x000000010700780c */ /* 0x000fda0003f65270 */
[----:B------:R-:W1:Y:S02]  /*f8b0*/  @P3 LDC.64 R42, c[0x0][0x9e8] ;  /* 0x00027a00ff2a3b82 */ /* 0x000e640000000a00 */
[----:B-1----:R-:W-:-:S05]  /*f8c0*/  @P3 IMAD.HI.U32 R42, R56, R42, RZ ;  /* 0x0000002a382a3227 */ /* 0x002fca00078e00ff */
[----:B------:R-:W-:-:S07]  /*f8d0*/  @P3 SHF.R.U32.HI R56, RZ, R43, R42 ;  /* 0x0000002bff383219 */ /* 0x000fce000001162a */
.L_x_1853:
[----:B------:R-:W-:Y:S05]  /*f8e0*/  BSYNC B0 ;  /* 0x0000000000007941 */ /* 0x000fea0003800000 */
.L_x_1851:
[----:B------:R-:W-:-:S04]  /*f8f0*/  IMAD R56, R56, R7, -R82 ;  /* 0x0000000738387224 */ /* 0x000fc800078e0a52 */
[----:B------:R-:W-:-:S05]  /*f900*/  IMAD R43, R191, -0x2, R56 ;  /* 0xfffffffebf2b7824 */ /* 0x000fca00078e0238 */
[----:B------:R-:W-:Y:S02]  /*f910*/  VIMNMX R78, R78, R43, !PT ;  /* 0x0000002b4e4e7248 */ /* 0x000fe40007fe0100 */
[----:B------:R-:W-:-:S07]  /*f920*/  VIADDMNMX R8, R43, R7, R8, PT ;  /* 0x000000072b087246 */ /* 0x000fce0003800108 */
.L_x_1850:
[C---:B------:R-:W-:Y:S02]  /*f930*/  ISETP.GE.AND P3, PT, R79.reuse, 0x2, PT ;  /* 0x000000024f00780c */ /* 0x040fe40003f66270 */
[----:B------:R-:W-:Y:S02]  /*f940*/  ISETP.GE.AND P5, PT, R79, 0x9, PT ;  /* 0x000000094f00780c */ /* 0x000fe40003fa6270 */
[----:B------:R-:W-:Y:S02]  /*f950*/  ISETP.GT.AND P4, PT, R78, 0x1, !P3 ;  /* 0x000000014e00780c */ /* 0x000fe40005f84270 */
[----:B------:R-:W-:Y:S02]  /*f960*/  P2R R101, PR, RZ, 0x20 ;  /* 0x00000020ff657803 */ /* 0x000fe40000000000 */
[----:B------:R-:W-:-:S04]  /*f970*/  ISETP.LT.OR P4, PT, R8, 0x2, P4 ;  /* 0x000000020800780c */ /* 0x000fc80002781670 */
[----:B------:R-:W-:Y:S02]  /*f980*/  FSEL R75, R9, -INF , !P4 ;  /* 0xff800000094b7808 */ /* 0x000fe40006000000 */
[----:B------:R-:W-:Y:S02]  /*f990*/  ISETP.GT.AND P4, PT, R78, 0x8, !P5 ;  /* 0x000000084e00780c */ /* 0x000fe40006f84270 */
[----:B------:R-:W-:Y:S02]  /*f9a0*/  ISETP.GE.AND P5, PT, R79, 0xa, PT ;  /* 0x0000000a4f00780c */ /* 0x000fe40003fa6270 */
[----:B------:R-:W-:Y:S02]  /*f9b0*/  ISETP.LT.OR P4, PT, R8, 0x9, P4 ;  /* 0x000000090800780c */ /* 0x000fe40002781670 */
[----:B------:R-:W-:Y:S02]  /*f9c0*/  P2R R102, PR, RZ, 0x20 ;  /* 0x00000020ff667803 */ /* 0x000fe40000000000 */
[----:B------:R-:W-:-:S02]  /*f9d0*/  FSEL R73, R28, -INF , !P4 ;  /* 0xff8000001c497808 */ /* 0x000fc40006000000 */
[----:B------:R-:W-:Y:S02]  /*f9e0*/  ISETP.GT.AND P4, PT, R78, 0x9, !P5 ;  /* 0x000000094e00780c */ /* 0x000fe40006f84270 */
[----:B------:R-:W-:Y:S02]  /*f9f0*/  ISETP.GE.AND P5, PT, R79, 0x11, PT ;  /* 0x000000114f00780c */ /* 0x000fe40003fa6270 */
[----:B------:R-:W-:Y:S02]  /*fa00*/  ISETP.LT.OR P4, PT, R8, 0xa, P4 ;  /* 0x0000000a0800780c */ /* 0x000fe40002781670 */
[----:B------:R-:W-:Y:S02]  /*fa10*/  P2R R103, PR, RZ, 0x20 ;  /* 0x00000020ff677803 */ /* 0x000fe40000000000 */
[----:B0-----:R-:W-:Y:S02]  /*fa20*/  FSEL R74, R29, -INF , !P4 ;  /* 0xff8000001d4a7808 */ /* 0x001fe40006000000 */
[----:B------:R-:W-:-:S02]  /*fa30*/  ISETP.GT.AND P4, PT, R78, 0x10, !P5 ;  /* 0x000000104e00780c */ /* 0x000fc40006f84270 */
[C---:B------:R-:W-:Y:S02]  /*fa40*/  ISETP.GE.AND P5, PT, R79.reuse, 0x12, PT ;  /* 0x000000124f00780c */ /* 0x040fe40003fa6270 */
[----:B------:R-:W-:Y:S02]  /*fa50*/  ISETP.LT.OR P4, PT, R8, 0x11, P4 ;  /* 0x000000110800780c */ /* 0x000fe40002781670 */
[----:B------:R-:W-:Y:S02]  /*fa60*/  P2R R104, PR, RZ, 0x20 ;  /* 0x00000020ff687803 */ /* 0x000fe40000000000 */
[----:B------:R-:W-:Y:S02]  /*fa70*/  FSEL R72, R32, -INF , !P4 ;  /* 0xff80000020487808 */ /* 0x000fe40006000000 */
[----:B------:R-:W-:Y:S02]  /*fa80*/  ISETP.GT.AND P4, PT, R78, 0x11, !P5 ;  /* 0x000000114e00780c */ /* 0x000fe40006f84270 */
[----:B------:R-:W-:-:S02]  /*fa90*/  ISETP.GE.AND P5, PT, R79, 0x19, PT ;  /* 0x000000194f00780c */ /* 0x000fc40003fa6270 */
[----:B------:R-:W-:Y:S02]  /*faa0*/  ISETP.LT.OR P4, PT, R8, 0x12, P4 ;  /* 0x000000120800780c */ /* 0x000fe40002781670 */
[----:B------:R-:W-:Y:S02]  /*fab0*/  P2R R105, PR, RZ, 0x20 ;  /* 0x00000020ff697803 */ /* 0x000fe40000000000 */
[----:B------:R-:W-:Y:S02]  /*fac0*/  FSEL R71, R33, -INF , !P4 ;  /* 0xff80000021477808 */ /* 0x000fe40006000000 */
[----:B------:R-:W-:Y:S02]  /*fad0*/  ISETP.GT.AND P4, PT, R78, 0x18, !P5 ;  /* 0x000000184e00780c */ /* 0x000fe40006f84270 */
[----:B------:R-:W-:Y:S02]  /*fae0*/  ISETP.GE.AND P5, PT, R79, 0x1a, PT ;  /* 0x0000001a4f00780c */ /* 0x000fe40003fa6270 */
[----:B------:R-:W-:-:S02]  /*faf0*/  ISETP.LT.OR P4, PT, R8, 0x19, P4 ;  /* 0x000000190800780c */ /* 0x000fc40002781670 */
[----:B------:R-:W-:Y:S02]  /*fb00*/  P2R R106, PR, RZ, 0x20 ;  /* 0x00000020ff6a7803 */ /* 0x000fe40000000000 */
[----:B------:R-:W-:Y:S02]  /*fb10*/  FSEL R70, R36, -INF , !P4 ;  /* 0xff80000024467808 */ /* 0x000fe40006000000 */
[----:B------:R-:W-:Y:S02]  /*fb20*/  ISETP.GT.AND P4, PT, R78, 0x19, !P5 ;  /* 0x000000194e00780c */ /* 0x000fe40006f84270 */
[----:B------:R-:W-:Y:S02]  /*fb30*/  ISETP.GE.AND P5, PT, R79, 0x21, PT ;  /* 0x000000214f00780c */ /* 0x000fe40003fa6270 */
[----:B------:R-:W-:Y:S02]  /*fb40*/  ISETP.LT.OR P4, PT, R8, 0x1a, P4 ;  /* 0x0000001a0800780c */ /* 0x000fe40002781670 */
[----:B------:R-:W-:-:S02]  /*fb50*/  P2R R107, PR, RZ, 0x20 ;  /* 0x00000020ff6b7803 */ /* 0x000fc40000000000 */
        /* <DEDUP_REMOVED lines=10> */
[----:B------:R-:W-:Y:S02]  /*fc00*/  FSEL R67, R41, -INF , !P4 ;  /* 0xff80000029437808 */ /* 0x000fe40006000000 */
        /* <DEDUP_REMOVED lines=12> */
[----:B------:R-:W-:-:S04]  /*fcd0*/  ISETP.LT.OR P4, PT, R8, 0x31, P4 ;  /* 0x000000310800780c */ /* 0x000fc80002781670 */
        /* <DEDUP_REMOVED lines=93> */
[----:B------:R-:W-:-:S04]  /*102b0*/  ISETP.GE.AND P6, PT, R79, 0x7a, PT ;  /* 0x0000007a4f00780c */ /* 0x000fc80003fc6270 */
[----:B------:R-:W-:Y:S02]  /*102c0*/  P2R R80, PR, RZ, 0x40 ;  /* 0x00000040ff507803 */ /* 0x000fe40000000000 */
[----:B------:R-:W-:-:S04]  /*102d0*/  ISETP.GT.AND P6, PT, R78, 0x79, !P6 ;  /* 0x000000794e00780c */ /* 0x000fc800077c4270 */
[----:B------:R-:W-:Y:S02]  /*102e0*/  ISETP.LT.OR P6, PT, R8, 0x7a, P6 ;  /* 0x0000007a0800780c */ /* 0x000fe400037c1670 */
[----:B------:R-:W0:Y:S02]  /*102f0*/  SHFL.IDX PT, R8, R77, 0x1, 0x1c1f ;  /* 0x003c1f004d087f89 */ /* 0x000e2400000e0000 */
[----:B------:R-:W-:Y:S02]  /*10300*/  FSEL R4, R85, -INF , !P6 ;  /* 0xff80000055047808 */ /* 0x000fe40007000000 */
[----:B0-----:R-:W-:Y:S01]  /*10310*/  VIADDMNMX R66, R8, R86, R83, PT ;  /* 0x0000005608427246 */ /* 0x001fe20003800153 */
[----:B------:R-:W-:Y:S01]  /*10320*/  IMAD.IADD R65, R87, 0x1, R8 ;  /* 0x0000000157417824 */ /* 0x000fe200078e0208 */
[----:B------:R-:W-:Y:S06]  /*10330*/  @!P2 BRA `(.L_x_1854) ;  /* 0x000000000050a947 */ /* 0x000fec0003800000 */
[----:B------:R-:W-:Y:S01]  /*10340*/  IADD3 R77, -R189, R190, R8 ;  /* 0x000000bebd4d7210 */ /* 0x000fe20007ffe108 */
[----:B------:R-:W-:Y:S03]  /*10350*/  BSSY B0, `(.L_x_1855) ;  /* 0x000000e000007945 */ /* 0x000fe60003800000 */
[----:B------:R-:W-:-:S13]  /*10360*/  ISETP.GT.AND P6, PT, R77, -0x1, PT ;  /* 0xffffffff4d00780c */ /* 0x000fda0003fc4270 */
        /* <DEDUP_REMOVED lines=8> */
.L_x_1856:
[----:B------:R-:W-:-:S13]  /*103f0*/  ISETP.NE.AND P6, PT, R7, 0x1, PT ;  /* 0x000000010700780c */ /* 0x000fda0003fc5270 */
[----:B------:R-:W0:Y:S02]  /*10400*/  @P6 LDC.64 R8, c[0x0][0x9e8] ;  /* 0x00027a00ff086b82 */ /* 0x000e240000000a00 */
[----:B0-----:R-:W-:-:S05]  /*10410*/  @P6 IMAD.HI.U32 R8, R77, R8, RZ ;  /* 0x000000084d086227 */ /* 0x001fca00078e00ff */
[----:B------:R-:W-:-:S07]  /*10420*/  @P6 SHF.R.U32.HI R77, RZ, R9, R8 ;  /* 0x00000009ff4d6219 */ /* 0x000fce0000011608 */
.L_x_1857:
[----:B------:R-:W-:Y:S05]  /*10430*/  BSYNC B0 ;  /* 0x0000000000007941 */ /* 0x000fea0003800000 */
.L_x_1855:
[----:B------:R-:W-:-:S04]  /*10440*/  IMAD R8, R77, R7, -R82 ;  /* 0x000000074d087224 */ /* 0x000fc800078e0a52 */
[----:B------:R-:W-:-:S05]  /*10450*/  IMAD R8, R191, -0x2, R8 ;  /* 0xfffffffebf087824 */ /* 0x000fca00078e0208 */
[----:B------:R-:W-:Y:S02]  /*10460*/  VIMNMX R65, R65, R8, !PT ;  /* 0x0000000841417248 */ /* 0x000fe40007fe0100 */
[----:B------:R-:W-:-:S07]  /*10470*/  VIADDMNMX R66, R8, R7, R66, PT ;  /* 0x0000000708427246 */ /* 0x000fce0003800142 */
.L_x_1854:
[----:B------:R-:W-:Y:S01]  /*10480*/  ISETP.GT.AND P3, PT, R65, 0x1, !P3 ;  /* 0x000000014100780c */ /* 0x000fe20005f64270 */
[----:B------:R-:W-:Y:S01]  /*10490*/  ULDC UR52, c[0x0][0x988] ;  /* 0x0002620000347ab9 */ /* 0x000fe20000000800 */
[----:B------:R-:W-:Y:S02]  /*104a0*/  ISETP.NE.AND P6, PT, R105, RZ, PT ;  /* 0x000000ff6900720c */ /* 0x000fe40003fc5270 */
[----:B------:R-:W-:Y:S02]  /*104b0*/  ISETP.LT.OR P3, PT, R66, 0x2, P3 ;  /* 0x000000024200780c */ /* 0x000fe40001f61670 */
[----:B------:R-:W-:Y:S02]  /*104c0*/  ISETP.GT.AND P4, PT, R65, 0x71, !P4 ;  /* 0x000000714100780c */ /* 0x000fe40006784270 */
[----:B------:R-:W-:Y:S02]  /*104d0*/  FSEL R9, R3, -INF , !P3 ;  /* 0xff80000003097808 */ /* 0x000fe40005800000 */
[----:B------:R-:W-:-:S02]  /*104e0*/  ISETP.NE.AND P3, PT, R101, RZ, PT ;  /* 0x000000ff6500720c */ /* 0x000fc40003f65270 */
[C---:B------:R-:W-:Y:S02]  /*104f0*/  ISETP.GT.AND P5, PT, R65.reuse, 0x78, !P5 ;  /* 0x000000784100780c */ /* 0x040fe40006fa4270 */
[----:B------:R-:W-:Y:S02]  /*10500*/  ISETP.GT.AND P3, PT, R65, 0x8, !P3 ;  /* 0x000000084100780c */ /* 0x000fe40005f64270 */
[C---:B------:R-:W-:Y:S02]  /*10510*/  ISETP.LT.OR P4, PT, R66.reuse, 0x72, P4 ;  /* 0x000000724200780c */ /* 0x040fe40002781670 */
[C---:B------:R-:W-:Y:S02]  /*10520*/  ISETP.LT.OR P3, PT, R66.reuse, 0x9, P3 ;  /* 0x000000094200780c */ /* 0x040fe40001f61670 */
[----:B------:R-:W-:Y:S02]  /*10530*/  ISETP.LT.OR P5, PT, R66, 0x79, P5 ;  /* 0x000000794200780c */ /* 0x000fe40002fa1670 */
[----:B------:R-:W-:-:S02]  /*10540*/  FSEL R3, R10, -INF , !P3 ;  /* 0xff8000000a037808 */ /* 0x000fc40005800000 */
[----:B------:R-:W-:Y:S02]  /*10550*/  ISETP.NE.AND P3, PT, R102, RZ, PT ;  /* 0x000000ff6600720c */ /* 0x000fe40003f65270 */
[----:B------:R-:W-:Y:S02]  /*10560*/  FMNMX.FTZ R10, R76, R75, !PT ;  /* 0x0000004b4c0a7209 */ /* 0x000fe40007810000 */
[----:B------:R-:W-:Y:S02]  /*10570*/  ISETP.GT.AND P3, PT, R65, 0x9, !P3 ;  /* 0x000000094100780c */ /* 0x000fe40005f64270 */
[----:B------:R-:W-:Y:S02]  /*10580*/  FSEL R50, R50, -INF , !P5 ;  /* 0xff80000032327808 */ /* 0x000fe40006800000 */
[----:B------:R-:W-:-:S04]  /*10590*/  ISETP.LT.OR P3, PT, R66, 0xa, P3 ;  /* 0x0000000a4200780c */ /* 0x000fc80001f61670 */
        /* <DEDUP_REMOVED lines=15> */
[----:B------:R-:W-:Y:S02]  /*10690*/  ISETP.GT.AND P3, PT, R65, 0x18, !P6 ;  /* 0x000000184100780c */ /* 0x000fe40007764270 */
[----:B------:R-:W-:Y:S02]  /*106a0*/  FMNMX.FTZ R10, R68, R11, !PT ;  /* 0x0000000b440a7209 */ /* 0x000fe40007810000 */
[----:B------:R-:W-:-:S02]  /*106b0*/  ISETP.LT.OR P3, PT, R66, 0x19, P3 ;  /* 0x000000194200780c */ /* 0x000fc40001f61670 */
[----:B------:R-:W-:Y:S02]  /*106c0*/  ISETP.NE.AND P6, PT, R114, RZ, PT ;  /* 0x000000ff7200720c */ /* 0x000fe40003fc5270 */
        /* <DEDUP_REMOVED lines=54> */
[----:B------:R-:W-:-:S03]  /*10a30*/  ISETP.LT.OR P3, PT, R66, 0x39, P3 ;  /* 0x000000394200780c */ /* 0x000fc60001f61670 */
[----:B------:R-:W0:Y:S01]  /*10a40*/  SHFL.BFLY PT, R10, R11, 0x2, 0x1f ;  /* 0x0c401f000b0a7f89 */ /* 0x000e2200000e0000 */
[----:B------:R-:W-:Y:S02]  /*10a50*/  FSEL R30, R30, -INF , !P3 ;  /* 0xff8000001e1e7808 */ /* 0x000fe40005800000 */
[----:B------:R-:W-:-:S04]  /*10a60*/  ISETP.NE.AND P3, PT, R112, RZ, PT ;  /* 0x000000ff7000720c */ /* 0x000fc80003f65270 */
[----:B------:R-:W-:-:S04]  /*10a70*/  ISETP.GT.AND P3, PT, R65, 0x39, !P3 ;  /* 0x000000394100780c */ /* 0x000fc80005f64270 */
[----:B------:R-:W-:-:S04]  /*10a80*/  ISETP.LT.OR P3, PT, R66, 0x3a, P3 ;  /* 0x0000003a4200780c */ /* 0x000fc80001f61670 */
[----:B------:R-:W-:Y:S02]  /*10a90*/  FSEL R31, R31, -INF , !P3 ;  /* 0xff8000001f1f7808 */ /* 0x000fe40005800000 */
[----:B------:R-:W-:-:S04]  /*10aa0*/  ISETP.NE.AND P3, PT, R113, RZ, PT ;  /* 0x000000ff7100720c */ /* 0x000fc80003f65270 */
[----:B------:R-:W-:Y:S02]  /*10ab0*/  ISETP.GT.AND P3, PT, R65, 0x40, !P3 ;  /* 0x000000404100780c */ /* 0x000fe40005f64270 */
[----:B0-----:R-:W-:Y:S02]  /*10ac0*/  FMNMX.FTZ R77, R11, R10, !PT ;  /* 0x0000000a0b4d7209 */ /* 0x001fe40007810000 */
[----:B------:R-:W-:-:S03]  /*10ad0*/  ISETP.LT.OR P3, PT, R66, 0x41, P3 ;  /* 0x000000414200780c */ /* 0x000fc60001f61670 */
[----:B------:R-:W0:Y:S01]  /*10ae0*/  SHFL.BFLY PT, R10, R77, 0x1, 0x1f ;  /* 0x0c201f004d0a7f89 */ /* 0x000e2200000e0000 */
[----:B------:R-:W-:Y:S02]  /*10af0*/  FSEL R34, R34, -INF , !P3 ;  /* 0xff80000022227808 */ /* 0x000fe40005800000 */
[----:B------:R-:W-:Y:S02]  /*10b00*/  ISETP.GT.AND P3, PT, R65, 0x41, !P6 ;  /* 0x000000414100780c */ /* 0x000fe40007764270 */
[----:B------:R-:W-:Y:S02]  /*10b10*/  ISETP.NE.AND P6, PT, R100, RZ, PT ;  /* 0x000000ff6400720c */ /* 0x000fe40003fc5270 */
        /* <DEDUP_REMOVED lines=8> */
[----:B------:R-:W-:-:S03]  /*10ba0*/  FMUL.FTZ R78, R10, UR52 ;  /* 0x000000340a4e7c20 */ /* 0x000fc60008410000 */
        /* <DEDUP_REMOVED lines=37> */
[----:B------:R-:W-:-:S04]  /*10e00*/  ISETP.LT.OR P3, PT, R66, 0x71, P3 ;  /* 0x000000714200780c */ /* 0x000fc80001f61670 */
[----:B------:R-:W-:Y:S02]  /*10e10*/  FSEL R64, R64, -INF , !P3 ;  /* 0xff80000040407808 */ /* 0x000fe40005800000 */
[----:B------:R-:W-:-:S04]  /*10e20*/  FSETP.NEU.FTZ.AND P3, PT, R10, -INF , PT ;  /* 0xff8000000a00780b */ /* 0x000fc80003f7d000 */
[----:B------:R-:W-:Y:S02]  /*10e30*/  FSEL R79, R78, RZ, P3 ;  /* 0x000000ff4e4f7208 */ /* 0x000fe40001800000 */
[----:B------:R-:W-:Y:S02]  /*10e40*/  ISETP.GT.AND P3, PT, R65, RZ, !P6 ;  /* 0x000000ff4100720c */ /* 0x000fe40007764270 */
[----:B------:R-:W-:Y:S01]  /*10e50*/  ISETP.NE.AND P6, PT, R80, RZ, PT ;  /* 0x000000ff5000720c */ /* 0x000fe20003fc5270 */
[--C-:B------:R-:W-:Y:S01]  /*10e60*/  FFMA.FTZ R170, R57, UR52, -R79.reuse ;  /* 0x0000003439aa7c23 */ /* 0x100fe2000801084f */
[----:B------:R-:W-:Y:S01]  /*10e70*/  ISETP.LT.OR P3, PT, R66, 0x1, P3 ;  /* 0x000000014200780c */ /* 0x000fe20001f61670 */
[--C-:B------:R-:W-:Y:S01]  /*10e80*/  FFMA.FTZ R57, R56, UR52, -R79.reuse ;  /* 0x0000003438397c23 */ /* 0x100fe2000801084f */
[--C-:B------:R-:W-:Y:S01]  /*10e90*/  FFMA.FTZ R156, R40, UR52, -R79.reuse ;  /* 0x00000034289c7c23 */ /* 0x100fe2000801084f */
[--C-:B------:R-:W-:Y:S01]  /*10ea0*/  FFMA.FTZ R180, R76, UR52, -R79.reuse ;  /* 0x000000344cb47c23 */ /* 0x100fe2000801084f */
[----:B------:R-:W-:Y:S01]  /*10eb0*/  FSEL R78, R0, -INF , !P3 ;  /* 0xff800000004e7808 */ /* 0x000fe20005800000 */
[--C-:B------:R-:W-:Y:S01]  /*10ec0*/  FFMA.FTZ R75, R75, UR52, -R79.reuse ;  /* 0x000000344b4b7c23 */ /* 0x100fe2000801084f */
[----:B------:R-:W-:Y:S01]  /*10ed0*/  ISETP.GT.AND P3, PT, R65, 0x79, !P6 ;  /* 0x000000794100780c */ /* 0x000fe20007764270 */
[--C-:B------:R-:W-:Y:S01]  /*10ee0*/  FFMA.FTZ R182, R73, UR52, -R79.reuse ;  /* 0x0000003449b67c23 */ /* 0x100fe2000801084f */
[----:B------:R-:W-:Y:S01]  /*10ef0*/  FMNMX.FTZ R0, R78, R9, !PT ;  /* 0x000000094e007209 */ /* 0x000fe20007810000 */
[----:B------:R-:W-:Y:S01]  /*10f00*/  MUFU.EX2 R180, R180 ;  /* 0x000000b400b47308 */ /* 0x000fe20000000800 */
[----:B------:R-:W-:Y:S01]  /*10f10*/  ISETP.LT.OR P3, PT, R66, 0x7a, P3 ;  /* 0x0000007a4200780c */ /* 0x000fe20001f61670 */
[--C-:B------:R-:W-:Y:S01]  /*10f20*/  FFMA.FTZ R73, R74, UR52, -R79.reuse ;  /* 0x000000344a497c23 */ /* 0x100fe2000801084f */
[----:B------:R-:W-:Y:S01]  /*10f30*/  FMNMX.FTZ R11, R3, R0, !PT ;  /* 0x00000000030b7209 */ /* 0x000fe20007810000 */
[--C-:B------:R-:W-:Y:S01]  /*10f40*/  FFMA.FTZ R154, R28, UR52, -R79.reuse ;  /* 0x000000341c9a7c23 */ /* 0x100fe2000801084f */
[----:B------:R-:W-:Y:S01]  /*10f50*/  FSEL R51, R51, -INF , !P3 ;  /* 0xff80000033337808 */ /* 0x000fe20005800000 */
[--C-:B------:R-:W-:Y:S01]  /*10f60*/  FFMA.FTZ R176, R72, UR52, -R79.reuse ;  /* 0x0000003448b07c23 */ /* 0x100fe2000801084f */
[----:B------:R-:W-:Y:S01]  /*10f70*/  FMNMX.FTZ R11, R8, R11, !PT ;  /* 0x0000000b080b7209 */ /* 0x000fe20007810000 */
[----:B------:R-:W0:Y:S01]  /*10f80*/  MUFU.EX2 R75, R75 ;  /* 0x0000004b004b7308 */ /* 0x000e220000000800 */
[--C-:B------:R-:W-:Y:S01]  /*10f90*/  FFMA.FTZ R71, R71, UR52, -R79.reuse ;  /* 0x0000003447477c23 */ /* 0x100fe2000801084f */
[--C-:B------:R-:W-:Y:S01]  /*10fa0*/  FFMA.FTZ R178, R70, UR52, -R79.reuse ;  /* 0x0000003446b27c23 */ /* 0x100fe2000801084f */
[----:B------:R-:W-:Y:S01]  /*10fb0*/  FMNMX.FTZ R0, R12, R11, !PT ;  /* 0x0000000b0c007209 */ /* 0x000fe20007810000 */
[--C-:B------:R-:W-:Y:S01]  /*10fc0*/  FFMA.FTZ R69, R69, UR52, -R79.reuse ;  /* 0x0000003445457c23 */ /* 0x100fe2000801084f */
[--C-:B------:R-:W-:Y:S01]  /*10fd0*/  FFMA.FTZ R172, R68, UR52, -R79.reuse ;  /* 0x0000003444ac7c23 */ /* 0x100fe2000801084f */
[--C-:B------:R-:W-:Y:S01]  /*10fe0*/  FFMA.FTZ R67, R67, UR52, -R79.reuse ;  /* 0x0000003443437c23 */ /* 0x100fe2000801084f */
[----:B------:R-:W-:Y:S01]  /*10ff0*/  FMNMX.FTZ R11, R13, R0, !PT ;  /* 0x000000000d0b7209 */ /* 0x000fe20007810000 */
[----:B------:R-:W1:Y:S01]  /*11000*/  MUFU.EX2 R182, R182 ;  /* 0x000000b600b67308 */ /* 0x000e620000000800 */
[--C-:B------:R-:W-:Y:S01]  /*11010*/  FFMA.FTZ R174, R88, UR52, -R79.reuse ;  /* 0x0000003458ae7c23 */ /* 0x100fe2000801084f */
[--C-:B------:R-:W-:Y:S01]  /*11020*/  FFMA.FTZ R77, R90, UR52, -R79.reuse ;  /* 0x000000345a4d7c23 */ /* 0x100fe2000801084f */
[----:B------:R-:W-:Y:S01]  /*11030*/  FMNMX.FTZ R0, R14, R11, !PT ;  /* 0x0000000b0e007209 */ /* 0x000fe20007810000 */
[--C-:B------:R-:W-:Y:S01]  /*11040*/  FFMA.FTZ R168, R60, UR52, -R79.reuse ;  /* 0x000000343ca87c23 */ /* 0x100fe2000801084f */
[--C-:B------:R-:W-:Y:S01]  /*11050*/  FFMA.FTZ R59, R59, UR52, -R79.reuse ;  /* 0x000000343b3b7c23 */ /* 0x100fe2000801084f */
[--C-:B------:R-:W-:Y:S01]  /*11060*/  FFMA.FTZ R158, R36, UR52, -R79.reuse ;  /* 0x00000034249e7c23 */ /* 0x100fe2000801084f */
[----:B------:R-:W-:Y:S01]  /*11070*/  FMNMX.FTZ R11, R15, R0, !PT ;  /* 0x000000000f0b7209 */ /* 0x000fe20007810000 */
[----:B------:R-:W2:Y:S01]  /*11080*/  MUFU.EX2 R73, R73 ;  /* 0x0000004900497308 */ /* 0x000ea20000000800 */
[--C-:B------:R-:W-:Y:S01]  /*11090*/  FFMA.FTZ R164, R58, UR52, -R79.reuse ;  /* 0x000000343aa47c23 */ /* 0x100fe2000801084f */
[--C-:B------:R-:W-:Y:S01]  /*110a0*/  FFMA.FTZ R166, R43, UR52, -R79.reuse ;  /* 0x000000342ba67c23 */ /* 0x100fe2000801084f */
[----:B------:R-:W-:Y:S01]  /*110b0*/  FMNMX.FTZ R0, R20, R11, !PT ;  /* 0x0000000b14007209 */ /* 0x000fe20007810000 */
[--C-:B------:R-:W-:Y:S01]  /*110c0*/  FFMA.FTZ R43, R42, UR52, -R79.reuse ;  /* 0x000000342a2b7c23 */ /* 0x100fe2000801084f */
[--C-:B------:R-:W-:Y:S01]  /*110d0*/  FFMA.FTZ R160, R41, UR52, -R79.reuse ;  /* 0x0000003429a07c23 */ /* 0x100fe2000801084f */
[--C-:B------:R-:W-:Y:S01]  /*110e0*/  FFMA.FTZ R41, R54, UR52, -R79.reuse ;  /* 0x0000003436297c23 */ /* 0x100fe2000801084f */
[----:B------:R-:W-:Y:S01]  /*110f0*/  FMNMX.FTZ R11, R21, R0, !PT ;  /* 0x00000000150b7209 */ /* 0x000fe20007810000 */
[----:B------:R-:W3:Y:S01]  /*11100*/  MUFU.EX2 R176, R176 ;  /* 0x000000b000b07308 */ /* 0x000ee20000000800 */
[--C-:B------:R-:W-:Y:S01]  /*11110*/  FFMA.FTZ R162, R37, UR52, -R79.reuse ;  /* 0x0000003425a27c23 */ /* 0x100fe2000801084f */
[--C-:B------:R-:W-:Y:S01]  /*11120*/  FFMA.FTZ R152, R32, UR52, -R79.reuse ;  /* 0x0000003420987c23 */ /* 0x100fe2000801084f */
[----:B------:R-:W-:Y:S01]  /*11130*/  FMNMX.FTZ R0, R24, R11, !PT ;  /* 0x0000000b18007209 */ /* 0x000fe20007810000 */
[--C-:B------:R-:W-:Y:S01]  /*11140*/  FFMA.FTZ R37, R53, UR52, -R79.reuse ;  /* 0x0000003435257c23 */ /* 0x100fe2000801084f */
[--C-:B------:R-:W-:Y:S01]  /*11150*/  FFMA.FTZ R53, R52, UR52, -R79.reuse ;  /* 0x0000003434357c23 */ /* 0x100fe2000801084f */
[--C-:B------:R-:W-:Y:S01]  /*11160*/  FFMA.FTZ R33, R33, UR52, -R79.reuse ;  /* 0x0000003421217c23 */ /* 0x100fe2000801084f */
[----:B------:R-:W-:Y:S01]  /*11170*/  FMNMX.FTZ R11, R25, R0, !PT ;  /* 0x00000000190b7209 */ /* 0x000fe20007810000 */
[----:B------:R-:W4:Y:S01]  /*11180*/  MUFU.EX2 R71, R71 ;  /* 0x0000004700477308 */ /* 0x000f220000000800 */
[----:B------:R-:W-:-:S02]  /*11190*/  FFMA.FTZ R29, R29, UR52, -R79 ;  /* 0x000000341d1d7c23 */ /* 0x000fc4000801084f */
[----:B------:R-:W-:-:S04]  /*111a0*/  FMNMX.FTZ R0, R26, R11, !PT ;  /* 0x0000000b1a007209 */ /* 0x000fc80007810000 */
[----:B------:R-:W-:Y:S01]  /*111b0*/  FMNMX.FTZ R11, R27, R0, !PT ;  /* 0x000000001b0b7209 */ /* 0x000fe20007810000 */
[----:B------:R-:W5:Y:S03]  /*111c0*/  MUFU.EX2 R178, R178 ;  /* 0x000000b200b27308 */ /* 0x000f660000000800 */
[----:B------:R-:W-:-:S04]  /*111d0*/  FMNMX.FTZ R0, R30, R11, !PT ;  /* 0x0000000b1e007209 */ /* 0x000fc80007810000 */
[----:B------:R-:W-:Y:S01]  /*111e0*/  FMNMX.FTZ R11, R31, R0, !PT ;  /* 0x000000001f0b7209 */ /* 0x000fe20007810000 */
[----:B------:R-:W5:Y:S03]  /*111f0*/  MUFU.EX2 R69, R69 ;  /* 0x0000004500457308 */ /* 0x000f660000000800 */
        /* <DEDUP_REMOVED lines=17> */
[----:B------:R-:W-:Y:S01]  /*11310*/  MUFU.EX2 R59, R59 ;  /* 0x0000003b003b7308 */ /* 0x000fe20000000800 */
[----:B------:R-:W-:Y:S01]  /*11320*/  FSEL R0, R47, -INF , !P4 ;  /* 0xff8000002f007808 */ /* 0x000fe20006000000 */
[--C-:B------:R-:W-:Y:S01]  /*11330*/  FFMA.FTZ R47, R55, UR52, -R79.reuse ;  /* 0x00000034372f7c23 */ /* 0x100fe2000801084f */
[----:B------:R-:W-:Y:S01]  /*11340*/  FMNMX.FTZ R11, R64, R11, !PT ;  /* 0x0000000b400b7209 */ /* 0x000fe20007810000 */
[----:B------:R-:W-:-:S03]  /*11350*/  FFMA.FTZ R55, R4, UR52, -R79 ;  /* 0x0000003404377c23 */ /* 0x000fc6000801084f */
        /* <DEDUP_REMOVED lines=15> */
[----:B0-----:R-:W-:-:S02]  /*11450*/  FMNMX.FTZ R11, R40, R11, !PT ;  /* 0x0000000b280b7209 */ /* 0x001fc40007810000 */
[----:B------:R-:W0:Y:S02]  /*11460*/  @P1 LDC R40, c[0x0][0x44c] ;  /* 0x00011300ff281b82 */ /* 0x000e240000000800 */
[C---:B------:R-:W-:Y:S01]  /*11470*/  FSETP.NEU.FTZ.AND P3, PT, R11.reuse, -INF , PT ;  /* 0xff8000000b00780b */ /* 0x040fe20003f7d000 */
[----:B------:R-:W-:Y:S02]  /*11480*/  FMUL.FTZ R28, R11, UR52 ;  /* 0x000000340b1c7c20 */ /* 0x000fe40008410000 */
[----:B------:R-:W-:Y:S03]  /*11490*/  MUFU.EX2 R37, R37 ;  /* 0x0000002500257308 */ /* 0x000fe60000000800 */
[----:B------:R-:W-:-:S05]  /*114a0*/  FSEL R65, R28, RZ, P3 ;  /* 0x000000ff1c417208 */ /* 0x000fca0001800000 */
[--C-:B------:R-:W-:Y:S01]  /*114b0*/  FFMA.FTZ R181, R78, UR52, -R65.reuse ;  /* 0x000000344eb57c23 */ /* 0x100fe20008010841 */
[--C-:B------:R-:W-:Y:S01]  /*114c0*/  FFMA.FTZ R28, R9, UR52, -R65.reuse ;  /* 0x00000034091c7c23 */ /* 0x100fe20008010841 */
[----:B------:R-:W-:Y:S01]  /*114d0*/  FFMA.FTZ R183, R3, UR52, -R65 ;  /* 0x0000003403b77c23 */ /* 0x000fe20008010841 */
[----:B------:R-:W-:Y:S01]  /*114e0*/  FADD.FTZ R3, R180, R75 ;  /* 0x0000004bb4037221 */ /* 0x000fe20000010000 */
[--C-:B------:R-:W-:Y:S01]  /*114f0*/  FFMA.FTZ R8, R8, UR52, -R65.reuse ;  /* 0x0000003408087c23 */ /* 0x100fe20008010841 */
[----:B------:R-:W-:Y:S01]  /*11500*/  FFMA.FTZ R177, R12, UR52, -R65 ;  /* 0x000000340cb17c23 */ /* 0x000fe20008010841 */
[----:B------:R-:W-:Y:S01]  /*11510*/  MUFU.EX2 R181, R181 ;  /* 0x000000b500b57308 */ /* 0x000fe20000000800 */
[----:B-1----:R-:W-:Y:S01]  /*11520*/  FADD.FTZ R4, R182, R3 ;  /* 0x00000003b6047221 */ /* 0x002fe20000010000 */
[--C-:B------:R-:W-:Y:S01]  /*11530*/  FFMA.FTZ R12, R13, UR52, -R65.reuse ;  /* 0x000000340d0c7c23 */ /* 0x100fe20008010841 */
[--C-:B------:R-:W-:Y:S01]  /*11540*/  FFMA.FTZ R179, R14, UR52, -R65.reuse ;  /* 0x000000340eb37c23 */ /* 0x100fe20008010841 */
[--C-:B------:R-:W-:Y:S01]  /*11550*/  FFMA.FTZ R165, R34, UR52, -R65.reuse ;  /* 0x0000003422a57c23 */ /* 0x100fe20008010841 */
[----:B--2---:R-:W-:Y:S01]  /*11560*/  FADD.FTZ R3, R73, R4 ;  /* 0x0000000449037221 */ /* 0x004fe20000010000 */
[--C-:B------:R-:W-:Y:S01]  /*11570*/  FFMA.FTZ R14, R15, UR52, -R65.reuse ;  /* 0x000000340f0e7c23 */ /* 0x100fe20008010841 */
[----:B------:R-:W-:Y:S01]  /*11580*/  FFMA.FTZ R173, R20, UR52, -R65 ;  /* 0x0000003414ad7c23 */ /* 0x000fe20008010841 */
[----:B------:R-:W1:Y:S01]  /*11590*/  MUFU.EX2 R28, R28 ;  /* 0x0000001c001c7308 */ /* 0x000e620000000800 */
[----:B---3--:R-:W-:Y:S01]  /*115a0*/  FADD.FTZ R4, R176, R3 ;  /* 0x00000003b0047221 */ /* 0x008fe20000010000 */
[--C-:B------:R-:W-:Y:S01]  /*115b0*/  FFMA.FTZ R20, R21, UR52, -R65.reuse ;  /* 0x0000003415147c23 */ /* 0x100fe20008010841 */
[--C-:B------:R-:W-:Y:S01]  /*115c0*/  FFMA.FTZ R175, R24, UR52, -R65.reuse ;  /* 0x0000003418af7c23 */ /* 0x100fe20008010841 */
[--C-:B------:R-:W-:Y:S01]  /*115d0*/  FFMA.FTZ R24, R25, UR52, -R65.reuse ;  /* 0x0000003419187c23 */ /* 0x100fe20008010841 */
[----:B----4-:R-:W-:Y:S01]  /*115e0*/  FADD.FTZ R3, R71, R4 ;  /* 0x0000000447037221 */ /* 0x010fe20000010000 */
[--C-:B------:R-:W-:Y:S01]  /*115f0*/  FFMA.FTZ R169, R26, UR52, -R65.reuse ;  /* 0x000000341aa97c23 */ /* 0x100fe20008010841 */
[----:B------:R-:W-:Y:S01]  /*11600*/  FFMA.FTZ R26, R27, UR52, -R65 ;  /* 0x000000341b1a7c23 */ /* 0x000fe20008010841 */
[----:B------:R-:W2:Y:S01]  /*11610*/  MUFU.EX2 R183, R183 ;  /* 0x000000b700b77308 */ /* 0x000ea20000000800 */
[----:B-----5:R-:W-:Y:S01]  /*11620*/  FADD.FTZ R34, R178, R3 ;  /* 0x00000003b2227221 */ /* 0x020fe20000010000 */
[----:B------:R-:W3:Y:S01]  /*11630*/  @P1 LDC R13, c[0x0][0x450] ;  /* 0x00011400ff0d1b82 */ /* 0x000ee20000000800 */
[--C-:B------:R-:W-:Y:S01]  /*11640*/  FFMA.FTZ R171, R30, UR52, -R65.reuse ;  /* 0x000000341eab7c23 */ /* 0x100fe20008010841 */
[--C-:B------:R-:W-:Y:S01]  /*11650*/  FFMA.FTZ R30, R31, UR52, -R65.reuse ;  /* 0x000000341f1e7c23 */ /* 0x100fe20008010841 */
[----:B------:R-:W-:Y:S01]  /*11660*/  FADD.FTZ R9, R69, R34 ;  /* 0x0000002245097221 */ /* 0x000fe20000010000 */
[--C-:B------:R-:W-:Y:S01]  /*11670*/  FFMA.FTZ R32, R35, UR52, -R65.reuse ;  /* 0x0000003423207c23 */ /* 0x100fe20008010841 */
[----:B------:R-:W-:Y:S01]  /*11680*/  FFMA.FTZ R167, R38, UR52, -R65 ;  /* 0x0000003426a77c23 */ /* 0x000fe20008010841 */
[----:B------:R-:W4:Y:S01]  /*11690*/  MUFU.EX2 R8, R8 ;  /* 0x0000000800087308 */ /* 0x000f220000000800 */
[----:B-1----:R-:W-:Y:S01]  /*116a0*/  FADD.FTZ R4, R181, R28 ;  /* 0x0000001cb5047221 */ /* 0x002fe20000010000 */
[----:B------:R-:W-:Y:S01]  /*116b0*/  FADD.FTZ R36, R172, R9 ;  /* 0x00000009ac247221 */ /* 0x000fe20000010000 */
[----:B0-----:R-:W-:-:S04]  /*116c0*/  @P1 IMAD.HI.U32 R40, R193, R40, RZ ;  /* 0x00000028c1281227 */ /* 0x001fc800078e00ff */
[--C-:B------:R-:W-:Y:S01]  /*116d0*/  FFMA.FTZ R34, R39, UR52, -R65.reuse ;  /* 0x0000003427227c23 */ /* 0x100fe20008010841 */
[----:B------:R-:W-:Y:S01]  /*116e0*/  FFMA.FTZ R44, R44, UR52, -R65 ;  /* 0x000000342c2c7c23 */ /* 0x000fe20008010841 */
[----:B------:R-:W-:Y:S01]  /*116f0*/  FADD.FTZ R9, R67, R36 ;  /* 0x0000002443097221 */ /* 0x000fe20000010000 */
[----:B------:R-:W-:Y:S01]  /*11700*/  IMAD.MOV.U32 R38, RZ, RZ, R193 ;  /* 0x000000ffff267224 */ /* 0x000fe200078e00c1 */
[----:B------:R-:W0:Y:S01]  /*11710*/  MUFU.EX2 R177, R177 ;  /* 0x000000b100b17308 */ /* 0x000e220000000800 */
[----:B--2---:R-:W-:Y:S01]  /*11720*/  FADD.FTZ R3, R183, R4 ;  /* 0x00000004b7037221 */ /* 0x004fe20000010000 */
[----:B------:R-:W-:Y:S01]  /*11730*/  FADD.FTZ R36, R174, R9 ;  /* 0x00000009ae247221 */ /* 0x000fe20000010000 */
[--C-:B------:R-:W-:Y:S01]  /*11740*/  FFMA.FTZ R45, R45, UR52, -R65.reuse ;  /* 0x000000342d2d7c23 */ /* 0x100fe20008010841 */
[--C-:B------:R-:W-:Y:S01]  /*11750*/  FFMA.FTZ R46, R46, UR52, -R65.reuse ;  /* 0x000000342e2e7c23 */ /* 0x100fe20008010841 */
[--C-:B------:R-:W-:Y:S01]  /*11760*/  FFMA.FTZ R48, R48, UR52, -R65.reuse ;  /* 0x0000003430307c23 */ /* 0x100fe20008010841 */
[----:B------:R-:W-:Y:S01]  /*11770*/  FADD.FTZ R9, R77, R36 ;  /* 0x000000244d097221 */ /* 0x000fe20000010000 */
[----:B------:R-:W-:Y:S01]  /*11780*/  FFMA.FTZ R49, R49, UR52, -R65 ;  /* 0x0000003431317c23 */ /* 0x000fe20008010841 */
[----:B------:R-:W1:Y:S01]  /*11790*/  MUFU.EX2 R12, R12 ;  /* 0x0000000c000c7308 */ /* 0x000e620000000800 */
[----:B----4-:R-:W-:Y:S01]  /*117a0*/  FADD.FTZ R4, R8, R3 ;  /* 0x0000000308047221 */ /* 0x010fe20000010000 */
[----:B------:R-:W-:Y:S01]  /*117b0*/  FADD.FTZ R36, R168, R9 ;  /* 0x00000009a8247221 */ /* 0x000fe20000010000 */
[----:B---3--:R-:W-:Y:S01]  /*117c0*/  @P1 SHF.R.U32.HI R38, RZ, R13, R40 ;  /* 0x0000000dff261219 */ /* 0x008fe20000011628 */
[--C-:B------:R-:W-:Y:S01]  /*117d0*/  FFMA.FTZ R61, R61, UR52, -R65.reuse ;  /* 0x000000343d3d7c23 */ /* 0x100fe20008010841 */
[--C-:B------:R-:W-:Y:S01]  /*117e0*/  FFMA.FTZ R62, R62, UR52, -R65.reuse ;  /* 0x000000343e3e7c23 */ /* 0x100fe20008010841 */
[----:B------:R-:W-:Y:S01]  /*117f0*/  FADD.FTZ R9, R59, R36 ;  /* 0x000000243b097221 */ /* 0x000fe20000010000 */
[----:B------:R-:W-:Y:S01]  /*11800*/  FFMA.FTZ R63, R63, UR52, -R65 ;  /* 0x000000343f3f7c23 */ /* 0x000fe20008010841 */
[----:B------:R-:W2:Y:S01]  /*11810*/  MUFU.EX2 R179, R179 ;  /* 0x000000b300b37308 */ /* 0x000ea20000000800 */
[----:B0-----:R-:W-:Y:S01]  /*11820*/  FADD.FTZ R3, R177, R4 ;  /* 0x00000004b1037221 */ /* 0x001fe20000010000 */
[----:B------:R-:W-:Y:S01]  /*11830*/  FADD.FTZ R36, R170, R9 ;  /* 0x00000009aa247221 */ /* 0x000fe20000010000 */
[--C-:B------:R-:W-:Y:S01]  /*11840*/  FFMA.FTZ R64, R64, UR52, -R65.reuse ;  /* 0x0000003440407c23 */ /* 0x100fe20008010841 */
[--C-:B------:R-:W-:Y:S01]  /*11850*/  FFMA.FTZ R50, R50, UR52, -R65.reuse ;  /* 0x0000003432327c23 */ /* 0x100fe20008010841 */
[----:B------:R-:W-:Y:S01]  /*11860*/  FFMA.FTZ R51, R51, UR52, -R65 ;  /* 0x0000003433337c23 */ /* 0x000fe20008010841 */
[----:B------:R-:W-:Y:S01]  /*11870*/  FADD.FTZ R9, R57, R36 ;  /* 0x0000002439097221 */ /* 0x000fe20000010000 */
[----:B------:R-:W-:Y:S01]  /*11880*/  F2FP.BF16.F32.PACK_AB R181, R28, R181 ;  /* 0x000000b51cb5723e */ /* 0x000fe200000010ff */
[----:B------:R-:W0:Y:S01]  /*11890*/  MUFU.EX2 R14, R14 ;  /* 0x0000000e000e7308 */ /* 0x000e220000000800 */
[----:B-1----:R-:W-:Y:S01]  /*118a0*/  FADD.FTZ R4, R12, R3 ;  /* 0x000000030c047221 */ /* 0x002fe20000010000 */
[----:B------:R-:W-:Y:S01]  /*118b0*/  FADD.FTZ R36, R164, R9 ;  /* 0x00000009a4247221 */ /* 0x000fe20000010000 */
[----:B------:R-:W-:Y:S01]  /*118c0*/  F2FP.BF16.F32.PACK_AB R183, R8, R183 ;  /* 0x000000b708b7723e */ /* 0x000fe200000010ff */
[----:B------:R-:W-:Y:S01]  /*118d0*/  IMAD.IADD R95, R95, 0x1, R38 ;  /* 0x000000015f5f7824 */ /* 0x000fe200078e0226 */
[----:B------:R-:W-:-:S02]  /*118e0*/  F2FP.BF16.F32.PACK_AB R180, R75, R180 ;  /* 0x000000b44bb4723e */ /* 0x000fc400000010ff */
[----:B------:R-:W-:Y:S01]  /*118f0*/  F2FP.BF16.F32.PACK_AB R182, R73, R182 ;  /* 0x000000b649b6723e */ /* 0x000fe200000010ff */
[----:B------:R-:W1:Y:S01]  /*11900*/  MUFU.EX2 R173, R173 ;  /* 0x000000ad00ad7308 */ /* 0x000e620000000800 */
[----:B--2---:R-:W-:Y:S01]  /*11910*/  FADD.FTZ R3, R179, R4 ;  /* 0x00000004b3037221 */ /* 0x004fe20000010000 */
[----:B------:R-:W-:Y:S01]  /*11920*/  F2FP.BF16.F32.PACK_AB R176, R71, R176 ;  /* 0x000000b047b0723e */ /* 0x000fe200000010ff */
[----:B------:R-:W-:Y:S01]  /*11930*/  IMAD.IADD R6, R95, 0x1, R6 ;  /* 0x000000015f067824 */ /* 0x000fe200078e0206 */
[----:B------:R-:W-:Y:S02]  /*11940*/  F2FP.BF16.F32.PACK_AB R178, R69, R178 ;  /* 0x000000b245b2723e */ /* 0x000fe400000010ff */
[----:B------:R-:W-:Y:S02]  /*11950*/  F2FP.BF16.F32.PACK_AB R172, R67, R172 ;  /* 0x000000ac43ac723e */ /* 0x000fe400000010ff */
[----:B------:R-:W2:Y:S01]  /*11960*/  MUFU.EX2 R20, R20 ;  /* 0x0000001400147308 */ /* 0x000ea20000000800 */
[----:B0-----:R-:W-:Y:S01]  /*11970*/  FADD.FTZ R4, R14, R3 ;  /* 0x000000030e047221 */ /* 0x001fe20000010000 */
[----:B------:R-:W-:-:S02]  /*11980*/  F2FP.BF16.F32.PACK_AB R174, R77, R174 ;  /* 0x000000ae4dae723e */ /* 0x000fc400000010ff */
[----:B------:R-:W-:Y:S02]  /*11990*/  F2FP.BF16.F32.PACK_AB R168, R59, R168 ;  /* 0x000000a83ba8723e */ /* 0x000fe400000010ff */
[----:B------:R-:W-:Y:S02]  /*119a0*/  F2FP.BF16.F32.PACK_AB R170, R57, R170 ;  /* 0x000000aa39aa723e */ /* 0x000fe400000010ff */
[----:B------:R-:W0:Y:S01]  /*119b0*/  MUFU.EX2 R175, R175 ;  /* 0x000000af00af7308 */ /* 0x000e220000000800 */
[----:B-1----:R-:W-:Y:S01]  /*119c0*/  FADD.FTZ R3, R173, R4 ;  /* 0x00000004ad037221 */ /* 0x002fe20000010000 */
[----:B------:R-:W-:Y:S02]  /*119d0*/  F2FP.BF16.F32.PACK_AB R164, R47, R164 ;  /* 0x000000a42fa4723e */ /* 0x000fe400000010ff */
[----:B------:R-:W-:Y:S02]  /*119e0*/  F2FP.BF16.F32.PACK_AB R177, R12, R177 ;  /* 0x000000b10cb1723e */ /* 0x000fe400000010ff */
[----:B------:R-:W-:-:S02]  /*119f0*/  F2FP.BF16.F32.PACK_AB R179, R14, R179 ;  /* 0x000000b30eb3723e */ /* 0x000fc400000010ff */
[----:B------:R-:W1:Y:S01]  /*11a00*/  MUFU.EX2 R24, R24 ;  /* 0x0000001800187308 */ /* 0x000e620000000800 */
[C---:B--2---:R-:W-:Y:S01]  /*11a10*/  FADD.FTZ R4, R20.reuse, R3 ;  /* 0x0000000314047221 */ /* 0x044fe20000010000 */
[----:B------:R-:W-:-:S06]  /*11a20*/  F2FP.BF16.F32.PACK_AB R173, R20, R173 ;  /* 0x000000ad14ad723e */ /* 0x000fcc00000010ff */
[----:B------:R-:W2:Y:S01]  /*11a30*/  MUFU.EX2 R169, R169 ;  /* 0x000000a900a97308 */ /* 0x000ea20000000800 */
[----:B0-----:R-:W-:-:S07]  /*11a40*/  FADD.FTZ R3, R175, R4 ;  /* 0x00000004af037221 */ /* 0x001fce0000010000 */
[----:B------:R-:W0:Y:S01]  /*11a50*/  MUFU.EX2 R26, R26 ;  /* 0x0000001a001a7308 */ /* 0x000e220000000800 */
[C---:B-1----:R-:W-:Y:S01]  /*11a60*/  FADD.FTZ R4, R24.reuse, R3 ;  /* 0x0000000318047221 */ /* 0x042fe20000010000 */
[----:B------:R-:W-:Y:S01]  /*11a70*/  FADD.FTZ R3, R47, R36 ;  /* 0x000000242f037221 */ /* 0x000fe20000010000 */
[----:B------:R-:W-:-:S05]  /*11a80*/  F2FP.BF16.F32.PACK_AB R175, R24, R175 ;  /* 0x000000af18af723e */ /* 0x000fca00000010ff */
[----:B------:R-:W1:Y:S01]  /*11a90*/  MUFU.EX2 R171, R171 ;  /* 0x000000ab00ab7308 */ /* 0x000e620000000800 */
[----:B--2---:R-:W-:Y:S01]  /*11aa0*/  FADD.FTZ R9, R169, R4 ;  /* 0x00000004a9097221 */ /* 0x004fe20000010000 */
[----:B------:R-:W-:Y:S01]  /*11ab0*/  FADD.FTZ R4, R166, R3 ;  /* 0x00000003a6047221 */ /* 0x000fe20000010000 */
[----:B------:R-:W-:Y:S01]  /*11ac0*/  FFMA.FTZ R3, R0, UR52, -R65 ;  /* 0x0000003400037c23 */ /* 0x000fe20008010841 */
[C---:B------:R-:W-:Y:S02]  /*11ad0*/  F2FP.BF16.F32.PACK_AB R166, R43.reuse, R166 ;  /* 0x000000a62ba6723e */ /* 0x040fe400000010ff */
[----:B------:R-:W-:Y:S02]  /*11ae0*/  FADD.FTZ R13, R43, R4 ;  /* 0x000000042b0d7221 */ /* 0x000fe40000010000 */
[----:B------:R-:W2:Y:S01]  /*11af0*/  MUFU.EX2 R30, R30 ;  /* 0x0000001e001e7308 */ /* 0x000ea20000000800 */
[----:B0-----:R-:W-:Y:S01]  /*11b00*/  FADD.FTZ R0, R26, R9 ;  /* 0x000000091a007221 */ /* 0x001fe20000010000 */
[----:B------:R-:W-:Y:S01]  /*11b10*/  FADD.FTZ R36, R160, R13 ;  /* 0x0000000da0247221 */ /* 0x000fe20000010000 */
[----:B------:R-:W-:-:S02]  /*11b20*/  F2FP.BF16.F32.PACK_AB R160, R41, R160 ;  /* 0x000000a029a0723e */ /* 0x000fc400000010ff */
[----:B------:R-:W-:Y:S01]  /*11b30*/  F2FP.BF16.F32.PACK_AB R169, R26, R169 ;  /* 0x000000a91aa9723e */ /* 0x000fe200000010ff */
[----:B------:R-:W-:Y:S02]  /*11b40*/  FADD.FTZ R13, R41, R36 ;  /* 0x00000024290d7221 */ /* 0x000fe40000010000 */
[----:B------:R-:W0:Y:S01]  /*11b50*/  MUFU.EX2 R165, R165 ;  /* 0x000000a500a57308 */ /* 0x000e220000000800 */
[----:B-1----:R-:W-:Y:S01]  /*11b60*/  FADD.FTZ R9, R171, R0 ;  /* 0x00000000ab097221 */ /* 0x002fe20000010000 */
[----:B------:R-:W-:Y:S01]  /*11b70*/  FADD.FTZ R36, R162, R13 ;  /* 0x0000000da2247221 */ /* 0x000fe20000010000 */
[----:B------:R-:W-:-:S03]  /*11b80*/  F2FP.BF16.F32.PACK_AB R162, R37, R162 ;  /* 0x000000a225a2723e */ /* 0x000fc600000010ff */
[----:B------:R-:W-:Y:S02]  /*11b90*/  FADD.FTZ R13, R37, R36 ;  /* 0x00000024250d7221 */ /* 0x000fe40000010000 */
        /* <DEDUP_REMOVED lines=32> */
[----:B------:R-:W-:Y:S02]  /*11da0*/  F2FP.BF16.F32.PACK_AB R157, R0, R49 ;  /* 0x00000031009d723e */ /* 0x000fe400000010ff */
[----:B------:R-:W-:-:S04]  /*11db0*/  IADD3 R0, R89, -0x2, RZ ;  /* 0xfffffffe59007810 */ /* 0x000fc80007ffe0ff */
        /* <DEDUP_REMOVED lines=16> */
[----:B------:R-:W-:-:S06]  /*11ec0*/  F2FP.BF16.F32.PACK_AB R152, R29, R152 ;  /* 0x000000981d98723e */ /* 0x000fcc00000010ff */
[----:B------:R-:W0:Y:S01]  /*11ed0*/  MUFU.EX2 R50, R50 ;  /* 0x0000003200327308 */ /* 0x000e220000000800 */
[C---:B-1----:R-:W-:Y:S01]  /*11ee0*/  FADD.FTZ R9, R3.reuse, R8 ;  /* 0x0000000803097221 */ /* 0x042fe20000010000 */
[----:B------:R-:W-:-:S06]  /*11ef0*/  F2FP.BF16.F32.PACK_AB R153, R3, R64 ;  /* 0x000000400399723e */ /* 0x000fcc00000010ff */
[----:B------:R-:W1:Y:S01]  /*11f00*/  MUFU.EX2 R55, R55 ;  /* 0x0000003700377308 */ /* 0x000e620000000800 */
[----:B--2---:R-:W-:-:S07]  /*11f10*/  FADD.FTZ R4, R154, R13 ;  /* 0x0000000d9a047221 */ /* 0x004fce0000010000 */
[----:B------:R-:W2:Y:S01]  /*11f20*/  MUFU.EX2 R51, R51 ;  /* 0x0000003300337308 */ /* 0x000ea20000000800 */
[----:B0-----:R-:W-:Y:S01]  /*11f30*/  FADD.FTZ R8, R50, R9 ;  /* 0x0000000932087221 */ /* 0x001fe20000010000 */
[C---:B-1----:R-:W-:Y:S01]  /*11f40*/  FADD.FTZ R4, R55.reuse, R4 ;  /* 0x0000000437047221 */ /* 0x042fe20000010000 */
[----:B------:R-:W-:Y:S02]  /*11f50*/  F2FP.BF16.F32.PACK_AB R154, R55, R154 ;  /* 0x0000009a379a723e */ /* 0x000fe400000010ff */
[C---:B--2---:R-:W-:Y:S01]  /*11f60*/  FADD.FTZ R3, R51.reuse, R8 ;  /* 0x0000000833037221 */ /* 0x044fe20000010000 */
[----:B------:R-:W-:Y:S01]  /*11f70*/  F2FP.BF16.F32.PACK_AB R155, R51, R50 ;  /* 0x00000032339b723e */ /* 0x000fe200000010ff */
        /* <DEDUP_REMOVED lines=12> */
.L_x_1860:
[----:B------:R-:W-:-:S13]  /*12040*/  ISETP.NE.AND P3, PT, R7, 0x1, PT ;  /* 0x000000010700780c */ /* 0x000fda0003f65270 */
[----:B------:R-:W0:Y:S02]  /*12050*/  @P3 LDC.64 R12, c[0x0][0x9e8] ;  /* 0x00027a00ff0c3b82 */ /* 0x000e240000000a00 */
[----:B0-----:R-:W-:-:S05]  /*12060*/  @P3 IMAD.HI.U32 R12, R8, R12, RZ ;  /* 0x0000000c080c3227 */ /* 0x001fca00078e00ff */
[----:B------:R-:W-:-:S07]  /*12070*/  @P3 SHF.R.U32.HI R8, RZ, R13, R12 ;  /* 0x0000000dff083219 */ /* 0x000fce000001160c */
.L_x_1861:
[----:B------:R-:W-:Y:S05]  /*12080*/  BSYNC B0 ;  /* 0x0000000000007941 */ /* 0x000fea0003800000 */
.L_x_1859:
[----:B------:R-:W-:-:S05]  /*12090*/  IMAD R7, R8, R7, R7 ;  /* 0x0000000708077224 */ /* 0x000fca00078e0207 */
[----:B------:R-:W-:-:S07]  /*120a0*/  VIMNMX R6, R6, R7, PT ;  /* 0x0000000706067248 */ /* 0x000fce0003fe0100 */
.L_x_1858:
[----:B------:R-:W-:Y:S01]  /*120b0*/  SHF.R.S32.HI R7, RZ, 0x1f, R6 ;  /* 0x0000001fff077819 */ /* 0x000fe20000011406 */
[----:B------:R-:W-:Y:S01]  /*120c0*/  ULDC UR46, c[0x0][0x9e4] ;  /* 0x00027900002e7ab9 */ /* 0x000fe20000000800 */
[----:B------:R-:W-:Y:S01]  /*120d0*/  ULDC UR43, c[0x0][0x9e4] ;  /* 0x00027900002b7ab9 */ /* 0x000fe20000000800 */
[----:B------:R-:W-:Y:S01]  /*120e0*/  ULDC UR48, c[0x0][0x9d8] ;  /* 0x0002760000307ab9 */ /* 0x000fe20000000800 */
[----:B------:R-:W-:Y:S01]  /*120f0*/  LEA.HI R7, R7, R6, RZ, 0x7 ;  /* 0x0000000607077211 */ /* 0x000fe200078f38ff */
[----:B------:R-:W-:Y:S01]  /*12100*/  ULDC UR51, c[0x0][0x9d8] ;  /* 0x0002760000337ab9 */ /* 0x000fe20000000800 */
[----:B------:R-:W-:Y:S01]  /*12110*/  ULDC UR49, c[0x0][0x9d8] ;  /* 0x0002760000317ab9 */ /* 0x000fe20000000800 */
[----:B------:R-:W-:Y:S01]  /*12120*/  ULDC UR42, c[0x0][0x988] ;  /* 0x00026200002a7ab9 */ /* 0x000fe20000000800 */
[----:B------:R-:W-:Y:S01]  /*12130*/  SHF.R.S32.HI R7, RZ, 0x7, R7 ;  /* 0x00000007ff077819 */ /* 0x000fe20000011407 */
[----:B------:R-:W-:Y:S01]  /*12140*/  ULDC UR45, c[0x0][0x988] ;  /* 0x00026200002d7ab9 */ /* 0x000fe20000000800 */
[----:B------:R-:W-:Y:S01]  /*12150*/  ULDC UR44, c[0x0][0x988] ;  /* 0x00026200002c7ab9 */ /* 0x000fe20000000800 */
[----:B------:R-:W-:Y:S01]  /*12160*/  ULDC UR50, c[0x0][0x9e0] ;  /* 0x0002780000327ab9 */ /* 0x000fe20000000800 */
[----:B------:R-:W-:Y:S01]  /*12170*/  VIMNMX R12, R198, R7, !PT ;  /* 0x00000007c60c7248 */ /* 0x000fe20007fe0100 */
[----:B------:R-:W-:Y:S01]  /*12180*/  ULDC UR47, c[0x0][0x9e0] ;  /* 0x00027800002f7ab9 */ /* 0x000fe20000000800 */
[----:B------:R-:W-:-:S02]  /*12190*/  CS2R R150, SRZ ;  /* 0x0000000000967805 */ /* 0x000fc4000001ff00 */
[----:B------:R-:W-:Y:S02]  /*121a0*/  CS2R R148, SRZ ;  /* 0x0000000000947805 */ /* 0x000fe4000001ff00 */
[----:B------:R-:W-:Y:S02]  /*121b0*/  ISETP.GE.AND P3, PT, R0, R12, PT ;  /* 0x0000000c0000720c */ /* 0x000fe40003f66270 */
        /* <DEDUP_REMOVED lines=31> */
[----:B------:R-:W-:-:S07]  /*123b0*/  IMAD.MOV.U32 R151, RZ, RZ, RZ ;  /* 0x000000ffff977224 */ /* 0x000fce00078e00ff */
.L_x_1882:
[----:B------:R-:W-:Y:S01]  /*123c0*/  ISETP.NE.AND P3, PT, R194, RZ, PT ;  /* 0x000000ffc200720c */ /* 0x000fe20003f65270 */
[----:B------:R-:W-:Y:S01]  /*123d0*/  VIADD R13, R184, 0x1 ;  /* 0x00000001b80d7836 */ /* 0x000fe20000000000 */
[----:B------:R-:W-:Y:S05]  /*123e0*/  YIELD ;  /* 0x0000000000007946 */ /* 0x000fea0003800000 */
[----:B------:R-:W-:-:S04]  /*123f0*/  ISETP.NE.AND P4, PT, R13, 0x2, PT ;  /* 0x000000020d00780c */ /* 0x000fc80003f85270 */
[----:B------:R-:W-:Y:S02]  /*12400*/  SEL R14, RZ, 0x1, P4 ;  /* 0x00000001ff0e7807 */ /* 0x000fe40002000000 */
[----:B------:R-:W-:Y:S02]  /*12410*/  SEL R13, R13, RZ, P4 ;  /* 0x000000ff0d0d7207 */ /* 0x000fe40002000000 */
[----:B------:R-:W-:Y:S01]  /*12420*/  LOP3.LUT R14, R187, R14, RZ, 0x3c, !PT ;  /* 0x0000000ebb0e7212 */ /* 0x000fe200078e3cff */
[----:B------:R-:W-:Y:S06]  /*12430*/  @P3 BRA `(.L_x_1863) ;  /* 0x0000000000303947 */ /* 0x000fec0003800000 */
[----:B------:R-:W-:Y:S05]  /*12440*/  @!P0 BRA `(.L_x_1864) ;  /* 0x0000000000048947 */ /* 0x000fea0003800000 */
[----:B------:R-:W-:Y:S01]  /*12450*/  BPT.TRAP 0x1 ;  /* 0x000000040000795c */ /* 0x000fe20000300000 */
.L_x_1864:
[----:B------:R-:W-:Y:S01]  /*12460*/  IMAD R7, R13, 0x8, R18 ;  /* 0x000000080d077824 */ /* 0x000fe200078e0212 */
[----:B------:R-:W-:-:S04]  /*12470*/  SHF.L.U32 R6, R14, 0x1f, RZ ;  /* 0x0000001f0e067819 */ /* 0x000fc800000006ff */
[----:B------:R0:W1:Y:S01]  /*12480*/  SYNCS.PHASECHK.TRANS64.TRYWAIT P4, [R7+URZ+0x28830], R6 ;  /* 0x02883006070075a7 */ /* 0x000062000808017f */
[----:B------:R-:W-:Y:S05]  /*12490*/  @!P0 BRA `(.L_x_1865) ;  /* 0x0000000000048947 */ /* 0x000fea0003800000 */
[----:B------:R-:W-:Y:S01]  /*124a0*/  BPT.TRAP 0x1 ;  /* 0x000000040000795c */ /* 0x000fe20000300000 */
.L_x_1865:
[----:B------:R-:W-:Y:S04]  /*124b0*/  BSSY B0, `(.L_x_1863) ;  /* 0x0000004000007945 */ /* 0x000fe80003800000 */
[----:B-1----:R-:W-:Y:S05]  /*124c0*/  @P4 BRA `(.L_x_1866) ;  /* 0x0000000000084947 */ /* 0x002fea0003800000 */
[----:B------:R-:W1:Y:S02]  /*124d0*/  SYNCS.PHASECHK.TRANS64.TRYWAIT P4, [R7+URZ+0x28830], R6 ;  /* 0x02883006070075a7 */ /* 0x000e64000808017f */
[----:B-1----:R-:W-:Y:S05]  /*124e0*/  @!P4 BRA `(.L_x_1867) ;  /* 0x0000016000e8c947 */ /* 0x002fea0003800000 */
.L_x_1866:
[----:B------:R-:W-:Y:S05]  /*124f0*/  BSYNC B0 ;  /* 0x0000000000007941 */ /* 0x000fea0003800000 */
.L_x_1863:
[----:B------:R-:W2:Y:S01]  /*12500*/  S2R R8, SR_TID.X ;  /* 0x0000000000087919 */ /* 0x000ea20000002100 */
[----:B01----:R-:W-:Y:S01]  /*12510*/  IMAD.MOV.U32 R7, RZ, RZ, 0x40000040 ;  /* 0x40000040ff077424 */ /* 0x003fe200078e00ff */
[----:B------:R-:W-:Y:S05]  /*12520*/  WARPSYNC.ALL ;  /* 0x0000000000007948 */ /* 0x000fea0003800000 */
[----:B------:R-:W-:Y:S01]  /*12530*/  R2UR UR35, R7 ;  /* 0x00000000072372ca */ /* 0x000fe200000e0000 */
[----:B------:R-:W-:Y:S02]  /*12540*/  IMAD R6, R13, 0x800, R5 ;  /* 0x000008000d067824 */ /* 0x000fe400078e0205 */
[----:B------:R-:W-:-:S03]  /*12550*/  IMAD.MOV.U32 R9, RZ, RZ, 0x40000040 ;  /* 0x40000040ff097424 */ /* 0x000fc600078e00ff */
[----:B------:R-:W-:Y:S02]  /*12560*/  R2UR UR34, R6 ;  /* 0x00000000062272ca */ /* 0x000fe400000e0000 */
[----:B------:R-:W-:Y:S01]  /*12570*/  R2UR UR7, R9 ;  /* 0x00000000090772ca */ /* 0x000fe200000e0000 */
[----:B------:R-:W-:-:S05]  /*12580*/  IMAD.MOV.U32 R9, RZ, RZ, 0x40000040 ;  /* 0x40000040ff097424 */ /* 0x000fca00078e00ff */
[----:B------:R-:W-:Y:S01]  /*12590*/  R2UR UR11, R9 ;  /* 0x00000000090b72ca */ /* 0x000fe200000e0000 */
[----:B------:R-:W-:-:S05]  /*125a0*/  IMAD.MOV.U32 R9, RZ, RZ, 0x40000040 ;  /* 0x40000040ff097424 */ /* 0x000fca00078e00ff */
[----:B------:R-:W-:Y:S01]  /*125b0*/  R2UR UR15, R9 ;  /* 0x00000000090f72ca */ /* 0x000fe200000e0000 */
[----:B------:R-:W-:Y:S01]  /*125c0*/  IMAD.MOV.U32 R9, RZ, RZ, 0x40000040 ;  /* 0x40000040ff097424 */ /* 0x000fe200078e00ff */
[----:B--2---:R-:W-:-:S04]  /*125d0*/  SHF.R.U32.HI R8, RZ, 0x7, R8 ;  /* 0x00000007ff087819 */ /* 0x004fc80000011608 */
[----:B------:R-:W-:Y:S01]  /*125e0*/  R2UR UR19, R9 ;  /* 0x00000000091372ca */ /* 0x000fe200000e0000 */
[----:B------:R-:W-:Y:S02]  /*125f0*/  IMAD.MOV.U32 R9, RZ, RZ, 0x40000040 ;  /* 0x40000040ff097424 */ /* 0x000fe400078e00ff */
[----:B------:R-:W-:Y:S02]  /*12600*/  VIADD R7, R8, 0x8 ;  /* 0x0000000808077836 */ /* 0x000fe40000000000 */
[----:B------:R-:W-:Y:S01]  /*12610*/  VIADD R8, R6, 0x2 ;  /* 0x0000000206087836 */ /* 0x000fe20000000000 */
[----:B------:R-:W-:Y:S01]  /*12620*/  R2UR UR23, R9 ;  /* 0x00000000091772ca */ /* 0x000fe200000e0000 */
[----:B------:R-:W-:Y:S01]  /*12630*/  IMAD.MOV.U32 R9, RZ, RZ, 0x40000040 ;  /* 0x40000040ff097424 */ /* 0x000fe200078e00ff */
[----:B------:R0:W-:Y:S02]  /*12640*/  BAR.SYNC.DEFER_BLOCKING R7, 0x100 ;  /* 0x000400070000751d */ /* 0x0001e40000010000 */
[----:B------:R-:W-:Y:S01]  /*12650*/  R2UR UR6, R8 ;  /* 0x00000000080672ca */ /* 0x000fe200000e0000 */
[----:B------:R-:W-:Y:S01]  /*12660*/  VIADD R8, R6, 0x4 ;  /* 0x0000000406087836 */ /* 0x000fe20000000000 */
[----:B------:R-:W-:-:S04]  /*12670*/  R2UR UR27, R9 ;  /* 0x00000000091b72ca */ /* 0x000fc800000e0000 */
[----:B------:R-:W-:Y:S01]  /*12680*/  R2UR UR10, R8 ;  /* 0x00000000080a72ca */ /* 0x000fe200000e0000 */
[----:B------:R-:W-:Y:S02]  /*12690*/  VIADD R8, R6, 0x6 ;  /* 0x0000000606087836 */ /* 0x000fe40000000000 */
[----:B0-----:R-:W-:-:S03]  /*126a0*/  IMAD.MOV.U32 R7, RZ, RZ, 0x40000040 ;  /* 0x40000040ff077424 */ /* 0x001fc600078e00ff */
[----:B------:R-:W-:Y:S01]  /*126b0*/  R2UR UR14, R8 ;  /* 0x00000000080e72ca */ /* 0x000fe200000e0000 */
[----:B------:R-:W-:Y:S01]  /*126c0*/  VIADD R8, R6, 0x400 ;  /* 0x0000040006087836 */ /* 0x000fe20000000000 */
[----:B------:R-:W-:-:S04]  /*126d0*/  R2UR UR31, R7 ;  /* 0x00000000071f72ca */ /* 0x000fc800000e0000 */
[----:B------:R-:W-:Y:S01]  /*126e0*/  R2UR UR18, R8 ;  /* 0x00000000081272ca */ /* 0x000fe200000e0000 */
[----:B------:R-:W-:Y:S01]  /*126f0*/  VIADD R8, R6, 0x402 ;  /* 0x0000040206087836 */ /* 0x000fe20000000000 */
[----:B------:R-:W-:-:S04]  /*12700*/  WARPGROUP.ARRIVE ;  /* 0x00000000000079c5 */ /* 0x000fc80000000000 */
[----:B------:R-:W-:Y:S01]  /*12710*/  R2UR UR22, R8 ;  /* 0x00000000081672ca */ /* 0x000fe200000e0000 */
[C---:B------:R-:W-:Y:S02]  /*12720*/  VIADD R8, R6.reuse, 0x404 ;  /* 0x0000040406087836 */ /* 0x040fe40000000000 */
[----:B------:R-:W-:Y:S01]  /*12730*/  VIADD R6, R6, 0x406 ;  /* 0x0000040606067836 */ /* 0x000fe20000000000 */
[----:B------:R-:W-:Y:S02]  /*12740*/  HGMMA.64x128x16.F32.BF16 R24, gdesc[UR32], RZ, !UPT, gsb0 ;  /* 0x01e00000201879f0 */ /* 0x000fe4000c0018ff */
        /* <DEDUP_REMOVED lines=24> */
[----:B------:R-:W-:Y:S05]  /*128d0*/  @P3 BRA `(.L_x_1868) ;  /* 0x0000000000283947 */ /* 0x000fea0003800000 */
[----:B------:R-:W-:Y:S05]  /*128e0*/  @!P0 BRA `(.L_x_1869) ;  /* 0x0000000000048947 */ /* 0x000fea0003800000 */
[----:B------:R-:W-:Y:S01]  /*128f0*/  BPT.TRAP 0x1 ;  /* 0x000000040000795c */ /* 0x000fe20000300000 */
.L_x_1869:
[----:B------:R-:W-:Y:S01]  /*12900*/  SHF.L.U32 R6, R187, 0x1f, RZ ;  /* 0x0000001fbb067819 */ /* 0x000fe200000006ff */
[----:B------:R-:W-:-:S04]  /*12910*/  IMAD R7, R184, 0x8, R18 ;  /* 0x00000008b8077824 */ /* 0x000fc800078e0212 */
[----:B------:R0:W1:Y:S01]  /*12920*/  SYNCS.PHASECHK.TRANS64.TRYWAIT P3, [R7+URZ+0x28850], R6 ;  /* 0x02885006070075a7 */ /* 0x000062000806017f */
[----:B------:R-:W-:Y:S05]  /*12930*/  @!P0 BRA `(.L_x_1870) ;  /* 0x0000000000048947 */ /* 0x000fea0003800000 */
[----:B------:R-:W-:Y:S01]  /*12940*/  BPT.TRAP 0x1 ;  /* 0x000000040000795c */ /* 0x000fe20000300000 */
.L_x_1870:
[----:B-1----:R-:W-:Y:S05]  /*12950*/  @P3 BRA `(.L_x_1868) ;  /* 0x0000000000083947 */ /* 0x002fea0003800000 */
[----:B------:R-:W1:Y:S02]  /*12960*/  SYNCS.PHASECHK.TRANS64.TRYWAIT P3, [R7+URZ+0x28850], R6 ;  /* 0x02885006070075a7 */ /* 0x000e64000806017f */
[----:B-1----:R-:W-:Y:S05]  /*12970*/  @!P3 BRA `(.L_x_1871) ;  /* 0x0000015c00d8b947 */ /* 0x002fea0003800000 */
.L_x_1868:
[----:B01----:R-:W-:Y:S01]  /*12980*/  VIADD R6, R18, 0x400 ;  /* 0x0000040012067836 */ /* 0x003fe20000000000 */
[----:B------:R-:W-:Y:S05]  /*12990*/  WARPSYNC.ALL ;  /* 0x0000000000007948 */ /* 0x000fea0003800000 */
[----:B------:R-:W-:Y:S01]  /*129a0*/  SHF.R.U32.HI R6, RZ, 0x4, R6 ;  /* 0x00000004ff067819 */ /* 0x000fe20000011606 */
[----:B------:R-:W-:Y:S01]  /*129b0*/  WARPGROUP.ARRIVE ;  /* 0x00000000000079c5 */ /* 0x000fe20000000000 */
[----:B------:R-:W-:-:S05]  /*129c0*/  IMAD.MOV.U32 R9, RZ, RZ, 0x40000040 ;  /* 0x40000040ff097424 */ /* 0x000fca00078e00ff */
[----:B------:R-:W0:Y:S01]  /*129d0*/  S2R R15, SR_TID.X ;  /* 0x00000000000f7919 */ /* 0x000e220000002100 */
[----:B------:R-:W-:-:S04]  /*129e0*/  LOP3.LUT R6, R6, 0x3fff, RZ, 0xc0, !PT ;  /* 0x00003fff06067812 */ /* 0x000fc800078ec0ff */
[----:B------:R-:W-:-:S05]  /*129f0*/  LOP3.LUT R7, R6, 0x4000000, RZ, 0xfc, !PT ;  /* 0x0400000006077812 */ /* 0x000fca00078efcff */
[----:B------:R-:W-:Y:S02]  /*12a00*/  IMAD R6, R184, 0x800, R7 ;  /* 0x00000800b8067824 */ /* 0x000fe400078e0207 */
[----:B------:R-:W-:Y:S02]  /*12a10*/  IMAD.MOV.U32 R7, RZ, RZ, 0x40000040 ;  /* 0x40000040ff077424 */ /* 0x000fe400078e00ff */
[C---:B------:R-:W-:Y:S01]  /*12a20*/  VIADD R8, R6.reuse, 0x80 ;  /* 0x0000008006087836 */ /* 0x040fe20000000000 */
[----:B------:R-:W-:Y:S02]  /*12a30*/  R2UR UR6, R6 ;  /* 0x00000000060672ca */ /* 0x000fe400000e0000 */
[----:B------:R-:W-:Y:S01]  /*12a40*/  R2UR UR7, R7 ;  /* 0x00000000070772ca */ /* 0x000fe200000e0000 */
[----:B------:R-:W-:-:S12]  /*12a50*/  IMAD.MOV.U32 R7, RZ, RZ, 0x40000040 ;  /* 0x40000040ff077424 */ /* 0x000fd800078e00ff */
[----:B------:R-:W-:Y:S01]  /*12a60*/  HGMMA.64x128x16.F32.BF16 R88, R180, gdesc[UR4].tnspB, R88, gsb0 ;  /* 0x41e00004b4587df0 */ /* 0x000fe20008001858 */
[----:B------:R-:W-:Y:S01]  /*12a70*/  R2UR UR6, R8 ;  /* 0x00000000080672ca */ /* 0x000fe200000e0000 */
[----:B------:R-:W-:Y:S01]  /*12a80*/  VIADD R8, R6, 0x100 ;  /* 0x0000010006087836 */ /* 0x000fe20000000000 */
[----:B------:R-:W-:Y:S01]  /*12a90*/  R2UR UR7, R9 ;  /* 0x00000000090772ca */ /* 0x000fe200000e0000 */
[----:B------:R-:W-:Y:S01]  /*12aa0*/  IMAD.MOV.U32 R9, RZ, RZ, 0x40000040 ;  /* 0x40000040ff097424 */ /* 0x000fe200078e00ff */
[----:B0-----:R-:W-:Y:S01]  /*12ab0*/  SHF.R.U32.HI R15, RZ, 0x7, R15 ;  /* 0x00000007ff0f7819 */ /* 0x001fe2000001160f */
        /* <DEDUP_REMOVED lines=47> */
.L_x_1872:
[----:B------:R-:W1:Y:S01]  /*12db0*/  @P1 LDC R7, c[0x0][0x44c] ;  /* 0x00011300ff071b82 */ /* 0x000e620000000800 */
[----:B------:R-:W-:Y:S01]  /*12dc0*/  FMUL.FTZ R153, R60, UR51 ;  /* 0x000000333c997c20 */ /* 0x000fe20008410000 */
[----:B------:R-:W-:Y:S01]  /*12dd0*/  FMUL.FTZ R60, R71, UR51 ;  /* 0x00000033473c7c20 */ /* 0x000fe20008410000 */
[----:B------:R-:W-:Y:S01]  /*12de0*/  FMUL.FTZ R71, R72, UR51 ;  /* 0x0000003348477c20 */ /* 0x000fe20008410000 */
[----:B------:R-:W-:Y:S01]  /*12df0*/  FMUL.FTZ R72, R73, UR51 ;  /* 0x0000003349487c20 */ /* 0x000fe20008410000 */
[----:B------:R-:W-:Y:S01]  /*12e00*/  FMUL.FTZ R73, R76, UR51 ;  /* 0x000000334c497c20 */ /* 0x000fe20008410000 */
[----:B------:R-:W-:Y:S01]  /*12e10*/  IADD3 R76, R195, R193, RZ ;  /* 0x000000c1c34c7210 */ /* 0x000fe20007ffe0ff */
[----:B------:R-:W-:Y:S01]  /*12e20*/  FMUL.FTZ R21, R30, UR51 ;  /* 0x000000331e157c20 */ /* 0x000fe20008410000 */
[----:B0-----:R-:W0:Y:S01]  /*12e30*/  @P1 LDC R6, c[0x0][0x450] ;  /* 0x00011400ff061b82 */ /* 0x001e220000000800 */
        /* <DEDUP_REMOVED lines=15> */
[----:B-1----:R-:W-:-:S04]  /*12f30*/  @P1 IMAD.HI.U32 R7, R76, R7, RZ ;  /* 0x000000074c071227 */ /* 0x002fc800078e00ff */
[----:B------:R-:W-:Y:S01]  /*12f40*/  FMUL.FTZ R29, R32, UR51 ;  /* 0x00000033201d7c20 */ /* 0x000fe20008410000 */
[----:B------:R-:W-:Y:S01]  /*12f50*/  FMUL.FTZ R27, R34, UR51 ;  /* 0x00000033221b7c20 */ /* 0x000fe20008410000 */
[----:B------:R-:W-:Y:S01]  /*12f60*/  FMUL.FTZ R28, R35, UR51 ;  /* 0x00000033231c7c20 */ /* 0x000fe20008410000 */
[----:B------:R-:W-:Y:S01]  /*12f70*/  FMUL.FTZ R31, R38, UR51 ;  /* 0x00000033261f7c20 */ /* 0x000fe20008410000 */
[----:B------:R-:W-:Y:S01]  /*12f80*/  FMUL.FTZ R78, R81, UR51 ;  /* 0x00000033514e7c20 */ /* 0x000fe20008410000 */
[----:B------:R-:W-:Y:S01]  /*12f90*/  FMUL.FTZ R34, R37, UR51 ;  /* 0x0000003325227c20 */ /* 0x000fe20008410000 */
[----:B------:R-:W-:Y:S01]  /*12fa0*/  FMUL.FTZ R32, R39, UR51 ;  /* 0x0000003327207c20 */ /* 0x000fe20008410000 */
[----:B0-----:R-:W-:Y:S01]  /*12fb0*/  @P1 SHF.R.U32.HI R76, RZ, R6, R7 ;  /* 0x00000006ff4c1219 */ /* 0x001fe20000011607 */
[----:B------:R-:W-:Y:S01]  /*12fc0*/  FMUL.FTZ R38, R41, UR51 ;  /* 0x0000003329267c20 */ /* 0x000fe20008410000 */
[----:B------:R-:W-:Y:S01]  /*12fd0*/  FMUL.FTZ R35, R42, UR51 ;  /* 0x000000332a237c20 */ /* 0x000fe20008410000 */
[----:B------:R-:W-:-:S02]  /*12fe0*/  IMAD.SHL.U32 R81, R0, 0x80, RZ ;  /* 0x0000008000517824 */ /* 0x000fc400078e00ff */
        /* <DEDUP_REMOVED lines=36> */
[----:B------:R-:W-:Y:S01]  /*13230*/  IMAD R6, R13, 0x8, R18 ;  /* 0x000000080d067824 */ /* 0x000fe200078e0212 */
[----:B------:R-:W1:Y:S01]  /*13240*/  MUFU.TANH R15, R15 ;  /* 0x0000000f000f7308 */ /* 0x000e620000002400 */
[----:B------:R-:W-:-:S02]  /*13250*/  IMAD R80, R191, -0x2, R80 ;  /* 0xfffffffebf507824 */ /* 0x000fc400078e0250 */
[----:B------:R-:W-:Y:S02]  /*13260*/  IMAD.U32 R7, RZ, RZ, UR38 ;  /* 0x00000026ff077e24 */ /* 0x000fe4000f8e00ff */
[----:B------:R-:W-:Y:S01]  /*13270*/  VIADD R6, R6, 0x28840 ;  /* 0x0002884006067836 */ /* 0x000fe20000000000 */
[----:B------:R-:W-:Y:S02]  /*13280*/  IADD3 R80, -R189, R80, R190 ;  /* 0x00000050bd507210 */ /* 0x000fe40007ffe1be */
[----:B------:R-:W2:Y:S02]  /*13290*/  MUFU.TANH R20, R20 ;  /* 0x0000001400147308 */ /* 0x000ea40000002400 */
[----:B------:R-:W-:Y:S01]  /*132a0*/  PRMT R6, R7, 0x654, R6 ;  /* 0x0000065407067816 */ /* 0x000fe20000000006 */
[C---:B------:R-:W-:Y:S02]  /*132b0*/  VIADD R77, R80.reuse, UR50 ;  /* 0x00000032504d7c36 */ /* 0x040fe40008000000 */
[----:B------:R-:W-:Y:S01]  /*132c0*/  VIADD R83, R80, UR53 ;  /* 0x0000003550537c36 */ /* 0x000fe20008000000 */
[----:B------:R3:W-:Y:S01]  /*132d0*/  SYNCS.ARRIVE.TRANS64.RED.A1T0 RZ, [R6+URZ], RZ ;  /* 0x000000ff06ff79a7 */ /* 0x0007e2000810043f */
[--C-:B0-----:R-:W-:Y:S01]  /*132e0*/  IMAD.IADD R84, R77, 0x1, R156.reuse ;  /* 0x000000014d547824 */ /* 0x101fe200078e029c */
[----:B------:R-:W0:Y:S01]  /*132f0*/  MUFU.TANH R8, R8 ;  /* 0x0000000800087308 */ /* 0x000e220000002400 */
[----:B------:R-:W-:-:S07]  /*13300*/  IMAD.IADD R85, R83, 0x1, R156 ;  /* 0x0000000153557824 */ /* 0x000fce00078e029c */
        /* <DEDUP_REMOVED lines=74> */
.L_x_1875:
[----:B------:R-:W-:-:S05]  /*137b0*/  IMAD.U32 R157, RZ, RZ, UR46 ;  /* 0x0000002eff9d7e24 */ /* 0x000fca000f8e00ff */
[----:B------:R-:W-:-:S13]  /*137c0*/  ISETP.NE.AND P3, PT, R157, 0x1, PT ;  /* 0x000000019d00780c */ /* 0x000fda0003f65270 */
[----:B------:R-:W1:Y:S02]  /*137d0*/  @P3 LDC.64 R6, c[0x0][0x9e8] ;  /* 0x00027a00ff063b82 */ /* 0x000e640000000a00 */
[----:B-1----:R-:W-:-:S05]  /*137e0*/  @P3 IMAD.HI.U32 R6, R80, R6, RZ ;  /* 0x0000000650063227 */ /* 0x002fca00078e00ff */
[----:B------:R-:W-:-:S07]  /*137f0*/  @P3 SHF.R.U32.HI R80, RZ, R7, R6 ;  /* 0x00000007ff503219 */ /* 0x000fce0000011606 */
.L_x_1876:
[----:B------:R-:W-:Y:S05]  /*13800*/  BSYNC B0 ;  /* 0x0000000000007941 */ /* 0x000fea0003800000 */
.L_x_1874:
[----:B------:R-:W-:-:S04]  /*13810*/  IMAD R80, R80, R157, -R81 ;  /* 0x0000009d50507224 */ /* 0x000fc800078e0a51 */
[----:B------:R-:W-:-:S05]  /*13820*/  IMAD R80, R191, -0x2, R80 ;  /* 0xfffffffebf507824 */ /* 0x000fca00078e0250 */
[----:B------:R-:W-:Y:S02]  /*13830*/  VIADDMNMX R84, R80, R157, R84, PT ;  /* 0x0000009d50547246 */ /* 0x000fe40003800154 */
[----:B------:R-:W-:-:S07]  /*13840*/  VIMNMX R85, R85, R80, !PT ;  /* 0x0000005055557248 */ /* 0x000fce0007fe0100 */
.L_x_1873:
[----:B------:R-:W-:Y:S01]  /*13850*/  ISETP.GT.AND P3, PT, R0, -0x1, PT ;  /* 0xffffffff0000780c */ /* 0x000fe20003f64270 */
[----:B------:R-:W1:Y:S03]  /*13860*/  SHFL.IDX PT, R6, R76, 0x1, 0x1c1f ;  /* 0x003c1f004c067f89 */ /* 0x000e6600000e0000 */
[C---:B------:R-:W-:Y:S02]  /*13870*/  ISETP.GT.AND P5, PT, R85.reuse, RZ, P3 ;  /* 0x000000ff5500720c */ /* 0x040fe40001fa4270 */
[----:B------:R-:W-:Y:S02]  /*13880*/  ISETP.GT.AND P4, PT, R85, 0x1, P3 ;  /* 0x000000015500780c */ /* 0x000fe40001f84270 */
[C---:B------:R-:W-:Y:S02]  /*13890*/  ISETP.LT.OR P5, PT, R84.reuse, 0x1, P5 ;  /* 0x000000015400780c */ /* 0x040fe40002fa1670 */
[----:B------:R-:W-:-:S02]  /*138a0*/  ISETP.LT.OR P4, PT, R84, 0x2, P4 ;  /* 0x000000025400780c */ /* 0x000fc40002781670 */
[----:B------:R-:W-:Y:S02]  /*138b0*/  FSEL R15, R15, -INF , !P5 ;  /* 0xff8000000f0f7808 */ /* 0x000fe40006800000 */
[----:B------:R-:W-:Y:S02]  /*138c0*/  FSEL R20, R20, -INF , !P4 ;  /* 0xff80000014147808 */ /* 0x000fe40006000000 */
[C---:B------:R-:W-:Y:S02]  /*138d0*/  ISETP.GT.AND P5, PT, R85.reuse, 0x8, P3 ;  /* 0x000000085500780c */ /* 0x040fe40001fa4270 */
[----:B------:R-:W-:Y:S02]  /*138e0*/  ISETP.GT.AND P4, PT, R85, 0x9, P3 ;  /* 0x000000095500780c */ /* 0x000fe40001f84270 */
[C---:B------:R-:W-:Y:S02]  /*138f0*/  ISETP.LT.OR P5, PT, R84.reuse, 0x9, P5 ;  /* 0x000000095400780c */ /* 0x040fe40002fa1670 */
[----:B------:R-:W-:-:S02]  /*13900*/  ISETP.LT.OR P4, PT, R84, 0xa, P4 ;  /* 0x0000000a5400780c */ /* 0x000fc40002781670 */
[----:B0-----:R-:W-:Y:S01]  /*13910*/  FSEL R25, R25, -INF , !P5 ;  /* 0xff80000019197808 */ /* 0x001fe20006800000 */
[--C-:B-1----:R-:W-:Y:S01]  /*13920*/  IMAD.IADD R77, R77, 0x1, R6.reuse ;  /* 0x000000014d4d7824 */ /* 0x102fe200078e0206 */
[----:B------:R-:W-:Y:S01]  /*13930*/  FSEL R26, R26, -INF , !P4 ;  /* 0xff8000001a1a7808 */ /* 0x000fe20006000000 */
[----:B------:R-:W-:Y:S01]  /*13940*/  IMAD.IADD R76, R83, 0x1, R6 ;  /* 0x00000001534c7824 */ /* 0x000fe200078e0206 */
[C---:B------:R-:W-:Y:S02]  /*13950*/  ISETP.GT.AND P5, PT, R85.reuse, 0x10, P3 ;  /* 0x000000105500780c */ /* 0x040fe40001fa4270 */
        /* <DEDUP_REMOVED lines=82> */
[----:B------:R-:W-:Y:S01]  /*13e80*/  FSEL R74, R82, -INF , !P4 ;  /* 0xff800000524a7808 */ /* 0x000fe20006000000 */
[----:B------:R-:W-:Y:S08]  /*13e90*/  @!P2 BRA `(.L_x_1877) ;  /* 0x000000000058a947 */ /* 0x000ff00003800000 */
[----:B------:R-:W-:Y:S01]  /*13ea0*/  IADD3 R82, -R189, R190, R6 ;  /* 0x000000bebd527210 */ /* 0x000fe20007ffe106 */
[----:B------:R-:W-:Y:S03]  /*13eb0*/  BSSY B0, `(.L_x_1878) ;  /* 0x0000010000007945 */ /* 0x000fe60003800000 */
        /* <DEDUP_REMOVED lines=10> */
.L_x_1879:
[----:B------:R-:W-:-:S05]  /*13f60*/  IMAD.U32 R84, RZ, RZ, UR46 ;  /* 0x0000002eff547e24 */ /* 0x000fca000f8e00ff */
[----:B------:R-:W-:-:S13]  /*13f70*/  ISETP.NE.AND P4, PT, R84, 0x1, PT ;  /* 0x000000015400780c */ /* 0x000fda0003f85270 */
[----:B------:R-:W0:Y:S02]  /*13f80*/  @P4 LDC.64 R6, c[0x0][0x9e8] ;  /* 0x00027a00ff064b82 */ /* 0x000e240000000a00 */
[----:B0-----:R-:W-:-:S05]  /*13f90*/  @P4 IMAD.HI.U32 R6, R82, R6, RZ ;  /* 0x0000000652064227 */ /* 0x001fca00078e00ff */
[----:B------:R-:W-:-:S07]  /*13fa0*/  @P4 SHF.R.U32.HI R82, RZ, R7, R6 ;  /* 0x00000007ff524219 */ /* 0x000fce0000011606 */
.L_x_1880:
[----:B------:R-:W-:Y:S05]  /*13fb0*/  BSYNC B0 ;  /* 0x0000000000007941 */ /* 0x000fea0003800000 */
.L_x_1878:
[----:B------:R-:W-:-:S04]  /*13fc0*/  IMAD R82, R82, R84, -R81 ;  /* 0x0000005452527224 */ /* 0x000fc800078e0a51 */
[----:B------:R-:W-:-:S05]  /*13fd0*/  IMAD R82, R191, -0x2, R82 ;  /* 0xfffffffebf527824 */ /* 0x000fca00078e0252 */
[----:B------:R-:W-:Y:S02]  /*13fe0*/  VIADDMNMX R77, R82, R84, R77, PT ;  /* 0x00000054524d7246 */ /* 0x000fe4000380014d */
[----:B------:R-:W-:-:S07]  /*13ff0*/  VIMNMX R76, R76, R82, !PT ;  /* 0x000000524c4c7248 */ /* 0x000fce0007fe0100 */
.L_x_1877:
[----:B------:R-:W-:Y:S01]  /*14000*/  FMNMX.FTZ R7, R15, R10, !PT ;  /* 0x0000000a0f077209 */ /* 0x000fe20007810000 */
[----:B------:R-:W-:Y:S01]  /*14010*/  UMOV UR52, UR45 ;  /* 0x0000002d00347c82 */ /* 0x000fe20008000000 */
        /* <DEDUP_REMOVED lines=63> */
[C---:B------:R-:W-:Y:S01]  /*14410*/  ISETP.LT.OR P5, PT, R77.reuse, 0x39, P5 ;  /* 0x000000394d00780c */ /* 0x040fe20002fa1670 */
[----:B------:R-:W0:Y:S01]  /*14420*/  SHFL.BFLY PT, R6, R7, 0x2, 0x1f ;  /* 0x0c401f0007067f89 */ /* 0x000e2200000e0000 */
[----:B------:R-:W-:-:S02]  /*14430*/  ISETP.LT.OR P4, PT, R77, 0x22, P4 ;  /* 0x000000224d00780c */ /* 0x000fc40002781670 */
[----:B------:R-:W-:Y:S02]  /*14440*/  FSEL R47, R47, -INF , !P5 ;  /* 0xff8000002f2f7808 */ /* 0x000fe40006800000 */
[----:B------:R-:W-:Y:S02]  /*14450*/  ISETP.GT.AND P5, PT, R76, 0x40, P3 ;  /* 0x000000404c00780c */ /* 0x000fe40001fa4270 */
[----:B------:R-:W-:Y:S02]  /*14460*/  FSEL R36, R36, -INF , !P4 ;  /* 0xff80000024247808 */ /* 0x000fe40006000000 */
[----:B------:R-:W-:Y:S02]  /*14470*/  ISETP.GT.AND P4, PT, R76, 0x29, P3 ;  /* 0x000000294c00780c */ /* 0x000fe40001f84270 */
[C---:B------:R-:W-:Y:S02]  /*14480*/  ISETP.LT.OR P5, PT, R77.reuse, 0x41, P5 ;  /* 0x000000414d00780c */ /* 0x040fe40002fa1670 */
[----:B------:R-:W-:-:S02]  /*14490*/  ISETP.LT.OR P4, PT, R77, 0x2a, P4 ;  /* 0x0000002a4d00780c */ /* 0x000fc40002781670 */
[----:B------:R-:W-:Y:S02]  /*144a0*/  FSEL R51, R51, -INF , !P5 ;  /* 0xff80000033337808 */ /* 0x000fe40006800000 */
[----:B------:R-:W-:Y:S02]  /*144b0*/  ISETP.GT.AND P5, PT, R76, 0x41, P3 ;  /* 0x000000414c00780c */ /* 0x000fe40001fa4270 */
[----:B------:R-:W-:Y:S02]  /*144c0*/  FSEL R40, R40, -INF , !P4 ;  /* 0xff80000028287808 */ /* 0x000fe40006000000 */
[----:B------:R-:W-:Y:S02]  /*144d0*/  ISETP.GT.AND P4, PT, R76, 0x31, P3 ;  /* 0x000000314c00780c */ /* 0x000fe40001f84270 */
[----:B------:R-:W-:Y:S02]  /*144e0*/  ISETP.LT.OR P5, PT, R77, 0x42, P5 ;  /* 0x000000424d00780c */ /* 0x000fe40002fa1670 */
[----:B0-----:R-:W-:-:S02]  /*144f0*/  FMNMX.FTZ R6, R7, R6, !PT ;  /* 0x0000000607067209 */ /* 0x001fc40007810000 */
[C---:B------:R-:W-:Y:S02]  /*14500*/  ISETP.LT.OR P4, PT, R77.reuse, 0x32, P4 ;  /* 0x000000324d00780c */ /* 0x040fe40002781670 */
[----:B------:R-:W-:Y:S01]  /*14510*/  FSEL R52, R52, -INF , !P5 ;  /* 0xff80000034347808 */ /* 0x000fe20006800000 */
[----:B------:R-:W0:Y:S01]  /*14520*/  SHFL.BFLY PT, R7, R6, 0x1, 0x1f ;  /* 0x0c201f0006077f89 */ /* 0x000e2200000e0000 */
[----:B------:R-:W-:Y:S02]  /*14530*/  ISETP.GT.AND P5, PT, R76, 0x48, P3 ;  /* 0x000000484c00780c */ /* 0x000fe40001fa4270 */
[----:B------:R-:W-:Y:S02]  /*14540*/  FSEL R44, R44, -INF , !P4 ;  /* 0xff8000002c2c7808 */ /* 0x000fe40006000000 */
[----:B------:R-:W-:Y:S02]  /*14550*/  ISETP.GT.AND P4, PT, R76, 0x39, P3 ;  /* 0x000000394c00780c */ /* 0x000fe40001f84270 */
[----:B------:R-:W-:-:S02]  /*14560*/  ISETP.LT.OR P5, PT, R77, 0x49, P5 ;  /* 0x000000494d00780c */ /* 0x000fc40002fa1670 */
[C---:B------:R-:W-:Y:S02]  /*14570*/  ISETP.LT.OR P4, PT, R77.reuse, 0x3a, P4 ;  /* 0x0000003a4d00780c */ /* 0x040fe40002781670 */
[----:B------:R-:W-:Y:S02]  /*14580*/  FSEL R54, R54, -INF , !P5 ;  /* 0xff80000036367808 */ /* 0x000fe40006800000 */
[----:B------:R-:W-:Y:S02]  /*14590*/  ISETP.GT.AND P5, PT, R76, RZ, P3 ;  /* 0x000000ff4c00720c */ /* 0x000fe40001fa4270 */
[----:B------:R-:W-:Y:S02]  /*145a0*/  FSEL R48, R48, -INF , !P4 ;  /* 0xff80000030307808 */ /* 0x000fe40006000000 */
[----:B------:R-:W-:-:S04]  /*145b0*/  ISETP.LT.OR P5, PT, R77, 0x1, P5 ;  /* 0x000000014d00780c */ /* 0x000fc80002fa1670 */
[----:B------:R-:W-:Y:S02]  /*145c0*/  FSEL R8, R8, -INF , !P5 ;  /* 0xff80000008087808 */ /* 0x000fe40006800000 */
[----:B------:R-:W-:Y:S02]  /*145d0*/  ISETP.GT.AND P5, PT, R76, 0x49, P3 ;  /* 0x000000494c00780c */ /* 0x000fe40001fa4270 */
[----:B0-----:R-:W-:Y:S02]  /*145e0*/  FMNMX.FTZ R6, R6, R7, !PT ;  /* 0x0000000706067209 */ /* 0x001fe40007810000 */
[----:B------:R-:W-:Y:S02]  /*145f0*/  ISETP.LT.OR P5, PT, R77, 0x4a, P5 ;  /* 0x0000004a4d00780c */ /* 0x000fe40002fa1670 */
[C---:B------:R-:W-:Y:S01]  /*14600*/  FSETP.NEU.FTZ.AND P4, PT, R6.reuse, -INF , PT ;  /* 0xff8000000600780b */ /* 0x040fe20003f9d000 */
[----:B------:R-:W-:Y:S01]  /*14610*/  FMUL.FTZ R82, R6, UR52 ;  /* 0x0000003406527c20 */ /* 0x000fe20008410000 */
[----:B------:R-:W-:-:S02]  /*14620*/  FSEL R56, R56, -INF , !P5 ;  /* 0xff80000038387808 */ /* 0x000fc40006800000 */
[----:B------:R-:W-:Y:S02]  /*14630*/  ISETP.GT.AND P5, PT, R76, 0x50, P3 ;  /* 0x000000504c00780c */ /* 0x000fe40001fa4270 */
[----:B------:R-:W-:Y:S02]  /*14640*/  FSEL R82, R82, RZ, P4 ;  /* 0x000000ff52527208 */ /* 0x000fe40002000000 */
[----:B------:R-:W-:-:S03]  /*14650*/  ISETP.LT.OR P5, PT, R77, 0x51, P5 ;  /* 0x000000514d00780c */ /* 0x000fc60002fa1670 */
[--C-:B------:R-:W-:Y:S01]  /*14660*/  FFMA.FTZ R180, R20, UR52, -R82.reuse ;  /* 0x0000003414b47c23 */ /* 0x100fe20008010852 */
[----:B------:R-:W-:Y:S01]  /*14670*/  FMNMX.FTZ R20, R8, R11, !PT ;  /* 0x0000000b08147209 */ /* 0x000fe20007810000 */
[--C-:B------:R-:W-:Y:S01]  /*14680*/  FFMA.FTZ R176, R29, UR52, -R82.reuse ;  /* 0x000000341db07c23 */ /* 0x100fe20008010852 */
[--C-:B------:R-:W-:Y:S01]  /*14690*/  FFMA.FTZ R178, R33, UR52, -R82.reuse ;  /* 0x0000003421b27c23 */ /* 0x100fe20008010852 */
[----:B------:R-:W-:Y:S01]  /*146a0*/  FSEL R57, R57, -INF , !P5 ;  /* 0xff80000039397808 */ /* 0x000fe20006800000 */
[--C-:B------:R-:W-:Y:S01]  /*146b0*/  FFMA.FTZ R172, R37, UR52, -R82.reuse ;  /* 0x0000003425ac7c23 */ /* 0x100fe20008010852 */
[----:B------:R-:W-:Y:S01]  /*146c0*/  FMNMX.FTZ R20, R9, R20, !PT ;  /* 0x0000001409147209 */ /* 0x000fe20007810000 */
[--C-:B------:R-:W-:Y:S01]  /*146d0*/  FFMA.FTZ R174, R41, UR52, -R82.reuse ;  /* 0x0000003429ae7c23 */ /* 0x100fe20008010852 */
[----:B------:R-:W-:Y:S01]  /*146e0*/  ISETP.GT.AND P5, PT, R76, 0x51, P3 ;  /* 0x000000514c00780c */ /* 0x000fe20001fa4270 */
[--C-:B------:R-:W-:Y:S01]  /*146f0*/  FFMA.FTZ R7, R15, UR52, -R82.reuse ;  /* 0x000000340f077c23 */ /* 0x100fe20008010852 */
[----:B------:R-:W-:Y:S01]  /*14700*/  FMNMX.FTZ R29, R21, R20, !PT ;  /* 0x00000014151d7209 */ /* 0x000fe20007810000 */
[--C-:B------:R-:W-:Y:S01]  /*14710*/  FFMA.FTZ R15, R26, UR52, -R82.reuse ;  /* 0x000000341a0f7c23 */ /* 0x100fe20008010852 */
[----:B------:R-:W-:Y:S01]  /*14720*/  ISETP.LT.OR P5, PT, R77, 0x52, P5 ;  /* 0x000000524d00780c */ /* 0x000fe20002fa1670 */
[--C-:B------:R-:W-:Y:S01]  /*14730*/  FFMA.FTZ R168, R45, UR52, -R82.reuse ;  /* 0x000000342da87c23 */ /* 0x100fe20008010852 */
[----:B------:R-:W-:Y:S01]  /*14740*/  FMNMX.FTZ R20, R24, R29, !PT ;  /* 0x0000001d18147209 */ /* 0x000fe20007810000 */
        /* <DEDUP_REMOVED lines=10> */
[----:B------:R0:W-:Y:S01]  /*147f0*/  MUFU.EX2 R29, R34 ;  /* 0x00000022001d7308 */ /* 0x0001e20000000800 */
[----:B------:R-:W-:Y:S01]  /*14800*/  FMNMX.FTZ R33, R31, R20, !PT ;  /* 0x000000141f217209 */ /* 0x000fe20007810000 */
[--C-:B------:R-:W-:Y:S01]  /*14810*/  FFMA.FTZ R38, R38, UR52, -R82.reuse ;  /* 0x0000003426267c23 */ /* 0x100fe20008010852 */
[----:B------:R-:W-:Y:S01]  /*14820*/  FSEL R59, R59, -INF , !P5 ;  /* 0xff8000003b3b7808 */ /* 0x000fe20006800000 */
[--C-:B------:R-:W-:Y:S01]  /*14830*/  FFMA.FTZ R156, R71, UR52, -R82.reuse ;  /* 0x00000034479c7c23 */ /* 0x100fe20008010852 */
[----:B------:R-:W-:Y:S01]  /*14840*/  FMNMX.FTZ R20, R32, R33, !PT ;  /* 0x0000002120147209 */ /* 0x000fe20007810000 */
[--C-:B------:R-:W-:Y:S01]  /*14850*/  FFMA.FTZ R42, R42, UR52, -R82.reuse ;  /* 0x000000342a2a7c23 */ /* 0x100fe20008010852 */
[----:B------:R-:W-:Y:S01]  /*14860*/  ISETP.GT.AND P5, PT, R76, 0x59, P3 ;  /* 0x000000594c00780c */ /* 0x000fe20001fa4270 */
[----:B------:R-:W-:Y:S01]  /*14870*/  MUFU.EX2 R7, R7 ;  /* 0x0000000700077308 */ /* 0x000fe20000000800 */
[----:B------:R-:W-:Y:S01]  /*14880*/  FMNMX.FTZ R33, R35, R20, !PT ;  /* 0x0000001423217209 */ /* 0x000fe20007810000 */
[--C-:B------:R-:W-:Y:S01]  /*14890*/  FFMA.FTZ R46, R46, UR52, -R82.reuse ;  /* 0x000000342e2e7c23 */ /* 0x100fe20008010852 */
[----:B------:R-:W-:Y:S01]  /*148a0*/  ISETP.LT.OR P5, PT, R77, 0x5a, P5 ;  /* 0x0000005a4d00780c */ /* 0x000fe20002fa1670 */
[--C-:B------:R-:W-:Y:S01]  /*148b0*/  FFMA.FTZ R50, R50, UR52, -R82.reuse ;  /* 0x0000003432327c23 */ /* 0x100fe20008010852 */
[----:B------:R-:W-:Y:S01]  /*148c0*/  FMNMX.FTZ R20, R36, R33, !PT ;  /* 0x0000002124147209 */ /* 0x000fe20007810000 */
[--C-:B------:R-:W-:Y:S01]  /*148d0*/  FFMA.FTZ R55, R55, UR52, -R82.reuse ;  /* 0x0000003437377c23 */ /* 0x100fe20008010852 */
[----:B------:R-:W-:Y:S01]  /*148e0*/  FSEL R60, R60, -INF , !P5 ;  /* 0xff8000003c3c7808 */ /* 0x000fe20006800000 */
[----:B------:R1:W-:Y:S01]  /*148f0*/  MUFU.EX2 R33, R38 ;  /* 0x0000002600217308 */ /* 0x0003e20000000800 */
[----:B------:R-:W-:Y:S01]  /*14900*/  FMNMX.FTZ R37, R39, R20, !PT ;  /* 0x0000001427257209 */ /* 0x000fe20007810000 */
[--C-:B------:R-:W-:Y:S01]  /*14910*/  FFMA.FTZ R166, R153, UR52, -R82.reuse ;  /* 0x0000003499a67c23 */ /* 0x100fe20008010852 */
[----:B------:R-:W-:Y:S01]  /*14920*/  ISETP.GT.AND P5, PT, R76, 0x60, P3 ;  /* 0x000000604c00780c */ /* 0x000fe20001fa4270 */
[--C-:B------:R-:W-:Y:S01]  /*14930*/  FFMA.FTZ R160, R155, UR52, -R82.reuse ;  /* 0x000000349ba07c23 */ /* 0x100fe20008010852 */
[----:B------:R-:W-:Y:S01]  /*14940*/  FMNMX.FTZ R20, R40, R37, !PT ;  /* 0x0000002528147209 */ /* 0x000fe20007810000 */
[--C-:B------:R-:W-:Y:S01]  /*14950*/  FFMA.FTZ R162, R68, UR52, -R82.reuse ;  /* 0x0000003444a27c23 */ /* 0x100fe20008010852 */
[----:B------:R-:W-:Y:S01]  /*14960*/  ISETP.LT.OR P5, PT, R77, 0x61, P5 ;  /* 0x000000614d00780c */ /* 0x000fe20002fa1670 */
[----:B------:R-:W-:Y:S01]  /*14970*/  MUFU.EX2 R180, R180 ;  /* 0x000000b400b47308 */ /* 0x000fe20000000800 */
[----:B------:R-:W-:Y:S01]  /*14980*/  FMNMX.FTZ R37, R43, R20, !PT ;  /* 0x000000142b257209 */ /* 0x000fe20007810000 */
[--C-:B------:R-:W-:Y:S01]  /*14990*/  FFMA.FTZ R158, R73, UR52, -R82.reuse ;  /* 0x00000034499e7c23 */ /* 0x100fe20008010852 */
[----:B------:R-:W-:Y:S01]  /*149a0*/  FSEL R26, R61, -INF , !P5 ;  /* 0xff8000003d1a7808 */ /* 0x000fe20006800000 */
[--C-:B------:R-:W-:Y:S01]  /*149b0*/  FFMA.FTZ R61, R72, UR52, -R82.reuse ;  /* 0x00000034483d7c23 */ /* 0x100fe20008010852 */
[----:B------:R-:W-:Y:S01]  /*149c0*/  FMNMX.FTZ R20, R44, R37, !PT ;  /* 0x000000252c147209 */ /* 0x000fe20007810000 */
[----:B------:R-:W-:Y:S01]  /*149d0*/  FFMA.FTZ R74, R74, UR52, -R82 ;  /* 0x000000344a4a7c23 */ /* 0x000fe20008010852 */
[----:B------:R-:W-:Y:S01]  /*149e0*/  ISETP.GT.AND P5, PT, R76, 0x61, P3 ;  /* 0x000000614c00780c */ /* 0x000fe20001fa4270 */
[----:B------:R-:W-:Y:S01]  /*149f0*/  MUFU.EX2 R37, R42 ;  /* 0x0000002a00257308 */ /* 0x000fe20000000800 */
[----:B------:R-:W-:-:S02]  /*14a00*/  FMNMX.FTZ R41, R47, R20, !PT ;  /* 0x000000142f297209 */ /* 0x000fc40007810000 */
[----:B------:R-:W-:Y:S02]  /*14a10*/  ISETP.LT.OR P5, PT, R77, 0x62, P5 ;  /* 0x000000624d00780c */ /* 0x000fe40002fa1670 */
[----:B------:R-:W-:Y:S02]  /*14a20*/  FMNMX.FTZ R20, R48, R41, !PT ;  /* 0x0000002930147209 */ /* 0x000fe40007810000 */
[----:B------:R-:W-:Y:S01]  /*14a30*/  FSEL R62, R62, -INF , !P5 ;  /* 0xff8000003e3e7808 */ /* 0x000fe20006800000 */
[----:B------:R-:W-:Y:S01]  /*14a40*/  MUFU.EX2 R182, R182 ;  /* 0x000000b600b67308 */ /* 0x000fe20000000800 */
[----:B------:R-:W-:Y:S02]  /*14a50*/  FMNMX.FTZ R41, R51, R20, !PT ;  /* 0x0000001433297209 */ /* 0x000fe40007810000 */
[----:B------:R-:W-:Y:S02]  /*14a60*/  ISETP.GT.AND P5, PT, R76, 0x68, P3 ;  /* 0x000000684c00780c */ /* 0x000fe40001fa4270 */
[----:B------:R-:W-:-:S02]  /*14a70*/  FMNMX.FTZ R45, R52, R41, !PT ;  /* 0x00000029342d7209 */ /* 0x000fc40007810000 */
[----:B------:R-:W-:Y:S01]  /*14a80*/  ISETP.LT.OR P5, PT, R77, 0x69, P5 ;  /* 0x000000694d00780c */ /* 0x000fe20002fa1670 */
[----:B------:R-:W-:Y:S01]  /*14a90*/  MUFU.EX2 R15, R15 ;  /* 0x0000000f000f7308 */ /* 0x000fe20000000800 */
[----:B------:R-:W-:Y:S02]  /*14aa0*/  FMNMX.FTZ R45, R54, R45, !PT ;  /* 0x0000002d362d7209 */ /* 0x000fe40007810000 */
[----:B------:R-:W-:Y:S01]  /*14ab0*/  FSEL R30, R63, -INF , !P5 ;  /* 0xff8000003f1e7808 */ /* 0x000fe20006800000 */
[----:B------:R-:W-:Y:S01]  /*14ac0*/  FFMA.FTZ R63, R67, UR52, -R82 ;  /* 0x00000034433f7c23 */ /* 0x000fe20008010852 */
[----:B------:R-:W-:Y:S02]  /*14ad0*/  FMNMX.FTZ R20, R56, R45, !PT ;  /* 0x0000002d38147209 */ /* 0x000fe40007810000 */
        /* <DEDUP_REMOVED lines=13> */
[----:B0-----:R-:W-:Y:S01]  /*14bb0*/  FSEL R34, R65, -INF , !P5 ;  /* 0xff80000041227808 */ /* 0x001fe20006800000 */
[--C-:B------:R-:W-:Y:S01]  /*14bc0*/  FFMA.FTZ R65, R154, UR52, -R82.reuse ;  /* 0x000000349a417c23 */ /* 0x100fe20008010852 */
[----:B------:R-:W-:Y:S01]  /*14bd0*/  ISETP.GT.AND P5, PT, R76, 0x71, P3 ;  /* 0x000000714c00780c */ /* 0x000fe20001fa4270 */
[----:B------:R-:W-:Y:S01]  /*14be0*/  FFMA.FTZ R154, R75, UR52, -R82 ;  /* 0x000000344b9a7c23 */ /* 0x000fe20008010852 */
[----:B------:R-:W-:Y:S01]  /*14bf0*/  FMNMX.FTZ R53, R62, R49, !PT ;  /* 0x000000313e357209 */ /* 0x000fe20007810000 */
[----:B------:R-:W-:Y:S01]  /*14c00*/  MUFU.EX2 R178, R178 ;  /* 0x000000b200b27308 */ /* 0x000fe20000000800 */
[----:B------:R-:W-:-:S02]  /*14c10*/  ISETP.LT.OR P5, PT, R77, 0x72, P5 ;  /* 0x000000724d00780c */ /* 0x000fc40002fa1670 */
[----:B------:R-:W-:Y:S02]  /*14c20*/  FMNMX.FTZ R53, R30, R53, !PT ;  /* 0x000000351e357209 */ /* 0x000fe40007810000 */
[----:B------:R-:W-:Y:S02]  /*14c30*/  FSEL R66, R66, -INF , !P5 ;  /* 0xff80000042427808 */ /* 0x000fe40006800000 */
[----:B------:R-:W-:Y:S01]  /*14c40*/  ISETP.GT.AND P5, PT, R76, 0x78, P3 ;  /* 0x000000784c00780c */ /* 0x000fe20001fa4270 */
[----:B------:R-:W-:Y:S01]  /*14c50*/  MUFU.EX2 R172, R172 ;  /* 0x000000ac00ac7308 */ /* 0x000fe20000000800 */
[----:B------:R-:W-:Y:S02]  /*14c60*/  FMNMX.FTZ R53, R64, R53, !PT ;  /* 0x0000003540357209 */ /* 0x000fe40007810000 */
[----:B------:R-:W-:Y:S02]  /*14c70*/  ISETP.GT.AND P3, PT, R76, 0x79, P3 ;  /* 0x000000794c00780c */ /* 0x000fe40001f64270 */
[----:B------:R-:W-:-:S02]  /*14c80*/  ISETP.LT.OR P5, PT, R77, 0x79, P5 ;  /* 0x000000794d00780c */ /* 0x000fc40002fa1670 */
[----:B------:R-:W-:Y:S01]  /*14c90*/  FMNMX.FTZ R53, R34, R53, !PT ;  /* 0x0000003522357209 */ /* 0x000fe20007810000 */
[----:B------:R-:W-:Y:S01]  /*14ca0*/  MUFU.EX2 R174, R174 ;  /* 0x000000ae00ae7308 */ /* 0x000fe20000000800 */
[----:B------:R-:W-:Y:S02]  /*14cb0*/  ISETP.LT.OR P3, PT, R77, 0x7a, P3 ;  /* 0x0000007a4d00780c */ /* 0x000fe40001f61670 */
[----:B-1----:R-:W-:Y:S01]  /*14cc0*/  FSEL R38, R69, -INF , !P5 ;  /* 0xff80000045267808 */ /* 0x002fe20006800000 */
[--C-:B------:R-:W-:Y:S01]  /*14cd0*/  FFMA.FTZ R69, R152, UR52, -R82.reuse ;  /* 0x0000003498457c23 */ /* 0x100fe20008010852 */
[----:B------:R-:W-:Y:S01]  /*14ce0*/  FMNMX.FTZ R53, R66, R53, !PT ;  /* 0x0000003542357209 */ /* 0x000fe20007810000 */
[----:B------:R-:W-:Y:S01]  /*14cf0*/  FFMA.FTZ R152, R79, UR52, -R82 ;  /* 0x000000344f987c23 */ /* 0x000fe20008010852 */
[----:B------:R-:W-:Y:S01]  /*14d00*/  FSEL R70, R70, -INF , !P3 ;  /* 0xff80000046467808 */ /* 0x000fe20005800000 */
[----:B------:R-:W-:Y:S01]  /*14d10*/  MUFU.EX2 R168, R168 ;  /* 0x000000a800a87308 */ /* 0x000fe20000000800 */
[----:B------:R-:W-:-:S02]  /*14d20*/  FMNMX.FTZ R53, R38, R53, !PT ;  /* 0x0000003526357209 */ /* 0x000fc40007810000 */
[----:B------:R-:W-:Y:S02]  /*14d30*/  FSEL R71, R6, RZ, P4 ;  /* 0x000000ff06477208 */ /* 0x000fe40002000000 */
[----:B------:R-:W-:-:S03]  /*14d40*/  FMNMX.FTZ R53, R70, R53, !PT ;  /* 0x0000003546357209 */ /* 0x000fc60007810000 */
[----:B------:R-:W-:Y:S01]  /*14d50*/  FADD.FTZ R71, -R71, R10 ;  /* 0x0000000a47477221 */ /* 0x000fe20000010100 */
[----:B------:R-:W-:Y:S01]  /*14d60*/  MUFU.EX2 R45, R50 ;  /* 0x00000032002d7308 */ /* 0x000fe20000000800 */
[----:B------:R-:W0:Y:S02]  /*14d70*/  SHFL.BFLY PT, R20, R53, 0x2, 0x1f ;  /* 0x0c401f0035147f89 */ /* 0x000e2400000e0000 */
[----:B------:R-:W-:-:S05]  /*14d80*/  FMUL.FTZ R10, R71, UR52 ;  /* 0x00000034470a7c20 */ /* 0x000fca0008410000 */
[----:B------:R-:W-:Y:S08]  /*14d90*/  MUFU.EX2 R170, R170 ;  /* 0x000000aa00aa7308 */ /* 0x000ff00000000800 */
[----:B------:R-:W1:Y:S08]  /*14da0*/  MUFU.EX2 R10, R10 ;  /* 0x0000000a000a7308 */ /* 0x000e700000000800 */
[----:B------:R-:W-:Y:S01]  /*14db0*/  MUFU.EX2 R164, R164 ;  /* 0x000000a400a47308 */ /* 0x000fe20000000800 */
[----:B0-----:R-:W-:Y:S01]  /*14dc0*/  FMNMX.FTZ R20, R53, R20, !PT ;  /* 0x0000001435147209 */ /* 0x001fe20007810000 */
[----:B------:R-:W-:-:S04]  /*14dd0*/  FFMA.FTZ R53, R78, UR52, -R82 ;  /* 0x000000344e357c23 */ /* 0x000fc80008010852 */
[----:B------:R-:W0:Y:S02]  /*14de0*/  SHFL.BFLY PT, R67, R20, 0x1, 0x1f ;  /* 0x0c201f0014437f89 */ /* 0x000e2400000e0000 */
[----:B------:R2:W-:Y:S08]  /*14df0*/  MUFU.EX2 R49, R55 ;  /* 0x0000003700317308 */ /* 0x0005f00000000800 */
[----:B------:R-:W-:Y:S01]  /*14e00*/  MUFU.EX2 R166, R166 ;  /* 0x000000a600a67308 */ /* 0x000fe20000000800 */
[----:B--2---:R-:W-:-:S07]  /*14e10*/  FFMA.FTZ R55, R80, UR52, -R82 ;  /* 0x0000003450377c23 */ /* 0x004fce0008010852 */
[----:B------:R-:W-:Y:S01]  /*14e20*/  MUFU.EX2 R69, R69 ;  /* 0x0000004500457308 */ /* 0x000fe20000000800 */
[----:B0-----:R-:W-:-:S07]  /*14e30*/  FMNMX.FTZ R20, R20, R67, !PT ;  /* 0x0000004314147209 */ /* 0x001fce0007810000 */
[----:B------:R-:W-:Y:S01]  /*14e40*/  MUFU.EX2 R160, R160 ;  /* 0x000000a000a07308 */ /* 0x000fe20000000800 */
[C---:B------:R-:W-:Y:S01]  /*14e50*/  FSETP.NEU.FTZ.AND P3, PT, R20.reuse, -INF , PT ;  /* 0xff8000001400780b */ /* 0x040fe20003f7d000 */
[----:B------:R-:W-:-:S05]  /*14e60*/  FMUL.FTZ R42, R20, UR52 ;  /* 0x00000034142a7c20 */ /* 0x000fca0008410000 */
[----:B------:R-:W-:Y:S01]  /*14e70*/  FSEL R71, R42, RZ, P3 ;  /* 0x000000ff2a477208 */ /* 0x000fe20001800000 */
[----:B------:R-:W-:Y:S04]  /*14e80*/  MUFU.EX2 R65, R65 ;  /* 0x0000004100417308 */ /* 0x000fe80000000800 */
[--C-:B------:R-:W-:Y:S01]  /*14e90*/  FFMA.FTZ R181, R8, UR52, -R71.reuse ;  /* 0x0000003408b57c23 */ /* 0x100fe20008010847 */
[----:B------:R-:W-:Y:S01]  /*14ea0*/  FSEL R8, R20, RZ, P3 ;  /* 0x000000ff14087208 */ /* 0x000fe20001800000 */
[--C-:B------:R-:W-:Y:S01]  /*14eb0*/  FFMA.FTZ R42, R9, UR52, -R71.reuse ;  /* 0x00000034092a7c23 */ /* 0x100fe20008010847 */
[--C-:B------:R-:W-:Y:S01]  /*14ec0*/  FFMA.FTZ R183, R21, UR52, -R71.reuse ;  /* 0x0000003415b77c23 */ /* 0x100fe20008010847 */
[--C-:B------:R-:W-:Y:S01]  /*14ed0*/  FFMA.FTZ R24, R24, UR52, -R71.reuse ;  /* 0x0000003418187c23 */ /* 0x100fe20008010847 */
[----:B------:R-:W-:Y:S01]  /*14ee0*/  FFMA.FTZ R177, R27, UR52, -R71 ;  /* 0x000000341bb17c23 */ /* 0x000fe20008010847 */
[----:B------:R-:W-:Y:S01]  /*14ef0*/  FADD.FTZ R8, -R8, R11 ;  /* 0x0000000b08087221 */ /* 0x000fe20000010100 */
[----:B------:R-:W-:Y:S01]  /*14f00*/  MUFU.EX2 R181, R181 ;  /* 0x000000b500b57308 */ /* 0x000fe20000000800 */
[----:B------:R-:W-:Y:S01]  /*14f10*/  FFMA.FTZ R28, R28, UR52, -R71 ;  /* 0x000000341c1c7c23 */ /* 0x000fe20008010847 */
[----:B-1----:R-:W-:Y:S01]  /*14f20*/  FFMA.FTZ R9, R10, R4, R7 ;  /* 0x000000040a097223 */ /* 0x002fe20000010007 */
[----:B------:R-:W-:Y:S01]  /*14f30*/  FMUL.FTZ R8, R8, UR52 ;  /* 0x0000003408087c20 */ /* 0x000fe20008410000 */
[--C-:B------:R-:W-:Y:S01]  /*14f40*/  FFMA.FTZ R179, R31, UR52, -R71.reuse ;  /* 0x000000341fb37c23 */ /* 0x100fe20008010847 */
[----:B------:R-:W-:Y:S01]  /*14f50*/  FFMA.FTZ R32, R32, UR52, -R71 ;  /* 0x0000003420207c23 */ /* 0x000fe20008010847 */
[----:B------:R-:W-:Y:S01]  /*14f60*/  FADD.FTZ R9, R180, R9 ;  /* 0x00000009b4097221 */ /* 0x000fe20000010000 */
[--C-:B------:R-:W-:Y:S01]  /*14f70*/  FFMA.FTZ R46, R48, UR52, -R71.reuse ;  /* 0x00000034302e7c23 */ /* 0x100fe20008010847 */
[----:B------:R-:W-:Y:S01]  /*14f80*/  MUFU.EX2 R42, R42 ;  /* 0x0000002a002a7308 */ /* 0x000fe20000000800 */
[----:B------:R-:W-:Y:S01]  /*14f90*/  FFMA.FTZ R48, R52, UR52, -R71 ;  /* 0x0000003434307c23 */ /* 0x000fe20008010847 */
[----:B------:R-:W-:Y:S01]  /*14fa0*/  FADD.FTZ R52, R182, R9 ;  /* 0x00000009b6347221 */ /* 0x000fe20000010000 */
[--C-:B------:R-:W-:Y:S01]  /*14fb0*/  FFMA.FTZ R173, R35, UR52, -R71.reuse ;  /* 0x0000003423ad7c23 */ /* 0x100fe20008010847 */
[--C-:B------:R-:W-:Y:S01]  /*14fc0*/  FFMA.FTZ R36, R36, UR52, -R71.reuse ;  /* 0x0000003424247c23 */ /* 0x100fe20008010847 */
[--C-:B------:R-:W-:Y:S01]  /*14fd0*/  FFMA.FTZ R175, R39, UR52, -R71.reuse ;  /* 0x0000003427af7c23 */ /* 0x100fe20008010847 */
[----:B------:R-:W-:Y:S01]  /*14fe0*/  FADD.FTZ R9, R15, R52 ;  /* 0x000000340f097221 */ /* 0x000fe20000010000 */
[--C-:B------:R-:W-:Y:S01]  /*14ff0*/  FFMA.FTZ R40, R40, UR52, -R71.reuse ;  /* 0x0000003428287c23 */ /* 0x100fe20008010847 */
[----:B------:R-:W0:Y:S01]  /*15000*/  MUFU.EX2 R8, R8 ;  /* 0x0000000800087308 */ /* 0x000e220000000800 */
[----:B------:R-:W-:Y:S01]  /*15010*/  FFMA.FTZ R167, R54, UR52, -R71 ;  /* 0x0000003436a77c23 */ /* 0x000fe20008010847 */
[----:B------:R-:W-:Y:S01]  /*15020*/  FADD.FTZ R52, R176, R9 ;  /* 0x00000009b0347221 */ /* 0x000fe20000010000 */
[--C-:B------:R-:W-:Y:S01]  /*15030*/  FFMA.FTZ R169, R43, UR52, -R71.reuse ;  /* 0x000000342ba97c23 */ /* 0x100fe20008010847 */
[--C-:B------:R-:W-:Y:S01]  /*15040*/  FFMA.FTZ R44, R44, UR52, -R71.reuse ;  /* 0x000000342c2c7c23 */ /* 0x100fe20008010847 */
[--C-:B------:R-:W-:Y:S01]  /*15050*/  FFMA.FTZ R171, R47, UR52, -R71.reuse ;  /* 0x000000342fab7c23 */ /* 0x100fe20008010847 */
[----:B------:R-:W-:Y:S01]  /*15060*/  FADD.FTZ R9, R25, R52 ;  /* 0x0000003419097221 */ /* 0x000fe20000010000 */
[--C-:B------:R-:W-:Y:S01]  /*15070*/  FFMA.FTZ R50, R56, UR52, -R71.reuse ;  /* 0x0000003438327c23 */ /* 0x100fe20008010847 */
[----:B------:R-:W1:Y:S01]  /*15080*/  MUFU.EX2 R183, R183 ;  /* 0x000000b700b77308 */ /* 0x000e620000000800 */
[----:B------:R-:W-:Y:S01]  /*15090*/  FFMA.FTZ R165, R51, UR52, -R71 ;  /* 0x0000003433a57c23 */ /* 0x000fe20008010847 */
[----:B------:R-:W-:Y:S01]  /*150a0*/  FADD.FTZ R54, R178, R9 ;  /* 0x00000009b2367221 */ /* 0x000fe20000010000 */
[--C-:B------:R-:W-:Y:S01]  /*150b0*/  FFMA.FTZ R157, R26, UR52, -R71.reuse ;  /* 0x000000341a9d7c23 */ /* 0x100fe20008010847 */
[--C-:B------:R-:W-:Y:S01]  /*150c0*/  FFMA.FTZ R161, R57, UR52, -R71.reuse ;  /* 0x0000003439a17c23 */ /* 0x100fe20008010847 */
[--C-:B------:R-:W-:Y:S01]  /*150d0*/  FFMA.FTZ R52, R58, UR52, -R71.reuse ;  /* 0x000000343a347c23 */ /* 0x100fe20008010847 */
[----:B------:R-:W-:Y:S01]  /*150e0*/  FADD.FTZ R9, R29, R54 ;  /* 0x000000361d097221 */ /* 0x000fe20000010000 */
[----:B------:R-:W-:Y:S01]  /*150f0*/  FFMA.FTZ R159, R30, UR52, -R71 ;  /* 0x000000341e9f7c23 */ /* 0x000fe20008010847 */
[----:B------:R-:W2:Y:S01]  /*15100*/  MUFU.EX2 R24, R24 ;  /* 0x0000001800187308 */ /* 0x000ea20000000800 */
[----:B0-----:R-:W-:Y:S01]  /*15110*/  FFMA.FTZ R3, R8, R3, R181 ;  /* 0x0000000308037223 */ /* 0x001fe200000100b5 */
[----:B------:R-:W-:Y:S01]  /*15120*/  FADD.FTZ R54, R172, R9 ;  /* 0x00000009ac367221 */ /* 0x000fe20000010000 */
[--C-:B------:R-:W-:Y:S01]  /*15130*/  FFMA.FTZ R163, R59, UR52, -R71.reuse ;  /* 0x000000343ba37c23 */ /* 0x100fe20008010847 */
[----:B------:R-:W-:Y:S01]  /*15140*/  FFMA.FTZ R153, R34, UR52, -R71 ;  /* 0x0000003422997c23 */ /* 0x000fe20008010847 */
[----:B------:R-:W-:Y:S01]  /*15150*/  FADD.FTZ R4, R42, R3 ;  /* 0x000000032a047221 */ /* 0x000fe20000010000 */
[----:B------:R-:W-:Y:S01]  /*15160*/  FADD.FTZ R9, R33, R54 ;  /* 0x0000003621097221 */ /* 0x000fe20000010000 */
[----:B------:R-:W-:Y:S01]  /*15170*/  FFMA.FTZ R54, R60, UR52, -R71 ;  /* 0x000000343c367c23 */ /* 0x000fe20008010847 */
[----:B------:R-:W0:Y:S01]  /*15180*/  MUFU.EX2 R177, R177 ;  /* 0x000000b100b17308 */ /* 0x000e220000000800 */
[----:B-1----:R-:W-:Y:S01]  /*15190*/  FADD.FTZ R3, R183, R4 ;  /* 0x00000004b7037221 */ /* 0x002fe20000010000 */
[----:B------:R-:W-:Y:S01]  /*151a0*/  FADD.FTZ R56, R174, R9 ;  /* 0x00000009ae387221 */ /* 0x000fe20000010000 */
[----:B------:R-:W-:-:S03]  /*151b0*/  FFMA.FTZ R155, R38, UR52, -R71 ;  /* 0x00000034269b7c23 */ /* 0x000fc60008010847 */
[----:B------:R-:W-:Y:S02]  /*151c0*/  FADD.FTZ R9, R37, R56 ;  /* 0x0000003825097221 */ /* 0x000fe40000010000 */
[----:B------:R-:W1:Y:S01]  /*151d0*/  MUFU.EX2 R28, R28 ;  /* 0x0000001c001c7308 */ /* 0x000e620000000800 */
[----:B--2---:R-:W-:Y:S01]  /*151e0*/  FADD.FTZ R4, R24, R3 ;  /* 0x0000000318047221 */ /* 0x004fe20000010000 */
[----:B------:R-:W-:-:S04]  /*151f0*/  FADD.FTZ R26, R168, R9 ;  /* 0x00000009a81a7221 */ /* 0x000fc80000010000 */
[----:B------:R-:W-:Y:S01]  /*15200*/  FADD.FTZ R9, R41, R26 ;  /* 0x0000001a29097221 */ /* 0x000fe20000010000 */
[----:B------:R-:W-:Y:S01]  /*15210*/  FFMA.FTZ R26, R62, UR52, -R71 ;  /* 0x000000343e1a7c23 */ /* 0x000fe20008010847 */
[----:B------:R-:W2:Y:S01]  /*15220*/  MUFU.EX2 R179, R179 ;  /* 0x000000b300b37308 */ /* 0x000ea20000000800 */
[----:B0-----:R-:W-:Y:S01]  /*15230*/  FADD.FTZ R3, R177, R4 ;  /* 0x00000004b1037221 */ /* 0x001fe20000010000 */
[----:B------:R-:W-:-:S04]  /*15240*/  FADD.FTZ R56, R170, R9 ;  /* 0x00000009aa387221 */ /* 0x000fc80000010000 */
[----:B------:R-:W-:Y:S02]  /*15250*/  FADD.FTZ R9, R45, R56 ;  /* 0x000000382d097221 */ /* 0x000fe40000010000 */
[----:B------:R-:W0:Y:S01]  /*15260*/  MUFU.EX2 R32, R32 ;  /* 0x0000002000207308 */ /* 0x000e220000000800 */
[----:B-1----:R-:W-:Y:S01]  /*15270*/  FADD.FTZ R4, R28, R3 ;  /* 0x000000031c047221 */ /* 0x002fe20000010000 */
[----:B------:R-:W-:-:S04]  /*15280*/  FADD.FTZ R30, R164, R9 ;  /* 0x00000009a41e7221 */ /* 0x000fc80000010000 */
[----:B------:R-:W-:Y:S01]  /*15290*/  FADD.FTZ R9, R49, R30 ;  /* 0x0000001e31097221 */ /* 0x000fe20000010000 */
[----:B------:R-:W-:Y:S01]  /*152a0*/  FFMA.FTZ R30, R64, UR52, -R71 ;  /* 0x00000034401e7c23 */ /* 0x000fe20008010847 */
[----:B------:R-:W1:Y:S01]  /*152b0*/  MUFU.EX2 R173, R173 ;  /* 0x000000ad00ad7308 */ /* 0x000e620000000800 */
[----:B--2---:R-:W-:Y:S01]  /*152c0*/  FADD.FTZ R3, R179, R4 ;  /* 0x00000004b3037221 */ /* 0x004fe20000010000 */
[----:B------:R-:W-:-:S04]  /*152d0*/  FADD.FTZ R56, R166, R9 ;  /* 0x00000009a6387221 */ /* 0x000fc80000010000 */
[----:B------:R-:W-:Y:S02]  /*152e0*/  FADD.FTZ R9, R69, R56 ;  /* 0x0000003845097221 */ /* 0x000fe40000010000 */
[----:B------:R-:W2:Y:S01]  /*152f0*/  MUFU.EX2 R36, R36 ;  /* 0x0000002400247308 */ /* 0x000ea20000000800 */
[----:B0-----:R-:W-:Y:S01]  /*15300*/  FADD.FTZ R4, R32, R3 ;  /* 0x0000000320047221 */ /* 0x001fe20000010000 */
[----:B------:R-:W-:-:S04]  /*15310*/  FADD.FTZ R34, R160, R9 ;  /* 0x00000009a0227221 */ /* 0x000fc80000010000 */
[----:B------:R-:W-:Y:S01]  /*15320*/  FADD.FTZ R9, R65, R34 ;  /* 0x0000002241097221 */ /* 0x000fe20000010000 */
[----:B------:R-:W-:Y:S01]  /*15330*/  FFMA.FTZ R34, R66, UR52, -R71 ;  /* 0x0000003442227c23 */ /* 0x000fe20008010847 */
        /* <DEDUP_REMOVED lines=42> */
[----:B------:R-:W-:-:S06]  /*155e0*/  FFMA.FTZ R38, R70, UR52, -R71 ;  /* 0x0000003446267c23 */ /* 0x000fcc0008010847 */
        /* <DEDUP_REMOVED lines=26> */
.L_x_1881:
[----:B------:R-:W-:Y:S01]  /*15790*/  IMAD R9, R184, 0x8, R18 ;  /* 0x00000008b8097824 */ /* 0x000fe200078e0212 */
[----:B------:R-:W-:Y:S01]  /*157a0*/  ISETP.GT.AND P3, PT, R0, R12, PT ;  /* 0x0000000c0000720c */ /* 0x000fe20003f64270 */
[----:B------:R-:W-:Y:S02]  /*157b0*/  IMAD.U32 R56, RZ, RZ, UR38 ;  /* 0x00000026ff387e24 */ /* 0x000fe4000f8e00ff */
[-C--:B------:R-:W-:Y:S01]  /*157c0*/  FMUL.FTZ R88, R88, R10.reuse ;  /* 0x0000000a58587220 */ /* 0x080fe20000410000 */
        /* <DEDUP_REMOVED lines=98> */
[----:B------:R-:W-:-:S02]  /*15df0*/  VIADD R0, R0, 0xffffffff ;  /* 0xffffffff00007836 */ /* 0x000fc40000000000 */
[----:B------:R-:W-:Y:S02]  /*15e00*/  IMAD.MOV.U32 R11, RZ, RZ, R20 ;  /* 0x000000ffff0b7224 */ /* 0x000fe400078e0014 */
[----:B------:R-:W-:Y:S02]  /*15e10*/  IMAD.MOV.U32 R10, RZ, RZ, R6 ;  /* 0x000000ffff0a7224 */ /* 0x000fe400078e0006 */
[----:B------:R-:W-:Y:S02]  /*15e20*/  IMAD.MOV.U32 R187, RZ, RZ, R14 ;  /* 0x000000ffffbb7224 */ /* 0x000fe400078e000e */
[----:B------:R-:W-:Y:S01]  /*15e30*/  IMAD.MOV.U32 R184, RZ, RZ, R13 ;  /* 0x000000ffffb87224 */ /* 0x000fe200078e000d */
[----:B0-----:R-:W-:Y:S06]  /*15e40*/  @P3 BRA `(.L_x_1882) ;  /* 0xffffffc4005c3947 */ /* 0x001fec000383ffff */
[----:B------:R-:W-:Y:S02]  /*15e50*/  IMAD.MOV.U32 R11, RZ, RZ, R20 ;  /* 0x000000ffff0b7224 */ /* 0x000fe400078e0014 */
[----:B------:R-:W-:Y:S02]  /*15e60*/  IMAD.MOV.U32 R10, RZ, RZ, R6 ;  /* 0x000000ffff0a7224 */ /* 0x000fe400078e0006 */
[----:B------:R-:W-:Y:S02]  /*15e70*/  IMAD.MOV.U32 R184, RZ, RZ, R13 ;  /* 0x000000ffffb87224 */ /* 0x000fe400078e000d */
[----:B------:R-:W-:-:S07]  /*15e80*/  IMAD.MOV.U32 R187, RZ, RZ, R14 ;  /* 0x000000ffffbb7224 */ /* 0x000fce00078e000e */
.L_x_1862:
[----:B------:R-:W0:Y:S01]  /*15e90*/  LDC R6, c[0x0][0x448] ;  /* 0x00011200ff067b82 */ /* 0x000e220000000800 */
[----:B------:R-:W-:Y:S01]  /*15ea0*/  IADD3 R9, R190, 0x1, -R189 ;  /* 0x00000001be097810 */ /* 0x000fe20007ffe8bd */
[----:B------:R-:W-:-:S06]  /*15eb0*/  ULDC UR6, c[0x0][0x9dc] ;  /* 0x0002770000067ab9 */ /* 0x000fcc0000000800 */
[----:B------:R-:W1:Y:S01]  /*15ec0*/  LDC R13, c[0x0][0x9e4] ;  /* 0x00027900ff0d7b82 */ /* 0x000e620000000800 */
[----:B0-----:R-:W-:Y:S01]  /*15ed0*/  ISETP.NE.AND P4, PT, R6, 0x1, PT ;  /* 0x000000010600780c */ /* 0x001fe20003f85270 */
[----:B------:R-:W-:Y:S01]  /*15ee0*/  VIADD R6, R193, 0x7f ;  /* 0x0000007fc1067836 */ /* 0x000fe20000000000 */
[----:B-1----:R-:W-:-:S11]  /*15ef0*/  ISETP.GE.AND P5, PT, R13, 0x1, PT ;  /* 0x000000010d00780c */ /* 0x002fd60003fa6270 */
[----:B------:R-:W0:Y:S08]  /*15f00*/  @P4 LDC R7, c[0x0][0x44c] ;  /* 0x00011300ff074b82 */ /* 0x000e300000000800 */
[----:B------:R-:W1:Y:S01]  /*15f10*/  @P4 LDC R8, c[0x0][0x450] ;  /* 0x00011400ff084b82 */ /* 0x000e620000000800 */
[----:B0-----:R-:W-:-:S05]  /*15f20*/  @P4 IMAD.HI.U32 R7, R6, R7, RZ ;  /* 0x0000000706074227 */ /* 0x001fca00078e00ff */
        /* <DEDUP_REMOVED lines=14> */
.L_x_1885:
[----:B------:R-:W-:-:S13]  /*16010*/  ISETP.NE.AND P1, PT, R13, 0x1, PT ;  /* 0x000000010d00780c */ /* 0x000fda0003f25270 */
[----:B------:R-:W0:Y:S02]  /*16020*/  @P1 LDC.64 R8, c[0x0][0x9e8] ;  /* 0x00027a00ff081b82 */ /* 0x000e240000000a00 */
[----:B0-----:R-:W-:-:S05]  /*16030*/  @P1 IMAD.HI.U32 R8, R6, R8, RZ ;  /* 0x0000000806081227 */ /* 0x001fca00078e00ff */
[----:B------:R-:W-:-:S07]  /*16040*/  @P1 SHF.R.U32.HI R6, RZ, R9, R8 ;  /* 0x00000009ff061219 */ /* 0x000fce0000011608 */
.L_x_1886:
[----:B------:R-:W-:Y:S05]  /*16050*/  BSYNC B0 ;  /* 0x0000000000007941 */ /* 0x000fea0003800000 */
.L_x_1884:
[----:B------:R-:W-:-:S05]  /*16060*/  IMAD R6, R6, R13, RZ ;  /* 0x0000000d06067224 */ /* 0x000fca00078e02ff */
[----:B------:R-:W-:-:S07]  /*16070*/  VIMNMX R7, R7, R6, !PT ;  /* 0x0000000607077248 */ /* 0x000fce0007fe0100 */
.L_x_1883:
[----:B------:R-:W-:-:S05]  /*16080*/  VIADD R7, R7, 0x7f ;  /* 0x0000007f07077836 */ /* 0x000fca0000000000 */
[----:B------:R-:W-:-:S04]  /*16090*/  SHF.R.S32.HI R6, RZ, 0x1f, R7 ;  /* 0x0000001fff067819 */ /* 0x000fc80000011407 */
[----:B------:R-:W-:-:S04]  /*160a0*/  LEA.HI R6, R6, R7, RZ, 0x7 ;  /* 0x0000000706067211 */ /* 0x000fc800078f38ff */
[----:B------:R-:W-:-:S04]  /*160b0*/  SHF.R.S32.HI R7, RZ, 0x7, R6 ;  /* 0x00000007ff077819 */ /* 0x000fc80000011406 */
[----:B------:R-:W-:-:S04]  /*160c0*/  VIMNMX R12, R198, R7, !PT ;  /* 0x00000007c60c7248 */ /* 0x000fc80007fe0100 */
[----:B------:R-:W-:-:S13]  /*160d0*/  ISETP.GE.AND P1, PT, R0, R12, PT ;  /* 0x0000000c0000720c */ /* 0x000fda0003f26270 */
[----:B------:R-:W-:Y:S05]  /*160e0*/  @!P1 BRA `(.L_x_1887) ;  /* 0x0000002800ac9947 */ /* 0x000fea0003800000 */
[----:B------:R-:W-:Y:S02]  /*160f0*/  IMAD.MOV.U32 R13, RZ, RZ, R11 ;  /* 0x000000ffff0d7224 */ /* 0x000fe400078e000b */
[----:B------:R-:W-:Y:S02]  /*16100*/  IMAD.MOV.U32 R14, RZ, RZ, R10 ;  /* 0x000000ffff0e7224 */ /* 0x000fe400078e000a */
[----:B------:R-:W-:Y:S02]  /*16110*/  IMAD.MOV.U32 R20, RZ, RZ, R187 ;  /* 0x000000ffff147224 */ /* 0x000fe400078e00bb */
[----:B------:R-:W-:-:S07]  /*16120*/  IMAD.MOV.U32 R15, RZ, RZ, R184 ;  /* 0x000000ffff0f7224 */ /* 0x000fce00078e00b8 */
.L_x_1899:
        /* <DEDUP_REMOVED lines=8> */
.L_x_1889:
[----:B------:R-:W-:-:S05]  /*161b0*/  VIADD R6, R15, 0x1 ;  /* 0x000000010f067836 */ /* 0x000fca0000000000 */
[----:B------:R-:W-:-:S04]  /*161c0*/  ISETP.NE.AND P2, PT, R6, 0x2, PT ;  /* 0x000000020600780c */ /* 0x000fc80003f45270 */
[----:B------:R-:W-:Y:S02]  /*161d0*/  SEL R7, R6, RZ, P2 ;  /* 0x000000ff06077207 */ /* 0x000fe40001000000 */
[----:B------:R-:W-:-:S03]  /*161e0*/  SHF.L.U32 R6, R187, 0x1f, RZ ;  /* 0x0000001fbb067819 */ /* 0x000fc600000006ff */
[----:B------:R-:W-:-:S04]  /*161f0*/  IMAD R7, R7, 0x8, R18 ;  /* 0x0000000807077824 */ /* 0x000fc800078e0212 */
[----:B------:R0:W1:Y:S01]  /*16200*/  SYNCS.PHASECHK.TRANS64.TRYWAIT P2, [R7+URZ+0x28830], R6 ;  /* 0x02883006070075a7 */ /* 0x000062000804017f */
[----:B------:R-:W-:Y:S05]  /*16210*/  @!P0 BRA `(.L_x_1890) ;  /* 0x0000000000048947 */ /* 0x000fea0003800000 */
[----:B------:R-:W-:Y:S01]  /*16220*/  BPT.TRAP 0x1 ;  /* 0x000000040000795c */ /* 0x000fe20000300000 */
.L_x_1890:
[----:B------:R-:W-:Y:S04]  /*16230*/  BSSY B0, `(.L_x_1888) ;  /* 0x0000004000007945 */ /* 0x000fe80003800000 */
[----:B-1----:R-:W-:Y:S05]  /*16240*/  @P2 BRA `(.L_x_1891) ;  /* 0x0000000000082947 */ /* 0x002fea0003800000 */
[----:B------:R-:W1:Y:S02]  /*16250*/  SYNCS.PHASECHK.TRANS64.TRYWAIT P2, [R7+URZ+0x28830], R6 ;  /* 0x02883006070075a7 */ /* 0x000e64000804017f */
[----:B-1----:R-:W-:Y:S05]  /*16260*/  @!P2 BRA `(.L_x_1892) ;  /* 0x0000012400b0a947 */ /* 0x002fea0003800000 */
.L_x_1891:
[----:B------:R-:W-:Y:S05]  /*16270*/  BSYNC B0 ;  /* 0x0000000000007941 */ /* 0x000fea0003800000 */
.L_x_1888:
[----:B------:R-:W2:Y:S01]  /*16280*/  S2R R8, SR_TID.X ;  /* 0x0000000000087919 */ /* 0x000ea20000002100 */
[----:B01----:R-:W-:Y:S01]  /*16290*/  IMAD.MOV.U32 R7, RZ, RZ, 0x40000040 ;  /* 0x40000040ff077424 */ /* 0x003fe200078e00ff */
[----:B------:R-:W-:Y:S05]  /*162a0*/  WARPSYNC.ALL ;  /* 0x0000000000007948 */ /* 0x000fea0003800000 */
[----:B------:R-:W-:Y:S01]  /*162b0*/  R2UR UR35, R7 ;  /* 0x00000000072372ca */ /* 0x000fe200000e0000 */
[----:B------:R-:W-:Y:S01]  /*162c0*/  VIADD R184, R15, 0x1 ;  /* 0x000000010fb87836 */ /* 0x000fe20000000000 */
[----:B------:R-:W-:-:S04]  /*162d0*/  MOV R9, 0x40000040 ;  /* 0x4000004000097802 */ /* 0x000fc80000000f00 */
[C---:B------:R-:W-:Y:S02]  /*162e0*/  ISETP.NE.AND P2, PT, R184.reuse, 0x2, PT ;  /* 0x00000002b800780c */ /* 0x040fe40003f45270 */
[----:B------:R-:W-:Y:S01]  /*162f0*/  R2UR UR7, R9 ;  /* 0x00000000090772ca */ /* 0x000fe200000e0000 */
[----:B------:R-:W-:Y:S01]  /*16300*/  IMAD.MOV.U32 R9, RZ, RZ, 0x40000040 ;  /* 0x40000040ff097424 */ /* 0x000fe200078e00ff */
[----:B------:R-:W-:-:S04]  /*16310*/  SEL R184, R184, RZ, P2 ;  /* 0x000000ffb8b87207 */ /* 0x000fc80001000000 */
[----:B------:R-:W-:Y:S01]  /*16320*/  R2UR UR11, R9 ;  /* 0x00000000090b72ca */ /* 0x000fe200000e0000 */
[----:B------:R-:W-:Y:S02]  /*16330*/  IMAD R6, R184, 0x800, R5 ;  /* 0x00000800b8067824 */ /* 0x000fe400078e0205 */
[----:B------:R-:W-:-:S03]  /*16340*/  IMAD.MOV.U32 R9, RZ, RZ, 0x40000040 ;  /* 0x40000040ff097424 */ /* 0x000fc600078e00ff */
[----:B------:R-:W-:Y:S02]  /*16350*/  R2UR UR34, R6 ;  /* 0x00000000062272ca */ /* 0x000fe400000e0000 */
        /* <DEDUP_REMOVED lines=53> */
.L_x_1894:
[----:B------:R-:W-:Y:S01]  /*166b0*/  SHF.L.U32 R6, R20, 0x1f, RZ ;  /* 0x0000001f14067819 */ /* 0x000fe200000006ff */
[----:B------:R-:W-:-:S04]  /*166c0*/  IMAD R7, R15, 0x8, R18 ;  /* 0x000000080f077824 */ /* 0x000fc800078e0212 */
[----:B------:R0:W1:Y:S01]  /*166d0*/  SYNCS.PHASECHK.TRANS64.TRYWAIT P1, [R7+URZ+0x28850], R6 ;  /* 0x02885006070075a7 */ /* 0x000062000802017f */
[----:B------:R-:W-:Y:S05]  /*166e0*/  @!P0 BRA `(.L_x_1895) ;  /* 0x0000000000048947 */ /* 0x000fea0003800000 */
[----:B------:R-:W-:Y:S01]  /*166f0*/  BPT.TRAP 0x1 ;  /* 0x000000040000795c */ /* 0x000fe20000300000 */
.L_x_1895:
[----:B-1----:R-:W-:Y:S05]  /*16700*/  @P1 BRA `(.L_x_1893) ;  /* 0x0000000000081947 */ /* 0x002fea0003800000 */
[----:B------:R-:W1:Y:S02]  /*16710*/  SYNCS.PHASECHK.TRANS64.TRYWAIT P1, [R7+URZ+0x28850], R6 ;  /* 0x02885006070075a7 */ /* 0x000e64000802017f */
[----:B-1----:R-:W-:Y:S05]  /*16720*/  @!P1 BRA `(.L_x_1896) ;  /* 0x0000012000949947 */ /* 0x002fea0003800000 */
.L_x_1893:
        /* <DEDUP_REMOVED lines=67> */
.L_x_1897:
        /* <DEDUP_REMOVED lines=68> */
[----:B------:R-:W-:-:S02]  /*16fa0*/  UMOV UR52, UR44 ;  /* 0x0000002c00347c82 */ /* 0x000fc40008000000 */
        /* <DEDUP_REMOVED lines=15> */
[----:B-1----:R-:W-:Y:S01]  /*170a0*/  FMNMX.FTZ R68, R32, R67, !PT ;  /* 0x0000004320447209 */ /* 0x002fe20007810000 */
[----:B------:R-:W-:Y:S01]  /*170b0*/  FMUL.FTZ R67, R78, UR49 ;  /* 0x000000314e437c20 */ /* 0x000fe20008410000 */
[----:B------:R-:W-:Y:S01]  /*170c0*/  FMUL.FTZ R78, R80, UR49 ;  /* 0x00000031504e7c20 */ /* 0x000fe20008410000 */
[----:B------:R-:W-:-:S04]  /*170d0*/  FMUL.FTZ R80, R81, UR49 ;  /* 0x0000003151507c20 */ /* 0x000fc80008410000 */
        /* <DEDUP_REMOVED lines=32> */
[----:B--2---:R-:W-:Y:S01]  /*172e0*/  FMNMX.FTZ R74, R44, R73, !PT ;  /* 0x000000492c4a7209 */ /* 0x004fe20007810000 */
[----:B------:R-:W-:Y:S01]  /*172f0*/  FMUL.FTZ R73, R82, UR49 ;  /* 0x0000003152497c20 */ /* 0x000fe20008410000 */
[----:B------:R-:W-:Y:S01]  /*17300*/  FMUL.FTZ R82, R84, UR49 ;  /* 0x0000003154527c20 */ /* 0x000fe20008410000 */
[----:B------:R-:W-:-:S04]  /*17310*/  FMUL.FTZ R84, R85, UR49 ;  /* 0x0000003155547c20 */ /* 0x000fc80008410000 */
        /* <DEDUP_REMOVED lines=12> */
[----:B------:R-:W-:-:S06]  /*173e0*/  FMUL.FTZ R74, R83, UR49 ;  /* 0x00000031534a7c20 */ /* 0x000fcc0008410000 */
        /* <DEDUP_REMOVED lines=54> */
[----:B--2---:R-:W-:-:S03]  /*17750*/  FMNMX.FTZ R77, R75, R10, !PT ;  /* 0x0000000a4b4d7209 */ /* 0x004fc60007810000 */
[----:B------:R-:W1:Y:S01]  /*17760*/  SHFL.BFLY PT, R10, R79, 0x2, 0x1f ;  /* 0x0c401f004f0a7f89 */ /* 0x000e6200000e0000 */
[----:B0-----:R-:W-:-:S05]  /*17770*/  FMNMX.FTZ R77, R76, R77, !PT ;  /* 0x0000004d4c4d7209 */ /* 0x001fca0007810000 */
[----:B------:R-:W0:Y:S01]  /*17780*/  SHFL.BFLY PT, R86, R77, 0x2, 0x1f ;  /* 0x0c401f004d567f89 */ /* 0x000e2200000e0000 */
[----:B-1----:R-:W-:-:S05]  /*17790*/  FMNMX.FTZ R81, R79, R10, !PT ;  /* 0x0000000a4f517209 */ /* 0x002fca0007810000 */
[----:B------:R-:W1:Y:S01]  /*177a0*/  SHFL.BFLY PT, R10, R81, 0x1, 0x1f ;  /* 0x0c201f00510a7f89 */ /* 0x000e6200000e0000 */
[----:B0-----:R-:W-:-:S05]  /*177b0*/  FMNMX.FTZ R86, R77, R86, !PT ;  /* 0x000000564d567209 */ /* 0x001fca0007810000 */
[----:B------:R-:W0:Y:S01]  /*177c0*/  SHFL.BFLY PT, R11, R86, 0x1, 0x1f ;  /* 0x0c201f00560b7f89 */ /* 0x000e2200000e0000 */
[----:B-1----:R-:W-:-:S05]  /*177d0*/  FMNMX.FTZ R10, R81, R10, !PT ;  /* 0x0000000a510a7209 */ /* 0x002fca0007810000 */
[C---:B------:R-:W-:Y:S01]  /*177e0*/  FADD.FTZ R14, -R10.reuse, R14 ;  /* 0x0000000e0a0e7221 */ /* 0x040fe20000010100 */
[----:B------:R-:W-:-:S03]  /*177f0*/  FMUL.FTZ R155, R10, UR52 ;  /* 0x000000340a9b7c20 */ /* 0x000fc60008410000 */
[----:B------:R-:W-:Y:S01]  /*17800*/  FMUL.FTZ R83, R14, UR52 ;  /* 0x000000340e537c20 */ /* 0x000fe20008410000 */
[--C-:B------:R-:W-:Y:S01]  /*17810*/  FFMA.FTZ R166, R59, UR52, -R155.reuse ;  /* 0x000000343ba67c23 */ /* 0x100fe2000801089b */
[----:B0-----:R-:W-:Y:S01]  /*17820*/  FMNMX.FTZ R11, R86, R11, !PT ;  /* 0x0000000b560b7209 */ /* 0x001fe20007810000 */
[--C-:B------:R-:W-:Y:S01]  /*17830*/  FFMA.FTZ R180, R7, UR52, -R155.reuse ;  /* 0x0000003407b47c23 */ /* 0x100fe2000801089b */
[--C-:B------:R-:W-:Y:S01]  /*17840*/  FFMA.FTZ R153, R6, UR52, -R155.reuse ;  /* 0x0000003406997c23 */ /* 0x100fe2000801089b */
[--C-:B------:R-:W-:Y:S01]  /*17850*/  FFMA.FTZ R182, R20, UR52, -R155.reuse ;  /* 0x0000003414b67c23 */ /* 0x100fe2000801089b */
[----:B------:R-:W-:Y:S01]  /*17860*/  FFMA.FTZ R87, R21, UR52, -R155 ;  /* 0x0000003415577c23 */ /* 0x000fe2000801089b */
[C---:B------:R-:W-:Y:S01]  /*17870*/  FADD.FTZ R14, -R11.reuse, R13 ;  /* 0x0000000d0b0e7221 */ /* 0x040fe20000010100 */
[----:B------:R-:W-:Y:S01]  /*17880*/  FMUL.FTZ R59, R11, UR52 ;  /* 0x000000340b3b7c20 */ /* 0x000fe20008410000 */
[----:B------:R0:W-:Y:S01]  /*17890*/  MUFU.EX2 R13, R83 ;  /* 0x00000053000d7308 */ /* 0x0001e20000000800 */
[----:B------:R-:W-:Y:S01]  /*178a0*/  FFMA.FTZ R176, R26, UR52, -R155 ;  /* 0x000000341ab07c23 */ /* 0x000fe2000801089b */
[----:B------:R-:W-:Y:S01]  /*178b0*/  FMUL.FTZ R14, R14, UR52 ;  /* 0x000000340e0e7c20 */ /* 0x000fe20008410000 */
[--C-:B------:R-:W-:Y:S01]  /*178c0*/  FFMA.FTZ R181, R8, UR52, -R59.reuse ;  /* 0x0000003408b57c23 */ /* 0x100fe2000801083b */
[--C-:B------:R-:W-:Y:S01]  /*178d0*/  FFMA.FTZ R6, R9, UR52, -R59.reuse ;  /* 0x0000003409067c23 */ /* 0x100fe2000801083b */
[--C-:B------:R-:W-:Y:S01]  /*178e0*/  FFMA.FTZ R183, R24, UR52, -R59.reuse ;  /* 0x0000003418b77c23 */ /* 0x100fe2000801083b */
[--C-:B------:R-:W-:Y:S01]  /*178f0*/  FFMA.FTZ R8, R25, UR52, -R59.reuse ;  /* 0x0000003419087c23 */ /* 0x100fe2000801083b */
[----:B------:R-:W-:Y:S01]  /*17900*/  FFMA.FTZ R177, R28, UR52, -R59 ;  /* 0x000000341cb17c23 */ /* 0x000fe2000801083b */
[----:B------:R-:W1:Y:S01]  /*17910*/  MUFU.EX2 R180, R180 ;  /* 0x000000b400b47308 */ /* 0x000e620000000800 */
[----:B------:R-:W-:Y:S01]  /*17920*/  FFMA.FTZ R85, R27, UR52, -R155 ;  /* 0x000000341b557c23 */ /* 0x000fe2000801089b */
[----:B------:R-:W-:Y:S01]  /*17930*/  FFMA.FTZ R20, R29, UR52, -R59 ;  /* 0x000000341d147c23 */ /* 0x000fe2000801083b */
[----:B------:R-:W-:Y:S01]  /*17940*/  FFMA.FTZ R178, R30, UR52, -R155 ;  /* 0x000000341eb27c23 */ /* 0x000fe2000801089b */
[----:B------:R-:W-:Y:S01]  /*17950*/  FFMA.FTZ R179, R32, UR52, -R59 ;  /* 0x0000003420b37c23 */ /* 0x000fe2000801083b */
[----:B0-----:R-:W-:Y:S01]  /*17960*/  FFMA.FTZ R83, R31, UR52, -R155 ;  /* 0x000000341f537c23 */ /* 0x001fe2000801089b */
[----:B------:R-:W-:Y:S01]  /*17970*/  FFMA.FTZ R24, R33, UR52, -R59 ;  /* 0x0000003421187c23 */ /* 0x000fe2000801083b */
[--C-:B------:R-:W-:Y:S01]  /*17980*/  FFMA.FTZ R174, R38, UR52, -R155.reuse ;  /* 0x0000003426ae7c23 */ /* 0x100fe2000801089b */
[----:B------:R-:W-:Y:S01]  /*17990*/  MUFU.EX2 R14, R14 ;  /* 0x0000000e000e7308 */ /* 0x000fe20000000800 */
[----:B------:R-:W-:Y:S01]  /*179a0*/  FFMA.FTZ R172, R34, UR52, -R155 ;  /* 0x0000003422ac7c23 */ /* 0x000fe2000801089b */
[----:B------:R-:W-:Y:S01]  /*179b0*/  FFMA.FTZ R173, R36, UR52, -R59 ;  /* 0x0000003424ad7c23 */ /* 0x000fe2000801083b */
[----:B------:R-:W-:Y:S01]  /*179c0*/  FFMA.FTZ R81, R35, UR52, -R155 ;  /* 0x0000003423517c23 */ /* 0x000fe2000801089b */
[--C-:B------:R-:W-:Y:S01]  /*179d0*/  FFMA.FTZ R26, R37, UR52, -R59.reuse ;  /* 0x00000034251a7c23 */ /* 0x100fe2000801083b */
[----:B------:R-:W-:Y:S01]  /*179e0*/  FFMA.FTZ R175, R40, UR52, -R59 ;  /* 0x0000003428af7c23 */ /* 0x000fe2000801083b */
[----:B------:R-:W-:Y:S01]  /*179f0*/  FFMA.FTZ R79, R39, UR52, -R155 ;  /* 0x00000034274f7c23 */ /* 0x000fe2000801089b */
[----:B------:R-:W-:Y:S01]  /*17a00*/  FFMA.FTZ R28, R41, UR52, -R59 ;  /* 0x00000034291c7c23 */ /* 0x000fe2000801083b */
[----:B------:R-:W0:Y:S01]  /*17a10*/  MUFU.EX2 R181, R181 ;  /* 0x000000b500b57308 */ /* 0x000e220000000800 */
[----:B-1----:R-:W-:Y:S01]  /*17a20*/  FFMA.FTZ R4, R13, R4, R180 ;  /* 0x000000040d047223 */ /* 0x002fe200000100b4 */
[----:B------:R-:W-:Y:S01]  /*17a30*/  FFMA.FTZ R168, R46, UR52, -R155 ;  /* 0x000000342ea87c23 */ /* 0x000fe2000801089b */
[----:B------:R-:W-:Y:S01]  /*17a40*/  FFMA.FTZ R169, R42, UR52, -R59 ;  /* 0x000000342aa97c23 */ /* 0x000fe2000801083b */
[----:B------:R-:W-:Y:S01]  /*17a50*/  FFMA.FTZ R77, R47, UR52, -R155 ;  /* 0x000000342f4d7c23 */ /* 0x000fe2000801089b */
[----:B------:R-:W-:Y:S01]  /*17a60*/  FFMA.FTZ R30, R43, UR52, -R59 ;  /* 0x000000342b1e7c23 */ /* 0x000fe2000801083b */
[----:B------:R-:W-:Y:S01]  /*17a70*/  FFMA.FTZ R170, R50, UR52, -R155 ;  /* 0x0000003432aa7c23 */ /* 0x000fe2000801089b */
[----:B------:R-:W-:Y:S01]  /*17a80*/  FFMA.FTZ R171, R44, UR52, -R59 ;  /* 0x000000342cab7c23 */ /* 0x000fe2000801083b */
[----:B------:R-:W1:Y:S01]  /*17a90*/  MUFU.EX2 R153, R153 ;  /* 0x0000009900997308 */ /* 0x000e620000000800 */
[----:B------:R-:W-:Y:S01]  /*17aa0*/  FFMA.FTZ R51, R51, UR52, -R155 ;  /* 0x0000003433337c23 */ /* 0x000fe2000801089b */
[----:B------:R-:W-:Y:S01]  /*17ab0*/  FFMA.FTZ R32, R45, UR52, -R59 ;  /* 0x000000342d207c23 */ /* 0x000fe2000801083b */
[----:B------:R-:W-:Y:S01]  /*17ac0*/  FFMA.FTZ R164, R152, UR52, -R155 ;  /* 0x0000003498a47c23 */ /* 0x000fe2000801089b */
[----:B------:R-:W-:Y:S01]  /*17ad0*/  FFMA.FTZ R165, R48, UR52, -R59 ;  /* 0x0000003430a57c23 */ /* 0x000fe2000801083b */
[----:B------:R-:W-:Y:S01]  /*17ae0*/  FFMA.FTZ R47, R57, UR52, -R155 ;  /* 0x00000034392f7c23 */ /* 0x000fe2000801089b */
[--C-:B------:R-:W-:Y:S01]  /*17af0*/  FFMA.FTZ R34, R49, UR52, -R59.reuse ;  /* 0x0000003431227c23 */ /* 0x100fe2000801083b */
[----:B------:R-:W-:Y:S01]  /*17b00*/  FFMA.FTZ R167, R52, UR52, -R59 ;  /* 0x0000003434a77c23 */ /* 0x000fe2000801083b */
[----:B------:R-:W2:Y:S01]  /*17b10*/  MUFU.EX2 R6, R6 ;  /* 0x0000000600067308 */ /* 0x000ea20000000800 */
[----:B0-----:R-:W-:Y:S01]  /*17b20*/  FFMA.FTZ R3, R14, R3, R181 ;  /* 0x000000030e037223 */ /* 0x001fe200000100b5 */
[----:B------:R-:W-:Y:S01]  /*17b30*/  FFMA.FTZ R39, R60, UR52, -R155 ;  /* 0x000000343c277c23 */ /* 0x000fe2000801089b */
[----:B------:R-:W-:Y:S01]  /*17b40*/  FFMA.FTZ R36, R53, UR52, -R59 ;  /* 0x0000003435247c23 */ /* 0x000fe2000801083b */
[----:B------:R-:W-:Y:S01]  /*17b50*/  FFMA.FTZ R160, R62, UR52, -R155 ;  /* 0x000000343ea07c23 */ /* 0x000fe2000801089b */
[----:B------:R-:W-:Y:S01]  /*17b60*/  FFMA.FTZ R161, R54, UR52, -R59 ;  /* 0x0000003436a17c23 */ /* 0x000fe2000801083b */
[--C-:B------:R-:W-:Y:S01]  /*17b70*/  FFMA.FTZ R35, R63, UR52, -R155.reuse ;  /* 0x000000343f237c23 */ /* 0x100fe2000801089b */
[----:B------:R-:W-:Y:S01]  /*17b80*/  FFMA.FTZ R162, R65, UR52, -R155 ;  /* 0x0000003441a27c23 */ /* 0x000fe2000801089b */
[----:B------:R-:W0:Y:S01]  /*17b90*/  MUFU.EX2 R182, R182 ;  /* 0x000000b600b67308 */ /* 0x000e220000000800 */
[----:B-1----:R-:W-:Y:S01]  /*17ba0*/  FADD.FTZ R9, R153, R4 ;  /* 0x0000000499097221 */ /* 0x002fe20000010000 */
[----:B------:R-:W-:Y:S01]  /*17bb0*/  FFMA.FTZ R163, R56, UR52, -R59 ;  /* 0x0000003438a37c23 */ /* 0x000fe2000801083b */
[--C-:B------:R-:W-:Y:S01]  /*17bc0*/  FFMA.FTZ R31, R66, UR52, -R155.reuse ;  /* 0x00000034421f7c23 */ /* 0x100fe2000801089b */
[----:B------:R-:W-:Y:S01]  /*17bd0*/  FFMA.FTZ R156, R69, UR52, -R155 ;  /* 0x00000034459c7c23 */ /* 0x000fe2000801089b */
[----:B------:R-:W-:Y:S01]  /*17be0*/  FFMA.FTZ R157, R61, UR52, -R59 ;  /* 0x000000343d9d7c23 */ /* 0x000fe2000801083b */
[--C-:B------:R-:W-:Y:S01]  /*17bf0*/  FFMA.FTZ R27, R70, UR52, -R155.reuse ;  /* 0x00000034461b7c23 */ /* 0x100fe2000801089b */
[----:B------:R-:W-:Y:S01]  /*17c00*/  FFMA.FTZ R158, R71, UR52, -R155 ;  /* 0x00000034479e7c23 */ /* 0x000fe2000801089b */
[----:B------:R-:W1:Y:S01]  /*17c10*/  MUFU.EX2 R183, R183 ;  /* 0x000000b700b77308 */ /* 0x000e620000000800 */
[----:B--2---:R-:W-:Y:S01]  /*17c20*/  FADD.FTZ R4, R6, R3 ;  /* 0x0000000306047221 */ /* 0x004fe20000010000 */
[----:B------:R-:W-:Y:S01]  /*17c30*/  FFMA.FTZ R159, R67, UR52, -R59 ;  /* 0x00000034439f7c23 */ /* 0x000fe2000801083b */
[--C-:B------:R-:W-:Y:S01]  /*17c40*/  FFMA.FTZ R21, R72, UR52, -R155.reuse ;  /* 0x0000003448157c23 */ /* 0x100fe2000801089b */
[--C-:B------:R-:W-:Y:S01]  /*17c50*/  FFMA.FTZ R152, R78, UR52, -R155.reuse ;  /* 0x000000344e987c23 */ /* 0x100fe2000801089b */
[----:B------:R-:W-:Y:S01]  /*17c60*/  FFMA.FTZ R7, R80, UR52, -R155 ;  /* 0x0000003450077c23 */ /* 0x000fe2000801089b */
[----:B------:R-:W-:-:S02]  /*17c70*/  IMAD R29, R184, 0x8, R18 ;  /* 0x00000008b81d7824 */ /* 0x000fc400078e0212 */
[----:B------:R-:W-:Y:S01]  /*17c80*/  FFMA.FTZ R154, R82, UR52, -R155 ;  /* 0x00000034529a7c23 */ /* 0x000fe2000801089b */
[----:B------:R-:W2:Y:S01]  /*17c90*/  MUFU.EX2 R87, R87 ;  /* 0x0000005700577308 */ /* 0x000ea20000000800 */
[----:B0-----:R-:W-:Y:S01]  /*17ca0*/  FADD.FTZ R38, R182, R9 ;  /* 0x00000009b6267221 */ /* 0x001fe20000010000 */
[----:B------:R-:W-:Y:S01]  /*17cb0*/  FFMA.FTZ R57, R84, UR52, -R155 ;  /* 0x0000003454397c23 */ /* 0x000fe2000801089b */
[----:B------:R-:W-:Y:S02]  /*17cc0*/  IMAD.U32 R50, RZ, RZ, UR38 ;  /* 0x00000026ff327e24 */ /* 0x000fe4000f8e00ff */
[----:B------:R-:W-:-:S03]  /*17cd0*/  FFMA.FTZ R155, R75, UR52, -R59 ;  /* 0x000000344b9b7c23 */ /* 0x000fc6000801083b */
        /* <DEDUP_REMOVED lines=29> */
[----:B------:R-:W-:-:S06]  /*17eb0*/  FFMA.FTZ R40, R58, UR52, -R59 ;  /* 0x000000343a287c23 */ /* 0x000fcc000801083b */
        /* <DEDUP_REMOVED lines=16> */
[----:B------:R-:W-:-:S06]  /*17fc0*/  FFMA.FTZ R42, R64, UR52, -R59 ;  /* 0x00000034402a7c23 */ /* 0x000fcc000801083b */
        /* <DEDUP_REMOVED lines=45> */
[----:B------:R-:W-:-:S05]  /*182a0*/  VIADD R3, R29, 0x28840 ;  /* 0x000288401d037836 */ /* 0x000fca0000000000 */
[----:B------:R-:W-:Y:S01]  /*182b0*/  PRMT R3, R50, 0x654, R3 ;  /* 0x0000065432037816 */ /* 0x000fe20000000003 */
[----:B------:R-:W1:Y:S01]  /*182c0*/  MUFU.EX2 R27, R27 ;  /* 0x0000001b001b7308 */ /* 0x000e620000000800 */
[----:B--2---:R-:W-:Y:S02]  /*182d0*/  FADD.FTZ R48, R156, R25 ;  /* 0x000000199c307221 */ /* 0x004fe40000010000 */
[----:B------:R2:W-:Y:S05]  /*182e0*/  SYNCS.ARRIVE.TRANS64.RED.A1T0 RZ, [R3+URZ], RZ ;  /* 0x000000ff03ff79a7 */ /* 0x0005ea000810043f */
[----:B------:R-:W3:Y:S01]  /*182f0*/  MUFU.EX2 R42, R42 ;  /* 0x0000002a002a7308 */ /* 0x000ee20000000800 */
[----:B0-----:R-:W-:-:S07]  /*18300*/  FADD.FTZ R25, R157, R4 ;  /* 0x000000049d197221 */ /* 0x001fce0000010000 */
[----:B------:R-:W0:Y:S01]  /*18310*/  MUFU.EX2 R158, R158 ;  /* 0x0000009e009e7308 */ /* 0x000e220000000800 */
[----:B-1----:R-:W-:Y:S01]  /*18320*/  FADD.FTZ R29, R27, R48 ;  /* 0x000000301b1d7221 */ /* 0x002fe20000010000 */
[----:B------:R-:W-:-:S06]  /*18330*/  FFMA.FTZ R48, R76, UR52, -R59 ;  /* 0x000000344c307c23 */ /* 0x000fcc000801083b */
[----:B------:R-:W1:Y:S01]  /*18340*/  MUFU.EX2 R159, R159 ;  /* 0x0000009f009f7308 */ /* 0x000e620000000800 */
[----:B---3--:R-:W-:-:S07]  /*18350*/  FADD.FTZ R4, R42, R25 ;  /* 0x000000192a047221 */ /* 0x008fce0000010000 */
        /* <DEDUP_REMOVED lines=24> */
.L_x_1898:
[----:B------:R-:W-:Y:S01]  /*184e0*/  IMAD R15, R15, 0x8, R18 ;  /* 0x000000080f0f7824 */ /* 0x000fe200078e0212 */
[----:B------:R-:W-:Y:S01]  /*184f0*/  ISETP.GT.AND P1, PT, R0, R12, PT ;  /* 0x0000000c0000720c */ /* 0x000fe20003f24270 */
[----:B------:R-:W-:Y:S01]  /*18500*/  IMAD.U32 R50, RZ, RZ, UR38 ;  /* 0x00000026ff327e24 */ /* 0x000fe2000f8e00ff */
[----:B------:R-:W-:Y:S01]  /*18510*/  F2FP.BF16.F32.PACK_AB R180, R153, R180 ;  /* 0x000000b499b4723e */ /* 0x000fe200000010ff */
[----:B------:R-:W-:Y:S01]  /*18520*/  VIADD R15, R15, 0x28860 ;  /* 0x000288600f0f7836 */ /* 0x000fe20000000000 */
[----:B------:R-:W-:Y:S01]  /*18530*/  F2FP.BF16.F32.PACK_AB R177, R20, R177 ;  /* 0x000000b114b1723e */ /* 0x000fe200000010ff */
        /* <DEDUP_REMOVED lines=67> */
[----:B------:R-:W-:Y:S01]  /*18970*/  VIADD R0, R0, 0xffffffff ;  /* 0xffffffff00007836 */ /* 0x000fe20000000000 */
[----:B------:R-:W-:Y:S01]  /*18980*/  F2FP.BF16.F32.PACK_AB R182, R87, R182 ;  /* 0x000000b657b6723e */ /* 0x000fe200000010ff */
[----:B------:R-:W-:Y:S01]  /*18990*/  IMAD.MOV.U32 R13, RZ, RZ, R11 ;  /* 0x000000ffff0d7224 */ /* 0x000fe200078e000b */
[----:B------:R-:W-:Y:S01]  /*189a0*/  F2FP.BF16.F32.PACK_AB R183, R8, R183 ;  /* 0x000000b708b7723e */ /* 0x000fe200000010ff */
[----:B------:R-:W-:Y:S01]  /*189b0*/  IMAD.MOV.U32 R14, RZ, RZ, R10 ;  /* 0x000000ffff0e7224 */ /* 0x000fe200078e000a */
[----:B------:R-:W-:Y:S01]  /*189c0*/  F2FP.BF16.F32.PACK_AB R176, R85, R176 ;  /* 0x000000b055b0723e */ /* 0x000fe200000010ff */
[----:B------:R-:W-:Y:S01]  /*189d0*/  IMAD.MOV.U32 R20, RZ, RZ, R187 ;  /* 0x000000ffff147224 */ /* 0x000fe200078e00bb */
[----:B------:R-:W-:Y:S01]  /*189e0*/  F2FP.BF16.F32.PACK_AB R178, R83, R178 ;  /* 0x000000b253b2723e */ /* 0x000fe200000010ff */
[----:B0-----:R-:W-:Y:S01]  /*189f0*/  IMAD.MOV.U32 R15, RZ, RZ, R184 ;  /* 0x000000ffff0f7224 */ /* 0x001fe200078e00b8 */
        /* <DEDUP_REMOVED lines=26> */
.L_x_1887:
[----:B------:R-:W-:-:S13]  /*18ba0*/  ISETP.GE.AND P1, PT, R0, R198, PT ;  /* 0x000000c60000720c */ /* 0x000fda0003f26270 */
[----:B------:R-:W-:Y:S05]  /*18bb0*/  @!P1 BRA `(.L_x_1900) ;  /* 0x0000003800c49947 */ /* 0x000fea0003800000 */
[----:B------:R-:W-:Y:S01]  /*18bc0*/  MOV R12, R11 ;  /* 0x0000000b000c7202 */ /* 0x000fe20000000f00 */
[----:B------:R-:W-:Y:S02]  /*18bd0*/  IMAD.MOV.U32 R13, RZ, RZ, R10 ;  /* 0x000000ffff0d7224 */ /* 0x000fe400078e000a */
[----:B------:R-:W-:Y:S02]  /*18be0*/  IMAD.MOV.U32 R15, RZ, RZ, R187 ;  /* 0x000000ffff0f7224 */ /* 0x000fe400078e00bb */
[----:B------:R-:W-:-:S07]  /*18bf0*/  IMAD.MOV.U32 R14, RZ, RZ, R184 ;  /* 0x000000ffff0e7224 */ /* 0x000fce00078e00b8 */
.L_x_1920:
        /* <DEDUP_REMOVED lines=8> */
.L_x_1902:
        /* <DEDUP_REMOVED lines=8> */
.L_x_1903:
[----:B------:R-:W-:Y:S04]  /*18d00*/  BSSY B0, `(.L_x_1901) ;  /* 0x0000004000007945 */ /* 0x000fe80003800000 */
[----:B-1----:R-:W-:Y:S05]  /*18d10*/  @P2 BRA `(.L_x_1904) ;  /* 0x0000000000082947 */ /* 0x002fea0003800000 */
[----:B------:R-:W1:Y:S02]  /*18d20*/  SYNCS.PHASECHK.TRANS64.TRYWAIT P2, [R7+URZ+0x28830], R6 ;  /* 0x02883006070075a7 */ /* 0x000e64000804017f */
[----:B-1----:R-:W-:Y:S05]  /*18d30*/  @!P2 BRA `(.L_x_1905) ;  /* 0x000000fc0024a947 */ /* 0x002fea0003800000 */
.L_x_1904:
[----:B------:R-:W-:Y:S05]  /*18d40*/  BSYNC B0 ;  /* 0x0000000000007941 */ /* 0x000fea0003800000 */
.L_x_1901:
[----:B------:R-:W2:Y:S01]  /*18d50*/  S2R R8, SR_TID.X ;  /* 0x0000000000087919 */ /* 0x000ea20000002100 */
[----:B01----:R-:W-:Y:S01]  /*18d60*/  IMAD.MOV.U32 R7, RZ, RZ, 0x40000040 ;  /* 0x40000040ff077424 */ /* 0x003fe200078e00ff */
[----:B------:R-:W-:Y:S05]  /*18d70*/  WARPSYNC.ALL ;  /* 0x0000000000007948 */ /* 0x000fea0003800000 */
[----:B------:R-:W-:Y:S01]  /*18d80*/  R2UR UR35, R7 ;  /* 0x00000000072372ca */ /* 0x000fe200000e0000 */
[----:B------:R-:W-:Y:S02]  /*18d90*/  VIADD R184, R14, 0x1 ;  /* 0x000000010eb87836 */ /* 0x000fe40000000000 */
[----:B------:R-:W-:-:S03]  /*18da0*/  IMAD.MOV.U32 R9, RZ, RZ, 0x40000040 ;  /* 0x40000040ff097424 */ /* 0x000fc600078e00ff */
        /* <DEDUP_REMOVED lines=61> */
.L_x_1907:
[----:B------:R-:W-:Y:S01]  /*19180*/  SHF.L.U32 R6, R15, 0x1f, RZ ;  /* 0x0000001f0f067819 */ /* 0x000fe200000006ff */
[----:B------:R-:W-:-:S04]  /*19190*/  IMAD R7, R14, 0x8, R18 ;  /* 0x000000080e077824 */ /* 0x000fc800078e0212 */
[----:B------:R0:W1:Y:S01]  /*191a0*/  SYNCS.PHASECHK.TRANS64.TRYWAIT P1, [R7+URZ+0x28850], R6 ;  /* 0x02885006070075a7 */ /* 0x000062000802017f */
[----:B------:R-:W-:Y:S05]  /*191b0*/  @!P0 BRA `(.L_x_1908) ;  /* 0x0000000000048947 */ /* 0x000fea0003800000 */
[----:B------:R-:W-:Y:S01]  /*191c0*/  BPT.TRAP 0x1 ;  /* 0x000000040000795c */ /* 0x000fe20000300000 */
.L_x_1908:
[----:B-1----:R-:W-:Y:S05]  /*191d0*/  @P1 BRA `(.L_x_1906) ;  /* 0x0000000000081947 */ /* 0x002fea0003800000 */
[----:B------:R-:W1:Y:S02]  /*191e0*/  SYNCS.PHASECHK.TRANS64.TRYWAIT P1, [R7+URZ+0x28850], R6 ;  /* 0x02885006070075a7 */ /* 0x000e64000802017f */
[----:B-1----:R-:W-:Y:S05]  /*191f0*/  @!P1 BRA `(.L_x_1909) ;  /* 0x000000f800089947 */ /* 0x002fea0003800000 */
.L_x_1906:
        /* <DEDUP_REMOVED lines=67> */
.L_x_1910:
[----:B0-----:R-:W0:Y:S01]  /*19630*/  @P4 LDC R6, c[0x0][0x44c] ;  /* 0x00011300ff064b82 */ /* 0x001e220000000800 */
[----:B------:R-:W-:Y:S01]  /*19640*/  FMUL.FTZ R15, R30, UR48 ;  /* 0x000000301e0f7c20 */ /* 0x000fe20008410000 */
[----:B------:R-:W-:Y:S01]  /*19650*/  FMUL.FTZ R30, R39, UR48 ;  /* 0x00000030271e7c20 */ /* 0x000fe20008410000 */
[----:B------:R-:W-:Y:S01]  /*19660*/  FMUL.FTZ R39, R44, UR48 ;  /* 0x000000302c277c20 */ /* 0x000fe20008410000 */
[----:B------:R-:W-:Y:S01]  /*19670*/  FMUL.FTZ R44, R54, UR48 ;  /* 0x00000030362c7c20 */ /* 0x000fe20008410000 */
[----:B------:R-:W-:Y:S01]  /*19680*/  FMUL.FTZ R54, R71, UR48 ;  /* 0x0000003047367c20 */ /* 0x000fe20008410000 */
[----:B------:R-:W-:Y:S01]  /*19690*/  FMUL.FTZ R71, R73, UR48 ;  /* 0x0000003049477c20 */ /* 0x000fe20008410000 */
[----:B------:R-:W-:Y:S01]  /*196a0*/  IADD3 R73, R195, R193, RZ ;  /* 0x000000c1c3497210 */ /* 0x000fe20007ffe0ff */
        /* <DEDUP_REMOVED lines=10> */
[----:B------:R-:W-:-:S02]  /*19750*/  IMAD.SHL.U32 R80, R0, 0x80, RZ ;  /* 0x0000008000507824 */ /* 0x000fc400078e00ff */
        /* <DEDUP_REMOVED lines=14> */
[----:B------:R-:W-:Y:S02]  /*19840*/  IMAD R6, R184, 0x8, R18 ;  /* 0x00000008b8067824 */ /* 0x000fe400078e0212 */
[----:B------:R-:W-:Y:S01]  /*19850*/  FMUL.FTZ R32, R37, UR48 ;  /* 0x0000003025207c20 */ /* 0x000fe20008410000 */
[----:B------:R-:W-:-:S02]  /*19860*/  IMAD.U32 R7, RZ, RZ, UR38 ;  /* 0x00000026ff077e24 */ /* 0x000fc4000f8e00ff */
[----:B------:R-:W-:Y:S01]  /*19870*/  FMUL.FTZ R29, R38, UR48 ;  /* 0x00000030261d7c20 */ /* 0x000fe20008410000 */
[----:B------:R-:W-:Y:S01]  /*19880*/  VIADD R6, R6, 0x28840 ;  /* 0x0002884006067836 */ /* 0x000fe20000000000 */
        /* <DEDUP_REMOVED lines=12> */
[----:B------:R-:W-:Y:S01]  /*19950*/  PRMT R7, R7, 0x654, R6 ;  /* 0x0000065407077816 */ /* 0x000fe20000000006 */
        /* <DEDUP_REMOVED lines=25> */
[----:B------:R-:W-:Y:S01]  /*19af0*/  IMAD R6, R191, -0x2, R6 ;  /* 0xfffffffebf067824 */ /* 0x000fe200078e0206 */
[----:B------:R-:W1:Y:S01]  /*19b00*/  MUFU.TANH R10, R10 ;  /* 0x0000000a000a7308 */ /* 0x000e620000002400 */
[----:B------:R2:W-:Y:S03]  /*19b10*/  SYNCS.ARRIVE.TRANS64.RED.A1T0 RZ, [R7+URZ], RZ ;  /* 0x000000ff07ff79a7 */ /* 0x0005e6000810043f */
[----:B------:R-:W-:-:S04]  /*19b20*/  IADD3 R6, -R189, R6, R190 ;  /* 0x00000006bd067210 */ /* 0x000fc80007ffe1be */
[----:B------:R-:W3:Y:S01]  /*19b30*/  MUFU.TANH R11, R11 ;  /* 0x0000000b000b7308 */ /* 0x000ee20000002400 */
[C---:B------:R-:W-:Y:S02]  /*19b40*/  VIADD R74, R6.reuse, UR47 ;  /* 0x0000002f064a7c36 */ /* 0x040fe40008000000 */
[----:B------:R-:W-:Y:S02]  /*19b50*/  VIADD R83, R6, UR53 ;  /* 0x0000003506537c36 */ /* 0x000fe40008000000 */
[--C-:B0-----:R-:W-:Y:S02]  /*19b60*/  IMAD.IADD R84, R74, 0x1, R65.reuse ;  /* 0x000000014a547824 */ /* 0x101fe400078e0241 */
[----:B------:R-:W-:Y:S01]  /*19b70*/  IMAD.IADD R85, R83, 0x1, R65 ;  /* 0x0000000153557824 */ /* 0x000fe200078e0241 */
[----:B------:R-:W0:Y:S08]  /*19b80*/  MUFU.TANH R8, R8 ;  /* 0x0000000800087308 */ /* 0x000e300000002400 */
        /* <DEDUP_REMOVED lines=74> */
.L_x_1913:
[----:B------:R-:W-:-:S05]  /*1a030*/  IMAD.U32 R67, RZ, RZ, UR43 ;  /* 0x0000002bff437e24 */ /* 0x000fca000f8e00ff */
[----:B------:R-:W-:-:S13]  /*1a040*/  ISETP.NE.AND P1, PT, R67, 0x1, PT ;  /* 0x000000014300780c */ /* 0x000fda0003f25270 */
[----:B------:R-:W1:Y:S02]  /*1a050*/  @P1 LDC.64 R6, c[0x0][0x9e8] ;  /* 0x00027a00ff061b82 */ /* 0x000e640000000a00 */
[----:B-1----:R-:W-:-:S05]  /*1a060*/  @P1 IMAD.HI.U32 R6, R65, R6, RZ ;  /* 0x0000000641061227 */ /* 0x002fca00078e00ff */
[----:B------:R-:W-:-:S07]  /*1a070*/  @P1 SHF.R.U32.HI R65, RZ, R7, R6 ;  /* 0x00000007ff411219 */ /* 0x000fce0000011606 */
.L_x_1914:
[----:B------:R-:W-:Y:S05]  /*1a080*/  BSYNC B0 ;  /* 0x0000000000007941 */ /* 0x000fea0003800000 */
.L_x_1912:
[----:B------:R-:W-:-:S04]  /*1a090*/  IMAD R6, R65, R67, -R80 ;  /* 0x0000004341067224 */ /* 0x000fc800078e0a50 */
[----:B------:R-:W-:-:S05]  /*1a0a0*/  IMAD R6, R191, -0x2, R6 ;  /* 0xfffffffebf067824 */ /* 0x000fca00078e0206 */
[----:B------:R-:W-:Y:S02]  /*1a0b0*/  VIADDMNMX R84, R6, R67, R84, PT ;  /* 0x0000004306547246 */ /* 0x000fe40003800154 */
[----:B------:R-:W-:-:S07]  /*1a0c0*/  VIMNMX R85, R85, R6, !PT ;  /* 0x0000000655557248 */ /* 0x000fce0007fe0100 */
.L_x_1911:
        /* <DEDUP_REMOVED lines=113> */
.L_x_1917:
[----:B------:R-:W-:-:S05]  /*1a7e0*/  IMAD.U32 R83, RZ, RZ, UR43 ;  /* 0x0000002bff537e24 */ /* 0x000fca000f8e00ff */
[----:B------:R-:W-:-:S13]  /*1a7f0*/  ISETP.NE.AND P2, PT, R83, 0x1, PT ;  /* 0x000000015300780c */ /* 0x000fda0003f45270 */
[----:B------:R-:W0:Y:S02]  /*1a800*/  @P2 LDC.64 R6, c[0x0][0x9e8] ;  /* 0x00027a00ff062b82 */ /* 0x000e240000000a00 */
[----:B0-----:R-:W-:-:S05]  /*1a810*/  @P2 IMAD.HI.U32 R6, R81, R6, RZ ;  /* 0x0000000651062227 */ /* 0x001fca00078e00ff */
[----:B------:R-:W-:-:S07]  /*1a820*/  @P2 SHF.R.U32.HI R81, RZ, R7, R6 ;  /* 0x00000007ff512219 */ /* 0x000fce0000011606 */
.L_x_1918:
[----:B------:R-:W-:Y:S05]  /*1a830*/  BSYNC B0 ;  /* 0x0000000000007941 */ /* 0x000fea0003800000 */
.L_x_1916:
[----:B------:R-:W-:-:S04]  /*1a840*/  IMAD R80, R81, R83, -R80 ;  /* 0x0000005351507224 */ /* 0x000fc800078e0a50 */
[----:B------:R-:W-:-:S05]  /*1a850*/  IMAD R80, R191, -0x2, R80 ;  /* 0xfffffffebf507824 */ /* 0x000fca00078e0250 */
[----:B------:R-:W-:Y:S02]  /*1a860*/  VIADDMNMX R74, R80, R83, R74, PT ;  /* 0x00000053504a7246 */ /* 0x000fe4000380014a */
[----:B------:R-:W-:-:S07]  /*1a870*/  VIMNMX R73, R73, R80, !PT ;  /* 0x0000005049497248 */ /* 0x000fce0007fe0100 */
.L_x_1915:
        /* <DEDUP_REMOVED lines=65> */
[----:B------:R-:W-:Y:S01]  /*1ac90*/  FSEL R30, R30, -INF , !P2 ;  /* 0xff8000001e1e7808 */ /* 0x000fe20005000000 */
[----:B------:R-:W0:Y:S01]  /*1aca0*/  SHFL.BFLY PT, R7, R6, 0x2, 0x1f ;  /* 0x0c401f0006077f89 */ /* 0x000e2200000e0000 */
[----:B------:R-:W-:-:S02]  /*1acb0*/  ISETP.GT.AND P3, PT, R73, 0x40, P1 ;  /* 0x000000404900780c */ /* 0x000fc40000f64270 */
[----:B------:R-:W-:Y:S02]  /*1acc0*/  ISETP.GT.AND P2, PT, R73, 0x21, P1 ;  /* 0x000000214900780c */ /* 0x000fe40000f44270 */
[C---:B------:R-:W-:Y:S02]  /*1acd0*/  ISETP.LT.OR P3, PT, R74.reuse, 0x41, P3 ;  /* 0x000000414a00780c */ /* 0x040fe40001f61670 */
[----:B------:R-:W-:Y:S02]  /*1ace0*/  ISETP.LT.OR P2, PT, R74, 0x22, P2 ;  /* 0x000000224a00780c */ /* 0x000fe40001741670 */
[----:B------:R-:W-:Y:S02]  /*1acf0*/  FSEL R47, R47, -INF , !P3 ;  /* 0xff8000002f2f7808 */ /* 0x000fe40005800000 */
[----:B------:R-:W-:Y:S02]  /*1ad00*/  FSEL R34, R34, -INF , !P2 ;  /* 0xff80000022227808 */ /* 0x000fe40005000000 */
[----:B------:R-:W-:-:S02]  /*1ad10*/  ISETP.GT.AND P3, PT, R73, 0x41, P1 ;  /* 0x000000414900780c */ /* 0x000fc40000f64270 */
[----:B------:R-:W-:Y:S02]  /*1ad20*/  ISETP.GT.AND P2, PT, R73, 0x29, P1 ;  /* 0x000000294900780c */ /* 0x000fe40000f44270 */
[C---:B------:R-:W-:Y:S02]  /*1ad30*/  ISETP.LT.OR P3, PT, R74.reuse, 0x42, P3 ;  /* 0x000000424a00780c */ /* 0x040fe40001f61670 */
[----:B------:R-:W-:Y:S02]  /*1ad40*/  ISETP.LT.OR P2, PT, R74, 0x2a, P2 ;  /* 0x0000002a4a00780c */ /* 0x000fe40001741670 */
[----:B------:R-:W-:Y:S02]  /*1ad50*/  FSEL R48, R48, -INF , !P3 ;  /* 0xff80000030307808 */ /* 0x000fe40005800000 */
[----:B------:R-:W-:Y:S02]  /*1ad60*/  FSEL R38, R38, -INF , !P2 ;  /* 0xff80000026267808 */ /* 0x000fe40005000000 */
[----:B0-----:R-:W-:-:S02]  /*1ad70*/  FMNMX.FTZ R7, R6, R7, !PT ;  /* 0x0000000706077209 */ /* 0x001fc40007810000 */
[C---:B------:R-:W-:Y:S02]  /*1ad80*/  ISETP.GT.AND P3, PT, R73.reuse, 0x48, P1 ;  /* 0x000000484900780c */ /* 0x040fe40000f64270 */
[----:B------:R-:W-:Y:S01]  /*1ad90*/  ISETP.GT.AND P2, PT, R73, 0x31, P1 ;  /* 0x000000314900780c */ /* 0x000fe20000f44270 */
[----:B------:R-:W0:Y:S01]  /*1ada0*/  SHFL.BFLY PT, R10, R7, 0x1, 0x1f ;  /* 0x0c201f00070a7f89 */ /* 0x000e2200000e0000 */
[C---:B------:R-:W-:Y:S02]  /*1adb0*/  ISETP.LT.OR P3, PT, R74.reuse, 0x49, P3 ;  /* 0x000000494a00780c */ /* 0x040fe40001f61670 */
[----:B------:R-:W-:Y:S02]  /*1adc0*/  ISETP.LT.OR P2, PT, R74, 0x32, P2 ;  /* 0x000000324a00780c */ /* 0x000fe40001741670 */
[----:B------:R-:W-:Y:S02]  /*1add0*/  FSEL R49, R49, -INF , !P3 ;  /* 0xff80000031317808 */ /* 0x000fe40005800000 */
[----:B------:R-:W-:-:S02]  /*1ade0*/  FSEL R42, R42, -INF , !P2 ;  /* 0xff8000002a2a7808 */ /* 0x000fc40005000000 */
[C---:B------:R-:W-:Y:S02]  /*1adf0*/  ISETP.GT.AND P3, PT, R73.reuse, RZ, P1 ;  /* 0x000000ff4900720c */ /* 0x040fe40000f64270 */
[----:B------:R-:W-:Y:S02]  /*1ae00*/  ISETP.GT.AND P2, PT, R73, 0x39, P1 ;  /* 0x000000394900780c */ /* 0x000fe40000f44270 */
[C---:B------:R-:W-:Y:S02]  /*1ae10*/  ISETP.LT.OR P3, PT, R74.reuse, 0x1, P3 ;  /* 0x000000014a00780c */ /* 0x040fe40001f61670 */
[----:B------:R-:W-:Y:S02]  /*1ae20*/  ISETP.LT.OR P2, PT, R74, 0x3a, P2 ;  /* 0x0000003a4a00780c */ /* 0x000fe40001741670 */
[----:B------:R-:W-:Y:S02]  /*1ae30*/  FSEL R81, R8, -INF , !P3 ;  /* 0xff80000008517808 */ /* 0x000fe40005800000 */
[----:B------:R-:W-:-:S02]  /*1ae40*/  FSEL R46, R46, -INF , !P2 ;  /* 0xff8000002e2e7808 */ /* 0x000fc40005000000 */
[----:B------:R-:W-:Y:S02]  /*1ae50*/  FMNMX.FTZ R8, R81, R12, !PT ;  /* 0x0000000c51087209 */ /* 0x000fe40007810000 */
[----:B------:R-:W-:Y:S02]  /*1ae60*/  ISETP.GT.AND P3, PT, R73, 0x49, P1 ;  /* 0x000000494900780c */ /* 0x000fe40000f64270 */
[----:B0-----:R-:W-:Y:S02]  /*1ae70*/  FMNMX.FTZ R10, R7, R10, !PT ;  /* 0x0000000a070a7209 */ /* 0x001fe40007810000 */
[----:B------:R-:W-:Y:S02]  /*1ae80*/  FMNMX.FTZ R8, R9, R8, !PT ;  /* 0x0000000809087209 */ /* 0x000fe40007810000 */
[C---:B------:R-:W-:Y:S01]  /*1ae90*/  FSETP.NEU.FTZ.AND P2, PT, R10.reuse, -INF , PT ;  /* 0xff8000000a00780b */ /* 0x040fe20003f5d000 */
[----:B------:R-:W-:Y:S01]  /*1aea0*/  FMUL.FTZ R6, R10, UR52 ;  /* 0x000000340a067c20 */ /* 0x000fe20008410000 */
[----:B------:R-:W-:-:S04]  /*1aeb0*/  ISETP.LT.OR P3, PT, R74, 0x4a, P3 ;  /* 0x0000004a4a00780c */ /* 0x000fc80001f61670 */
[----:B------:R-:W-:Y:S02]  /*1aec0*/  FSEL R6, R6, RZ, P2 ;  /* 0x000000ff06067208 */ /* 0x000fe40001000000 */
[----:B------:R-:W-:Y:S02]  /*1aed0*/  FSEL R50, R50, -INF , !P3 ;  /* 0xff80000032327808 */ /* 0x000fe40005800000 */
        /* <DEDUP_REMOVED lines=51> */
[----:B------:R-:W-:Y:S01]  /*1b210*/  FFMA.FTZ R71, R71, UR52, -R6 ;  /* 0x0000003447477c23 */ /* 0x000fe20008010806 */
[----:B------:R-:W-:Y:S01]  /*1b220*/  ISETP.LT.OR P3, PT, R74, 0x61, P3 ;  /* 0x000000614a00780c */ /* 0x000fe20001f61670 */
[----:B------:R-:W-:Y:S01]  /*1b230*/  MUFU.EX2 R7, R7 ;  /* 0x0000000700077308 */ /* 0x000fe20000000800 */
[----:B------:R-:W-:-:S02]  /*1b240*/  FMNMX.FTZ R28, R46, R11, !PT ;  /* 0x0000000b2e1c7209 */ /* 0x000fc40007810000 */
[----:B------:R-:W-:Y:S01]  /*1b250*/  FSEL R24, R55, -INF , !P3 ;  /* 0xff80000037187808 */ /* 0x000fe20005800000 */
[----:B------:R-:W-:Y:S01]  /*1b260*/  FFMA.FTZ R55, R75, UR52, -R6 ;  /* 0x000000344b377c23 */ /* 0x000fe20008010806 */
[----:B------:R-:W-:Y:S02]  /*1b270*/  ISETP.GT.AND P3, PT, R73, 0x61, P1 ;  /* 0x000000614900780c */ /* 0x000fe40000f64270 */
[----:B------:R-:W-:Y:S01]  /*1b280*/  FMNMX.FTZ R11, R47, R28, !PT ;  /* 0x0000001c2f0b7209 */ /* 0x000fe20007810000 */
[----:B------:R-:W-:Y:S01]  /*1b290*/  MUFU.EX2 R180, R180 ;  /* 0x000000b400b47308 */ /* 0x000fe20000000800 */
[----:B------:R-:W-:Y:S02]  /*1b2a0*/  ISETP.LT.OR P3, PT, R74, 0x62, P3 ;  /* 0x000000624a00780c */ /* 0x000fe40001f61670 */
[----:B------:R-:W-:Y:S02]  /*1b2b0*/  FMNMX.FTZ R28, R48, R11, !PT ;  /* 0x0000000b301c7209 */ /* 0x000fe40007810000 */
[----:B------:R-:W-:-:S02]  /*1b2c0*/  FSEL R56, R56, -INF , !P3 ;  /* 0xff80000038387808 */ /* 0x000fc40005800000 */
[----:B------:R-:W-:Y:S01]  /*1b2d0*/  ISETP.GT.AND P3, PT, R73, 0x68, P1 ;  /* 0x000000684900780c */ /* 0x000fe20000f64270 */
[----:B------:R-:W-:Y:S01]  /*1b2e0*/  MUFU.EX2 R182, R182 ;  /* 0x000000b600b67308 */ /* 0x000fe20000000800 */
[----:B------:R-:W-:Y:S02]  /*1b2f0*/  FMNMX.FTZ R11, R49, R28, !PT ;  /* 0x0000001c310b7209 */ /* 0x000fe40007810000 */
[----:B------:R-:W-:Y:S02]  /*1b300*/  ISETP.LT.OR P3, PT, R74, 0x69, P3 ;  /* 0x000000694a00780c */ /* 0x000fe40001f61670 */
[----:B------:R-:W-:Y:S02]  /*1b310*/  FMNMX.FTZ R32, R50, R11, !PT ;  /* 0x0000000b32207209 */ /* 0x000fe40007810000 */
[----:B------:R-:W-:Y:S01]  /*1b320*/  FSEL R28, R57, -INF , !P3 ;  /* 0xff800000391c7808 */ /* 0x000fe20005800000 */
[----:B------:R-:W-:Y:S01]  /*1b330*/  FFMA.FTZ R57, R77, UR52, -R6 ;  /* 0x000000344d397c23 */ /* 0x000fe20008010806 */
[----:B------:R-:W-:Y:S01]  /*1b340*/  FMNMX.FTZ R11, R51, R32, !PT ;  /* 0x00000020330b7209 */ /* 0x000fe20007810000 */
[----:B------:R-:W-:Y:S01]  /*1b350*/  MUFU.EX2 R21, R21 ;  /* 0x0000001500157308 */ /* 0x000fe20000000800 */
[----:B------:R-:W-:-:S02]  /*1b360*/  ISETP.GT.AND P3, PT, R73, 0x69, P1 ;  /* 0x000000694900780c */ /* 0x000fc40000f64270 */
[----:B------:R-:W-:Y:S02]  /*1b370*/  FMNMX.FTZ R11, R52, R11, !PT ;  /* 0x0000000b340b7209 */ /* 0x000fe40007810000 */
[----:B------:R-:W-:Y:S02]  /*1b380*/  ISETP.LT.OR P3, PT, R74, 0x6a, P3 ;  /* 0x0000006a4a00780c */ /* 0x000fe40001f61670 */
[----:B------:R-:W-:Y:S01]  /*1b390*/  FMNMX.FTZ R11, R8, R11, !PT ;  /* 0x0000000b080b7209 */ /* 0x000fe20007810000 */
[----:B------:R-:W-:Y:S01]  /*1b3a0*/  MUFU.EX2 R176, R176 ;  /* 0x000000b000b07308 */ /* 0x000fe20000000800 */
[----:B------:R-:W-:Y:S02]  /*1b3b0*/  FSEL R58, R58, -INF , !P3 ;  /* 0xff8000003a3a7808 */ /* 0x000fe40005800000 */
[----:B------:R-:W-:Y:S02]  /*1b3c0*/  ISETP.GT.AND P3, PT, R73, 0x70, P1 ;  /* 0x000000704900780c */ /* 0x000fe40000f64270 */
[----:B------:R-:W-:-:S02]  /*1b3d0*/  FMNMX.FTZ R11, R54, R11, !PT ;  /* 0x0000000b360b7209 */ /* 0x000fc40007810000 */
[----:B------:R-:W-:Y:S01]  /*1b3e0*/  ISETP.LT.OR P3, PT, R74, 0x71, P3 ;  /* 0x000000714a00780c */ /* 0x000fe20001f61670 */
[----:B------:R-:W-:Y:S01]  /*1b3f0*/  MUFU.EX2 R27, R27 ;  /* 0x0000001b001b7308 */ /* 0x000fe20000000800 */
[----:B------:R-:W-:Y:S02]  /*1b400*/  FMNMX.FTZ R11, R24, R11, !PT ;  /* 0x0000000b180b7209 */ /* 0x000fe40007810000 */
[----:B------:R-:W-:Y:S01]  /*1b410*/  FSEL R32, R61, -INF , !P3 ;  /* 0xff8000003d207808 */ /* 0x000fe20005800000 */
[----:B------:R-:W-:Y:S01]  /*1b420*/  FFMA.FTZ R61, R69, UR52, -R6 ;  /* 0x00000034453d7c23 */ /* 0x000fe20008010806 */
[----:B------:R-:W-:Y:S02]  /*1b430*/  ISETP.GT.AND P3, PT, R73, 0x71, P1 ;  /* 0x000000714900780c */ /* 0x000fe40000f64270 */
[----:B------:R-:W-:Y:S01]  /*1b440*/  FMNMX.FTZ R11, R56, R11, !PT ;  /* 0x0000000b380b7209 */ /* 0x000fe20007810000 */
[----:B------:R-:W-:Y:S01]  /*1b450*/  MUFU.EX2 R178, R178 ;  /* 0x000000b200b27308 */ /* 0x000fe20000000800 */
[----:B------:R-:W-:-:S02]  /*1b460*/  ISETP.LT.OR P3, PT, R74, 0x72, P3 ;  /* 0x000000724a00780c */ /* 0x000fc40001f61670 */
[----:B------:R-:W-:Y:S02]  /*1b470*/  FMNMX.FTZ R11, R28, R11, !PT ;  /* 0x0000000b1c0b7209 */ /* 0x000fe40007810000 */
[----:B------:R-:W-:Y:S02]  /*1b480*/  FSEL R62, R62, -INF , !P3 ;  /* 0xff8000003e3e7808 */ /* 0x000fe40005800000 */
[C---:B------:R-:W-:Y:S01]  /*1b490*/  ISETP.GT.AND P3, PT, R73.reuse, 0x78, P1 ;  /* 0x000000784900780c */ /* 0x040fe20000f64270 */
[----:B------:R-:W-:Y:S01]  /*1b4a0*/  MUFU.EX2 R31, R31 ;  /* 0x0000001f001f7308 */ /* 0x000fe20000000800 */
[----:B------:R-:W-:Y:S02]  /*1b4b0*/  FMNMX.FTZ R11, R58, R11, !PT ;  /* 0x0000000b3a0b7209 */ /* 0x000fe40007810000 */
[----:B------:R-:W-:Y:S01]  /*1b4c0*/  ISETP.GT.AND P1, PT, R73, 0x79, P1 ;  /* 0x000000794900780c */ /* 0x000fe20000f24270 */
[--C-:B------:R-:W-:Y:S01]  /*1b4d0*/  FFMA.FTZ R73, R59, UR52, -R6.reuse ;  /* 0x000000343b497c23 */ /* 0x100fe20008010806 */
[----:B------:R-:W-:Y:S01]  /*1b4e0*/  ISETP.LT.OR P3, PT, R74, 0x79, P3 ;  /* 0x000000794a00780c */ /* 0x000fe20001f61670 */
[----:B------:R-:W-:Y:S01]  /*1b4f0*/  FFMA.FTZ R59, R79, UR52, -R6 ;  /* 0x000000344f3b7c23 */ /* 0x000fe20008010806 */
[----:B------:R-:W-:Y:S01]  /*1b500*/  FMNMX.FTZ R11, R32, R11, !PT ;  /* 0x0000000b200b7209 */ /* 0x000fe20007810000 */
[----:B------:R-:W-:Y:S01]  /*1b510*/  MUFU.EX2 R172, R172 ;  /* 0x000000ac00ac7308 */ /* 0x000fe20000000800 */
[----:B------:R-:W-:-:S02]  /*1b520*/  ISETP.LT.OR P1, PT, R74, 0x7a, P1 ;  /* 0x0000007a4a00780c */ /* 0x000fc40000f21670 */
[----:B------:R-:W-:Y:S01]  /*1b530*/  FSEL R36, R63, -INF , !P3 ;  /* 0xff8000003f247808 */ /* 0x000fe20005800000 */
[----:B------:R-:W-:Y:S01]  /*1b540*/  FFMA.FTZ R63, R67, UR52, -R6 ;  /* 0x00000034433f7c23 */ /* 0x000fe20008010806 */
[----:B------:R-:W-:Y:S02]  /*1b550*/  FMNMX.FTZ R11, R62, R11, !PT ;  /* 0x0000000b3e0b7209 */ /* 0x000fe40007810000 */
[----:B------:R-:W-:Y:S01]  /*1b560*/  FSEL R64, R64, -INF , !P1 ;  /* 0xff80000040407808 */ /* 0x000fe20004800000 */
[----:B------:R-:W-:Y:S01]  /*1b570*/  MUFU.EX2 R35, R35 ;  /* 0x0000002300237308 */ /* 0x000fe20000000800 */
[----:B------:R-:W-:Y:S02]  /*1b580*/  FMNMX.FTZ R11, R36, R11, !PT ;  /* 0x0000000b240b7209 */ /* 0x000fe40007810000 */
        /* <DEDUP_REMOVED lines=9> */
[----:B0-----:R-:W-:-:S05]  /*1b620*/  FMNMX.FTZ R40, R11, R40, !PT ;  /* 0x000000280b287209 */ /* 0x001fca0007810000 */
[----:B------:R-:W0:Y:S02]  /*1b630*/  SHFL.BFLY PT, R11, R40, 0x1, 0x1f ;  /* 0x0c201f00280b7f89 */ /* 0x000e2400000e0000 */
[----:B------:R-:W-:Y:S08]  /*1b640*/  MUFU.EX2 R43, R43 ;  /* 0x0000002b002b7308 */ /* 0x000ff00000000800 */
[----:B------:R-:W-:Y:S08]  /*1b650*/  MUFU.EX2 R170, R170 ;  /* 0x000000aa00aa7308 */ /* 0x000ff00000000800 */
        /* <DEDUP_REMOVED lines=12> */
[--C-:B------:R-:W-:Y:S01]  /*1b720*/  FFMA.FTZ R177, R25, UR52, -R65.reuse ;  /* 0x0000003419b17c23 */ /* 0x100fe20008010841 */
        /* <DEDUP_REMOVED lines=10> */
[--C-:B------:R-:W-:Y:S01]  /*1b7d0*/  FFMA.FTZ R44, R46, UR52, -R65.reuse ;  /* 0x000000342e2c7c23 */ /* 0x100fe20008010841 */
[--C-:B------:R-:W-:Y:S01]  /*1b7e0*/  FFMA.FTZ R46, R48, UR52, -R65.reuse ;  /* 0x00000034302e7c23 */ /* 0x100fe20008010841 */
[----:B------:R-:W-:Y:S01]  /*1b7f0*/  FFMA.FTZ R48, R50, UR52, -R65 ;  /* 0x0000003432307c23 */ /* 0x000fe20008010841 */
[----:B------:R-:W-:Y:S01]  /*1b800*/  FADD.FTZ R50, R182, R15 ;  /* 0x0000000fb6327221 */ /* 0x000fe20000010000 */
[--C-:B------:R-:W-:Y:S01]  /*1b810*/  FFMA.FTZ R173, R33, UR52, -R65.reuse ;  /* 0x0000003421ad7c23 */ /* 0x100fe20008010841 */
[--C-:B------:R-:W-:Y:S01]  /*1b820*/  FFMA.FTZ R34, R34, UR52, -R65.reuse ;  /* 0x0000003422227c23 */ /* 0x100fe20008010841 */
[--C-:B------:R-:W-:Y:S01]  /*1b830*/  FFMA.FTZ R175, R37, UR52, -R65.reuse ;  /* 0x0000003425af7c23 */ /* 0x100fe20008010841 */
[----:B------:R0:W1:Y:S01]  /*1b840*/  MUFU.EX2 R12, R9 ;  /* 0x00000009000c7308 */ /* 0x0000620000000800 */
[--C-:B------:R-:W-:Y:S01]  /*1b850*/  FFMA.FTZ R38, R38, UR52, -R65.reuse ;  /* 0x0000003426267c23 */ /* 0x100fe20008010841 */
[--C-:B------:R-:W-:Y:S01]  /*1b860*/  FFMA.FTZ R169, R41, UR52, -R65.reuse ;  /* 0x0000003429a97c23 */ /* 0x100fe20008010841 */
[--C-:B------:R-:W-:Y:S01]  /*1b870*/  FFMA.FTZ R42, R42, UR52, -R65.reuse ;  /* 0x000000342a2a7c23 */ /* 0x100fe20008010841 */
[--C-:B------:R-:W-:Y:S01]  /*1b880*/  FFMA.FTZ R163, R8, UR52, -R65.reuse ;  /* 0x0000003408a37c23 */ /* 0x100fe20008010841 */
[--C-:B------:R-:W-:Y:S01]  /*1b890*/  FFMA.FTZ R165, R47, UR52, -R65.reuse ;  /* 0x000000342fa57c23 */ /* 0x100fe20008010841 */
[--C-:B------:R-:W-:Y:S01]  /*1b8a0*/  FFMA.FTZ R157, R24, UR52, -R65.reuse ;  /* 0x00000034189d7c23 */ /* 0x100fe20008010841 */
[--C-:B------:R-:W-:Y:S01]  /*1b8b0*/  FFMA.FTZ R167, R49, UR52, -R65.reuse ;  /* 0x0000003431a77c23 */ /* 0x100fe20008010841 */
[----:B------:R-:W2:Y:S01]  /*1b8c0*/  MUFU.EX2 R183, R183 ;  /* 0x000000b700b77308 */ /* 0x000ea20000000800 */
[----:B0-----:R-:W-:Y:S01]  /*1b8d0*/  FADD.FTZ R9, R21, R50 ;  /* 0x0000003215097221 */ /* 0x001fe20000010000 */
[--C-:B------:R-:W-:Y:S01]  /*1b8e0*/  FFMA.FTZ R161, R51, UR52, -R65.reuse ;  /* 0x0000003433a17c23 */ /* 0x100fe20008010841 */
[--C-:B------:R-:W-:Y:S01]  /*1b8f0*/  FFMA.FTZ R159, R28, UR52, -R65.reuse ;  /* 0x000000341c9f7c23 */ /* 0x100fe20008010841 */
[----:B------:R-:W-:Y:S01]  /*1b900*/  FFMA.FTZ R153, R32, UR52, -R65 ;  /* 0x0000003420997c23 */ /* 0x000fe20008010841 */
[----:B------:R-:W-:Y:S01]  /*1b910*/  FADD.FTZ R50, R176, R9 ;  /* 0x00000009b0327221 */ /* 0x000fe20000010000 */
[----:B------:R-:W-:-:S02]  /*1b920*/  FFMA.FTZ R155, R36, UR52, -R65 ;  /* 0x00000034249b7c23 */ /* 0x000fc40008010841 */
[----:B------:R-:W0:Y:S01]  /*1b930*/  MUFU.EX2 R20, R20 ;  /* 0x0000001400147308 */ /* 0x000e220000000800 */
[----:B-1----:R-:W-:Y:S01]  /*1b940*/  FFMA.FTZ R3, R12, R3, R181 ;  /* 0x000000030c037223 */ /* 0x002fe200000100b5 */
[----:B------:R-:W-:Y:S01]  /*1b950*/  FADD.FTZ R9, R27, R50 ;  /* 0x000000321b097221 */ /* 0x000fe20000010000 */
[----:B------:R-:W-:Y:S02]  /*1b960*/  FFMA.FTZ R50, R52, UR52, -R65 ;  /* 0x0000003434327c23 */ /* 0x000fe40008010841 */
[----:B------:R-:W-:Y:S01]  /*1b970*/  FADD.FTZ R4, R40, R3 ;  /* 0x0000000328047221 */ /* 0x000fe20000010000 */
[----:B------:R-:W-:Y:S02]  /*1b980*/  FADD.FTZ R52, R178, R9 ;  /* 0x00000009b2347221 */ /* 0x000fe40000010000 */
[----:B------:R-:W1:Y:S01]  /*1b990*/  MUFU.EX2 R177, R177 ;  /* 0x000000b100b17308 */ /* 0x000e620000000800 */
[----:B--2---:R-:W-:Y:S01]  /*1b9a0*/  FADD.FTZ R3, R183, R4 ;  /* 0x00000004b7037221 */ /* 0x004fe20000010000 */
[----:B------:R-:W-:-:S04]  /*1b9b0*/  FADD.FTZ R9, R31, R52 ;  /* 0x000000341f097221 */ /* 0x000fc80000010000 */
[----:B------:R-:W-:Y:S02]  /*1b9c0*/  FADD.FTZ R8, R172, R9 ;  /* 0x00000009ac087221 */ /* 0x000fe40000010000 */
[----:B------:R-:W2:Y:S01]  /*1b9d0*/  MUFU.EX2 R26, R26 ;  /* 0x0000001a001a7308 */ /* 0x000ea20000000800 */
[----:B0-----:R-:W-:Y:S01]  /*1b9e0*/  FADD.FTZ R4, R20, R3 ;  /* 0x0000000314047221 */ /* 0x001fe20000010000 */
[----:B------:R-:W-:Y:S01]  /*1b9f0*/  FADD.FTZ R9, R35, R8 ;  /* 0x0000000823097221 */ /* 0x000fe20000010000 */
[----:B------:R-:W-:-:S03]  /*1ba00*/  FFMA.FTZ R8, R54, UR52, -R65 ;  /* 0x0000003436087c23 */ /* 0x000fc60008010841 */
[----:B------:R-:W-:Y:S02]  /*1ba10*/  FADD.FTZ R52, R174, R9 ;  /* 0x00000009ae347221 */ /* 0x000fe40000010000 */
[----:B------:R-:W0:Y:S01]  /*1ba20*/  MUFU.EX2 R179, R179 ;  /* 0x000000b300b37308 */ /* 0x000e220000000800 */
[----:B-1----:R-:W-:Y:S01]  /*1ba30*/  FADD.FTZ R3, R177, R4 ;  /* 0x00000004b1037221 */ /* 0x002fe20000010000 */
[----:B------:R-:W-:-:S04]  /*1ba40*/  FADD.FTZ R9, R39, R52 ;  /* 0x0000003427097221 */ /* 0x000fc80000010000 */
[----:B------:R-:W-:Y:S02]  /*1ba50*/  FADD.FTZ R24, R168, R9 ;  /* 0x00000009a8187221 */ /* 0x000fe40000010000 */
[----:B------:R-:W1:Y:S01]  /*1ba60*/  MUFU.EX2 R30, R30 ;  /* 0x0000001e001e7308 */ /* 0x000e620000000800 */
[----:B--2---:R-:W-:Y:S01]  /*1ba70*/  FADD.FTZ R4, R26, R3 ;  /* 0x000000031a047221 */ /* 0x004fe20000010000 */
[----:B------:R-:W-:Y:S01]  /*1ba80*/  FADD.FTZ R9, R43, R24 ;  /* 0x000000182b097221 */ /* 0x000fe20000010000 */
[----:B------:R-:W-:-:S03]  /*1ba90*/  FFMA.FTZ R24, R56, UR52, -R65 ;  /* 0x0000003438187c23 */ /* 0x000fc60008010841 */
[----:B------:R-:W-:Y:S02]  /*1baa0*/  FADD.FTZ R52, R170, R9 ;  /* 0x00000009aa347221 */ /* 0x000fe40000010000 */
[----:B------:R-:W2:Y:S01]  /*1bab0*/  MUFU.EX2 R173, R173 ;  /* 0x000000ad00ad7308 */ /* 0x000ea20000000800 */
[----:B0-----:R-:W-:Y:S01]  /*1bac0*/  FADD.FTZ R3, R179, R4 ;  /* 0x00000004b3037221 */ /* 0x001fe20000010000 */
[----:B------:R-:W-:-:S04]  /*1bad0*/  FADD.FTZ R9, R45, R52 ;  /* 0x000000342d097221 */ /* 0x000fc80000010000 */
[----:B------:R-:W-:Y:S02]  /*1bae0*/  FADD.FTZ R28, R164, R9 ;  /* 0x00000009a41c7221 */ /* 0x000fe40000010000 */
[----:B------:R-:W0:Y:S01]  /*1baf0*/  MUFU.EX2 R34, R34 ;  /* 0x0000002200227308 */ /* 0x000e220000000800 */
[----:B-1----:R-:W-:Y:S01]  /*1bb00*/  FADD.FTZ R4, R30, R3 ;  /* 0x000000031e047221 */ /* 0x002fe20000010000 */
[----:B------:R-:W-:Y:S01]  /*1bb10*/  FADD.FTZ R9, R53, R28 ;  /* 0x0000001c35097221 */ /* 0x000fe20000010000 */
[----:B------:R-:W-:-:S05]  /*1bb20*/  FFMA.FTZ R28, R58, UR52, -R65 ;  /* 0x000000343a1c7c23 */ /* 0x000fca0008010841 */
        /* <DEDUP_REMOVED lines=78> */
.L_x_1919:
[----:B------:R-:W-:Y:S01]  /*1c010*/  IMAD R9, R14, 0x8, R18 ;  /* 0x000000080e097824 */ /* 0x000fe200078e0212 */
[----:B------:R-:W-:Y:S01]  /*1c020*/  ISETP.GT.AND P1, PT, R0, R198, PT ;  /* 0x000000c60000720c */ /* 0x000fe20003f24270 */
[----:B------:R-:W-:Y:S01]  /*1c030*/  IMAD.U32 R14, RZ, RZ, UR38 ;  /* 0x00000026ff0e7e24 */ /* 0x000fe2000f8e00ff */
        /* <DEDUP_REMOVED lines=101> */
[----:B------:R-:W-:Y:S02]  /*1c690*/  IMAD.MOV.U32 R13, RZ, RZ, R10 ;  /* 0x000000ffff0d7224 */ /* 0x000fe400078e000a */
[----:B------:R-:W-:Y:S02]  /*1c6a0*/  IMAD.MOV.U32 R15, RZ, RZ, R187 ;  /* 0x000000ffff0f7224 */ /* 0x000fe400078e00bb */
[----:B------:R-:W-:Y:S01]  /*1c6b0*/  IMAD.MOV.U32 R14, RZ, RZ, R184 ;  /* 0x000000ffff0e7224 */ /* 0x000fe200078e00b8 */
[----:B0-----:R-:W-:Y:S06]  /*1c6c0*/  @P1 BRA `(.L_x_1920) ;  /* 0xffffffc4004c1947 */ /* 0x001fec000383ffff */
.L_x_1900:
[----:B------:R-:W-:Y:S05]  /*1c6d0*/  WARPSYNC.ALL ;  /* 0x0000000000007948 */ /* 0x000fea0003800000 */
[----:B------:R-:W-:Y:S06]  /*1c6e0*/  BAR.ARV 0x8, 0x180 ;  /* 0x0206000000007b1d */ /* 0x000fec0000002000 */
[----:B------:R-:W-:Y:S05]  /*1c6f0*/  @!P0 BRA `(.L_x_1921) ;  /* 0x0000000000048947 */ /* 0x000fea0003800000 */
[----:B------:R-:W-:Y:S01]  /*1c700*/  BPT.TRAP 0x1 ;  /* 0x000000040000795c */ /* 0x000fe20000300000 */
.L_x_1921:
[----:B------:R-:W-:Y:S01]  /*1c710*/  IMAD R13, R184, 0x8, R18 ;  /* 0x00000008b80d7824 */ /* 0x000fe200078e0212 */
[----:B------:R-:W-:-:S04]  /*1c720*/  SHF.L.U32 R0, R187, 0x1f, RZ ;  /* 0x0000001fbb007819 */ /* 0x000fc800000006ff */
[----:B------:R0:W1:Y:S01]  /*1c730*/  SYNCS.PHASECHK.TRANS64.TRYWAIT P1, [R13+URZ+0x28850], R0 ;  /* 0x028850000d0075a7 */ /* 0x000062000802017f */
[----:B------:R-:W-:Y:S05]  /*1c740*/  @!P0 BRA `(.L_x_1922) ;  /* 0x0000000000048947 */ /* 0x000fea0003800000 */
[----:B------:R-:W-:Y:S01]  /*1c750*/  BPT.TRAP 0x1 ;  /* 0x000000040000795c */ /* 0x000fe20000300000 */
.L_x_1922:
[----:B------:R-:W-:-:S05]  /*1c760*/  VIADD R18, R18, 0x400 ;  /* 0x0000040012127836 */ /* 0x000fca0000000000 */
[----:B------:R-:W-:-:S04]  /*1c770*/  SHF.R.U32.HI R18, RZ, 0x4, R18 ;  /* 0x00000004ff127819 */ /* 0x000fc80000011612 */
[----:B------:R-:W-:-:S04]  /*1c780*/  LOP3.LUT R18, R18, 0x3fff, RZ, 0xc0, !PT ;  /* 0x00003fff12127812 */ /* 0x000fc800078ec0ff */
[----:B------:R-:W-:Y:S01]  /*1c790*/  LOP3.LUT R7, R18, 0x4000000, RZ, 0xfc, !PT ;  /* 0x0400000012077812 */ /* 0x000fe200078efcff */
[----:B-1----:R-:W-:Y:S06]  /*1c7a0*/  @P1 BRA `(.L_x_1923) ;  /* 0x0000000000081947 */ /* 0x002fec0003800000 */
[----:B------:R-:W1:Y:S02]  /*1c7b0*/  SYNCS.PHASECHK.TRANS64.TRYWAIT P1, [R13+URZ+0x28850], R0 ;  /* 0x028850000d0075a7 */ /* 0x000e64000802017f */
[----:B-1----:R-:W-:Y:S05]  /*1c7c0*/  @!P1 BRA `(.L_x_1924) ;  /* 0x000000c000a89947 */ /* 0x002fea0003800000 */
.L_x_1923:
[----:B------:R-:W-:Y:S01]  /*1c7d0*/  IMAD R6, R184, 0x800, R7 ;  /* 0x00000800b8067824 */ /* 0x000fe200078e0207 */
[----:B------:R-:W-:Y:S05]  /*1c7e0*/  WARPSYNC.ALL ;  /* 0x0000000000007948 */ /* 0x000fea0003800000 */
[----:B------:R-:W-:Y:S01]  /*1c7f0*/  IMAD.MOV.U32 R7, RZ, RZ, 0x40000040 ;  /* 0x40000040ff077424 */ /* 0x000fe200078e00ff */
[C---:B------:R-:W-:Y:S01]  /*1c800*/  R2UR UR6, R6.reuse ;  /* 0x00000000060672ca */ /* 0x040fe200000e0000 */
[----:B------:R-:W-:Y:S01]  /*1c810*/  WARPGROUP.ARRIVE ;  /* 0x00000000000079c5 */ /* 0x000fe20000000000 */
[----:B------:R-:W-:Y:S01]  /*1c820*/  VIADD R8, R6, 0x80 ;  /* 0x0000008006087836 */ /* 0x000fe20000000000 */
[----:B------:R-:W2:Y:S01]  /*1c830*/  SHFL.BFLY PT, R5, R4, 0x2, 0x1f ;  /* 0x0c401f0004057f89 */ /* 0x000ea200000e0000 */
[----:B------:R-:W-:Y:S01]  /*1c840*/  R2UR UR7, R7 ;  /* 0x00000000070772ca */ /* 0x000fe200000e0000 */
[----:B------:R-:W-:-:S02]  /*1c850*/  IMAD.MOV.U32 R9, RZ, RZ, 0x40000040 ;  /* 0x40000040ff097424 */ /* 0x000fc400078e00ff */
[----:B------:R-:W-:Y:S01]  /*1c860*/  IMAD.MOV.U32 R7, RZ, RZ, 0x40000040 ;  /* 0x40000040ff077424 */ /* 0x000fe200078e00ff */
[----:B01----:R-:W0:Y:S01]  /*1c870*/  SHFL.BFLY PT, R0, R3, 0x2, 0x1f ;  /* 0x0c401f0003007f89 */ /* 0x003e2200000e0000 */
[----:B------:R-:W-:-:S08]  /*1c880*/  IMAD.U32 R21, RZ, RZ, UR52 ;  /* 0x00000034ff157e24 */ /* 0x000fd0000f8e00ff */
[----:B------:R-:W-:Y:S01]  /*1c890*/  HGMMA.64x128x16.F32.BF16 R88, R180, gdesc[UR4].tnspB, R88, gsb0 ;  /* 0x41e00004b4587df0 */ /* 0x000fe20008001858 */
[----:B------:R-:W-:Y:S01]  /*1c8a0*/  R2UR UR6, R8 ;  /* 0x00000000080672ca */ /* 0x000fe200000e0000 */
[----:B------:R-:W-:Y:S01]  /*1c8b0*/  VIADD R8, R6, 0x100 ;  /* 0x0000010006087836 */ /* 0x000fe20000000000 */
[----:B------:R-:W-:Y:S01]  /*1c8c0*/  R2UR UR7, R9 ;  /* 0x00000000090772ca */ /* 0x000fe200000e0000 */
[----:B------:R-:W-:Y:S02]  /*1c8d0*/  IMAD.MOV.U32 R9, RZ, RZ, 0x40000040 ;  /* 0x40000040ff097424 */ /* 0x000fe400078e00ff */
[----:B--2---:R-:W-:Y:S01]  /*1c8e0*/  FADD.FTZ R5, R5, R4 ;  /* 0x0000000405057221 */ /* 0x004fe20000010000 */
[----:B------:R-:W-:Y:S01]  /*1c8f0*/  IMAD.MOV.U32 R4, RZ, RZ, RZ ;  /* 0x000000ffff047224 */ /* 0x000fe200078e00ff */
        /* <DEDUP_REMOVED lines=33> */
[----:B------:R-:W-:Y:S02]  /*1cb10*/  R2UR UR7, R9 ;  /* 0x00000000090772ca */ /* 0x000fe400000e0000 */
[----:B------:R-:W-:Y:S01]  /*1cb20*/  MOV R8, RZ ;  /* 0x000000ff00087202 */ /* 0x000fe20000000f00 */
[----:B------:R-:W-:Y:S02]  /*1cb30*/  WARPGROUP.DEPBAR.LE gsb0, 0x0 ;  /* 0x00008000000079c5 */ /* 0x000fe40000010000 */
[----:B------:R-:W-:-:S08]  /*1cb40*/  WARPGROUP.ARRIVE ;  /* 0x00000000000079c5 */ /* 0x000fd00000000000 */
[----:B------:R-:W-:Y:S01]  /*1cb50*/  HGMMA.64x128x16.F32.BF16 R88, R156, gdesc[UR4].tnspB, R88, gsb0 ;  /* 0x41e000049c587df0 */ /* 0x000fe20008001858 */
[----:B------:R-:W-:Y:S01]  /*1cb60*/  R2UR UR6, R6 ;  /* 0x00000000060672ca */ /* 0x000fe200000e0000 */
[----:B0-----:R-:W-:Y:S01]  /*1cb70*/  FADD.FTZ R6, R0, R3 ;  /* 0x0000000300067221 */ /* 0x001fe20000010000 */
[----:B------:R-:W-:Y:S01]  /*1cb80*/  R2UR UR7, R7 ;  /* 0x00000000070772ca */ /* 0x000fe200000e0000 */
[----:B------:R-:W0:Y:S01]  /*1cb90*/  SHFL.BFLY PT, R0, R5, 0x1, 0x1f ;  /* 0x0c201f0005007f89 */ /* 0x000e2200000e0000 */
[----:B------:R-:W-:-:S03]  /*1cba0*/  IMAD.MOV.U32 R3, RZ, RZ, -0x800000 ;  /* 0xff800000ff037424 */ /* 0x000fc600078e00ff */
[----:B------:R-:W1:Y:S01]  /*1cbb0*/  SHFL.BFLY PT, R7, R6, 0x1, 0x1f ;  /* 0x0c201f0006077f89 */ /* 0x000e6200000e0000 */
[----:B0-----:R-:W-:Y:S01]  /*1cbc0*/  FADD.FTZ R14, R5, R0 ;  /* 0x00000000050e7221 */ /* 0x001fe20000010000 */
[----:B------:R-:W-:Y:S02]  /*1cbd0*/  IMAD.U32 R5, RZ, RZ, UR52 ;  /* 0x00000034ff057e24 */ /* 0x000fe4000f8e00ff */
[----:B------:R-:W-:Y:S02]  /*1cbe0*/  IMAD.MOV.U32 R0, RZ, RZ, -0x800000 ;  /* 0xff800000ff007424 */ /* 0x000fe400078e00ff */
[----:B-1----:R-:W-:Y:S01]  /*1cbf0*/  FADD.FTZ R15, R6, R7 ;  /* 0x00000007060f7221 */ /* 0x002fe20000010000 */
[----:B------:R-:W-:-:S04]  /*1cc00*/  FSETP.NE.FTZ.AND P1, PT, R14, RZ, PT ;  /* 0x000000ff0e00720b */ /* 0x000fc80003f35000 */
[----:B------:R-:W-:-:S09]  /*1cc10*/  FSETP.NE.FTZ.AND P2, PT, R15, RZ, PT ;  /* 0x000000ff0f00720b */ /* 0x000fd20003f55000 */
[----:B------:R-:W0:Y:S01]  /*1cc20*/  @P1 MUFU.LG2 R7, R14 ;  /* 0x0000000e00071308 */ /* 0x000e220000000c00 */
[----:B------:R-:W-:-:S03]  /*1cc30*/  @P1 FMUL.FTZ R5, R5, 0.69314718246459960938 ;  /* 0x3f31721805051820 */ /* 0x000fc60000410000 */
[----:B------:R-:W-:-:S04]  /*1cc40*/  @P2 FMUL.FTZ R21, R21, 0.69314718246459960938 ;  /* 0x3f31721815152820 */ /* 0x000fc80000410000 */
        /* <DEDUP_REMOVED lines=9> */
[----:B------:R-:W-:Y:S03]  /*1cce0*/  HGMMA.64x128x16.F32.BF16 R88, R152, gdesc[UR4].tnspB, R88, gsb0 ;  /* 0x41e0000498587df0 */ /* 0x000fe60008001858 */
[----:B------:R-:W-:Y:S02]  /*1ccf0*/  WARPGROUP.DEPBAR.LE gsb0, 0x0 ;  /* 0x00008000000079c5 */ /* 0x000fe40000010000 */
[----:B--23--:R-:W-:Y:S05]  /*1cd00*/  @!P0 BRA `(.L_x_1925) ;  /* 0x0000000000048947 */ /* 0x00cfea0003800000 */
[----:B------:R-:W-:Y:S01]  /*1cd10*/  BPT.TRAP 0x1 ;  /* 0x000000040000795c */ /* 0x000fe20000300000 */
.L_x_1925:
[----:B------:R-:W-:Y:S02]  /*1cd20*/  VIADD R5, R13, 0x28860 ;  /* 0x000288600d057836 */ /* 0x000fe40000000000 */
[-C--:B------:R-:W-:Y:S01]  /*1cd30*/  FMUL.FTZ R88, R88, R4.reuse ;  /* 0x0000000458587220 */ /* 0x080fe20000410000 */
[----:B------:R-:W-:Y:S02]  /*1cd40*/  IMAD.U32 R6, RZ, RZ, UR38 ;  /* 0x00000026ff067e24 */ /* 0x000fe4000f8e00ff */
[-C--:B------:R-:W-:Y:S01]  /*1cd50*/  FMUL.FTZ R7, R89, R4.reuse ;  /* 0x0000000459077220 */ /* 0x080fe20000410000 */
[----:B------:R-:W-:Y:S02]  /*1cd60*/  VIADD R184, R184, 0x1 ;  /* 0x00000001b8b87836 */ /* 0x000fe40000000000 */
[-C--:B------:R-:W-:Y:S01]  /*1cd70*/  FMUL.FTZ R93, R93, R4.reuse ;  /* 0x000000045d5d7220 */ /* 0x080fe20000410000 */
[-C--:B------:R-:W-:Y:S01]  /*1cd80*/  FMUL.FTZ R96, R96, R4.reuse ;  /* 0x0000000460607220 */ /* 0x080fe20000410000 */
[----:B------:R-:W-:Y:S01]  /*1cd90*/  PRMT R5, R6, 0x654, R5 ;  /* 0x0000065406057816 */ /* 0x000fe20000000005 */
[-C--:B------:R-:W-:Y:S01]  /*1cda0*/  FMUL.FTZ R6, R92, R4.reuse ;  /* 0x000000045c067220 */ /* 0x080fe20000410000 */
[----:B------:R-:W-:Y:S01]  /*1cdb0*/  ISETP.NE.AND P1, PT, R184, 0x2, PT ;  /* 0x00000002b800780c */ /* 0x000fe20003f25270 */
        /* <DEDUP_REMOVED lines=28> */
[----:B------:R-:W-:Y:S01]  /*1cf80*/  SEL R4, RZ, 0x1, P1 ;  /* 0x00000001ff047807 */ /* 0x000fe20000800000 */
[-C--:B0-----:R-:W-:Y:S01]  /*1cf90*/  FMUL.FTZ R90, R90, R8.reuse ;  /* 0x000000085a5a7220 */ /* 0x081fe20000410000 */
        /* <DEDUP_REMOVED lines=33> */
[----:B------:R-:W-:Y:S01]  /*1d1b0*/  UIADD3 UR37, UR37, 0x1, URZ ;  /* 0x0000000125257890 */ /* 0x000fe2000fffe03f */
[----:B---3--:R-:W-:-:S11]  /*1d1c0*/  SEL R184, R184, RZ, P1 ;  /* 0x000000ffb8b87207 */ /* 0x008fd60000800000 */
.L_x_1791:
[----:B------:R-:W-:Y:S05]  /*1d1d0*/  WARPSYNC.ALL ;  /* 0x0000000000007948 */ /* 0x000fea0003800000 */
[----:B------:R-:W0:Y:S08]  /*1d1e0*/  S2UR UR38, SR_CgaCtaId ;  /* 0x00000000002679c3 */ /* 0x000e300000008800 */
[----:B------:R-:W-:Y:S06]  /*1d1f0*/  BAR.SYNC.DEFER_BLOCKING 0x5, 0x180 ;  /* 0x0146000000007b1d */ /* 0x000fec0000010000 */
[----:B------:R-:W-:Y:S01]  /*1d200*/  UMOV UR4, 0x400 ;  /* 0x0000040000047882 */ /* 0x000fe20000000000 */
[----:B------:R-:W-:Y:S01]  /*1d210*/  BSSY B0, `(.L_x_1926) ;  /* 0x00001fb000007945 */ /* 0x000fe20003800000 */
[----:B0-----:R-:W-:-:S06]  /*1d220*/  ULEA UR4, UR38, UR4, 0x18 ;  /* 0x0000000426047291 */ /* 0x001fcc000f8ec03f */
[----:B------:R-:W-:-:S05]  /*1d230*/  IMAD.U32 R18, RZ, RZ, UR4 ;  /* 0x00000004ff127e24 */ /* 0x000fca000f8e00ff */
[----:B------:R0:W3:Y:S01]  /*1d240*/  LDS.128 R40, [R18+0x288d0] ;  /* 0x0288d00012287984 */ /* 0x0000e20000000c00 */
[----:B------:R-:W-:Y:S06]  /*1d250*/  BAR.ARV 0x4, 0x180 ;  /* 0x0106000000007b1d */ /* 0x000fec0000002000 */
[----:B------:R-:W-:Y:S05]  /*1d260*/  @P0 BRA `(.L_x_1927) ;  /* 0x0000001400040947 */ /* 0x000fea0003800000 */
[----:B------:R-:W4:Y:S01]  /*1d270*/  S2R R5, SR_SWINHI ;  /* 0x0000000000057919 */ /* 0x000f220000002f00 */
        /* <DEDUP_REMOVED lines=8> */
[----:B------:R-:W-:Y:S02]  /*1d300*/  F2FP.BF16.F32.PACK_AB R34, R141, R34 ;  /* 0x000000228d22723e */ /* 0x000fe400000010ff */
[----:B------:R-:W-:Y:S02]  /*1d310*/  F2FP.BF16.F32.PACK_AB R35, R35, R142 ;  /* 0x0000008e2323723e */ /* 0x000fe400000010ff */
[----:B------:R-:W-:Y:S02]  /*1d320*/  MOV R20, R18 ;  /* 0x0000001200147202 */ /* 0x000fe40000000f00 */
[----:B----4-:R-:W-:-:S03]  /*1d330*/  MOV R21, R5 ;  /* 0x0000000500157202 */ /* 0x010fc60000000f00 */
[----:B------:R-:W-:-:S03]  /*1d340*/  IMAD.WIDE R4, R220, 0x2, R20 ;  /* 0x00000002dc047825 */ /* 0x000fc600078e0214 */
[C---:B------:R-:W-:Y:S02]  /*1d350*/  IADD3 R45, P0, R4.reuse, 0x40, RZ ;  /* 0x00000040042d7810 */ /* 0x040fe40007f1e0ff */
[C---:B------:R-:W-:Y:S02]  /*1d360*/  LOP3.LUT R29, R4.reuse, 0x380, RZ, 0xc0, !PT ;  /* 0x00000380041d7812 */ /* 0x040fe400078ec0ff */
[C---:B------:R-:W-:Y:S01]  /*1d370*/  IADD3 R39, P5, R4.reuse, 0x20, RZ ;  /* 0x0000002004277810 */ /* 0x040fe20007fbe0ff */
[--C-:B------:R-:W-:Y:S01]  /*1d380*/  IMAD.X R11, RZ, RZ, R5.reuse, P0 ;  /* 0x000000ffff0b7224 */ /* 0x100fe200000e0605 */
[----:B------:R-:W-:Y:S02]  /*1d390*/  ISETP.NE.U32.AND P0, PT, RZ, UR4, PT ;  /* 0x00000004ff007c0c */ /* 0x000fe4000bf05070 */
[----:B------:R-:W-:Y:S01]  /*1d3a0*/  IADD3 R49, P2, R4, 0x4000, RZ ;  /* 0x0000400004317810 */ /* 0x000fe20007f5e0ff */
[----:B------:R-:W-:Y:S01]  /*1d3b0*/  IMAD.X R9, RZ, RZ, R5, P5 ;  /* 0x000000ffff097224 */ /* 0x000fe200028e0605 */
[----:B------:R-:W-:-:S02]  /*1d3c0*/  SHF.R.U64 R29, R29, 0x3, RZ ;  /* 0x000000031d1d7819 */ /* 0x000fc400000012ff */
[C---:B-1----:R-:W-:Y:S01]  /*1d3d0*/  IADD3 R47, P1, R4.reuse, 0x60, RZ ;  /* 0x00000060042f7810 */ /* 0x042fe20007f3e0ff */
[--C-:B------:R-:W-:Y:S01]  /*1d3e0*/  IMAD.X R15, RZ, RZ, R5.reuse, P2 ;  /* 0x000000ffff0f7224 */ /* 0x100fe200010e0605 */
[C---:B------:R-:W-:Y:S02]  /*1d3f0*/  IADD3 R51, P3, R4.reuse, 0x4020, RZ ;  /* 0x0000402004337810 */ /* 0x040fe40007f7e0ff */
[C---:B------:R-:W-:Y:S01]  /*1d400*/  IADD3 R53, P4, R4.reuse, 0x4040, RZ ;  /* 0x0000404004357810 */ /* 0x040fe20007f9e0ff */
[--C-:B--2---:R-:W-:Y:S01]  /*1d410*/  IMAD.X R13, RZ, RZ, R5.reuse, P1 ;  /* 0x000000ffff0d7224 */ /* 0x104fe200008e0605 */
[----:B------:R-:W-:Y:S01]  /*1d420*/  LOP3.LUT R8, R39, 0x380, RZ, 0xc0, !PT ;  /* 0x0000038027087812 */ /* 0x000fe200078ec0ff */
[--C-:B------:R-:W-:Y:S01]  /*1d430*/  IMAD.X R25, RZ, RZ, R5.reuse, P3 ;  /* 0x000000ffff197224 */ /* 0x100fe200018e0605 */
[----:B------:R-:W-:Y:S01]  /*1d440*/  LOP3.LUT R10, R45, 0x380, RZ, 0xc0, !PT ;  /* 0x000003802d0a7812 */ /* 0x000fe200078ec0ff */
[----:B------:R-:W-:Y:S01]  /*1d450*/  IMAD.X R27, RZ, RZ, R5, P4 ;  /* 0x000000ffff1b7224 */ /* 0x000fe200020e0605 */
[----:B------:R-:W-:-:S02]  /*1d460*/  IADD3 R55, P5, R4, 0x4060, RZ ;  /* 0x0000406004377810 */ /* 0x000fc40007fbe0ff */
[----:B------:R-:W-:Y:S01]  /*1d470*/  ISETP.NE.AND.EX P0, PT, RZ, UR5, PT, P0 ;  /* 0x00000005ff007c0c */ /* 0x000fe2000bf05300 */
[----:B------:R-:W-:Y:S01]  /*1d480*/  ULDC.64 UR4, c[0x0][0xc08] ;  /* 0x0003020000047ab9 */ /* 0x000fe20000000a00 */
[----:B------:R-:W-:Y:S01]  /*1d490*/  LOP3.LUT R4, R29, R4, RZ, 0x3c, !PT ;  /* 0x000000041d047212 */ /* 0x000fe200078e3cff */
[----:B------:R-:W-:Y:S01]  /*1d4a0*/  IMAD.X R29, RZ, RZ, R5, P5 ;  /* 0x000000ffff1d7224 */ /* 0x000fe200028e0605 */
[----:B------:R-:W-:Y:S02]  /*1d4b0*/  LOP3.LUT R12, R47, 0x380, RZ, 0xc0, !PT ;  /* 0x000003802f0c7812 */ /* 0x000fe400078ec0ff */
[----:B------:R-:W-:Y:S02]  /*1d4c0*/  LOP3.LUT R14, R49, 0x380, RZ, 0xc0, !PT ;  /* 0x00000380310e7812 */ /* 0x000fe400078ec0ff */
[----:B------:R-:W-:Y:S02]  /*1d4d0*/  SHF.R.U64 R8, R8, 0x3, RZ ;  /* 0x0000000308087819 */ /* 0x000fe400000012ff */
[----:B------:R-:W-:-:S02]  /*1d4e0*/  SHF.R.U64 R10, R10, 0x3, RZ ;  /* 0x000000030a0a7819 */ /* 0x000fc400000012ff */
[----:B-----5:R-:W-:Y:S02]  /*1d4f0*/  LOP3.LUT R24, R51, 0x380, RZ, 0xc0, !PT ;  /* 0x0000038033187812 */ /* 0x020fe400078ec0ff */
[----:B------:R-:W-:Y:S02]  /*1d500*/  LOP3.LUT R26, R53, 0x380, RZ, 0xc0, !PT ;  /* 0x00000380351a7812 */ /* 0x000fe400078ec0ff */
[----:B------:R-:W-:Y:S02]  /*1d510*/  ISETP.NE.U32.AND P2, PT, RZ, UR4, PT ;  /* 0x00000004ff007c0c */ /* 0x000fe4000bf45070 */
[----:B------:R-:W-:Y:S02]  /*1d520*/  LOP3.LUT R28, R55, 0x380, RZ, 0xc0, !PT ;  /* 0x00000380371c7812 */ /* 0x000fe400078ec0ff */
[----:B------:R-:W-:Y:S02]  /*1d530*/  MOV R48, R4 ;  /* 0x0000000400307202 */ /* 0x000fe40000000f00 */
[----:B------:R-:W-:-:S02]  /*1d540*/  SHF.R.U64 R12, R12, 0x3, RZ ;  /* 0x000000030c0c7819 */ /* 0x000fc400000012ff */
[----:B------:R-:W-:Y:S02]  /*1d550*/  SHF.R.U64 R14, R14, 0x3, RZ ;  /* 0x000000030e0e7819 */ /* 0x000fe400000012ff */
[----:B------:R-:W-:Y:S02]  /*1d560*/  F2FP.BF16.F32.PACK_AB R4, R7, R88 ;  /* 0x000000580704723e */ /* 0x000fe400000010ff */
[----:B------:R-:W-:Y:S02]  /*1d570*/  LOP3.LUT R8, R8, R39, RZ, 0x3c, !PT ;  /* 0x0000002708087212 */ /* 0x000fe400078e3cff */
[----:B------:R-:W-:Y:S02]  /*1d580*/  LOP3.LUT R10, R10, R45, RZ, 0x3c, !PT ;  /* 0x0000002d0a0a7212 */ /* 0x000fe400078e3cff */
[----:B------:R-:W-:Y:S02]  /*1d590*/  SHF.R.U64 R24, R24, 0x3, RZ ;  /* 0x0000000318187819 */ /* 0x000fe400000012ff */
[----:B------:R-:W-:-:S02]  /*1d5a0*/  SHF.R.U64 R26, R26, 0x3, RZ ;  /* 0x000000031a1a7819 */ /* 0x000fc400000012ff */
[----:B------:R-:W-:Y:S02]  /*1d5b0*/  F2FP.BF16.F32.PACK_AB R5, R91, R90 ;  /* 0x0000005a5b05723e */ /* 0x000fe400000010ff */
[----:B------:R-:W-:Y:S02]  /*1d5c0*/  F2FP.BF16.F32.PACK_AB R7, R36, R37 ;  /* 0x000000252407723e */ /* 0x000fe400000010ff */
[----:B------:R-:W-:Y:S01]  /*1d5d0*/  ISETP.NE.AND.EX P2, PT, RZ, UR5, PT, P2 ;  /* 0x00000005ff007c0c */ /* 0x000fe2000bf45320 */
[----:B------:R-:W1:Y:S01]  /*1d5e0*/  LDC.64 R36, c[0x0][0xc00] ;  /* 0x00030000ff247b82 */ /* 0x000e620000000a00 */
[----:B------:R-:W-:Y:S01]  /*1d5f0*/  SHF.R.U64 R28, R28, 0x3, RZ ;  /* 0x000000031c1c7819 */ /* 0x000fe200000012ff */
[----:B------:R2:W-:Y:S01]  /*1d600*/  STSM.16.M88.4 [R48], R4 ;  /* 0x0000000430007844 */ /* 0x0005e20000000200 */
[----:B------:R-:W-:Y:S02]  /*1d610*/  LOP3.LUT R12, R12, R47, RZ, 0x3c, !PT ;  /* 0x0000002f0c0c7212 */ /* 0x000fe400078e3cff */
[----:B------:R-:W-:-:S02]  /*1d620*/  LOP3.LUT R14, R14, R49, RZ, 0x3c, !PT ;  /* 0x000000310e0e7212 */ /* 0x000fc400078e3cff */
[----:B------:R-:W-:Y:S02]  /*1d630*/  LOP3.LUT R24, R24, R51, RZ, 0x3c, !PT ;  /* 0x0000003318187212 */ /* 0x000fe400078e3cff */
[----:B------:R-:W-:Y:S02]  /*1d640*/  LOP3.LUT R26, R26, R53, RZ, 0x3c, !PT ;  /* 0x000000351a1a7212 */ /* 0x000fe400078e3cff */
[----:B------:R-:W-:Y:S02]  /*1d650*/  MOV R47, R8 ;  /* 0x00000008002f7202 */ /* 0x000fe40000000f00 */
[----:B------:R-:W-:Y:S02]  /*1d660*/  MOV R46, R10 ;  /* 0x0000000a002e7202 */ /* 0x000fe40000000f00 */
[----:B------:R-:W-:Y:S02]  /*1d670*/  LOP3.LUT R28, R28, R55, RZ, 0x3c, !PT ;  /* 0x000000371c1c7212 */ /* 0x000fe400078e3cff */
[----:B------:R-:W-:Y:S01]  /*1d680*/  F2FP.BF16.F32.PACK_AB R8, R97, R96 ;  /* 0x000000606108723e */ /* 0x000fe200000010ff */
[----:B------:R-:W-:Y:S01]  /*1d690*/  ULDC UR4, c[0x0][0xa88] ;  /* 0x0002a20000047ab9 */ /* 0x000fe20000000800 */
[----:B------:R-:W-:Y:S01]  /*1d6a0*/  F2FP.BF16.F32.PACK_AB R9, R99, R98 ;  /* 0x000000626309723e */ /* 0x000fe200000010ff */
[----:B--2---:R-:W-:Y:S01]  /*1d6b0*/  IMAD.MOV.U32 R48, RZ, RZ, RZ ;  /* 0x000000ffff307224 */ /* 0x004fe200078e00ff */
[----:B------:R-:W-:Y:S01]  /*1d6c0*/  F2FP.BF16.F32.PACK_AB R10, R101, R100 ;  /* 0x00000064650a723e */ /* 0x000fe200000010ff */
[----:B------:R-:W2:Y:S01]  /*1d6d0*/  LDC R55, c[0x0][0xbe8] ;  /* 0x0002fa00ff377b82 */ /* 0x000ea20000000800 */
[----:B------:R-:W-:Y:S01]  /*1d6e0*/  F2FP.BF16.F32.PACK_AB R11, R103, R102 ;  /* 0x00000066670b723e */ /* 0x000fe200000010ff */
[----:B-1----:R-:W-:Y:S01]  /*1d6f0*/  IMAD.WIDE R36, R209, 0x4, R36 ;  /* 0x00000004d1247825 */ /* 0x002fe200078e0224 */
[----:B------:R-:W-:-:S02]  /*1d700*/  F2FP.BF16.F32.PACK_AB R4, R105, R104 ;  /* 0x000000686904723e */ /* 0x000fc400000010ff */
[----:B------:R-:W-:Y:S01]  /*1d710*/  F2FP.BF16.F32.PACK_AB R5, R107, R106 ;  /* 0x0000006a6b05723e */ /* 0x000fe200000010ff */
[----:B------:R1:W-:Y:S01]  /*1d720*/  STSM.16.M88.4 [R47], R8 ;  /* 0x000000082f007844 */ /* 0x0003e20000000200 */
[----:B------:R-:W-:Y:S02]  /*1d730*/  F2FP.BF16.F32.PACK_AB R6, R109, R108 ;  /* 0x0000006c6d06723e */ /* 0x000fe400000010ff */
[----:B------:R-:W-:Y:S02]  /*1d740*/  F2FP.BF16.F32.PACK_AB R7, R111, R110 ;  /* 0x0000006e6f07723e */ /* 0x000fe400000010ff */
[----:B------:R-:W-:Y:S02]  /*1d750*/  MOV R45, R12 ;  /* 0x0000000c002d7202 */ /* 0x000fe40000000f00 */
[----:B------:R-:W-:Y:S01]  /*1d760*/  MOV R44, R14 ;  /* 0x0000000e002c7202 */ /* 0x000fe20000000f00 */
[----:B------:R4:W-:Y:S01]  /*1d770*/  STSM.16.M88.4 [R46], R4 ;  /* 0x000000042e007844 */ /* 0x0009e20000000200 */
[----:B---3--:R-:W-:-:S02]  /*1d780*/  MOV R40, R24 ;  /* 0x0000001800287202 */ /* 0x008fc40000000f00 */
[----:B------:R-:W-:Y:S02]  /*1d790*/  MOV R39, R26 ;  /* 0x0000001a00277202 */ /* 0x000fe40000000f00 */
[----:B------:R-:W-:Y:S02]  /*1d7a0*/  F2FP.BF16.F32.PACK_AB R12, R113, R112 ;  /* 0x00000070710c723e */ /* 0x000fe400000010ff */
[----:B------:R-:W-:Y:S01]  /*1d7b0*/  F2FP.BF16.F32.PACK_AB R13, R115, R114 ;  /* 0x00000072730d723e */ /* 0x000fe200000010ff */
[----:B-1----:R-:W1:Y:S01]  /*1d7c0*/  @P2 LDC.64 R8, c[0x0][0xc08] ;  /* 0x00030200ff082b82 */ /* 0x002e620000000a00 */
[----:B------:R-:W-:Y:S02]  /*1d7d0*/  F2FP.BF16.F32.PACK_AB R14, R117, R116 ;  /* 0x00000074750e723e */ /* 0x000fe400000010ff */
[----:B------:R-:W-:Y:S02]  /*1d7e0*/  F2FP.BF16.F32.PACK_AB R15, R119, R118 ;  /* 0x00000076770f723e */ /* 0x000fe400000010ff */
[----:B------:R-:W-:-:S02]  /*1d7f0*/  MOV R38, R28 ;  /* 0x0000001c00267202 */ /* 0x000fc40000000f00 */
[----:B------:R-:W-:Y:S01]  /*1d800*/  F2FP.BF16.F32.PACK_AB R24, R121, R120 ;  /* 0x000000787918723e */ /* 0x000fe200000010ff */
[----:B------:R-:W-:Y:S01]  /*1d810*/  STSM.16.M88.4 [R45], R12 ;  /* 0x0000000c2d007844 */ /* 0x000fe20000000200 */
[----:B------:R-:W-:Y:S02]  /*1d820*/  F2FP.BF16.F32.PACK_AB R25, R123, R122 ;  /* 0x0000007a7b19723e */ /* 0x000fe400000010ff */
[----:B------:R-:W-:Y:S02]  /*1d830*/  F2FP.BF16.F32.PACK_AB R26, R125, R124 ;  /* 0x0000007c7d1a723e */ /* 0x000fe400000010ff */
[----:B------:R-:W-:Y:S02]  /*1d840*/  F2FP.BF16.F32.PACK_AB R27, R127, R126 ;  /* 0x0000007e7f1b723e */ /* 0x000fe400000010ff */
[----:B------:R-:W-:Y:S02]  /*1d850*/  F2FP.BF16.F32.PACK_AB R28, R129, R128 ;  /* 0x00000080811c723e */ /* 0x000fe400000010ff */
[----:B------:R-:W-:Y:S01]  /*1d860*/  F2FP.BF16.F32.PACK_AB R29, R131, R130 ;  /* 0x00000082831d723e */ /* 0x000fe200000010ff */
[----:B------:R-:W-:Y:S01]  /*1d870*/  STSM.16.M88.4 [R44], R24 ;  /* 0x000000182c007844 */ /* 0x000fe20000000200 */
[----:B----4-:R-:W-:-:S02]  /*1d880*/  F2FP.BF16.F32.PACK_AB R4, R145, R144 ;  /* 0x000000909104723e */ /* 0x010fc400000010ff */
[----:B------:R-:W-:Y:S01]  /*1d890*/  F2FP.BF16.F32.PACK_AB R5, R147, R146 ;  /* 0x000000929305723e */ /* 0x000fe200000010ff */
[----:B------:R-:W-:Y:S01]  /*1d8a0*/  STSM.16.M88.4 [R40], R28 ;  /* 0x0000001c28007844 */ /* 0x000fe20000000200 */
[----:B------:R-:W-:Y:S02]  /*1d8b0*/  F2FP.BF16.F32.PACK_AB R6, R149, R148 ;  /* 0x000000949506723e */ /* 0x000fe400000010ff */
[----:B------:R-:W-:Y:S01]  /*1d8c0*/  F2FP.BF16.F32.PACK_AB R7, R151, R150 ;  /* 0x000000969707723e */ /* 0x000fe200000010ff */
[----:B------:R-:W-:Y:S04]  /*1d8d0*/  STSM.16.M88.4 [R39], R32 ;  /* 0x0000002027007844 */ /* 0x000fe80000000200 */
[----:B------:R3:W-:Y:S01]  /*1d8e0*/  STSM.16.M88.4 [R38], R4 ;  /* 0x0000000426007844 */ /* 0x0007e20000000200 */
[----:B------:R-:W-:Y:S01]  /*1d8f0*/  BAR.SYNC.DEFER_BLOCKING 0x1, 0x100 ;  /* 0x0044000000007b1d */ /* 0x000fe20000010000 */
[----:B---3--:R-:W-:-:S02]  /*1d900*/  IMAD.U32 R6, RZ, RZ, UR4 ;  /* 0x00000004ff067e24 */ /* 0x008fc4000f8e00ff */
[----:B-1----:R-:W-:-:S03]  /*1d910*/  @P2 IMAD.WIDE R4, R209, 0x4, R8 ;  /* 0x00000004d1042825 */ /* 0x002fc600078e0208 */
[----:B------:R1:W5:Y:S01]  /*1d920*/  @P0 LDG.E R48, desc[UR54][R36.64] ;  /* 0x0000003624300981 */ /* 0x000362000c1e1900 */
[----:B--2---:R-:W-:Y:S01]  /*1d930*/  ISETP.NE.AND P1, PT, R55, 0x1, PT ;  /* 0x000000013700780c */ /* 0x004fe20003f25270 */
[----:B------:R-:W-:Y:S02]  /*1d940*/  IMAD.IADD R13, R195, 0x1, R193 ;  /* 0x00000001c30d7824 */ /* 0x000fe400078e02c1 */
[----:B------:R1:W5:Y:S10]  /*1d950*/  @P2 LDG.E R6, desc[UR54][R4.64] ;  /* 0x0000003604062981 */ /* 0x000374000c1e1900 */
[----:B------:R-:W2:Y:S08]  /*1d960*/  @P1 LDC R10, c[0x0][0xbec] ;  /* 0x0002fb00ff0a1b82 */ /* 0x000eb00000000800 */
[----:B------:R-:W3:Y:S01]  /*1d970*/  @P1 LDC R11, c[0x0][0xbf0] ;  /* 0x0002fc00ff0b1b82 */ /* 0x000ee20000000800 */
[----:B-1----:R-:W-:Y:S05]  /*1d980*/  @P2 BRA `(.L_x_1928) ;  /* 0x0000000000102947 */ /* 0x002fea0003800000 */
[----:B------:R-:W-:Y:S05]  /*1d990*/  @!P0 BRA `(.L_x_1928) ;  /* 0x00000000000c8947 */ /* 0x000fea0003800000 */
[----:B------:R-:W4:Y:S04]  /*1d9a0*/  LDG.E R5, desc[UR54][R36.64] ;  /* 0x0000003624057981 */ /* 0x000f28000c1e1900 */
[----:B-----5:R-:W4:Y:S02]  /*1d9b0*/  LDG.E R6, desc[UR54][R36.64+0x4] ;  /* 0x0000043624067981 */ /* 0x020f24000c1e1900 */
[----:B----4-:R-:W-:-:S07]  /*1d9c0*/  IMAD.IADD R6, R6, 0x1, -R5 ;  /* 0x0000000106067824 */ /* 0x010fce00078e0a05 */
.L_x_1928:
[----:B------:R-:W-:Y:S01]  /*1d9d0*/  SHF.R.S32.HI R54, RZ, 0x1f, R208 ;  /* 0x0000001fff367819 */ /* 0x000fe200000114d0 */
[----:B--2---:R-:W-:Y:S01]  /*1d9e0*/  @P1 IMAD.HI.U32 R4, R13, R10, RZ ;  /* 0x0000000a0d041227 */ /* 0x004fe200078e00ff */
[----:B------:R-:W-:Y:S01]  /*1d9f0*/  ULDC.64 UR4, c[0x0][0xb90] ;  /* 0x0002e40000047ab9 */ /* 0x000fe20000000a00 */
[----:B-----5:R-:W-:Y:S02]  /*1da00*/  SHF.R.S32.HI R49, RZ, 0x1f, R48 ;  /* 0x0000001fff317819 */ /* 0x020fe40000011430 */
[----:B------:R-:W-:Y:S01]  /*1da10*/  IMAD R9, R54, UR4, RZ ;  /* 0x0000000436097c24 */ /* 0x000fe2000f8e02ff */
[----:B------:R-:W-:Y:S01]  /*1da20*/  SHF.R.S32.HI R8, RZ, 0x1f, R209 ;  /* 0x0000001fff087819 */ /* 0x000fe200000114d1 */
[----:B------:R-:W-:Y:S01]  /*1da30*/  IMAD.MOV.U32 R7, RZ, RZ, R13 ;  /* 0x000000ffff077224 */ /* 0x000fe200078e000d */
[----:B---3--:R-:W-:Y:S01]  /*1da40*/  @P1 SHF.R.U32.HI R7, RZ, R11, R4 ;  /* 0x0000000bff071219 */ /* 0x008fe20000011604 */
[----:B------:R-:W-:Y:S01]  /*1da50*/  IMAD.WIDE.U32 R4, R208, UR4, R48 ;  /* 0x00000004d0047c25 */ /* 0x000fe2000f8e0030 */
[----:B------:R-:W-:-:S02]  /*1da60*/  SEL R40, R8, RZ, !P0 ;  /* 0x000000ff08287207 */ /* 0x000fc40004000000 */
[----:B------:R-:W-:Y:S01]  /*1da70*/  SEL R57, R209, RZ, !P0 ;  /* 0x000000ffd1397207 */ /* 0x000fe20004000000 */
[----:B------:R-:W-:Y:S01]  /*1da80*/  IMAD R9, R208, UR5, R9 ;  /* 0x00000005d0097c24 */ /* 0x000fe2000f8e0209 */
[----:B------:R-:W-:Y:S01]  /*1da90*/  ULDC.64 UR4, c[0x0][0xb98] ;  /* 0x0002e60000047ab9 */ /* 0x000fe20000000a00 */
[----:B------:R-:W-:Y:S02]  /*1daa0*/  IMAD.MOV R10, RZ, RZ, -R7 ;  /* 0x000000ffff0a7224 */ /* 0x000fe400078e0a07 */
[----:B------:R-:W-:Y:S02]  /*1dab0*/  IMAD.IADD R5, R5, 0x1, R9 ;  /* 0x0000000105057824 */ /* 0x000fe400078e0209 */
[----:B------:R-:W-:Y:S02]  /*1dac0*/  IMAD.IADD R11, R16, 0x1, R222 ;  /* 0x00000001100b7824 */ /* 0x000fe400078e02de */
[----:B------:R-:W-:Y:S02]  /*1dad0*/  IMAD R9, R55, R10, R13 ;  /* 0x0000000a37097224 */ /* 0x000fe400078e020d */
        /* <DEDUP_REMOVED lines=26> */
[----:B------:R-:W-:Y:S01]  /*1dc80*/  IMAD.IADD R4, R219, 0x1, R193 ;  /* 0x00000001db047824 */ /* 0x000fe200078e02c1 */
        /* <DEDUP_REMOVED lines=17> */
[----:B------:R-:W-:Y:S01]  /*1dda0*/  LOP3.LUT R12, R12, R13, RZ, 0x3c, !PT ;  /* 0x0000000d0c0c7212 */ /* 0x000fe200078e3cff */
[--C-:B------:R-:W-:Y:S01]  /*1ddb0*/  IMAD.X R13, RZ, RZ, R21.reuse, P4 ;  /* 0x000000ffff0d7224 */ /* 0x100fe200020e0615 */
[----:B------:R-:W-:Y:S02]  /*1ddc0*/  LOP3.LUT R8, R8, R7, RZ, 0x3c, !PT ;  /* 0x0000000708087212 */ /* 0x000fe400078e3cff */
[C---:B------:R-:W-:Y:S01]  /*1ddd0*/  IADD3 R5, P3, R20.reuse, 0x7000, RZ ;  /* 0x0000700014057810 */ /* 0x040fe20007f7e0ff */
[----:B-1----:R1:W-:Y:S01]  /*1dde0*/  @!P2 ST.E desc[UR54][R50.64], R0 ;  /* 0x000000003200a985 */ /* 0x0023e2000c101936 */
[C---:B------:R-:W-:Y:S02]  /*1ddf0*/  IADD3 R33, P5, R20.reuse, 0x5000, RZ ;  /* 0x0000500014217810 */ /* 0x040fe40007fbe0ff */
[C---:B------:R-:W-:Y:S01]  /*1de00*/  IADD3 R37, P4, R20.reuse, 0x6000, RZ ;  /* 0x0000600014257810 */ /* 0x040fe20007f9e0ff */
[----:B------:R-:W-:Y:S01]  /*1de10*/  IMAD.X R45, RZ, RZ, R21, P3 ;  /* 0x000000ffff2d7224 */ /* 0x000fe200018e0615 */
[----:B------:R-:W-:-:S02]  /*1de20*/  LOP3.LUT R7, R20, 0x380, RZ, 0xc0, !PT ;  /* 0x0000038014077812 */ /* 0x000fc400078ec0ff */
[----:B------:R-:W-:Y:S01]  /*1de30*/  LOP3.LUT R4, R5, 0x380, RZ, 0xc0, !PT ;  /* 0x0000038005047812 */ /* 0x000fe200078ec0ff */
[----:B--2---:R2:W-:Y:S01]  /*1de40*/  @!P0 ST.E desc[UR54][R52.64], R3 ;  /* 0x0000000334008985 */ /* 0x0045e2000c101936 */
[----:B------:R-:W-:Y:S02]  /*1de50*/  LOP3.LUT R32, R33, 0x380, RZ, 0xc0, !PT ;  /* 0x0000038021207812 */ /* 0x000fe400078ec0ff */
[----:B------:R-:W-:Y:S01]  /*1de60*/  LOP3.LUT R36, R37, 0x380, RZ, 0xc0, !PT ;  /* 0x0000038025247812 */ /* 0x000fe200078ec0ff */
[----:B-1----:R-:W1:Y:S01]  /*1de70*/  @P1 LDC R51, c[0x0][0xbec] ;  /* 0x0002fb00ff331b82 */ /* 0x002e620000000800 */
[----:B------:R-:W-:Y:S01]  /*1de80*/  SHF.R.U64 R7, R7, 0x3, RZ ;  /* 0x0000000307077819 */ /* 0x000fe200000012ff */
[----:B------:R-:W5:Y:S01]  /*1de90*/  LD.E.128 R8, desc[UR54][R8.64] ;  /* 0x0000003608087980 */ /* 0x000f62000c101d00 */
[----:B------:R-:W-:Y:S02]  /*1dea0*/  SHF.R.U64 R4, R4, 0x3, RZ ;  /* 0x0000000304047819 */ /* 0x000fe400000012ff */
[----:B------:R-:W-:Y:S01]  /*1deb0*/  SHF.R.U64 R32, R32, 0x3, RZ ;  /* 0x0000000320207819 */ /* 0x000fe200000012ff */
[----:B------:R-:W5:Y:S01]  /*1dec0*/  LD.E.128 R12, desc[UR54][R12.64] ;  /* 0x000000360c0c7980 */ /* 0x000f62000c101d00 */
[----:B------:R-:W-:Y:S01]  /*1ded0*/  SHF.R.U64 R36, R36, 0x3, RZ ;  /* 0x0000000324247819 */ /* 0x000fe200000012ff */
[----:B--2---:R-:W-:Y:S01]  /*1dee0*/  IMAD R3, R49, UR4, RZ ;  /* 0x0000000431037c24 */ /* 0x004fe2000f8e02ff */
[----:B------:R-:W-:Y:S01]  /*1def0*/  LOP3.LUT R20, R7, R20, RZ, 0x3c, !PT ;  /* 0x0000001407147212 */ /* 0x000fe200078e3cff */
[----:B------:R-:W2:Y:S01]  /*1df00*/  @P1 LDC R49, c[0x0][0xbf0] ;  /* 0x0002fc00ff311b82 */ /* 0x000ea20000000800 */
        /* <DEDUP_REMOVED lines=12> */
[----:B------:R-:W-:Y:S02]  /*1dfd0*/  IMAD R48, R207, 0x20, R188 ;  /* 0x00000020cf307824 */ /* 0x000fe400078e02bc */
[----:B------:R-:W-:Y:S01]  /*1dfe0*/  IMAD.IADD R21, R21, 0x1, R3 ;  /* 0x0000000115157824 */ /* 0x000fe200078e0203 */
[----:B------:R-:W5:Y:S01]  /*1dff0*/  LD.E.128 R36, desc[UR54][R36.64] ;  /* 0x0000003624247980 */ /* 0x000f62000c101d00 */
[----:B------:R-:W-:Y:S02]  /*1e000*/  IMAD R3, R54, UR4, RZ ;  /* 0x0000000436037c24 */ /* 0x000fe4000f8e02ff */
[----:B------:R-:W-:Y:S01]  /*1e010*/  IMAD.IADD R48, R193, 0x1, R48 ;  /* 0x00000001c1307824 */ /* 0x000fe200078e0230 */
[----:B------:R-:W5:Y:S01]  /*1e020*/  LD.E.128 R44, desc[UR54][R44.64] ;  /* 0x000000362c2c7980 */ /* 0x000f62000c101d00 */
[C---:B------:R-:W-:Y:S02]  /*1e030*/  IMAD R3, R208.reuse, UR5, R3 ;  /* 0x00000005d0037c24 */ /* 0x040fe4000f8e0203 */
[----:B------:R-:W-:Y:S01]  /*1e040*/  IMAD.WIDE.U32 R20, R208, UR4, R20 ;  /* 0x00000004d0147c25 */ /* 0x000fe2000f8e0014 */
[----:B------:R-:W-:Y:S01]  /*1e050*/  ULDC.64 UR4, c[0x0][0xaf0] ;  /* 0x0002bc0000047ab9 */ /* 0x000fe20000000a00 */
[----:B------:R-:W-:Y:S01]  /*1e060*/  @!PT LDS RZ, [RZ] ;  /* 0x00000000fffff984 */ /* 0x000fe20000000800 */
[----:B------:R-:W-:Y:S01]  /*1e070*/  @!PT LDS RZ, [RZ] ;  /* 0x00000000fffff984 */ /* 0x000fe20000000800 */
[----:B------:R-:W-:Y:S01]  /*1e080*/  @!PT LDS RZ, [RZ] ;  /* 0x00000000fffff984 */ /* 0x000fe20000000800 */
[----:B------:R-:W-:Y:S01]  /*1e090*/  @!PT LDS RZ, [RZ] ;  /* 0x00000000fffff984 */ /* 0x000fe20000000800 */
[----:B------:R3:W-:Y:S06]  /*1e0a0*/  MEMBAR.ALL.CTA ;  /* 0x0000000000007992 */ /* 0x0007ec0000008000 */
[----:B---3--:R-:W3:Y:S01]  /*1e0b0*/  FENCE.VIEW.ASYNC.S ;  /* 0x00000000000073c6 */ /* 0x008ee20000000000 */
        /* <DEDUP_REMOVED lines=17> */
[----:B------:R-:W-:Y:S01]  /*1e1d0*/  IMAD.IADD R50, R188, 0x1, R193 ;  /* 0x00000001bc327824 */ /* 0x000fe200078e02c1 */
[----:B------:R-:W-:Y:S01]  /*1e1e0*/  IADD3 R21, R21, R51, RZ ;  /* 0x0000003315157210 */ /* 0x000fe20007ffe0ff */
[----:B------:R-:W-:Y:S02]  /*1e1f0*/  IMAD R40, R0, UR4, RZ ;  /* 0x0000000400287c24 */ /* 0x000fe4000f8e02ff */
[----:B------:R-:W-:Y:S02]  /*1e200*/  VIADD R0, R50, 0x20 ;  /* 0x0000002032007836 */ /* 0x000fe40000000000 */
[----:B------:R-:W-:-:S02]  /*1e210*/  IMAD R51, R49, UR5, R40 ;  /* 0x0000000531337c24 */ /* 0x000fc4000f8e0228 */
[----:B------:R-:W-:Y:S01]  /*1e220*/  IMAD.WIDE.U32 R20, R49, UR4, R20 ;  /* 0x0000000431147c25 */ /* 0x000fe2000f8e0014 */
[-C--:B------:R-:W-:Y:S01]  /*1e230*/  ISETP.GE.AND P2, PT, R50, R59.reuse, PT ;  /* 0x0000003b3200720c */ /* 0x080fe20003f46270 */
[----:B------:R-:W-:Y:S01]  /*1e240*/  ULDC.64 UR4, c[0x0][0xa80] ;  /* 0x0002a00000047ab9 */ /* 0x000fe20000000a00 */
[-C--:B------:R-:W-:Y:S01]  /*1e250*/  ISETP.GE.AND P0, PT, R0, R59.reuse, PT ;  /* 0x0000003b0000720c */ /* 0x080fe20003f06270 */
[----:B------:R-:W-:Y:S01]  /*1e260*/  VIADD R3, R50, 0x40 ;  /* 0x0000004032037836 */ /* 0x000fe20000000000 */
[----:B------:R-:W-:Y:S01]  /*1e270*/  LEA R40, P3, R20, UR4, 0x1 ;  /* 0x0000000414287c11 */ /* 0x000fe2000f8608ff */
[----:B------:R-:W-:Y:S02]  /*1e280*/  IMAD.IADD R21, R21, 0x1, R51 ;  /* 0x0000000115157824 */ /* 0x000fe400078e0233 */
[----:B------:R-:W-:Y:S01]  /*1e290*/  VIADD R0, R18, 0x28820 ;  /* 0x0002882012007836 */ /* 0x000fe20000000000 */
[----:B------:R-:W-:Y:S02]  /*1e2a0*/  ISETP.GE.AND P1, PT, R3, R59, PT ;  /* 0x0000003b0300720c */ /* 0x000fe40003f26270 */
[----:B------:R-:W-:-:S02]  /*1e2b0*/  LEA.HI.X R3, R20, UR5, R21, 0x1, P3 ;  /* 0x0000000514037c11 */ /* 0x000fc400098f0c15 */
        /* <DEDUP_REMOVED lines=15> */
.L_x_1930:
[----:B------:R-:W-:Y:S05]  /*1e3b0*/  BSYNC B1 ;  /* 0x0000000000017941 */ /* 0x000fea0003800000 */
.L_x_1929:
        /* <DEDUP_REMOVED lines=13> */
.L_x_1932:
[----:B------:R-:W-:Y:S05]  /*1e490*/  BSYNC B1 ;  /* 0x0000000000017941 */ /* 0x000fea0003800000 */
.L_x_1931:
        /* <DEDUP_REMOVED lines=13> */
.L_x_1934:
[----:B------:R-:W-:Y:S05]  /*1e570*/  BSYNC B1 ;  /* 0x0000000000017941 */ /* 0x000fea0003800000 */
.L_x_1933:
        /* <DEDUP_REMOVED lines=16> */
.L_x_1927:
[----:B------:R-:W-:Y:S01]  /*1e680*/  ULDC.64 UR4, c[0x0][0xc00] ;  /* 0x0003000000047ab9 */ /* 0x000fe20000000a00 */
[----:B------:R-:W4:Y:S01]  /*1e690*/  LDC.64 R4, c[0x0][0xc00] ;  /* 0x00030000ff047b82 */ /* 0x000f220000000a00 */
[----:B------:R-:W-:Y:S01]  /*1e6a0*/  ISETP.NE.U32.AND P0, PT, RZ, UR4, PT ;  /* 0x00000004ff007c0c */ /* 0x000fe2000bf05070 */
[----:B------:R-:W-:-:S03]  /*1e6b0*/  IMAD.MOV.U32 R0, RZ, RZ, RZ ;  /* 0x000000ffff007224 */ /* 0x000fc600078e00ff */
[----:B------:R-:W-:Y:S01]  /*1e6c0*/  ISETP.NE.AND.EX P0, PT, RZ, UR5, PT, P0 ;  /* 0x00000005ff007c0c */ /* 0x000fe2000bf05300 */
[----:B------:R-:W-:Y:S02]  /*1e6d0*/  ULDC.64 UR4, c[0x0][0xc08] ;  /* 0x0003020000047ab9 */ /* 0x000fe40000000a00 */
[----:B------:R-:W-:Y:S01]  /*1e6e0*/  ISETP.NE.U32.AND P1, PT, RZ, UR4, PT ;  /* 0x00000004ff007c0c */ /* 0x000fe2000bf25070 */
[----:B------:R-:W1:Y:S03]  /*1e6f0*/  LDC R25, c[0x0][0xbe8] ;  /* 0x0002fa00ff197b82 */ /* 0x000e660000000800 */
[----:B------:R-:W-:Y:S01]  /*1e700*/  ISETP.NE.AND.EX P1, PT, RZ, UR5, PT, P1 ;  /* 0x00000005ff007c0c */ /* 0x000fe2000bf25310 */
[----:B----4-:R-:W-:-:S12]  /*1e710*/  IMAD.WIDE R4, R209, 0x4, R4 ;  /* 0x00000004d1047825 */ /* 0x010fd800078e0204 */
[----:B------:R-:W4:Y:S01]  /*1e720*/  @P1 LDC.64 R6, c[0x0][0xc08] ;  /* 0x00030200ff061b82 */ /* 0x000f220000000a00 */
[----:B------:R-:W-:Y:S02]  /*1e730*/  ULDC UR4, c[0x0][0xa88] ;  /* 0x0002a20000047ab9 */ /* 0x000fe40000000800 */
[----:B------:R-:W-:Y:S01]  /*1e740*/  IMAD.U32 R8, RZ, RZ, UR4 ;  /* 0x00000004ff087e24 */ /* 0x000fe2000f8e00ff */
[----:B------:R0:W5:Y:S01]  /*1e750*/  @P0 LDG.E R0, desc[UR54][R4.64] ;  /* 0x0000003604000981 */ /* 0x000162000c1e1900 */
[----:B----4-:R-:W-:-:S05]  /*1e760*/  @P1 IMAD.WIDE R6, R209, 0x4, R6 ;  /* 0x00000004d1061825 */ /* 0x010fca00078e0206 */
[----:B------:R0:W5:Y:S01]  /*1e770*/  @P1 LDG.E R8, desc[UR54][R6.64] ;  /* 0x0000003606081981 */ /* 0x000162000c1e1900 */
[----:B-1----:R-:W-:Y:S02]  /*1e780*/  ISETP.NE.AND P2, PT, R25, 0x1, PT ;  /* 0x000000011900780c */ /* 0x002fe40003f45270 */
[----:B------:R-:W-:Y:S02]  /*1e790*/  ISETP.GE.AND P3, PT, R226, 0x80, PT ;  /* 0x00000080e200780c */ /* 0x000fe40003f66270 */
[----:B------:R-:W-:-:S09]  /*1e7a0*/  SHF.R.S32.HI R9, RZ, 0x1f, R209 ;  /* 0x0000001fff097819 */ /* 0x000fd200000114d1 */
[----:B------:R-:W1:Y:S08]  /*1e7b0*/  @P2 LDC R20, c[0x0][0xbec] ;  /* 0x0002fb00ff142b82 */ /* 0x000e700000000800 */
[----:B------:R-:W4:Y:S01]  /*1e7c0*/  @P2 LDC R27, c[0x0][0xbf0] ;  /* 0x0002fc00ff1b2b82 */ /* 0x000f220000000800 */
[----:B0-----:R-:W-:Y:S05]  /*1e7d0*/  @P1 BRA `(.L_x_1936) ;  /* 0x0000000000101947 */ /* 0x001fea0003800000 */
[----:B------:R-:W-:Y:S05]  /*1e7e0*/  @!P0 BRA `(.L_x_1936) ;  /* 0x00000000000c8947 */ /* 0x000fea0003800000 */
[----:B------:R-:W2:Y:S04]  /*1e7f0*/  LDG.E R3, desc[UR54][R4.64] ;  /* 0x0000003604037981 */ /* 0x000ea8000c1e1900 */
[----:B-----5:R-:W2:Y:S02]  /*1e800*/  LDG.E R8, desc[UR54][R4.64+0x4] ;  /* 0x0000043604087981 */ /* 0x020ea4000c1e1900 */
[----:B--2---:R-:W-:-:S07]  /*1e810*/  IMAD.IADD R8, R8, 0x1, -R3 ;  /* 0x0000000108087824 */ /* 0x004fce00078e0a03 */
.L_x_1936:
[----:B------:R-:W-:Y:S01]  /*1e820*/  BSSY B1, `(.L_x_1937) ;  /* 0x000002d000017945 */ /* 0x000fe20003800000 */
[----:B------:R-:W-:Y:S02]  /*1e830*/  SHF.R.S32.HI R12, RZ, 0x1f, R208 ;  /* 0x0000001fff0c7819 */ /* 0x000fe400000114d0 */
[----:B--2---:R-:W-:Y:S02]  /*1e840*/  SEL R13, R209, RZ, !P0 ;  /* 0x000000ffd10d7207 */ /* 0x004fe40004000000 */
[----:B------:R-:W-:Y:S02]  /*1e850*/  SEL R14, R9, RZ, !P0 ;  /* 0x000000ff090e7207 */ /* 0x000fe40004000000 */
[----:B-----5:R-:W-:Y:S01]  /*1e860*/  SHF.R.S32.HI R11, RZ, 0x1f, R0 ;  /* 0x0000001fff0b7819 */ /* 0x020fe20000011400 */
[----:B------:R-:W-:Y:S06]  /*1e870*/  @P3 BRA `(.L_x_1938) ;  /* 0x00000000009c3947 */ /* 0x000fec0003800000 */
[----:B------:R-:W0:Y:S01]  /*1e880*/  S2R R10, SR_TID.X ;  /* 0x00000000000a7919 */ /* 0x000e220000002100 */
[----:B------:R-:W2:Y:S02]  /*1e890*/  LDC R9, c[0x0][0xbe8] ;  /* 0x0002fa00ff097b82 */ /* 0x000ea40000000800 */
[----:B--2---:R-:W-:Y:S01]  /*1e8a0*/  IMAD R3, R8, R9, RZ ;  /* 0x0000000908037224 */ /* 0x004fe200078e02ff */
[----:B0-----:R-:W-:-:S04]  /*1e8b0*/  IADD3 R10, R193, -0x80, R10 ;  /* 0xffffff80c10a7810 */ /* 0x001fc80007ffe00a */
        /* <DEDUP_REMOVED lines=9> */
[----:B------:R-:W0:Y:S01]  /*1e950*/  @P0 LDC R15, c[0x0][0xbec] ;  /* 0x0002fb00ff0f0b82 */ /* 0x000e220000000800 */
[----:B------:R-:W-:Y:S01]  /*1e960*/  IMAD R7, R208, UR5, R7 ;  /* 0x00000005d0077c24 */ /* 0x000fe2000f8e0207 */
[----:B------:R-:W-:-:S03]  /*1e970*/  ULDC.64 UR4, c[0x0][0xb98] ;  /* 0x0002e60000047ab9 */ /* 0x000fc60000000a00 */
[----:B------:R-:W-:-:S03]  /*1e980*/  IMAD.IADD R5, R5, 0x1, R7 ;  /* 0x0000000105057824 */ /* 0x000fc600078e0207 */
[----:B------:R-:W2:Y:S01]  /*1e990*/  @P0 LDC R21, c[0x0][0xbf0] ;  /* 0x0002fc00ff150b82 */ /* 0x000ea20000000800 */
[----:B------:R-:W-:-:S04]  /*1e9a0*/  IMAD.WIDE.U32 R4, R13, UR4, R4 ;  /* 0x000000040d047c25 */ /* 0x000fc8000f8e0004 */
[----:B0-----:R-:W-:-:S05]  /*1e9b0*/  @P0 IMAD.HI.U32 R6, R10, R15, RZ ;  /* 0x0000000f0a060227 */ /* 0x001fca00078e00ff */
[----:B--2---:R-:W-:Y:S01]  /*1e9c0*/  @P0 SHF.R.U32.HI R3, RZ, R21, R6 ;  /* 0x00000015ff030219 */ /* 0x004fe20000011606 */
[----:B------:R-:W-:-:S03]  /*1e9d0*/  IMAD R6, R14, UR4, RZ ;  /* 0x000000040e067c24 */ /* 0x000fc6000f8e02ff */
[----:B------:R-:W-:Y:S01]  /*1e9e0*/  IADD3 R4, P0, R3, R4, RZ ;  /* 0x0000000403047210 */ /* 0x000fe20007f1e0ff */
[--C-:B------:R-:W-:Y:S02]  /*1e9f0*/  IMAD.MOV R7, RZ, RZ, -R3.reuse ;  /* 0x000000ffff077224 */ /* 0x100fe400078e0a03 */
        /* <DEDUP_REMOVED lines=10> */
[----:B------:R-:W-:Y:S01]  /*1eaa0*/  LEA R6, P0, R4, UR4, 0x2 ;  /* 0x0000000404067c11 */ /* 0x000fe2000f8010ff */
[----:B------:R-:W-:-:S05]  /*1eab0*/  IMAD.IADD R3, R5, 0x1, R3 ;  /* 0x0000000105037824 */ /* 0x000fca00078e0203 */
[----:B------:R-:W-:Y:S01]  /*1eac0*/  LEA.HI.X R7, R4, UR5, R3, 0x2, P0 ;  /* 0x0000000504077c11 */ /* 0x000fe200080f1403 */
[----:B------:R-:W-:-:S05]  /*1ead0*/  IMAD.MOV.U32 R3, RZ, RZ, -0x800000 ;  /* 0xff800000ff037424 */ /* 0x000fca00078e00ff */
[----:B------:R0:W-:Y:S02]  /*1eae0*/  STG.E desc[UR54][R6.64], R3 ;  /* 0x0000000306007986 */ /* 0x0001e4000c101936 */
.L_x_1938:
[----:B------:R-:W-:Y:S05]  /*1eaf0*/  BSYNC B1 ;  /* 0x0000000000017941 */ /* 0x000fea0003800000 */
.L_x_1937:
[----:B------:R-:W-:Y:S02]  /*1eb00*/  ULDC.64 UR4, c[0x0][0xaa0] ;  /* 0x0002a80000047ab9 */ /* 0x000fe40000000a00 */
[----:B0-----:R-:W-:Y:S02]  /*1eb10*/  IMAD R3, R11, UR4, RZ ;  /* 0x000000040b037c24 */ /* 0x001fe4000f8e02ff */
[----:B------:R-:W-:-:S04]  /*1eb20*/  IMAD.WIDE.U32 R4, R0, UR4, RZ ;  /* 0x0000000400047c25 */ /* 0x000fc8000f8e00ff */
[----:B------:R-:W-:Y:S01]  /*1eb30*/  IMAD R3, R0, UR5, R3 ;  /* 0x0000000500037c24 */ /* 0x000fe2000f8e0203 */
[----:B------:R-:W-:Y:S01]  /*1eb40*/  ULDC.64 UR4, c[0x0][0xae8] ;  /* 0x0002ba0000047ab9 */ /* 0x000fe20000000a00 */
[----:B------:R-:W-:Y:S02]  /*1eb50*/  IMAD R0, R207, 0x20, R188 ;  /* 0x00000020cf007824 */ /* 0x000fe400078e02bc */
[----:B------:R-:W-:Y:S02]  /*1eb60*/  IMAD.IADD R5, R5, 0x1, R3 ;  /* 0x0000000105057824 */ /* 0x000fe400078e0203 */
[----:B------:R-:W-:Y:S02]  /*1eb70*/  IMAD.IADD R9, R193, 0x1, R0 ;  /* 0x00000001c1097824 */ /* 0x000fe400078e0200 */
[----:B------:R-:W-:Y:S02]  /*1eb80*/  IMAD R7, R12, UR4, RZ ;  /* 0x000000040c077c24 */ /* 0x000fe4000f8e02ff */
[----:B-1----:R-:W-:-:S04]  /*1eb90*/  @P2 IMAD.HI.U32 R0, R9, R20, RZ ;  /* 0x0000001409002227 */ /* 0x002fc800078e00ff */
[C---:B------:R-:W-:Y:S02]  /*1eba0*/  IMAD R7, R208.reuse, UR5, R7 ;  /* 0x00000005d0077c24 */ /* 0x040fe4000f8e0207 */
[----:B------:R-:W-:Y:S01]  /*1ebb0*/  IMAD.WIDE.U32 R4, R208, UR4, R4 ;  /* 0x00000004d0047c25 */ /* 0x000fe2000f8e0004 */
[----:B------:R-:W-:-:S03]  /*1ebc0*/  ULDC.64 UR4, c[0x0][0xaf0] ;  /* 0x0002bc0000047ab9 */ /* 0x000fc60000000a00 */
[----:B------:R-:W-:Y:S01]  /*1ebd0*/  IMAD.MOV.U32 R3, RZ, RZ, R9 ;  /* 0x000000ffff037224 */ /* 0x000fe200078e0009 */
[----:B----4-:R-:W-:Y:S01]  /*1ebe0*/  @P2 SHF.R.U32.HI R3, RZ, R27, R0 ;  /* 0x0000001bff032219 */ /* 0x010fe20000011600 */
[----:B------:R-:W-:Y:S02]  /*1ebf0*/  IMAD R6, R14, UR4, RZ ;  /* 0x000000040e067c24 */ /* 0x000fe4000f8e02ff */
[----:B------:R-:W-:Y:S01]  /*1ec00*/  IMAD.IADD R5, R5, 0x1, R7 ;  /* 0x0000000105057824 */ /* 0x000fe200078e0207 */
[----:B------:R-:W-:Y:S01]  /*1ec10*/  SHF.R.S32.HI R0, RZ, 0x1f, R3 ;  /* 0x0000001fff007819 */ /* 0x000fe20000011403 */
[C---:B------:R-:W-:Y:S02]  /*1ec20*/  IMAD R7, R13.reuse, UR5, R6 ;  /* 0x000000050d077c24 */ /* 0x040fe4000f8e0206 */
[----:B------:R-:W-:Y:S01]  /*1ec30*/  IMAD.WIDE.U32 R4, R13, UR4, R4 ;  /* 0x000000040d047c25 */ /* 0x000fe2000f8e0004 */
[----:B------:R-:W-:-:S03]  /*1ec40*/  ULDC.64 UR4, c[0x0][0xae0] ;  /* 0x0002b80000047ab9 */ /* 0x000fc60000000a00 */
[----:B------:R-:W-:Y:S02]  /*1ec50*/  IMAD.MOV R6, RZ, RZ, -R3 ;  /* 0x000000ffff067224 */ /* 0x000fe400078e0a03 */
[----:B------:R-:W-:Y:S02]  /*1ec60*/  IMAD.IADD R5, R5, 0x1, R7 ;  /* 0x0000000105057824 */ /* 0x000fe400078e0207 */
        /* <DEDUP_REMOVED lines=11> */
[----:B------:R-:W-:Y:S01]  /*1ed20*/  IMAD.IADD R193, R188, 0x1, R193 ;  /* 0x00000001bcc17824 */ /* 0x000fe200078e02c1 */
[----:B------:R-:W-:Y:S01]  /*1ed30*/  LEA R0, P0, R4, UR4, 0x1 ;  /* 0x0000000404007c11 */ /* 0x000fe2000f8008ff */
[----:B------:R-:W-:Y:S01]  /*1ed40*/  IMAD.IADD R3, R5, 0x1, R3 ;  /* 0x0000000105037824 */ /* 0x000fe200078e0203 */
[----:B------:R-:W-:-:S04]  /*1ed50*/  UMOV UR4, 0xffffffff ;  /* 0xffffffff00047882 */ /* 0x000fc80000000000 */
[----:B------:R-:W-:Y:S01]  /*1ed60*/  LEA.HI.X R4, R4, UR5, R3, 0x1, P0 ;  /* 0x0000000504047c11 */ /* 0x000fe200080f0c03 */
[----:B------:R-:W-:Y:S06]  /*1ed70*/  BRA.DIV UR4, `(.L_x_1939) ;  /* 0x0000009e04507947 */ /* 0x000fec000b800000 */
[----:B------:R0:W1:Y:S04]  /*1ed80*/  SHFL.IDX PT, R3, R4, RZ, 0x181f ;  /* 0x00181fff04037589 */ /* 0x00006800000e0000 */
[----:B------:R0:W2:Y:S02]  /*1ed90*/  SHFL.IDX PT, R14, R0, RZ, 0x181f ;  /* 0x00181fff000e7589 */ /* 0x0000a400000e0000 */
.L_x_2189:
[----:B------:R-:W-:Y:S01]  /*1eda0*/  IMAD R8, R8, R25, RZ ;  /* 0x0000001908087224 */ /* 0x000fe200078e02ff */
[----:B------:R-:W-:Y:S04]  /*1edb0*/  BSSY B1, `(.L_x_1940) ;  /* 0x000000c000017945 */ /* 0x000fe80003800000 */
[----:B------:R-:W-:-:S13]  /*1edc0*/  ISETP.GE.AND P0, PT, R193, R8, PT ;  /* 0x00000008c100720c */ /* 0x000fda0003f06270 */
[----:B------:R-:W-:Y:S05]  /*1edd0*/  @P0 BRA `(.L_x_1941) ;  /* 0x0000000000240947 */ /* 0x000fea0003800000 */
[----:B------:R-:W-:Y:S02]  /*1ede0*/  ULDC UR4, c[0x0][0xac8] ;  /* 0x0002b20000047ab9 */ /* 0x000fe40000000800 */
[----:B------:R-:W-:Y:S02]  /*1edf0*/  ISETP.GE.AND P2, PT, R16, UR4, PT ;  /* 0x0000000410007c0c */ /* 0x000fe4000bf46270 */
[----:B------:R-:W-:-:S11]  /*1ee00*/  ISETP.GE.AND P3, PT, R2, UR4, PT ;  /* 0x0000000402007c0c */ /* 0x000fd6000bf66270 */
[-C--:B--2---:R-:W-:Y:S02]  /*1ee10*/  @!P2 LEA R6, P0, R16, R14.reuse, 0x1 ;  /* 0x0000000e1006a211 */ /* 0x084fe400078008ff */
[----:B------:R-:W-:Y:S02]  /*1ee20*/  @!P3 LEA R14, P1, R2, R14, 0x1 ;  /* 0x0000000e020eb211 */ /* 0x000fe400078208ff */
[-C--:B-1----:R-:W-:Y:S02]  /*1ee30*/  @!P2 LEA.HI.X R7, R16, R3.reuse, R17, 0x1, P0 ;  /* 0x000000031007a211 */ /* 0x082fe400000f0c11 */
[----:B------:R-:W-:-:S03]  /*1ee40*/  @!P3 LEA.HI.X R15, R2, R3, R185, 0x1, P1 ;  /* 0x00000003020fb211 */ /* 0x000fc600008f0cb9 */
[----:B------:R4:W-:Y:S04]  /*1ee50*/  @!P2 ST.E.128 desc[UR54][R6.64], RZ ;  /* 0x000000ff0600a985 */ /* 0x0009e8000c101d36 */
[----:B------:R4:W-:Y:S02]  /*1ee60*/  @!P3 ST.E.128 desc[UR54][R14.64], RZ ;  /* 0x000000ff0e00b985 */ /* 0x0009e4000c101d36 */
.L_x_1941:
[----:B------:R-:W-:Y:S05]  /*1ee70*/  BSYNC B1 ;  /* 0x0000000000017941 */ /* 0x000fea0003800000 */
.L_x_1940:
[----:B------:R-:W-:-:S03]  /*1ee80*/  UMOV UR4, 0xffffffff ;  /* 0xffffffff00047882 */ /* 0x000fc60000000000 */
[----:B------:R-:W-:Y:S05]  /*1ee90*/  BRA.DIV UR4, `(.L_x_1942) ;  /* 0x0000009e043c7947 */ /* 0x000fea000b800000 */
[----:B-1----:R1:W0:Y:S04]  /*1eea0*/  SHFL.IDX PT, R3, R4, 0x1, 0x181f ;  /* 0x00381f0004037f89 */ /* 0x00222800000e0000 */
[----:B--2-4-:R1:W2:Y:S02]  /*1eeb0*/  SHFL.IDX PT, R14, R0, 0x1, 0x181f ;  /* 0x00381f00000e7f89 */ /* 0x0142a400000e0000 */
.L_x_2193:
[----:B------:R-:W-:Y:S01]  /*1eec0*/  VIADD R5, R193, 0x20 ;  /* 0x00000020c1057836 */ /* 0x000fe20000000000 */
        /* <DEDUP_REMOVED lines=12> */
.L_x_1944:
[----:B------:R-:W-:Y:S05]  /*1ef90*/  BSYNC B1 ;  /* 0x0000000000017941 */ /* 0x000fea0003800000 */
.L_x_1943:
[----:B------:R-:W-:-:S03]  /*1efa0*/  UMOV UR4, 0xffffffff ;  /* 0xffffffff00047882 */ /* 0x000fc60000000000 */
[----:B------:R-:W-:Y:S05]  /*1efb0*/  BRA.DIV UR4, `(.L_x_1945) ;  /* 0x0000009e043c7947 */ /* 0x000fea000b800000 */
[----:B0-----:R0:W0:Y:S04]  /*1efc0*/  SHFL.IDX PT, R3, R4, 0x2, 0x181f ;  /* 0x00581f0004037f89 */ /* 0x00102800000e0000 */
[----:B--2-4-:R2:W4:Y:S02]  /*1efd0*/  SHFL.IDX PT, R14, R0, 0x2, 0x181f ;  /* 0x00581f00000e7f89 */ /* 0x01452400000e0000 */
.L_x_2197:
        /* <DEDUP_REMOVED lines=13> */
.L_x_1947:
[----:B------:R-:W-:Y:S05]  /*1f0b0*/  BSYNC B1 ;  /* 0x0000000000017941 */ /* 0x000fea0003800000 */
.L_x_1946:
[----:B------:R-:W-:-:S03]  /*1f0c0*/  UMOV UR4, 0xffffffff ;  /* 0xffffffff00047882 */ /* 0x000fc60000000000 */
[----:B------:R-:W-:Y:S05]  /*1f0d0*/  BRA.DIV UR4, `(.L_x_1948) ;  /* 0x0000009e043c7947 */ /* 0x000fea000b800000 */
[----:B0-----:R0:W0:Y:S04]  /*1f0e0*/  SHFL.IDX PT, R3, R4, 0x3, 0x181f ;  /* 0x00781f0004037f89 */ /* 0x00102800000e0000 */
[----:B----4-:R4:W0:Y:S02]  /*1f0f0*/  SHFL.IDX PT, R14, R0, 0x3, 0x181f ;  /* 0x00781f00000e7f89 */ /* 0x01082400000e0000 */
.L_x_2201:
[----:B-12-4-:R-:W-:-:S05]  /*1f100*/  VIADD R0, R193, 0x60 ;  /* 0x00000060c1007836 */ /* 0x016fca0000000000 */
        /* <DEDUP_REMOVED lines=11> */
.L_x_1935:
[----:B------:R-:W-:Y:S05]  /*1f1c0*/  BSYNC B0 ;  /* 0x0000000000007941 */ /* 0x000fea0003800000 */
.L_x_1926:
[----:B------:R-:W-:Y:S02]  /*1f1d0*/  ULDC UR4, c[0x0][0xc3c] ;  /* 0x00030f0000047ab9 */ /* 0x000fe40000000800 */
[----:B---3--:R-:W-:-:S13]  /*1f1e0*/  ISETP.GE.AND P0, PT, R43, UR4, PT ;  /* 0x000000042b007c0c */ /* 0x008fda000bf06270 */
[----:B------:R-:W-:Y:S05]  /*1f1f0*/  @!P0 BRA `(.L_x_1949) ;  /* 0xfffffe1c00c88947 */ /* 0x000fea000383ffff */
[----:B------:R-:W-:Y:S05]  /*1f200*/  BRA `(.L_x_1667) ;  /* 0x0000007000c47947 */ /* 0x000fea0003800000 */
.L_x_1665:
[----:B------:R-:W-:-:S08]  /*1f210*/  NOP ;  /* 0x0000000000007918 */ /* 0x000fd00000000000 */
[----:B------:R-:W0:-:S00]  /*1f220*/  USETMAXREG.DEALLOC.CTAPOOL 0x28 ;  /* 0x00000028000079c8 */ /* 0x000e0000080e0500 */
        /* <DEDUP_REMOVED lines=11> */
[----:B------:R-:W1:Y:S01]  /*1f2e0*/  LDS.128 R16, [UR4+0x288d0] ;  /* 0x0288d004ff107984 */ /* 0x000e620008000c00 */
[----:B------:R-:W-:Y:S06]  /*1f2f0*/  BAR.ARV 0x4, 0x180 ;  /* 0x0106000000007b1d */ /* 0x000fec0000002000 */
[----:B------:R-:W-:Y:S05]  /*1f300*/  BRA `(.L_x_1951) ;  /* 0x0000000800887947 */ /* 0x000fea0003800000 */
.L_x_1950:
        /* <DEDUP_REMOVED lines=41> */
.L_x_1956:
[----:B------:R-:W-:Y:S01]  /*1f5a0*/  UIADD3 UR4, UR4, 0x1f, URZ ;  /* 0x0000001f04047890 */ /* 0x000fe2000fffe03f */
[----:B------:R-:W-:-:S05]  /*1f5b0*/  IMAD.U32 R19, RZ, RZ, UR7 ;  /* 0x00000007ff137e24 */ /* 0x000fca000f8e00ff */
        /* <DEDUP_REMOVED lines=10> */
.L_x_1955:
[----:B------:R-:W-:Y:S05]  /*1f660*/  BSYNC B0 ;  /* 0x0000000000007941 */ /* 0x000fea0003800000 */
.L_x_1954:
[----:B0----5:R-:W0:Y:S02]  /*1f670*/  SHFL.UP PT, R2, R4, 0x1, RZ ;  /* 0x0420000004027989 */ /* 0x021e2400000e00ff */
        /* <DEDUP_REMOVED lines=19> */
.L_x_1952:
        /* <DEDUP_REMOVED lines=20> */
.L_x_1957:
[----:B---3--:R-:W-:Y:S01]  /*1f8f0*/  IMAD R16, R16, UR5, R13 ;  /* 0x0000000510107c24 */ /* 0x008fe2000f8e020d */
[----:B------:R-:W-:Y:S01]  /*1f900*/  IABS R2, R6 ;  /* 0x0000000600027213 */ /* 0x000fe20000000000 */
[----:B01----:R-:W-:-:S03]  /*1f910*/  IMAD.MOV R11, RZ, RZ, -R3 ;  /* 0x000000ffff0b7224 */ /* 0x003fc600078e0a03 */
[----:B--2---:R-:W-:Y:S01]  /*1f920*/  IADD3 R9, -R16, UR6, RZ ;  /* 0x0000000610097c10 */ /* 0x004fe2000fffe1ff */
        /* <DEDUP_REMOVED lines=24> */
[----:B------:R-:W-:Y:S02]  /*1fab0*/  VIADDMNMX R15, R8, UR5, R7, PT ;  /* 0x00000005080f7c46 */ /* 0x000fe4000b800107 */
[----:B------:R-:W-:-:S02]  /*1fac0*/  IABS R11, R6 ;  /* 0x00000006000b7213 */ /* 0x000fc40000000000 */
[----:B------:R-:W-:Y:S01]  /*1fad0*/  IABS R8, R15 ;  /* 0x0000000f00087213 */ /* 0x000fe20000000000 */
[----:B------:R-:W-:-:S03]  /*1fae0*/  IMAD.MOV R18, RZ, RZ, -R15 ;  /* 0x000000ffff127224 */ /* 0x000fc600078e0a0f */
[----:B------:R-:W0:Y:S08]  /*1faf0*/  I2F.RP R7, R8 ;  /* 0x0000000800077306 */ /* 0x000e300000209400 */
[----:B0-----:R-:W0:Y:S02]  /*1fb00*/  MUFU.RCP R7, R7 ;  /* 0x0000000700077308 */ /* 0x001e240000001000 */
[----:B0-----:R-:W-:-:S06]  /*1fb10*/  VIADD R3, R7, 0xffffffe ;  /* 0x0ffffffe07037836 */ /* 0x001fcc0000000000 */
[----:B------:R-:W0:Y:S02]  /*1fb20*/  F2I.FTZ.U32.TRUNC.NTZ R3, R3 ;  /* 0x0000000300037305 */ /* 0x000e24000021f000 */
[----:B0-----:R-:W-:-:S04]  /*1fb30*/  IMAD.MOV R10, RZ, RZ, -R3 ;  /* 0x000000ffff0a7224 */ /* 0x001fc800078e0a03 */
[----:B------:R-:W-:Y:S01]  /*1fb40*/  IMAD.MOV.U32 R9, RZ, RZ, R10 ;  /* 0x000000ffff097224 */ /* 0x000fe200078e000a */
[----:B------:R-:W-:-:S03]  /*1fb50*/  IABS R10, R15 ;  /* 0x0000000f000a7213 */ /* 0x000fc60000000000 */
        /* <DEDUP_REMOVED lines=20> */
.L_x_1953:
[----:B------:R-:W-:Y:S02]  /*1fca0*/  IMAD.MOV.U32 R17, RZ, RZ, RZ ;  /* 0x000000ffff117224 */ /* 0x000fe400078e00ff */
[----:B------:R-:W-:Y:S02]  /*1fcb0*/  IMAD.U32 R16, RZ, RZ, UR6 ;  /* 0x00000006ff107e24 */ /* 0x000fe4000f8e00ff */
[----:B------:R-:W-:-:S07]  /*1fcc0*/  IMAD.MOV.U32 R18, RZ, RZ, RZ ;  /* 0x000000ffff127224 */ /* 0x000fce00078e00ff */
.L_x_1958:
[----:B------:R-:W-:-:S13]  /*1fcd0*/  ISETP.NE.AND P0, PT, R5, RZ, PT ;  /* 0x000000ff0500720c */ /* 0x000fda0003f05270 */
[----:B------:R-:W0:Y:S01]  /*1fce0*/  @!P0 S2R R3, SR_CgaCtaId ;  /* 0x0000000000038919 */ /* 0x000e220000008800 */
[----:B------:R-:W-:-:S04]  /*1fcf0*/  @!P0 MOV R2, 0x400 ;  /* 0x0000040000028802 */ /* 0x000fc80000000f00 */
[----:B0-----:R-:W-:-:S05]  /*1fd00*/  @!P0 LEA R2, R3, R2, 0x18 ;  /* 0x0000000203028211 */ /* 0x001fca00078ec0ff */
[----:B------:R0:W-:Y:S01]  /*1fd10*/  @!P0 STS.128 [R2+0x288d0], R16 ;  /* 0x0288d01002008388 */ /* 0x0001e20000000c00 */
[----:B------:R-:W-:Y:S06]  /*1fd20*/  BAR.ARV 0x5, 0x180 ;  /* 0x0146000000007b1d */ /* 0x000fec0000002000 */
.L_x_1951:
[----:B------:R2:W-:Y:S01]  /*1fd30*/  STL [R1+0x20], RZ ;  /* 0x000020ff01007387 */ /* 0x0005e20000100800 */
[----:B------:R-:W-:Y:S01]  /*1fd40*/  ULDC UR4, c[0x0][0xc3c] ;  /* 0x00030f0000047ab9 */ /* 0x000fe20000000800 */
[----:B------:R-:W-:Y:S01]  /*1fd50*/  IMAD.MOV.U32 R28, RZ, RZ, 0x1 ;  /* 0x00000001ff1c7424 */ /* 0x000fe200078e00ff */
[----:B-1----:R-:W-:Y:S01]  /*1fd60*/  ISETP.GE.AND P0, PT, R19, UR4, PT ;  /* 0x0000000413007c0c */ /* 0x002fe2000bf06270 */
[----:B------:R-:W-:-:S12]  /*1fd70*/  IMAD.MOV.U32 R24, RZ, RZ, RZ ;  /* 0x000000ffff187224 */ /* 0x000fd800078e00ff */
[----:B--2---:R-:W-:Y:S05]  /*1fd80*/  @P0 BRA `(.L_x_1959) ;  /* 0x0000006400080947 */ /* 0x004fea0003800000 */
[----:B------:R-:W1:Y:S01]  /*1fd90*/  S2UR UR5, SR_CgaCtaId ;  /* 0x00000000000579c3 */ /* 0x000e620000008800 */
[C---:B------:R-:W-:Y:S01]  /*1fda0*/  IMAD.SHL.U32 R31, R0.reuse, 0x8, RZ ;  /* 0x00000008001f7824 */ /* 0x040fe200078e00ff */
[----:B0-----:R-:W-:Y:S01]  /*1fdb0*/  LOP3.LUT R2, R0, 0x7f, RZ, 0xc0, !PT ;  /* 0x0000007f00027812 */ /* 0x001fe200078ec0ff */
[----:B------:R-:W-:Y:S01]  /*1fdc0*/  UMOV UR4, 0x400 ;  /* 0x0000040000047882 */ /* 0x000fe20000000000 */
[----:B------:R0:W-:Y:S01]  /*1fdd0*/  STL [R1+0x20], RZ ;  /* 0x000020ff01007387 */ /* 0x0001e20000100800 */
[----:B------:R-:W-:Y:S01]  /*1fde0*/  BSSY B8, `(.L_x_1959) ;  /* 0x000063c000087945 */ /* 0x000fe20003800000 */
[----:B------:R-:W-:Y:S01]  /*1fdf0*/  LOP3.LUT R3, R31, 0x1f8, RZ, 0xc0, !PT ;  /* 0x000001f81f037812 */ /* 0x000fe200078ec0ff */
[----:B------:R-:W-:Y:S01]  /*1fe00*/  IMAD.SHL.U32 R36, R2, 0x8, RZ ;  /* 0x0000000802247824 */ /* 0x000fe200078e00ff */
[----:B------:R-:W-:Y:S01]  /*1fe10*/  SHF.R.U32.HI R2, RZ, 0x3, R2 ;  /* 0x00000003ff027819 */ /* 0x000fe20000011602 */
[----:B------:R-:W-:Y:S01]  /*1fe20*/  IMAD.MOV.U32 R29, RZ, RZ, 0x1 ;  /* 0x00000001ff1d7424 */ /* 0x000fe200078e00ff */
[----:B------:R-:W-:Y:S01]  /*1fe30*/  LOP3.LUT R3, R3, 0x38, R0, 0x78, !PT ;  /* 0x0000003803037812 */ /* 0x000fe200078e7800 */
[----:B------:R-:W-:Y:S01]  /*1fe40*/  IMAD.SHL.U32 R0, R0, 0x10, RZ ;  /* 0x0000001000007824 */ /* 0x000fe200078e00ff */
[----:B------:R-:W-:Y:S01]  /*1fe50*/  LOP3.LUT R31, R31, 0x38, RZ, 0xc0, !PT ;  /* 0x000000381f1f7812 */ /* 0x000fe200078ec0ff */
[----:B------:R-:W-:Y:S01]  /*1fe60*/  IMAD.MOV.U32 R26, RZ, RZ, RZ ;  /* 0x000000ffff1a7224 */ /* 0x000fe200078e00ff */
[----:B------:R-:W-:Y:S01]  /*1fe70*/  LOP3.LUT R36, R3, 0x200, R36, 0xf8, !PT ;  /* 0x0000020003247812 */ /* 0x000fe200078ef824 */
[----:B------:R-:W-:Y:S01]  /*1fe80*/  IMAD.MOV.U32 R28, RZ, RZ, 0x1 ;  /* 0x00000001ff1c7424 */ /* 0x000fe200078e00ff */
[----:B------:R-:W-:Y:S01]  /*1fe90*/  LOP3.LUT R0, R0, 0x70, RZ, 0xc0, !PT ;  /* 0x0000007000007812 */ /* 0x000fe200078ec0ff */
[----:B------:R-:W-:Y:S01]  /*1fea0*/  ULOP3.LUT UR38, UR36, 0x2, URZ, 0xfc, !UPT ;  /* 0x0000000224267892 */ /* 0x000fe2000f8efc3f */
[----:B------:R-:W-:Y:S01]  /*1feb0*/  MOV R24, RZ ;  /* 0x000000ff00187202 */ /* 0x000fe20000000f00 */
[----:B------:R-:W-:Y:S01]  /*1fec0*/  ULDC.64 UR40, c[0x0][0x198] ;  /* 0x0000660000287ab9 */ /* 0x000fe20000000a00 */
[----:B------:R-:W-:Y:S01]  /*1fed0*/  LOP3.LUT R2, R2, R0, RZ, 0xfc, !PT ;  /* 0x0000000002027212 */ /* 0x000fe200078efcff */
[----:B------:R-:W-:Y:S01]  /*1fee0*/  ULDC UR37, c[0x0][0xc] ;  /* 0x0000030000257ab9 */ /* 0x000fe20000000800 */
[----:B------:R-:W-:Y:S01]  /*1fef0*/  LOP3.LUT R30, R31, 0x40, RZ, 0xfc, !PT ;  /* 0x000000401f1e7812 */ /* 0x000fe200078efcff */
[----:B-1----:R-:W-:-:S06]  /*1ff00*/  ULEA UR4, UR5, UR4, 0x18 ;  /* 0x0000000405047291 */ /* 0x002fcc000f8ec03f */
[----:B------:R-:W-:-:S04]  /*1ff10*/  IMAD.U32 R22, RZ, RZ, UR4 ;  /* 0x00000004ff167e24 */ /* 0x000fc8000f8e00ff */
[----:B------:R-:W-:-:S05]  /*1ff20*/  IMAD R0, R36, 0x2, R22 ;  /* 0x0000000224007824 */ /* 0x000fca00078e0216 */
[----:B------:R0:W-:Y:S02]  /*1ff30*/  STL [R1+0xc], R0 ;  /* 0x00000c0001007387 */ /* 0x0001e40000100800 */
.L_x_2074:
[----:B------:R-:W-:Y:S05]  /*1ff40*/  YIELD ;  /* 0x0000000000007946 */ /* 0x000fea0003800000 */
[----:B------:R-:W-:Y:S01]  /*1ff50*/  ULDC.64 UR4, c[0x0][0xa28] ;  /* 0x00028a0000047ab9 */ /* 0x000fe20000000a00 */
[----:B------:R-:W-:Y:S01]  /*1ff60*/  IMAD.MOV.U32 R11, RZ, RZ, RZ ;  /* 0x000000ffff0b7224 */ /* 0x000fe200078e00ff */
[----:B------:R-:W-:Y:S01]  /*1ff70*/  ISETP.NE.U32.AND P0, PT, RZ, UR4, PT ;  /* 0x00000004ff007c0c */ /* 0x000fe2000bf05070 */
[----:B-1----:R-:W1:Y:S01]  /*1ff80*/  LDC.64 R4, c[0x0][0xa00] ;  /* 0x00028000ff047b82 */ /* 0x002e620000000a00 */
[----:B------:R-:W-:Y:S01]  /*1ff90*/  IMAD.MOV.U32 R8, RZ, RZ, RZ ;  /* 0x000000ffff087224 */ /* 0x000fe200078e00ff */
[----:B------:R-:W-:Y:S01]  /*1ffa0*/  ULDC.64 UR6, c[0x0][0xa10] ;  /* 0x0002840000067ab9 */ /* 0x000fe20000000a00 */
[----:B------:R-:W-:Y:S01]  /*1ffb0*/  ISETP.NE.AND.EX P0, PT, RZ, UR5, PT, P0 ;  /* 0x00000005ff007c0c */ /* 0x000fe2000bf05300 */
[----:B------:R-:W-:-:S12]  /*1ffc0*/  ULDC.64 UR4, c[0x0][0xa18] ;  /* 0x0002860000047ab9 */ /* 0x000fd80000000a00 */
[----:B------:R-:W2:Y:S02]  /*1ffd0*/  @P0 LDC.64 R2, c[0x0][0xa28] ;  /* 0x00028a00ff020b82 */ /* 0x000ea40000000a00 */
[----:B--2---:R-:W-:-:S05]  /*1ffe0*/  @P0 IMAD.WIDE R2, R19, 0x4, R2 ;  /* 0x0000000413020825 */ /* 0x004fca00078e0202 */
[----:B---3--:R2:W3:Y:S01]  /*1fff0*/  @P0 LDG.E R11, desc[UR54][R2.64] ;  /* 0x00000036020b0981 */ /* 0x0084e2000c1e1900 */
[----:B------:R-:W-:Y:S01]  /*20000*/  ISETP.NE.U32.AND P0, PT, RZ, UR4, PT ;  /* 0x00000004ff007c0c */ /* 0x000fe2000bf05070 */
[----:B-1----:R-:W-:Y:S01]  /*20010*/  IMAD.WIDE R4, R19, 0x4, R4 ;  /* 0x0000000413047825 */ /* 0x002fe200078e0204 */
[----:B------:R-:W-:Y:S02]  /*20020*/  ISETP.NE.U32.AND P1, PT, RZ, UR6, PT ;  /* 0x00000006ff007c0c */ /* 0x000fe4000bf25070 */
[----:B------:R-:W-:Y:S01]  /*20030*/  ISETP.NE.AND.EX P2, PT, RZ, UR5, PT, P0 ;  /* 0x00000005ff007c0c */ /* 0x000fe2000bf45300 */
[----:B------:R-:W-:Y:S01]  /*20040*/  ULDC.64 UR4, c[0x0][0xa00] ;  /* 0x0002800000047ab9 */ /* 0x000fe20000000a00 */
[----:B------:R-:W-:Y:S01]  /*20050*/  ISETP.NE.AND.EX P1, PT, RZ, UR7, PT, P1 ;  /* 0x00000007ff007c0c */ /* 0x000fe2000bf25310 */
[----:B0-----:R-:W-:Y:S01]  /*20060*/  IMAD.MOV.U32 R0, RZ, RZ, RZ ;  /* 0x000000ffff007224 */ /* 0x001fe200078e00ff */
[----:B------:R-:W-:Y:S01]  /*20070*/  ISETP.NE.U32.AND P0, PT, RZ, UR4, PT ;  /* 0x00000004ff007c0c */ /* 0x000fe2000bf05070 */
[----:B--2---:R-:W0:Y:S03]  /*20080*/  LDC.64 R2, c[0x0][0xa10] ;  /* 0x00028400ff027b82 */ /* 0x004e260000000a00 */
[----:B------:R-:W-:-:S05]  /*20090*/  ISETP.NE.AND.EX P0, PT, RZ, UR5, PT, P0 ;  /* 0x00000005ff007c0c */ /* 0x000fca000bf05300 */
[----:B------:R-:W1:Y:S08]  /*200a0*/  @P2 LDC.64 R6, c[0x0][0xa18] ;  /* 0x00028600ff062b82 */ /* 0x000e700000000a00 */
[----:B------:R-:W2:Y:S01]  /*200b0*/  @P0 LDG.E R8, desc[UR54][R4.64] ;  /* 0x0000003604080981 */ /* 0x000ea2000c1e1900 */
[----:B0-----:R-:W-:-:S05]  /*200c0*/  IMAD.WIDE R2, R19, 0x4, R2 ;  /* 0x0000000413027825 */ /* 0x001fca00078e0202 */
[----:B------:R-:W5:Y:S01]  /*200d0*/  @P1 LDG.E R0, desc[UR54][R2.64] ;  /* 0x0000003602001981 */ /* 0x000f62000c1e1900 */
[----:B------:R-:W-:Y:S02]  /*200e0*/  ULDC UR4, c[0x0][0x288] ;  /* 0x0000a20000047ab9 */ /* 0x000fe40000000800 */
[----:B------:R-:W-:Y:S01]  /*200f0*/  IMAD.U32 R33, RZ, RZ, UR4 ;  /* 0x00000004ff217e24 */ /* 0x000fe2000f8e00ff */
[----:B------:R-:W-:Y:S02]  /*20100*/  ULDC.64 UR4, c[0x0][0x418] ;  /* 0x0001060000047ab9 */ /* 0x000fe40000000a00 */
[----:B------:R-:W-:-:S03]  /*20110*/  UISETP.NE.U32.AND UP0, UPT, UR4, URZ, UPT ;  /* 0x0000003f0400728c */ /* 0x000fc6000bf05070 */
[----:B------:R-:W-:Y:S01]  /*20120*/  ULDC UR4, c[0x0][0x424] ;  /* 0x0001090000047ab9 */ /* 0x000fe20000000800 */
[----:B------:R-:W-:Y:S01]  /*20130*/  UISETP.NE.AND.EX UP0, UPT, UR5, URZ, UPT, UP0 ;  /* 0x0000003f0500728c */ /* 0x000fe2000bf05300 */
[----:B-1----:R-:W-:Y:S02]  /*20140*/  @P2 IMAD.WIDE R6, R19, 0x4, R6 ;  /* 0x0000000413062825 */ /* 0x002fe400078e0206 */
[----:B------:R-:W-:Y:S01]  /*20150*/  ULDC UR5, c[0x0][0x2f0] ;  /* 0x0000bc0000057ab9 */ /* 0x000fe20000000800 */
[----:B------:R-:W-:Y:S02]  /*20160*/  USEL UR4, UR4, 0x1, UP0 ;  /* 0x0000000104047887 */ /* 0x000fe40008000000 */
[----:B------:R0:W5:Y:S02]  /*20170*/  @P2 LDG.E R33, desc[UR54][R6.64] ;  /* 0x0000003606212981 */ /* 0x000164000c1e1900 */
[----:B------:R-:W-:-:S03]  /*20180*/  UIMAD UR4, UR4, UR5, URZ ;  /* 0x00000005040472a4 */ /* 0x000fc6000f8e023f */
[----:B------:R-:W-:-:S03]  /*20190*/  ULDC UR5, c[0x0][0x348] ;  /* 0x0000d20000057ab9 */ /* 0x000fc60000000800 */
[----:B------:R-:W-:Y:S02]  /*201a0*/  IMAD.U32 R10, RZ, RZ, UR4 ;  /* 0x00000004ff0a7e24 */ /* 0x000fe4000f8e00ff */
[----:B0-----:R-:W-:Y:S01]  /*201b0*/  IMAD.U32 R6, RZ, RZ, UR5 ;  /* 0x00000005ff067e24 */ /* 0x001fe2000f8e00ff */
[----:B---3--:R0:W-:Y:S04]  /*201c0*/  STL [R1+0x4], R11 ;  /* 0x0000040b01007387 */ /* 0x0081e80000100800 */
[----:B--2---:R0:W-:Y:S01]  /*201d0*/  STL [R1+0x10], R8 ;  /* 0x0000100801007387 */ /* 0x0041e20000100800 */
[----:B------:R-:W-:Y:S05]  /*201e0*/  @P2 BRA `(.L_x_1960) ;  /* 0x0000000000102947 */ /* 0x000fea0003800000 */
[----:B------:R-:W-:Y:S05]  /*201f0*/  @!P0 BRA `(.L_x_1960) ;  /* 0x00000000000c8947 */ /* 0x000fea0003800000 */
[----:B0-----:R-:W2:Y:S04]  /*20200*/  LDG.E R8, desc[UR54][R4.64] ;  /* 0x0000003604087981 */ /* 0x001ea8000c1e1900 */
[----:B-----5:R-:W2:Y:S02]  /*20210*/  LDG.E R33, desc[UR54][R4.64+0x4] ;  /* 0x0000043604217981 */ /* 0x020ea4000c1e1900 */
[----:B--2---:R-:W-:-:S07]  /*20220*/  IMAD.IADD R33, R33, 0x1, -R8 ;  /* 0x0000000121217824 */ /* 0x004fce00078e0a08 */
.L_x_1960:
[----:B------:R-:W-:Y:S02]  /*20230*/  ULDC.64 UR4, c[0x0][0xa20] ;  /* 0x0002880000047ab9 */ /* 0x000fe40000000a00 */
[----:B------:R-:W-:-:S04]  /*20240*/  ISETP.NE.U32.AND P0, PT, RZ, UR4, PT ;  /* 0x00000004ff007c0c */ /* 0x000fc8000bf05070 */
[----:B------:R-:W-:-:S13]  /*20250*/  ISETP.NE.AND.EX P0, PT, RZ, UR5, PT, P0 ;  /* 0x00000005ff007c0c */ /* 0x000fda000bf05300 */
[----:B------:R-:W-:Y:S05]  /*20260*/  @!P0 BRA `(.L_x_1961) ;  /* 0x0000000000108947 */ /* 0x000fea0003800000 */
[----:B------:R-:W1:Y:S02]  /*20270*/  LDC.64 R4, c[0x0][0xa20] ;  /* 0x00028800ff047b82 */ /* 0x000e640000000a00 */
[----:B-1----:R-:W-:-:S05]  /*20280*/  IMAD.WIDE R4, R19, 0x4, R4 ;  /* 0x0000000413047825 */ /* 0x002fca00078e0204 */
[----:B------:R1:W5:Y:S01]  /*20290*/  LDG.E R10, desc[UR54][R4.64] ;  /* 0x00000036040a7981 */ /* 0x000362000c1e1900 */
[----:B------:R-:W-:Y:S05]  /*202a0*/  BRA `(.L_x_1962) ;  /* 0x0000000000247947 */ /* 0x000fea0003800000 */
.L_x_1961:
[----:B------:R-:W-:Y:S02]  /*202b0*/  ULDC.64 UR4, c[0x0][0xa08] ;  /* 0x0002820000047ab9 */ /* 0x000fe40000000a00 */
[----:B------:R-:W-:-:S04]  /*202c0*/  ISETP.NE.U32.AND P0, PT, RZ, UR4, PT ;  /* 0x00000004ff007c0c */ /* 0x000fc8000bf05070 */
[----:B------:R-:W-:-:S13]  /*202d0*/  ISETP.NE.AND.EX P0, PT, RZ, UR5, PT, P0 ;  /* 0x00000005ff007c0c */ /* 0x000fda000bf05300 */
[----:B------:R-:W-:Y:S05]  /*202e0*/  @!P0 BRA `(.L_x_1962) ;  /* 0x0000000000148947 */ /* 0x000fea0003800000 */
[----:B------:R-:W1:Y:S02]  /*202f0*/  LDC.64 R4, c[0x0][0xa08] ;  /* 0x00028200ff047b82 */ /* 0x000e640000000a00 */
[----:B-1----:R-:W-:-:S05]  /*20300*/  IMAD.WIDE R4, R19, 0x4, R4 ;  /* 0x0000000413047825 */ /* 0x002fca00078e0204 */
[----:B------:R-:W2:Y:S04]  /*20310*/  LDG.E R10, desc[UR54][R4.64] ;  /* 0x00000036040a7981 */ /* 0x000ea8000c1e1900 */
[----:B------:R-:W2:Y:S02]  /*20320*/  LDG.E R7, desc[UR54][R4.64+0x4] ;  /* 0x0000043604077981 */ /* 0x000ea4000c1e1900 */
[----:B--2---:R-:W-:-:S07]  /*20330*/  IMAD.IADD R10, R7, 0x1, -R10 ;  /* 0x00000001070a7824 */ /* 0x004fce00078e0a0a */
.L_x_1962:
[----:B-1----:R-:W2:Y:S01]  /*20340*/  @P1 LDG.E R5, desc[UR54][R2.64] ;  /* 0x0000003602051981 */ /* 0x002ea2000c1e1900 */
[----:B------:R-:W1:Y:S03]  /*20350*/  LDC R7, c[0x0][0x448] ;  /* 0x00011200ff077b82 */ /* 0x000e660000000800 */
[----:B------:R3:W2:Y:S01]  /*20360*/  @P1 LDG.E R4, desc[UR54][R2.64+0x4] ;  /* 0x0000043602041981 */ /* 0x0006a2000c1e1900 */
[----:B------:R-:W-:Y:S02]  /*20370*/  IMAD.SHL.U32 R27, R17, 0x80, RZ ;  /* 0x00000080111b7824 */ /* 0x000fe400078e00ff */
[----:B-----5:R-:W-:Y:S02]  /*20380*/  IMAD.IADD R10, R10, 0x1, -R11 ;  /* 0x000000010a0a7824 */ /* 0x020fe400078e0a0b */
[----:B---3--:R-:W3:Y:S01]  /*20390*/  LDC.64 R2, c[0x0][0x9e0] ;  /* 0x00027800ff027b82 */ /* 0x008ee20000000a00 */
[----:B-1----:R-:W-:Y:S01]  /*203a0*/  ISETP.NE.AND P2, PT, R7, 0x1, PT ;  /* 0x000000010700780c */ /* 0x002fe20003f45270 */
[----:B------:R-:W-:-:S12]  /*203b0*/  VIADD R7, R27, 0x7f ;  /* 0x0000007f1b077836 */ /* 0x000fd80000000000 */
[----:B0-----:R-:W0:Y:S01]  /*203c0*/  @P2 LDC R8, c[0x0][0x44c] ;  /* 0x00011300ff082b82 */ /* 0x001e220000000800 */
[----:B---3--:R-:W-:-:S07]  /*203d0*/  ISETP.GE.AND P3, PT, R3, 0x1, PT ;  /* 0x000000010300780c */ /* 0x008fce0003f66270 */
[----:B------:R-:W1:Y:S01]  /*203e0*/  @P2 LDC R9, c[0x0][0x450] ;  /* 0x00011400ff092b82 */ /* 0x000e620000000800 */
[----:B--2---:R-:W-:Y:S02]  /*203f0*/  @P1 IMAD.IADD R6, R4, 0x1, -R5 ;  /* 0x0000000104061824 */ /* 0x004fe400078e0a05 */
[----:B0-----:R-:W-:-:S04]  /*20400*/  @P2 IMAD.HI.U32 R4, R7, R8, RZ ;  /* 0x0000000807042227 */ /* 0x001fc800078e00ff */
[----:B------:R-:W-:Y:S01]  /*20410*/  IMAD.IADD R37, R10, 0x1, R6 ;  /* 0x000000010a257824 */ /* 0x000fe200078e0206 */
[----:B-1----:R-:W-:-:S03]  /*20420*/  @P2 SHF.R.U32.HI R7, RZ, R9, R4 ;  /* 0x00000009ff072219 */ /* 0x002fc60000011604 */
[C---:B------:R-:W-:Y:S01]  /*20430*/  VIADD R4, R37.reuse, 0x7f ;  /* 0x0000007f25047836 */ /* 0x040fe20000000000 */
[----:B------:R-:W-:-:S04]  /*20440*/  IADD3 R8, R37, 0x1, -R33 ;  /* 0x0000000125087810 */ /* 0x000fc80007ffe821 */
[----:B------:R-:W-:Y:S01]  /*20450*/  SHF.R.S32.HI R5, RZ, 0x1f, R4 ;  /* 0x0000001fff057819 */ /* 0x000fe20000011404 */
[----:B------:R-:W-:-:S03]  /*20460*/  IMAD.IADD R7, R8, 0x1, R7 ;  /* 0x0000000108077824 */ /* 0x000fc600078e0207 */
        /* <DEDUP_REMOVED lines=15> */
.L_x_1965:
[----:B------:R-:W-:-:S13]  /*20560*/  ISETP.NE.AND P0, PT, R3, 0x1, PT ;  /* 0x000000010300780c */ /* 0x000fda0003f05270 */
[----:B------:R-:W0:Y:S02]  /*20570*/  @P0 LDC.64 R4, c[0x0][0x9e8] ;  /* 0x00027a00ff040b82 */ /* 0x000e240000000a00 */
[----:B0-----:R-:W-:-:S05]  /*20580*/  @P0 IMAD.HI.U32 R4, R11, R4, RZ ;  /* 0x000000040b040227 */ /* 0x001fca00078e00ff */
[----:B------:R-:W-:-:S07]  /*20590*/  @P0 SHF.R.U32.HI R11, RZ, R5, R4 ;  /* 0x00000005ff0b0219 */ /* 0x000fce0000011604 */
.L_x_1966:
[----:B------:R-:W-:Y:S05]  /*205a0*/  BSYNC B0 ;  /* 0x0000000000007941 */ /* 0x000fea0003800000 */
.L_x_1964:
[----:B------:R-:W-:-:S05]  /*205b0*/  IMAD R11, R11, R3, R3 ;  /* 0x000000030b0b7224 */ /* 0x000fca00078e0203 */
[----:B------:R-:W-:-:S07]  /*205c0*/  VIMNMX R2, R2, R11, PT ;  /* 0x0000000b02027248 */ /* 0x000fce0003fe0100 */
.L_x_1963:
        /* <DEDUP_REMOVED lines=20> */
.L_x_1969:
[----:B------:R-:W-:-:S13]  /*20710*/  ISETP.NE.AND P0, PT, R3, 0x1, PT ;  /* 0x000000010300780c */ /* 0x000fda0003f05270 */
[----:B------:R-:W0:Y:S02]  /*20720*/  @P0 LDC.64 R4, c[0x0][0x9e8] ;  /* 0x00027a00ff040b82 */ /* 0x000e240000000a00 */
[----:B0-----:R-:W-:-:S05]  /*20730*/  @P0 IMAD.HI.U32 R4, R12, R4, RZ ;  /* 0x000000040c040227 */ /* 0x001fca00078e00ff */
[----:B------:R-:W-:-:S07]  /*20740*/  @P0 SHF.R.U32.HI R12, RZ, R5, R4 ;  /* 0x00000005ff0c0219 */ /* 0x000fce0000011604 */
.L_x_1970:
[----:B------:R-:W-:Y:S05]  /*20750*/  BSYNC B0 ;  /* 0x0000000000007941 */ /* 0x000fea0003800000 */
.L_x_1968:
[----:B------:R-:W-:-:S05]  /*20760*/  IMAD R12, R12, R3, RZ ;  /* 0x000000030c0c7224 */ /* 0x000fca00078e02ff */
[----:B------:R-:W-:-:S07]  /*20770*/  VIMNMX R11, R11, R12, !PT ;  /* 0x0000000c0b0b7248 */ /* 0x000fce0007fe0100 */
.L_x_1967:
[----:B------:R-:W-:Y:S01]  /*20780*/  VIADD R2, R2, 0x7f ;  /* 0x0000007f02027836 */ /* 0x000fe20000000000 */
[----:B------:R-:W-:Y:S04]  /*20790*/  BSSY B0, `(.L_x_1971) ;  /* 0x000011b000007945 */ /* 0x000fe80003800000 */
[----:B------:R-:W-:-:S04]  /*207a0*/  SHF.R.S32.HI R3, RZ, 0x1f, R2 ;  /* 0x0000001fff037819 */ /* 0x000fc80000011402 */
[----:B------:R-:W-:Y:S02]  /*207b0*/  LEA.HI R3, R3, R2, RZ, 0x7 ;  /* 0x0000000203037211 */ /* 0x000fe400078f38ff */
[----:B------:R-:W-:-:S04]  /*207c0*/  SHF.R.S32.HI R2, RZ, 0x1f, R11 ;  /* 0x0000001fff027819 */ /* 0x000fc8000001140b */
[----:B------:R-:W-:Y:S02]  /*207d0*/  LEA.HI R11, R2, R11, RZ, 0x7 ;  /* 0x0000000b020b7211 */ /* 0x000fe400078f38ff */
[----:B------:R-:W-:Y:S02]  /*207e0*/  SHF.R.S32.HI R2, RZ, 0x7, R3 ;  /* 0x00000007ff027819 */ /* 0x000fe40000011403 */
[----:B------:R-:W-:Y:S02]  /*207f0*/  SHF.R.S32.HI R11, RZ, 0x7, R11 ;  /* 0x00000007ff0b7819 */ /* 0x000fe4000001140b */
[----:B------:R-:W-:Y:S02]  /*20800*/  VIMNMX R3, R9, R2, PT ;  /* 0x0000000209037248 */ /* 0x000fe40003fe0100 */
[----:B------:R-:W-:-:S03]  /*20810*/  VIMNMX R11, RZ, R11, !PT ;  /* 0x0000000bff0b7248 */ /* 0x000fc60007fe0100 */
[--C-:B------:R-:W-:Y:S02]  /*20820*/  IMAD R3, R3, 0x80, -R10.reuse ;  /* 0x0000008003037824 */ /* 0x100fe400078e0a0a */
[----:B------:R-:W-:-:S03]  /*20830*/  IMAD R11, R11, 0x80, -R10 ;  /* 0x000000800b0b7824 */ /* 0x000fc600078e0a0a */
[----:B------:R-:W-:Y:S02]  /*20840*/  VIMNMX R2, R3, R6, PT ;  /* 0x0000000603027248 */ /* 0x000fe40003fe0100 */
[----:B------:R-:W-:-:S04]  /*20850*/  VIMNMX R11, RZ, R11, !PT ;  /* 0x0000000bff0b7248 */ /* 0x000fc80007fe0100 */
        /* <DEDUP_REMOVED lines=17> */
.L_x_2204:
[----:B-1----:R-:W-:Y:S02]  /*20970*/  ISETP.NE.AND P0, PT, R14, RZ, PT ;  /* 0x000000ff0e00720c */ /* 0x002fe40003f05270 */
[----:B------:R-:W-:-:S11]  /*20980*/  PLOP3.LUT P6, PT, PT, PT, PT, 0x8, 0x0 ;  /* 0x000000000000781c */ /* 0x000fd60003fce170 */
[----:B------:R-:W-:Y:S05]  /*20990*/  @P0 BRA `(.L_x_1974) ;  /* 0x00000000000c0947 */ /* 0x000fea0003800000 */
[----:B------:R-:W-:-:S03]  /*209a0*/  UMOV UR4, 0xffffffff ;  /* 0xffffffff00047882 */ /* 0x000fc60000000000 */
[----:B------:R-:W-:Y:S05]  /*209b0*/  BRA.DIV UR4, `(.L_x_1975) ;  /* 0x0000008604807947 */ /* 0x000fea000b800000 */
[----:B------:R-:W-:-:S13]  /*209c0*/  ELECT P6, URZ, PT ;  /* 0x00000000003f782f */ /* 0x000fda00038c0000 */
.L_x_1974:
[----:B0-----:R-:W2:Y:S01]  /*209d0*/  LDL R2, [R1+0x20] ;  /* 0x0000200001027983 */ /* 0x001ea20000100800 */
[----:B------:R-:W-:Y:S01]  /*209e0*/  BSSY B1, `(.L_x_1976) ;  /* 0x0000008000017945 */ /* 0x000fe20003800000 */
[----:B--2---:R-:W-:-:S05]  /*209f0*/  VIADD R2, R2, 0x1 ;  /* 0x0000000102027836 */ /* 0x004fca0000000000 */
[----:B------:R-:W-:-:S04]  /*20a00*/  LEA.HI R3, R2, R2, RZ, 0x1 ;  /* 0x0000000202037211 */ /* 0x000fc800078f08ff */
[----:B------:R-:W-:-:S05]  /*20a10*/  LOP3.LUT R3, R3, 0xfffffffe, RZ, 0xc0, !PT ;  /* 0xfffffffe03037812 */ /* 0x000fca00078ec0ff */
[----:B------:R-:W-:-:S05]  /*20a20*/  IMAD.IADD R3, R2, 0x1, -R3 ;  /* 0x0000000102037824 */ /* 0x000fca00078e0a03 */
[----:B------:R-:W-:-:S04]  /*20a30*/  SHF.L.U32 R3, R3, 0x1f, RZ ;  /* 0x0000001f03037819 */ /* 0x000fc800000006ff */
[----:B------:R-:W0:Y:S02]  /*20a40*/  SYNCS.PHASECHK.TRANS64.TRYWAIT P0, [R22+URZ+0x28820], R3 ;  /* 0x02882003160075a7 */ /* 0x000e24000800017f */
[----:B0-----:R-:W-:Y:S05]  /*20a50*/  @!P0 BRA `(.L_x_1977) ;  /* 0x0000008400788947 */ /* 0x001fea0003800000 */
.L_x_2207:
[----:B------:R-:W-:Y:S05]  /*20a60*/  BSYNC B1 ;  /* 0x0000000000017941 */ /* 0x000fea0003800000 */
.L_x_1976:
        /* <DEDUP_REMOVED lines=10> */
.L_x_2208:
[----:B------:R-:W-:Y:S05]  /*20b10*/  BSYNC B2 ;  /* 0x0000000000027941 */ /* 0x000fea0003800000 */
.L_x_1980:
        /* <DEDUP_REMOVED lines=9> */
.L_x_1983:
[----:B------:R-:W-:Y:S05]  /*20bb0*/  BSYNC B2 ;  /* 0x0000000000027941 */ /* 0x000fea0003800000 */
.L_x_1982:
[----:B------:R-:W-:Y:S01]  /*20bc0*/  IMAD.MOV.U32 R15, RZ, RZ, RZ ;  /* 0x000000ffff0f7224 */ /* 0x000fe200078e00ff */
[----:B------:R-:W-:Y:S01]  /*20bd0*/  UIADD3 UR4, UP0, UR40, 0x570, URZ ;  /* 0x0000057028047890 */ /* 0x000fe2000ff1e03f */
[----:B------:R-:W-:Y:S01]  /*20be0*/  IMAD R10, R6, 0x80, R0 ;  /* 0x00000080060a7824 */ /* 0x000fe200078e0200 */
[----:B------:R-:W-:Y:S01]  /*20bf0*/  PLOP3.LUT P0, PT, PT, PT, PT, 0x80, 0x0 ;  /* 0x000000000000781c */ /* 0x000fe20003f0f070 */
[----:B0-----:R-:W-:Y:S01]  /*20c00*/  IMAD R3, R26, 0x8000, R22 ;  /* 0x000080001a037824 */ /* 0x001fe200078e0216 */
[----:B------:R-:W-:Y:S01]  /*20c10*/  R2UR UR10, R15 ;  /* 0x000000000f0a72ca */ /* 0x000fe200000e0000 */
[----:B------:R-:W-:Y:S01]  /*20c20*/  VIADD R10, R10, 0xffffff80 ;  /* 0xffffff800a0a7836 */ /* 0x000fe20000000000 */
[----:B------:R-:W-:Y:S01]  /*20c30*/  UIADD3.X UR5, URZ, UR41, URZ, UP0, !UPT ;  /* 0x000000293f057290 */ /* 0x000fe200087fe43f */
[----:B------:R-:W-:Y:S01]  /*20c40*/  IMAD.SHL.U32 R12, R26, 0x4000, RZ ;  /* 0x000040001a0c7824 */ /* 0x000fe200078e00ff */
[----:B------:R-:W-:Y:S01]  /*20c50*/  UMOV UR6, 0x0 ;  /* 0x0000000000067882 */ /* 0x000fe20000000000 */
[----:B------:R-:W-:Y:S01]  /*20c60*/  VIADD R2, R11, 0x28890 ;  /* 0x000288900b027836 */ /* 0x000fe20000000000 */
[----:B------:R-:W-:Y:S01]  /*20c70*/  UMOV UR7, 0x12f00000 ;  /* 0x12f0000000077882 */ /* 0x000fe20000000000 */
[----:B------:R-:W-:-:S08]  /*20c80*/  VIADD R13, R3, 0x18400 ;  /* 0x00018400030d7836 */ /* 0x000fd00000000000 */
.L_x_1984:
        /* <DEDUP_REMOVED lines=10> */
[----:B------:R-:W-:Y:S01]  /*20d30*/  MOV R13, 0x40 ;  /* 0x00000040000d7802 */ /* 0x000fe20000000f00 */
[----:B------:R-:W-:Y:S01]  /*20d40*/  VIADD R3, R3, 0x1c400 ;  /* 0x0001c40003037836 */ /* 0x000fe20000000000 */
[----:B------:R-:W-:Y:S01]  /*20d50*/  PLOP3.LUT P0, PT, PT, PT, PT, 0x80, 0x0 ;  /* 0x000000000000781c */ /* 0x000fe20003f0f070 */
[----:B------:R-:W-:Y:S01]  /*20d60*/  UMOV UR6, 0x0 ;  /* 0x0000000000067882 */ /* 0x000fe20000000000 */
[----:B------:R-:W-:Y:S01]  /*20d70*/  R2UR UR10, R13 ;  /* 0x000000000d0a72ca */ /* 0x000fe200000e0000 */
[----:B------:R-:W-:-:S14]  /*20d80*/  UMOV UR7, 0x12f00000 ;  /* 0x12f0000000077882 */ /* 0x000fdc0000000000 */
.L_x_1985:
        /* <DEDUP_REMOVED lines=13> */
.L_x_2209:
[----:B------:R-:W-:Y:S05]  /*20e60*/  BSYNC B2 ;  /* 0x0000000000027941 */ /* 0x000fea0003800000 */
.L_x_1986:
        /* <DEDUP_REMOVED lines=11> */
.L_x_1989:
[----:B------:R-:W-:Y:S05]  /*20f20*/  BSYNC B2 ;  /* 0x0000000000027941 */ /* 0x000fea0003800000 */
.L_x_1988:
[----:B------:R-:W-:Y:S01]  /*20f30*/  R2UR UR10, R15 ;  /* 0x000000000f0a72ca */ /* 0x000fe200000e0000 */
[----:B------:R-:W-:Y:S01]  /*20f40*/  IMAD R12, R12, 0x2, R22 ;  /* 0x000000020c0c7824 */ /* 0x000fe200078e0216 */
[----:B------:R-:W-:Y:S01]  /*20f50*/  R2UR UR6, R2 ;  /* 0x00000000020672ca */ /* 0x000fe200000e0000 */
[----:B------:R-:W-:Y:S01]  /*20f60*/  UIADD3 UR4, UP0, UR40, 0x670, URZ ;  /* 0x0000067028047890 */ /* 0x000fe2000ff1e03f */
[----:B------:R-:W-:Y:S01]  /*20f70*/  R2UR UR7, R3 ;  /* 0x00000000030772ca */ /* 0x000fe200000e0000 */
[----:B01----:R-:W-:Y:S01]  /*20f80*/  VIADD R11, R11, 0x288b0 ;  /* 0x000288b00b0b7836 */ /* 0x003fe20000000000 */
[----:B------:R-:W-:Y:S01]  /*20f90*/  PLOP3.LUT P0, PT, PT, PT, PT, 0x80, 0x0 ;  /* 0x000000000000781c */ /* 0x000fe20003f0f070 */
[----:B------:R-:W-:Y:S01]  /*20fa0*/  VIADD R14, R12, 0x400 ;  /* 0x000004000c0e7836 */ /* 0x000fe20000000000 */
[----:B------:R-:W-:-:S12]  /*20fb0*/  UIADD3.X UR5, URZ, UR41, URZ, UP0, !UPT ;  /* 0x000000293f057290 */ /* 0x000fd800087fe43f */
.L_x_1990:
        /* <DEDUP_REMOVED lines=15> */
.L_x_1991:
        /* <DEDUP_REMOVED lines=10> */
.L_x_1979:
[----:B------:R-:W-:Y:S05]  /*21150*/  BSYNC B1 ;  /* 0x0000000000017941 */ /* 0x000fea0003800000 */
.L_x_1978:
        /* <DEDUP_REMOVED lines=9> */
.L_x_2006:
[----:B------:R-:W-:Y:S05]  /*211f0*/  YIELD ;  /* 0x0000000000007946 */ /* 0x000fea0003800000 */
[----:B------:R-:W-:Y:S04]  /*21200*/  BSSY B1, `(.L_x_1992) ;  /* 0x000006b000017945 */ /* 0x000fe80003800000 */
[----:B------:R-:W-:Y:S05]  /*21210*/  @!P6 BRA `(.L_x_1993) ;  /* 0x0000000400a4e947 */ /* 0x000fea0003800000 */
[----:B------:R-:W-:Y:S01]  /*21220*/  IMAD R12, R26, 0x8, R22 ;  /* 0x000000081a0c7824 */ /* 0x000fe200078e0216 */
[----:B------:R-:W-:Y:S01]  /*21230*/  SHF.L.U32 R2, R29, 0x1f, RZ ;  /* 0x0000001f1d027819 */ /* 0x000fe200000006ff */
[----:B0-----:R-:W0:Y:S01]  /*21240*/  S2R R3, SR_TID.X ;  /* 0x0000000000037919 */ /* 0x001e220000002100 */
[----:B------:R-:W-:Y:S02]  /*21250*/  BSSY B2, `(.L_x_1994) ;  /* 0x0000005000027945 */ /* 0x000fe40003800000 */
[----:B------:R-:W1:Y:S01]  /*21260*/  SYNCS.PHASECHK.TRANS64.TRYWAIT P1, [R12+URZ+0x288a0], R2 ;  /* 0x0288a0020c0075a7 */ /* 0x000e62000802017f */
[----:B0-----:R-:W-:-:S04]  /*21270*/  LOP3.LUT R3, R3, 0x7f, RZ, 0xc0, !PT ;  /* 0x0000007f03037812 */ /* 0x001fc800078ec0ff */
[----:B------:R-:W-:Y:S01]  /*21280*/  ISETP.NE.AND P2, PT, R3, RZ, PT ;  /* 0x000000ff0300720c */ /* 0x000fe20003f45270 */
[----:B-1----:R-:W-:-:S12]  /*21290*/  @!P1 BRA `(.L_x_1995) ;  /* 0x0000007c00a49947 */ /* 0x002fd80003800000 */
.L_x_2210:
[----:B------:R-:W-:Y:S05]  /*212a0*/  BSYNC B2 ;  /* 0x0000000000027941 */ /* 0x000fea0003800000 */
.L_x_1994:
        /* <DEDUP_REMOVED lines=9> */
.L_x_1997:
[----:B------:R-:W-:Y:S05]  /*21340*/  BSYNC B2 ;  /* 0x0000000000027941 */ /* 0x000fea0003800000 */
.L_x_1996:
[----:B------:R-:W-:Y:S01]  /*21350*/  IMAD.MOV.U32 R11, RZ, RZ, RZ ;  /* 0x000000ffff0b7224 */ /* 0x000fe200078e00ff */
[----:B------:R-:W-:Y:S01]  /*21360*/  UIADD3 UR4, UP0, UR40, 0x570, URZ ;  /* 0x0000057028047890 */ /* 0x000fe2000ff1e03f */
[----:B------:R-:W-:Y:S01]  /*21370*/  IMAD R10, R26, 0x8000, R22 ;  /* 0x000080001a0a7824 */ /* 0x000fe200078e0216 */
[----:B------:R-:W-:Y:S01]  /*21380*/  PLOP3.LUT P1, PT, PT, PT, PT, 0x80, 0x0 ;  /* 0x000000000000781c */ /* 0x000fe20003f2f070 */
[----:B------:R-:W-:Y:S01]  /*21390*/  IMAD R6, R13, 0x80, R0 ;  /* 0x000000800d067824 */ /* 0x000fe200078e0200 */
[----:B------:R-:W-:Y:S01]  /*213a0*/  R2UR UR10, R11 ;  /* 0x000000000b0a72ca */ /* 0x000fe200000e0000 */
[----:B------:R-:W-:Y:S01]  /*213b0*/  VIADD R3, R12, 0x28890 ;  /* 0x000288900c037836 */ /* 0x000fe20000000000 */
[----:B------:R-:W-:Y:S01]  /*213c0*/  UIADD3.X UR5, URZ, UR41, URZ, UP0, !UPT ;  /* 0x000000293f057290 */ /* 0x000fe200087fe43f */
[----:B------:R-:W-:Y:S01]  /*213d0*/  VIADD R14, R10, 0x18400 ;  /* 0x000184000a0e7836 */ /* 0x000fe20000000000 */
[----:B------:R-:W-:Y:S01]  /*213e0*/  UMOV UR6, 0x0 ;  /* 0x0000000000067882 */ /* 0x000fe20000000000 */
[----:B------:R-:W-:-:S10]  /*213f0*/  UMOV UR7, 0x12f00000 ;  /* 0x12f0000000077882 */ /* 0x000fd40000000000 */
.L_x_1998:
        /* <DEDUP_REMOVED lines=16> */
.L_x_1999:
        /* <DEDUP_REMOVED lines=13> */
.L_x_2211:
[----:B------:R-:W-:Y:S05]  /*215d0*/  BSYNC B2 ;  /* 0x0000000000027941 */ /* 0x000fea0003800000 */
.L_x_2000:
[----:B------:R-:W-:Y:S01]  /*215e0*/  BSSY B2, `(.L_x_2002) ;  /* 0x000000b000027945 */ /* 0x000fe20003800000 */
[----:B01----:R-:W-:Y:S02]  /*215f0*/  IMAD.MOV.U32 R2, RZ, RZ, 0x0 ;  /* 0x00000000ff027424 */ /* 0x003fe400078e00ff */
[----:B------:R-:W-:Y:S01]  /*21600*/  IMAD.MOV.U32 R3, RZ, RZ, 0x12f00000 ;  /* 0x12f00000ff037424 */ /* 0x000fe200078e00ff */
[----:B------:R-:W-:Y:S06]  /*21610*/  @P2 BRA `(.L_x_2003) ;  /* 0x00000000001c2947 */ /* 0x000fec0003800000 */
[----:B------:R-:W0:Y:S01]  /*21620*/  S2R R17, SR_TID.X ;  /* 0x0000000000117919 */ /* 0x000e220000002100 */
[----:B------:R-:W-:-:S04]  /*21630*/  IMAD.MOV.U32 R15, RZ, RZ, 0x8000 ;  /* 0x00008000ff0f7424 */ /* 0x000fc800078e00ff */
[----:B------:R1:W-:Y:S01]  /*21640*/  SYNCS.ARRIVE.TRANS64 RZ, [R12+URZ+0x288b0], R15 ;  /* 0x0288b00f0cff79a7 */ /* 0x0003e2000800003f */
[----:B0-----:R-:W-:-:S04]  /*21650*/  LOP3.LUT R17, R17, 0x1f, RZ, 0xc0, !PT ;  /* 0x0000001f11117812 */ /* 0x001fc800078ec0ff */
[----:B------:R-:W-:-:S13]  /*21660*/  ISETP.NE.AND P1, PT, R17, RZ, PT ;  /* 0x000000ff1100720c */ /* 0x000fda0003f25270 */
[----:B-1----:R-:W-:Y:S05]  /*21670*/  @!P1 BRA `(.L_x_2003) ;  /* 0x0000000000049947 */ /* 0x002fea0003800000 */
[----:B------:R-:W-:Y:S01]  /*21680*/  BPT.TRAP 0x1 ;  /* 0x000000040000795c */ /* 0x000fe20000300000 */
.L_x_2003:
[----:B------:R-:W-:Y:S05]  /*21690*/  BSYNC B2 ;  /* 0x0000000000027941 */ /* 0x000fea0003800000 */
.L_x_2002:
[----:B------:R-:W-:Y:S01]  /*216a0*/  R2UR UR6, R2 ;  /* 0x00000000020672ca */ /* 0x000fe200000e0000 */
[----:B------:R-:W-:Y:S01]  /*216b0*/  UIADD3 UR4, UP0, UR40, 0x670, URZ ;  /* 0x0000067028047890 */ /* 0x000fe2000ff1e03f */
[----:B------:R-:W-:Y:S01]  /*216c0*/  R2UR UR7, R3 ;  /* 0x00000000030772ca */ /* 0x000fe200000e0000 */
[----:B------:R-:W-:Y:S01]  /*216d0*/  VIADD R12, R12, 0x288b0 ;  /* 0x000288b00c0c7836 */ /* 0x000fe20000000000 */
[----:B------:R-:W-:Y:S01]  /*216e0*/  R2UR UR10, R11 ;  /* 0x000000000b0a72ca */ /* 0x000fe200000e0000 */
[----:B------:R-:W-:Y:S01]  /*216f0*/  VIADD R11, R10, 0x400 ;  /* 0x000004000a0b7836 */ /* 0x000fe20000000000 */
[----:B------:R-:W-:Y:S01]  /*21700*/  PLOP3.LUT P1, PT, PT, PT, PT, 0x80, 0x0 ;  /* 0x000000000000781c */ /* 0x000fe20003f2f070 */
[----:B------:R-:W-:-:S12]  /*21710*/  UIADD3.X UR5, URZ, UR41, URZ, UP0, !UPT ;  /* 0x000000293f057290 */ /* 0x000fd800087fe43f */
.L_x_2004:
        /* <DEDUP_REMOVED lines=15> */
.L_x_2005:
        /* <DEDUP_REMOVED lines=10> */
.L_x_1993:
[----:B------:R-:W-:Y:S05]  /*218b0*/  BSYNC B1 ;  /* 0x0000000000017941 */ /* 0x000fea0003800000 */
.L_x_1992:
[C---:B------:R-:W-:Y:S01]  /*218c0*/  ISETP.GT.AND P2, PT, R13.reuse, R5, PT ;  /* 0x000000050d00720c */ /* 0x040fe20003f44270 */
[----:B------:R-:W-:Y:S02]  /*218d0*/  VIADD R26, R26, 0x1 ;  /* 0x000000011a1a7836 */ /* 0x000fe40000000000 */
[----:B------:R-:W-:-:S03]  /*218e0*/  VIADD R13, R13, 0xffffffff ;  /* 0xffffffff0d0d7836 */ /* 0x000fc60000000000 */
[----:B------:R-:W-:-:S04]  /*218f0*/  ISETP.NE.AND P1, PT, R26, 0x2, PT ;  /* 0x000000021a00780c */ /* 0x000fc80003f25270 */
[----:B------:R-:W-:Y:S02]  /*21900*/  SEL R2, RZ, 0x1, P1 ;  /* 0x00000001ff027807 */ /* 0x000fe40000800000 */
[----:B------:R-:W-:Y:S02]  /*21910*/  SEL R26, R26, RZ, P1 ;  /* 0x000000ff1a1a7207 */ /* 0x000fe40000800000 */
[----:B------:R-:W-:Y:S01]  /*21920*/  LOP3.LUT R29, R29, R2, RZ, 0x3c, !PT ;  /* 0x000000021d1d7212 */ /* 0x000fe200078e3cff */
[----:B------:R-:W-:Y:S06]  /*21930*/  @P2 BRA `(.L_x_2006) ;  /* 0xfffffff8002c2947 */ /* 0x000fec000383ffff */
.L_x_1972:
[----:B------:R-:W-:Y:S05]  /*21940*/  BSYNC B0 ;  /* 0x0000000000007941 */ /* 0x000fea0003800000 */
.L_x_1971:
[----:B------:R-:W1:Y:S01]  /*21950*/  LDC R0, c[0x0][0x448] ;  /* 0x00011200ff007b82 */ /* 0x000e620000000800 */
[----:B------:R-:W-:Y:S01]  /*21960*/  VIADD R5, R27, 0x7f ;  /* 0x0000007f1b057836 */ /* 0x000fe20000000000 */
[----:B------:R-:W-:Y:S06]  /*21970*/  @!P0 WARPSYNC.ALL ;  /* 0x0000000000008948 */ /* 0x000fec0003800000 */
[----:B0-----:R-:W0:Y:S08]  /*21980*/  LDC.64 R2, c[0x0][0x9e0] ;  /* 0x00027800ff027b82 */ /* 0x001e300000000a00 */
[----:B------:R-:W-:Y:S01]  /*21990*/  @!P0 BAR.SYNC.DEFER_BLOCKING 0xc, 0x180 ;  /* 0x0306000000008b1d */ /* 0x000fe20000010000 */
[----:B-1----:R-:W-:-:S02]  /*219a0*/  ISETP.NE.AND P1, PT, R0, 0x1, PT ;  /* 0x000000010000780c */ /* 0x002fc40003f25270 */
[----:B0-----:R-:W-:-:S11]  /*219b0*/  ISETP.GE.AND P2, PT, R3, 0x1, PT ;  /* 0x000000010300780c */ /* 0x001fd60003f46270 */
[----:B------:R-:W0:Y:S08]  /*219c0*/  @P1 LDC R0, c[0x0][0x44c] ;  /* 0x00011300ff001b82 */ /* 0x000e300000000800 */
[----:B------:R-:W1:Y:S01]  /*219d0*/  @P1 LDC R11, c[0x0][0x450] ;  /* 0x00011400ff0b1b82 */ /* 0x000e620000000800 */
[----:B0-----:R-:W-:-:S05]  /*219e0*/  @P1 IMAD.HI.U32 R0, R5, R0, RZ ;  /* 0x0000000005001227 */ /* 0x001fca00078e00ff */
[----:B-1----:R-:W-:-:S05]  /*219f0*/  @P1 SHF.R.U32.HI R5, RZ, R11, R0 ;  /* 0x0000000bff051219 */ /* 0x002fca0000011600 */
        /* <DEDUP_REMOVED lines=14> */
.L_x_2009:
[----:B------:R-:W-:-:S13]  /*21ae0*/  ISETP.NE.AND P0, PT, R3, 0x1, PT ;  /* 0x000000010300780c */ /* 0x000fda0003f05270 */
[----:B------:R-:W0:Y:S02]  /*21af0*/  @P0 LDC.64 R4, c[0x0][0x9e8] ;  /* 0x00027a00ff040b82 */ /* 0x000e240000000a00 */
[----:B0-----:R-:W-:-:S05]  /*21b00*/  @P0 IMAD.HI.U32 R4, R0, R4, RZ ;  /* 0x0000000400040227 */ /* 0x001fca00078e00ff */
[----:B------:R-:W-:-:S07]  /*21b10*/  @P0 SHF.R.U32.HI R0, RZ, R5, R4 ;  /* 0x00000005ff000219 */ /* 0x000fce0000011604 */
.L_x_2010:
[----:B------:R-:W-:Y:S05]  /*21b20*/  BSYNC B0 ;  /* 0x0000000000007941 */ /* 0x000fea0003800000 */
.L_x_2008:
[----:B------:R-:W-:-:S05]  /*21b30*/  IMAD R5, R0, R3, R3 ;  /* 0x0000000300057224 */ /* 0x000fca00078e0203 */
[----:B------:R-:W-:-:S07]  /*21b40*/  VIMNMX R2, R2, R5, PT ;  /* 0x0000000502027248 */ /* 0x000fce0003fe0100 */
.L_x_2007:
[----:B------:R-:W0:Y:S01]  /*21b50*/  @P1 LDC R0, c[0x0][0x44c] ;  /* 0x00011300ff001b82 */ /* 0x000e220000000800 */
[----:B------:R-:W-:Y:S01]  /*21b60*/  VIADD R2, R2, 0x7f ;  /* 0x0000007f02027836 */ /* 0x000fe20000000000 */
[----:B------:R-:W-:-:S04]  /*21b70*/  ULDC UR4, c[0x0][0x9dc] ;  /* 0x0002770000047ab9 */ /* 0x000fc80000000800 */
[----:B------:R-:W-:Y:S02]  /*21b80*/  SHF.R.S32.HI R5, RZ, 0x1f, R2 ;  /* 0x0000001fff057819 */ /* 0x000fe40000011402 */
[----:B------:R-:W1:Y:S02]  /*21b90*/  @P1 LDC R11, c[0x0][0x450] ;  /* 0x00011400ff0b1b82 */ /* 0x000e640000000800 */
[----:B------:R-:W-:Y:S01]  /*21ba0*/  LEA.HI R5, R5, R2, RZ, 0x7 ;  /* 0x0000000205057211 */ /* 0x000fe200078f38ff */
[----:B------:R-:W-:Y:S02]  /*21bb0*/  IMAD.MOV.U32 R2, RZ, RZ, R27 ;  /* 0x000000ffff027224 */ /* 0x000fe400078e001b */
[----:B0-----:R-:W-:-:S05]  /*21bc0*/  @P1 IMAD.HI.U32 R0, R27, R0, RZ ;  /* 0x000000001b001227 */ /* 0x001fca00078e00ff */
[----:B-1----:R-:W-:Y:S02]  /*21bd0*/  @P1 SHF.R.U32.HI R2, RZ, R11, R0 ;  /* 0x0000000bff021219 */ /* 0x002fe40000011600 */
[----:B------:R-:W-:-:S03]  /*21be0*/  SHF.R.S32.HI R0, RZ, 0x7, R5 ;  /* 0x00000007ff007819 */ /* 0x000fc60000011405 */
[----:B------:R-:W-:Y:S01]  /*21bf0*/  IMAD.IADD R7, R7, 0x1, R2 ;  /* 0x0000000107077824 */ /* 0x000fe200078e0202 */
[----:B------:R-:W-:-:S03]  /*21c00*/  VIMNMX R23, R9, R0, PT ;  /* 0x0000000009177248 */ /* 0x000fc60003fe0100 */
[----:B------:R-:W-:Y:S02]  /*21c10*/  VIADD R0, R7, -UR4 ;  /* 0x8000000407007c36 */ /* 0x000fe40008000000 */
        /* <DEDUP_REMOVED lines=12> */
.L_x_2013:
[----:B------:R-:W-:-:S13]  /*21ce0*/  ISETP.NE.AND P0, PT, R3, 0x1, PT ;  /* 0x000000010300780c */ /* 0x000fda0003f05270 */
[----:B------:R-:W1:Y:S02]  /*21cf0*/  @P0 LDC.64 R4, c[0x0][0x9e8] ;  /* 0x00027a00ff040b82 */ /* 0x000e640000000a00 */
[----:B-1----:R-:W-:-:S05]  /*21d00*/  @P0 IMAD.HI.U32 R4, R7, R4, RZ ;  /* 0x0000000407040227 */ /* 0x002fca00078e00ff */
[----:B------:R-:W-:-:S07]  /*21d10*/  @P0 SHF.R.U32.HI R7, RZ, R5, R4 ;  /* 0x00000005ff070219 */ /* 0x000fce0000011604 */
.L_x_2014:
[----:B------:R-:W-:Y:S05]  /*21d20*/  BSYNC B0 ;  /* 0x0000000000007941 */ /* 0x000fea0003800000 */
.L_x_2012:
[----:B------:R-:W-:-:S05]  /*21d30*/  IMAD R3, R7, R3, RZ ;  /* 0x0000000307037224 */ /* 0x000fca00078e02ff */
[----:B------:R-:W-:-:S07]  /*21d40*/  VIMNMX R0, R0, R3, !PT ;  /* 0x0000000300007248 */ /* 0x000fce0007fe0100 */
.L_x_2011:
[----:B------:R-:W-:Y:S01]  /*21d50*/  SHF.R.S32.HI R3, RZ, 0x1f, R0 ;  /* 0x0000001fff037819 */ /* 0x000fe20000011400 */
[----:B------:R-:W-:Y:S03]  /*21d60*/  BSSY B7, `(.L_x_2015) ;  /* 0x0000382000077945 */ /* 0x000fe60003800000 */
[----:B------:R-:W-:-:S04]  /*21d70*/  LEA.HI R3, R3, R0, RZ, 0x7 ;  /* 0x0000000003037211 */ /* 0x000fc800078f38ff */
[----:B------:R-:W-:-:S04]  /*21d80*/  SHF.R.S32.HI R3, RZ, 0x7, R3 ;  /* 0x00000007ff037819 */ /* 0x000fc80000011403 */
[----:B------:R-:W-:-:S04]  /*21d90*/  VIMNMX R2, RZ, R3, !PT ;  /* 0x00000003ff027248 */ /* 0x000fc80007fe0100 */
[----:B------:R-:W-:Y:S01]  /*21da0*/  ISETP.GT.AND P0, PT, R23, R2, PT ;  /* 0x000000021700720c */ /* 0x000fe20003f04270 */
[----:B------:R1:W-:-:S12]  /*21db0*/  STL [R1], R2 ;  /* 0x0000000201007387 */ /* 0x0003d80000100800 */
[----:B-1----:R-:W-:Y:S05]  /*21dc0*/  @P0 BRA `(.L_x_2016) ;  /* 0x0000000000440947 */ /* 0x002fea0003800000 */
[----:B------:R-:W1:Y:S02]  /*21dd0*/  S2R R2, SR_TID.X ;  /* 0x0000000000027919 */ /* 0x000e640000002100 */
[----:B-1----:R-:W-:-:S04]  /*21de0*/  LOP3.LUT R2, R2, 0x7f, RZ, 0xc0, !PT ;  /* 0x0000007f02027812 */ /* 0x002fc800078ec0ff */
[----:B------:R-:W-:-:S13]  /*21df0*/  ISETP.NE.AND P0, PT, R2, RZ, PT ;  /* 0x000000ff0200720c */ /* 0x000fda0003f05270 */
[----:B------:R-:W-:Y:S05]  /*21e00*/  @P0 BRA `(.L_x_2017) ;  /* 0x0000003400dc0947 */ /* 0x000fea0003800000 */
[----:B------:R-:W1:Y:S01]  /*21e10*/  S2R R5, SR_LANEID ;  /* 0x0000000000057919 */ /* 0x000e620000000000 */
[----:B------:R-:W-:Y:S01]  /*21e20*/  VOTEU.ANY UR4, UPT, PT ;  /* 0x0000000000047886 */ /* 0x000fe200038e0100 */
[----:B------:R-:W2:Y:S01]  /*21e30*/  LDC.64 R2, c[0x0][0xc60] ;  /* 0x00031800ff027b82 */ /* 0x000ea20000000a00 */
[----:B------:R-:W1:Y:S02]  /*21e40*/  FLO.U32 R0, UR4 ;  /* 0x0000000400007d00 */ /* 0x000e6400080e0000 */
[----:B-1----:R-:W-:-:S06]  /*21e50*/  ISETP.EQ.U32.AND P0, PT, R0, R5, PT ;  /* 0x000000050000720c */ /* 0x002fcc0003f02070 */
[----:B------:R-:W2:Y:S07]  /*21e60*/  POPC R5, UR4 ;  /* 0x0000000400057d09 */ /* 0x000eae0008000000 */
[----:B--2---:R-:W2:Y:S01]  /*21e70*/  @P0 ATOMG.E.ADD.STRONG.GPU PT, R3, desc[UR54][R2.64], R5 ;  /* 0x00000005020309a8 */ /* 0x004ea200081ee1f6 */
[----:B------:R-:W1:Y:S02]  /*21e80*/  S2R R4, SR_LTMASK ;  /* 0x0000000000047919 */ /* 0x000e640000003900 */
[----:B-1----:R-:W-:-:S04]  /*21e90*/  LOP3.LUT R4, R4, UR4, RZ, 0xc0, !PT ;  /* 0x0000000404047c12 */ /* 0x002fc8000f8ec0ff */
[----:B------:R-:W1:Y:S01]  /*21ea0*/  POPC R7, R4 ;  /* 0x0000000400077309 */ /* 0x000e620000000000 */
[----:B--2---:R-:W1:Y:S02]  /*21eb0*/  SHFL.IDX PT, R0, R3, R0, 0x1f ;  /* 0x00001f0003007589 */ /* 0x004e6400000e0000 */
[----:B-1----:R-:W-:Y:S01]  /*21ec0*/  IADD3 R16, R0, UR37, R7 ;  /* 0x0000002500107c10 */ /* 0x002fe2000fffe007 */
[----:B------:R-:W-:Y:S06]  /*21ed0*/  BRA `(.L_x_2017) ;  /* 0x0000003400a87947 */ /* 0x000fec0003800000 */
.L_x_2016:
        /* <DEDUP_REMOVED lines=19> */
[----:B01----:R-:W-:Y:S05]  /*22010*/  CALL.ABS.NOINC R2 ;  /* 0x0000000002007343 */ /* 0x003fea0003c00000 */
.L_x_2019:
[----:B------:R-:W-:Y:S05]  /*22020*/  BSYNC B6 ;  /* 0x0000000000067941 */ /* 0x000fea0003800000 */
.L_x_2018:
        /* <DEDUP_REMOVED lines=17> */
[----:B-1----:R-:W-:-:S07]  /*22140*/  IMAD.MOV.U32 R13, RZ, RZ, RZ ;  /* 0x000000ffff0d7224 */ /* 0x002fce00078e00ff */
[----:B------:R-:W-:-:S07]  /*22150*/  LEPC R20, `(.L_x_2022) ;  /* 0x000000001014794e */ /* 0x000fce0000000000 */
[----:B0-2---:R-:W-:Y:S05]  /*22160*/  CALL.ABS.NOINC R2 ;  /* 0x0000000002007343 */ /* 0x005fea0003c00000 */
.L_x_2022:
        /* <DEDUP_REMOVED lines=15> */
.L_x_2021:
[----:B------:R-:W-:Y:S05]  /*22260*/  BSYNC B6 ;  /* 0x0000000000067941 */ /* 0x000fea0003800000 */
.L_x_2020:
[----:B------:R-:W-:Y:S01]  /*22270*/  ULDC.64 UR4, c[0x0][0x9f8] ;  /* 0x00027e0000047ab9 */ /* 0x000fe20000000a00 */
[----:B------:R-:W2:Y:S01]  /*22280*/  LDL R17, [R1+0x4] ;  /* 0x0000040001117983 */ /* 0x000ea20000100800 */
[----:B------:R-:W-:Y:S01]  /*22290*/  ISETP.NE.U32.AND P0, PT, RZ, UR4, PT ;  /* 0x00000004ff007c0c */ /* 0x000fe2000bf05070 */
[----:B------:R-:W-:Y:S01]  /*222a0*/  IMAD.MOV.U32 R35, RZ, RZ, R19 ;  /* 0x000000ffff237224 */ /* 0x000fe200078e0013 */
[----:B------:R-:W1:Y:S01]  /*222b0*/  LDC R0, c[0x0][0x430] ;  /* 0x00010c00ff007b82 */ /* 0x000e620000000800 */
[----:B------:R-:W3:Y:S01]  /*222c0*/  S2R R21, SR_TID.X ;  /* 0x0000000000157919 */ /* 0x000ee20000002100 */
[----:B------:R-:W-:Y:S01]  /*222d0*/  ISETP.NE.AND.EX P0, PT, RZ, UR5, PT, P0 ;  /* 0x00000005ff007c0c */ /* 0x000fe2000bf05300 */
[----:B------:R-:W4:Y:S01]  /*222e0*/  S2R R20, SR_TID.X ;  /* 0x0000000000147919 */ /* 0x000f220000002100 */
[----:B------:R-:W-:Y:S01]  /*222f0*/  VIADD R25, R23, 0xffffffff ;  /* 0xffffffff17197836 */ /* 0x000fe20000000000 */
[----:B------:R-:W-:-:S10]  /*22300*/  ULDC UR4, c[0x0][0x2f4] ;  /* 0x0000bd0000047ab9 */ /* 0x000fd40000000800 */
[----:B------:R-:W0:Y:S01]  /*22310*/  @P0 LDC.64 R2, c[0x0][0x9f8] ;  /* 0x00027e00ff020b82 */ /* 0x000e220000000a00 */
[----:B-1----:R-:W-:Y:S01]  /*22320*/  ISETP.NE.AND P1, PT, R0, 0x1, PT ;  /* 0x000000010000780c */ /* 0x002fe20003f25270 */
[----:B------:R-:W-:Y:S02]  /*22330*/  IMAD.SHL.U32 R8, R25, 0x80, RZ ;  /* 0x0000008019087824 */ /* 0x000fe400078e00ff */
[----:B---3--:R-:W-:Y:S01]  /*22340*/  IMAD.SHL.U32 R21, R21, 0x10, RZ ;  /* 0x0000001015157824 */ /* 0x008fe200078e00ff */
[----:B----4-:R-:W-:-:S09]  /*22350*/  LOP3.LUT R20, R20, 0x7f, RZ, 0xc0, !PT ;  /* 0x0000007f14147812 */ /* 0x010fd200078ec0ff */
[----:B------:R-:W1:Y:S01]  /*22360*/  @P1 LDC R10, c[0x0][0x434] ;  /* 0x00010d00ff0a1b82 */ /* 0x000e620000000800 */
[----:B0-----:R-:W-:-:S05]  /*22370*/  @P0 IMAD.WIDE R2, R19, 0x4, R2 ;  /* 0x0000000413020825 */ /* 0x001fca00078e0202 */
[----:B------:R0:W3:Y:S01]  /*22380*/  @P0 LDG.E R35, desc[UR54][R2.64] ;  /* 0x0000003602230981 */ /* 0x0000e2000c1e1900 */
[----:B------:R-:W-:Y:S01]  /*22390*/  SHF.R.U32.HI R20, RZ, 0x3, R20 ;  /* 0x00000003ff147819 */ /* 0x000fe20000011614 */
[----:B------:R-:W4:Y:S01]  /*223a0*/  @P1 LDC R6, c[0x0][0x438] ;  /* 0x00010e00ff061b82 */ /* 0x000f220000000800 */
[----:B------:R-:W-:-:S04]  /*223b0*/  LOP3.LUT R21, R21, 0x70, RZ, 0xc0, !PT ;  /* 0x0000007015157812 */ /* 0x000fc800078ec0ff */
[----:B------:R-:W-:-:S04]  /*223c0*/  LOP3.LUT R4, R8, R20, R21, 0xfe, !PT ;  /* 0x0000001408047212 */ /* 0x000fc800078efe15 */
[----:B------:R-:W-:-:S13]  /*223d0*/  ISETP.GE.AND P0, PT, R4, R37, PT ;  /* 0x000000250400720c */ /* 0x000fda0003f06270 */
[----:B0-----:R-:W0:Y:S01]  /*223e0*/  @!P0 LDC.64 R2, c[0x0][0x428] ;  /* 0x00010a00ff028b82 */ /* 0x001e220000000a00 */
[----:B------:R-:W-:Y:S01]  /*223f0*/  LOP3.LUT R32, R32, 0xfffffffb, RZ, 0xc0, !PT ;  /* 0xfffffffb20207812 */ /* 0x000fe200078ec0ff */
[----:B------:R-:W-:Y:S01]  /*22400*/  UMOV UR5, 0xffffffff ;  /* 0xffffffff00057882 */ /* 0x000fe20000000000 */
[----:B--2---:R-:W-:-:S04]  /*22410*/  IMAD.IADD R5, R4, 0x1, R17 ;  /* 0x0000000104057824 */ /* 0x004fc800078e0211 */
[----:B-1----:R-:W-:-:S04]  /*22420*/  @P1 IMAD.HI.U32 R7, R5, R10, RZ ;  /* 0x0000000a05071227 */ /* 0x002fc800078e00ff */
[----:B------:R-:W-:Y:S01]  /*22430*/  IMAD.MOV.U32 R4, RZ, RZ, R5 ;  /* 0x000000ffff047224 */ /* 0x000fe200078e0005 */
[----:B----4-:R-:W-:-:S05]  /*22440*/  @P1 SHF.R.U32.HI R4, RZ, R6, R7 ;  /* 0x00000006ff041219 */ /* 0x010fca0000011607 */
[----:B------:R-:W-:-:S04]  /*22450*/  IMAD.MOV R6, RZ, RZ, -R4 ;  /* 0x000000ffff067224 */ /* 0x000fc800078e0a04 */
[----:B------:R-:W-:Y:S01]  /*22460*/  IMAD R0, R0, R6, R5 ;  /* 0x0000000600007224 */ /* 0x000fe200078e0205 */
[--C-:B------:R-:W-:Y:S02]  /*22470*/  @!P0 SHF.R.S32.HI R5, RZ, 0x1f, R4.reuse ;  /* 0x0000001fff058819 */ /* 0x100fe40000011404 */
[----:B---3--:R-:W-:Y:S01]  /*22480*/  SHF.R.S32.HI R9, RZ, 0x1f, R35 ;  /* 0x0000001fff097819 */ /* 0x008fe20000011423 */
[----:B0-----:R-:W-:-:S04]  /*22490*/  @!P0 IMAD.WIDE.U32 R4, R35, R2, R4 ;  /* 0x0000000223048225 */ /* 0x001fc800078e0004 */
[----:B------:R-:W-:Y:S01]  /*224a0*/  @!P0 IMAD R6, R9, R2, RZ ;  /* 0x0000000209068224 */ /* 0x000fe200078e02ff */
[----:B------:R0:W-:Y:S03]  /*224b0*/  STL [R1+0x8], R9 ;  /* 0x0000080901007387 */ /* 0x0001e60000100800 */
[----:B------:R-:W-:Y:S02]  /*224c0*/  @!P0 IMAD R7, R35, R3, R6 ;  /* 0x0000000323078224 */ /* 0x000fe400078e0206 */
[----:B------:R-:W1:Y:S02]  /*224d0*/  @!P0 LDC.64 R2, c[0x0][0x418] ;  /* 0x00010600ff028b82 */ /* 0x000e640000000a00 */
[----:B------:R-:W-:Y:S02]  /*224e0*/  @!P0 IMAD.IADD R5, R5, 0x1, R7 ;  /* 0x0000000105058824 */ /* 0x000fe400078e0207 */
[----:B0-----:R-:W-:-:S05]  /*224f0*/  IMAD.U32 R9, RZ, RZ, UR38 ;  /* 0x00000026ff097e24 */ /* 0x001fca000f8e00ff */
[----:B------:R-:W-:Y:S02]  /*22500*/  ISETP.NE.AND P2, PT, R9, 0x3, PT ;  /* 0x000000030900780c */ /* 0x000fe40003f45270 */
[----:B-1----:R-:W-:-:S04]  /*22510*/  @!P0 LEA R2, P1, R4, R2, 0x2 ;  /* 0x0000000204028211 */ /* 0x002fc800078210ff */
[----:B------:R-:W-:Y:S01]  /*22520*/  @!P0 LEA.HI.X R3, R4, R3, R5, 0x2, P1 ;  /* 0x0000000304038211 */ /* 0x000fe200008f1405 */
[----:B------:R-:W-:-:S06]  /*22530*/  IMAD.MOV.U32 R4, RZ, RZ, RZ ;  /* 0x000000ffff047224 */ /* 0x000fcc00078e00ff */
[----:B------:R0:W5:Y:S01]  /*22540*/  @!P0 LDG.E R4, desc[UR54][R2.64] ;  /* 0x0000003602048981 */ /* 0x000162000c1e1900 */
[----:B------:R-:W-:Y:S02]  /*22550*/  ISETP.GE.AND P0, PT, R31, UR4, PT ;  /* 0x000000041f007c0c */ /* 0x000fe4000bf06270 */
[----:B------:R-:W-:-:S04]  /*22560*/  @P2 LOP3.LUT R32, R32, 0x4, RZ, 0xfc, !PT ;  /* 0x0000000420202812 */ /* 0x000fc800078efcff */
[----:B------:R-:W-:-:S07]  /*22570*/  LOP3.LUT R32, R32, 0xfffffffd, RZ, 0xc0, !PT ;  /* 0xfffffffd20207812 */ /* 0x000fce00078ec0ff */
[----:B------:R-:W-:Y:S02]  /*22580*/  @P0 LOP3.LUT R32, R32, 0x2, RZ, 0xfc, !PT ;  /* 0x0000000220200812 */ /* 0x000fe400078efcff */
[----:B------:R-:W-:Y:S02]  /*22590*/  ISETP.GE.AND P0, PT, R30, UR4, PT ;  /* 0x000000041e007c0c */ /* 0x000fe4000bf06270 */
[----:B------:R-:W-:-:S11]  /*225a0*/  LOP3.LUT R32, R32, 0xfffffffe, RZ, 0xc0, !PT ;  /* 0xfffffffe20207812 */ /* 0x000fd600078ec0ff */
[----:B------:R-:W-:Y:S01]  /*225b0*/  @P0 LOP3.LUT R32, R32, 0x1, RZ, 0xfc, !PT ;  /* 0x0000000120200812 */ /* 0x000fe200078efcff */
[----:B0-----:R-:W-:Y:S06]  /*225c0*/  BRA.DIV UR5, `(.L_x_2023) ;  /* 0x0000006e05007947 */ /* 0x001fec000b800000 */
.L_x_2214:
[----:B------:R-:W-:Y:S01]  /*225d0*/  SHF.R.S32.HI R34, RZ, 0x1f, R18 ;  /* 0x0000001fff227819 */ /* 0x000fe20000011412 */
[----:B------:R-:W-:Y:S06]  /*225e0*/  @!P2 BRA `(.L_x_2024) ;  /* 0x000000000004a947 */ /* 0x000fec0003800000 */
[----:B------:R-:W-:Y:S01]  /*225f0*/  BPT.TRAP 0x1 ;  /* 0x000000040000795c */ /* 0x000fe20000300000 */
.L_x_2024:
        /* <DEDUP_REMOVED lines=25> */
.L_x_2215:
[----:B------:R-:W-:Y:S05]  /*22790*/  BSYNC B0 ;  /* 0x0000000000007941 */ /* 0x000fea0003800000 */
.L_x_2025:
        /* <DEDUP_REMOVED lines=31> */
[----:B0-----:R-:W-:-:S04]  /*22990*/  @P0 LEA R3, P1, R31, R3, 0x1 ;  /* 0x000000031f030211 */ /* 0x001fc800078208ff */
[----:B-1----:R-:W-:-:S04]  /*229a0*/  @P0 IADD3.X R2, RZ, R2, RZ, P1, !PT ;  /* 0x00000002ff020210 */ /* 0x002fc80000ffe4ff */
        /* <DEDUP_REMOVED lines=74> */
.L_x_2233:
        /* <DEDUP_REMOVED lines=11> */
.L_x_2028:
        /* <DEDUP_REMOVED lines=11> */
.L_x_2029:
[----:B-1----:R1:W5:Y:S01]  /*22fb0*/  LDL.LU R3, [R1+0x10] ;  /* 0x0000100001037983 */ /* 0x0023620000300800 */
[----:B------:R1:W-:Y:S02]  /*22fc0*/  SYNCS.ARRIVE.TRANS64.A1T0 RZ, [R7+URZ+0x28830], RZ ;  /* 0x028830ff07ff79a7 */ /* 0x0003e4000810003f */
        /* <DEDUP_REMOVED lines=8> */
[----:B------:R-:W-:Y:S01]  /*23050*/  BSSY B6, `(.L_x_2030) ;  /* 0x000001e000067945 */ /* 0x000fe20003800000 */
[----:B------:R-:W-:-:S04]  /*23060*/  SHF.R.S32.HI R2, RZ, 0x1f, R19 ;  /* 0x0000001fff027819 */ /* 0x000fc80000011413 */
[----:B------:R-:W-:Y:S02]  /*23070*/  SEL R2, R2, RZ, !P0 ;  /* 0x000000ff02027207 */ /* 0x000fe40004000000 */
[----:B-----5:R-:W-:Y:S01]  /*23080*/  SHF.R.S32.HI R0, RZ, 0x1f, R3 ;  /* 0x0000001fff007819 */ /* 0x020fe20000011403 */
[----:B0-----:R-:W-:-:S04]  /*23090*/  IMAD.WIDE.U32 R4, R3, UR4, RZ ;  /* 0x0000000403047c25 */ /* 0x001fc8000f8e00ff */
[----:B------:R-:W-:Y:S01]  /*230a0*/  IMAD R0, R0, UR4, RZ ;  /* 0x0000000400007c24 */ /* 0x000fe2000f8e02ff */
[----:B------:R0:W-:Y:S03]  /*230b0*/  STL.64 [R1+0x10], R4 ;  /* 0x0000100401007387 */ /* 0x0001e60000100a00 */
[----:B------:R-:W-:-:S04]  /*230c0*/  IMAD R0, R3, UR5, R0 ;  /* 0x0000000503007c24 */ /* 0x000fc8000f8e0200 */
[----:B------:R-:W-:Y:S01]  /*230d0*/  IMAD.IADD R3, R5, 0x1, R0 ;  /* 0x0000000105037824 */ /* 0x000fe200078e0200 */
[----:B------:R-:W-:-:S04]  /*230e0*/  SEL R0, R19, RZ, !P0 ;  /* 0x000000ff13007207 */ /* 0x000fc80004000000 */
[----:B------:R0:W-:Y:S04]  /*230f0*/  STL [R1+0x24], R3 ;  /* 0x0000240301007387 */ /* 0x0001e80000100800 */
[----:B------:R0:W-:Y:S04]  /*23100*/  STL [R1+0x18], R0 ;  /* 0x0000180001007387 */ /* 0x0001e80000100800 */
[----:B------:R0:W-:Y:S01]  /*23110*/  STL [R1+0x28], R2 ;  /* 0x0000280201007387 */ /* 0x0001e20000100800 */
        /* <DEDUP_REMOVED lines=17> */
.L_x_2031:
[----:B------:R-:W-:Y:S05]  /*23230*/  BSYNC B6 ;  /* 0x0000000000067941 */ /* 0x000fea0003800000 */
.L_x_2030:
[----:B------:R-:W2:Y:S01]  /*23240*/  LDL.LU R20, [R1+0x24] ;  /* 0x0000240001147983 */ /* 0x000ea20000300800 */
[----:B------:R-:W-:Y:S01]  /*23250*/  ULDC.64 UR4, c[0x0][0x2d8] ;  /* 0x0000b60000047ab9 */ /* 0x000fe20000000a00 */
[----:B-1----:R-:W1:Y:S01]  /*23260*/  LDC R7, c[0x0][0x448] ;  /* 0x00011200ff077b82 */ /* 0x002e620000000800 */
[----:B------:R-:W-:Y:S01]  /*23270*/  ULDC.64 UR6, c[0x0][0x280] ;  /* 0x0000a00000067ab9 */ /* 0x000fe20000000a00 */
[----:B0-----:R-:W2:Y:S04]  /*23280*/  LDL.LU.64 R2, [R1+0x10] ;  /* 0x0000100001027983 */ /* 0x001ea80000300a00 */
[----:B------:R-:W3:Y:S04]  /*23290*/  LDL.LU R4, [R1+0x28] ;  /* 0x0000280001047983 */ /* 0x000ee80000300800 */
[----:B------:R-:W4:Y:S01]  /*232a0*/  LDL.LU R21, [R1+0x18] ;  /* 0x0000180001157983 */ /* 0x000f220000300800 */
[----:B------:R-:W-:-:S03]  /*232b0*/  IMAD R0, R34, UR4, RZ ;  /* 0x0000000422007c24 */ /* 0x000fc6000f8e02ff */
[----:B------:R0:W5:Y:S01]  /*232c0*/  LDL R8, [R1+0xc] ;  /* 0x00000c0001087983 */ /* 0x0001620000100800 */
[----:B------:R-:W-:Y:S01]  /*232d0*/  IMAD R0, R18, UR5, R0 ;  /* 0x0000000512007c24 */ /* 0x000fe2000f8e0200 */
[----:B-1----:R-:W-:-:S13]  /*232e0*/  ISETP.NE.AND P0, PT, R7, 0x1, PT ;  /* 0x000000010700780c */ /* 0x002fda0003f05270 */
[----:B------:R-:W1:Y:S01]  /*232f0*/  @P0 LDC R6, c[0x0][0x44c] ;  /* 0x00011300ff060b82 */ /* 0x000e620000000800 */
[----:B--2---:R-:W-:Y:S02]  /*23300*/  IMAD.MOV.U32 R3, RZ, RZ, R20 ;  /* 0x000000ffff037224 */ /* 0x004fe400078e0014 */
[----:B------:R-:W2:Y:S01]  /*23310*/  S2R R20, SR_TID.X ;  /* 0x0000000000147919 */ /* 0x000ea20000002100 */
[----:B------:R-:W-:Y:S01]  /*23320*/  IMAD.WIDE.U32 R2, R18, UR4, R2 ;  /* 0x0000000412027c25 */ /* 0x000fe2000f8e0002 */
[----:B------:R-:W-:-:S03]  /*23330*/  ULDC.64 UR4, c[0x0][0x2e0] ;  /* 0x0000b80000047ab9 */ /* 0x000fc60000000a00 */
[----:B------:R-:W-:Y:S02]  /*23340*/  IMAD.IADD R3, R3, 0x1, R0 ;  /* 0x0000000103037824 */ /* 0x000fe400078e0200 */
[----:B---3--:R-:W-:Y:S02]  /*23350*/  IMAD R0, R4, UR4, RZ ;  /* 0x0000000404007c24 */ /* 0x008fe4000f8e02ff */
[----:B----4-:R-:W-:-:S04]  /*23360*/  IMAD.WIDE.U32 R2, R21, UR4, R2 ;  /* 0x0000000415027c25 */ /* 0x010fc8000f8e0002 */
[----:B------:R-:W-:Y:S01]  /*23370*/  IMAD R0, R21, UR5, R0 ;  /* 0x0000000515007c24 */ /* 0x000fe2000f8e0200 */
[----:B------:R-:W-:Y:S01]  /*23380*/  ULDC.64 UR4, c[0x0][0x2d0] ;  /* 0x0000b40000047ab9 */ /* 0x000fe20000000a00 */
[----:B------:R-:W3:Y:S02]  /*23390*/  S2R R21, SR_TID.X ;  /* 0x0000000000157919 */ /* 0x000ee40000002100 */
[----:B------:R-:W-:Y:S02]  /*233a0*/  IMAD.IADD R3, R3, 0x1, R0 ;  /* 0x0000000103037824 */ /* 0x000fe400078e0200 */
[----:B------:R-:W4:Y:S01]  /*233b0*/  @P0 LDC R0, c[0x0][0x450] ;  /* 0x00011400ff000b82 */ /* 0x000f220000000800 */
[----:B--2---:R-:W-:-:S04]  /*233c0*/  LOP3.LUT R20, R20, 0x7f, RZ, 0xc0, !PT ;  /* 0x0000007f14147812 */ /* 0x004fc800078ec0ff */
[----:B------:R-:W-:Y:S01]  /*233d0*/  SHF.R.U32.HI R20, RZ, 0x3, R20 ;  /* 0x00000003ff147819 */ /* 0x000fe20000011614 */
[----:B---3--:R-:W-:-:S05]  /*233e0*/  IMAD.SHL.U32 R21, R21, 0x10, RZ ;  /* 0x0000001015157824 */ /* 0x008fca00078e00ff */
[----:B------:R-:W-:-:S04]  /*233f0*/  LOP3.LUT R21, R21, 0x70, RZ, 0xc0, !PT ;  /* 0x0000007015157812 */ /* 0x000fc800078ec0ff */
[----:B------:R-:W-:-:S05]  /*23400*/  LOP3.LUT R20, R20, R21, RZ, 0xfc, !PT ;  /* 0x0000001514147212 */ /* 0x000fca00078efcff */
[----:B------:R-:W-:-:S04]  /*23410*/  IMAD.IADD R5, R20, 0x1, R27 ;  /* 0x0000000114057824 */ /* 0x000fc800078e021b */
[----:B-1----:R-:W-:-:S04]  /*23420*/  @P0 IMAD.HI.U32 R6, R5, R6, RZ ;  /* 0x0000000605060227 */ /* 0x002fc800078e00ff */
[----:B------:R-:W-:Y:S01]  /*23430*/  IMAD.MOV.U32 R4, RZ, RZ, R5 ;  /* 0x000000ffff047224 */ /* 0x000fe200078e0005 */
[----:B----4-:R-:W-:Y:S01]  /*23440*/  @P0 SHF.R.U32.HI R4, RZ, R0, R6 ;  /* 0x00000000ff040219 */ /* 0x010fe20000011606 */
[----:B------:R-:W1:Y:S04]  /*23450*/  S2R R20, SR_TID.X ;  /* 0x0000000000147919 */ /* 0x000e680000002100 */
[----:B------:R-:W-:-:S04]  /*23460*/  IMAD.MOV R0, RZ, RZ, -R4 ;  /* 0x000000ffff007224 */ /* 0x000fc800078e0a04 */
[----:B------:R-:W-:Y:S01]  /*23470*/  IMAD R0, R7, R0, R5 ;  /* 0x0000000007007224 */ /* 0x000fe200078e0205 */
[----:B------:R-:W-:Y:S01]  /*23480*/  SHF.R.S32.HI R5, RZ, 0x1f, R4 ;  /* 0x0000001fff057819 */ /* 0x000fe20000011404 */
[----:B------:R-:W-:-:S04]  /*23490*/  IMAD.WIDE.U32 R2, R4, UR4, R2 ;  /* 0x0000000404027c25 */ /* 0x000fc8000f8e0002 */
[----:B------:R-:W-:-:S04]  /*234a0*/  IMAD R5, R5, UR4, RZ ;  /* 0x0000000405057c24 */ /* 0x000fc8000f8e02ff */
[----:B------:R-:W-:Y:S01]  /*234b0*/  IMAD R5, R4, UR5, R5 ;  /* 0x0000000504057c24 */ /* 0x000fe2000f8e0205 */
[----:B------:R-:W-:Y:S01]  /*234c0*/  SHF.R.S32.HI R4, RZ, 0x1f, R0 ;  /* 0x0000001fff047819 */ /* 0x000fe20000011400 */
[----:B------:R-:W-:Y:S02]  /*234d0*/  ULDC.64 UR4, c[0x0][0x2c8] ;  /* 0x0000b20000047ab9 */ /* 0x000fe40000000a00 */
[----:B------:R-:W-:Y:S02]  /*234e0*/  IMAD.IADD R3, R3, 0x1, R5 ;  /* 0x0000000103037824 */ /* 0x000fe400078e0205 */
        /* <DEDUP_REMOVED lines=9> */
[----:B-1----:R-:W-:Y:S02]  /*23580*/  LOP3.LUT R20, R20, 0x7f, RZ, 0xc0, !PT ;  /* 0x0000007f14147812 */ /* 0x002fe400078ec0ff */
[----:B------:R-:W-:Y:S02]  /*23590*/  LEA.HI.X R4, R2, UR7, R4, 0x1, P2 ;  /* 0x0000000702047c11 */ /* 0x000fe400090f0c04 */
[----:B------:R-:W-:Y:S01]  /*235a0*/  SHF.R.U32.HI R9, RZ, 0x3, R20 ;  /* 0x00000003ff097819 */ /* 0x000fe20000011614 */
[----:B0-----:R-:W-:Y:S06]  /*235b0*/  BRA.DIV UR4, `(.L_x_2032) ;  /* 0x0000006a04187947 */ /* 0x001fec000b800000 */
[----:B------:R-:W0:Y:S01]  /*235c0*/  SHFL.IDX PT, R3, R0, RZ, 0x181f ;  /* 0x00181fff00037589 */ /* 0x000e2200000e0000 */
[----:B------:R-:W-:Y:S02]  /*235d0*/  IMAD R33, R33, R7, RZ ;  /* 0x0000000721217224 */ /* 0x000fe400078e02ff */
[----:B------:R-:W-:Y:S01]  /*235e0*/  IMAD.IADD R27, R9, 0x1, R27 ;  /* 0x00000001091b7824 */ /* 0x000fe200078e021b */
[----:B------:R-:W1:Y:S03]  /*235f0*/  SHFL.IDX PT, R2, R4, RZ, 0x181f ;  /* 0x00181fff04027589 */ /* 0x000e6600000e0000 */
[C---:B------:R-:W-:Y:S01]  /*23600*/  VIADD R6, R27.reuse, 0x10 ;  /* 0x000000101b067836 */ /* 0x040fe20000000000 */
[----:B------:R-:W-:Y:S01]  /*23610*/  ISETP.GE.AND P3, PT, R27, R33, PT ;  /* 0x000000211b00720c */ /* 0x000fe20003f66270 */
[----:B------:R-:W2:-:S12]  /*23620*/  SHFL.IDX PT, R14, R0, 0x1, 0x181f ;  /* 0x00381f00000e7f89 */ /* 0x000e9800000e0000 */
[----:B0-----:R-:W-:-:S05]  /*23630*/  @!P3 LEA R5, P2, R31, R3, 0x1 ;  /* 0x000000031f05b211 */ /* 0x001fca00078408ff */
[----:B-1----:R-:W-:Y:S02]  /*23640*/  @!P3 IMAD.X R3, RZ, RZ, R2, P2 ;  /* 0x000000ffff03b224 */ /* 0x002fe400010e0602 */
[----:B------:R-:W-:-:S05]  /*23650*/  @!P3 IMAD.MOV.U32 R2, RZ, RZ, R5 ;  /* 0x000000ffff02b224 */ /* 0x000fca00078e0005 */
[----:B-----5:R-:W-:Y:S04]  /*23660*/  @!P3 LDGSTS.E.BYPASS.LTC128B.128 [R8+0x10400], desc[UR54][R2.64], !P0 ;  /* 0x104000000208bfae */ /* 0x020fe8000c101d76 */
[----:B------:R0:W-:Y:S01]  /*23670*/  @!P3 LDGSTS.E.BYPASS.LTC128B.128 [R8+0x14400], desc[UR54][R2.64+0x80], !P1 ;  /* 0x144000800208bfae */ /* 0x0001e2000c901d76 */
[----:B------:R-:W-:-:S03]  /*23680*/  ISETP.GE.AND P3, PT, R6, R33, PT ;  /* 0x000000210600720c */ /* 0x000fc60003f66270 */
[----:B0-----:R-:W0:Y:S10]  /*23690*/  SHFL.IDX PT, R2, R4, 0x1, 0x181f ;  /* 0x00381f0004027f89 */ /* 0x001e3400000e0000 */
[----:B--2---:R-:W-:-:S02]  /*236a0*/  @!P3 LEA R5, P2, R31, R14, 0x1 ;  /* 0x0000000e1f05b211 */ /* 0x004fc400078408ff */
[----:B------:R-:W1:Y:S03]  /*236b0*/  SHFL.IDX PT, R14, R0, 0x2, 0x181f ;  /* 0x00581f00000e7f89 */ /* 0x000e6600000e0000 */
[----:B0-----:R-:W-:Y:S01]  /*236c0*/  @!P3 IMAD.X R6, RZ, RZ, R2, P2 ;  /* 0x000000ffff06b224 */ /* 0x001fe200010e0602 */
[----:B------:R-:W-:-:S03]  /*236d0*/  @!P3 MOV R2, R5 ;  /* 0x000000050002b202 */ /* 0x000fc60000000f00 */
[----:B------:R-:W-:Y:S02]  /*236e0*/  @!P3 IMAD.MOV.U32 R3, RZ, RZ, R6 ;  /* 0x000000ffff03b224 */ /* 0x000fe400078e0006 */
[----:B------:R-:W-:-:S03]  /*236f0*/  VIADD R6, R27, 0x20 ;  /* 0x000000201b067836 */ /* 0x000fc60000000000 */
[----:B------:R-:W-:Y:S04]  /*23700*/  @!P3 LDGSTS.E.BYPASS.LTC128B.128 [R8+0x10c00], desc[UR54][R2.64], !P0 ;  /* 0x10c000000208bfae */ /* 0x000fe8000c101d76 */
[----:B------:R0:W-:Y:S01]  /*23710*/  @!P3 LDGSTS.E.BYPASS.LTC128B.128 [R8+0x14c00], desc[UR54][R2.64+0x80], !P1 ;  /* 0x14c000800208bfae */ /* 0x0001e2000c901d76 */
[----:B------:R-:W-:-:S03]  /*23720*/  ISETP.GE.AND P3, PT, R6, R33, PT ;  /* 0x000000210600720c */ /* 0x000fc60003f66270 */
[----:B0-----:R-:W0:Y:S10]  /*23730*/  SHFL.IDX PT, R2, R4, 0x2, 0x181f ;  /* 0x00581f0004027f89 */ /* 0x001e3400000e0000 */
[----:B-1----:R-:W-:-:S02]  /*23740*/  @!P3 LEA R5, P2, R31, R14, 0x1 ;  /* 0x0000000e1f05b211 */ /* 0x002fc400078408ff */
[----:B------:R-:W1:Y:S03]  /*23750*/  SHFL.IDX PT, R14, R0, 0x3, 0x181f ;  /* 0x00781f00000e7f89 */ /* 0x000e6600000e0000 */
[----:B0-----:R-:W-:Y:S02]  /*23760*/  @!P3 IMAD.X R6, RZ, RZ, R2, P2 ;  /* 0x000000ffff06b224 */ /* 0x001fe400010e0602 */
[----:B------:R-:W-:Y:S02]  /*23770*/  @!P3 IMAD.MOV.U32 R2, RZ, RZ, R5 ;  /* 0x000000ffff02b224 */ /* 0x000fe400078e0005 */
        /* <DEDUP_REMOVED lines=27> */
[----:B------:R-:W-:Y:S03]  /*23930*/  SHFL.IDX PT, R14, R0, 0x7, 0x181f ;  /* 0x00f81f00000e7f89 */ /* 0x000fe600000e0000 */
[----:B0-----:R-:W-:Y:S02]  /*23940*/  @!P3 IMAD.X R6, RZ, RZ, R2, P2 ;  /* 0x000000ffff06b224 */ /* 0x001fe400010e0602 */
[----:B------:R-:W-:Y:S02]  /*23950*/  @!P3 IMAD.MOV.U32 R2, RZ, RZ, R5 ;  /* 0x000000ffff02b224 */ /* 0x000fe400078e0005 */
[----:B------:R-:W-:Y:S02]  /*23960*/  @!P3 IMAD.MOV.U32 R3, RZ, RZ, R6 ;  /* 0x000000ffff03b224 */ /* 0x000fe400078e0006 */
[----:B------:R-:W-:-:S03]  /*23970*/  VIADD R6, R27, 0x60 ;  /* 0x000000601b067836 */ /* 0x000fc60000000000 */
[----:B------:R-:W-:Y:S04]  /*23980*/  @!P3 LDGSTS.E.BYPASS.LTC128B.128 [R8+0x12c00], desc[UR54][R2.64], !P0 ;  /* 0x12c000000208bfae */ /* 0x000fe8000c101d76 */
[----:B------:R0:W-:Y:S01]  /*23990*/  @!P3 LDGSTS.E.BYPASS.LTC128B.128 [R8+0x16c00], desc[UR54][R2.64+0x80], !P1 ;  /* 0x16c000800208bfae */ /* 0x0001e2000c901d76 */
[----:B------:R-:W-:-:S03]  /*239a0*/  ISETP.GE.AND P3, PT, R6, R33, PT ;  /* 0x000000210600720c */ /* 0x000fc60003f66270 */
[----:B0-----:R-:W0:Y:S04]  /*239b0*/  SHFL.IDX PT, R3, R0, 0x6, 0x181f ;  /* 0x00d81f0000037f89 */ /* 0x001e2800000e0000 */
[----:B------:R-:W1:Y:S04]  /*239c0*/  SHFL.IDX PT, R2, R4, 0x6, 0x181f ;  /* 0x00d81f0004027f89 */ /* 0x000e6800000e0000 */
[----:B------:R-:W2:Y:S02]  /*239d0*/  SHFL.IDX PT, R4, R4, 0x7, 0x181f ;  /* 0x00f81f0004047f89 */ /* 0x000ea400000e0000 */
[----:B0-----:R-:W-:-:S05]  /*239e0*/  @!P3 LEA R5, P2, R31, R3, 0x1 ;  /* 0x000000031f05b211 */ /* 0x001fca00078408ff */
[----:B-1----:R-:W-:Y:S02]  /*239f0*/  @!P3 IMAD.X R6, RZ, RZ, R2, P2 ;  /* 0x000000ffff06b224 */ /* 0x002fe400010e0602 */
[----:B------:R-:W-:Y:S02]  /*23a00*/  @!P3 IMAD.MOV.U32 R2, RZ, RZ, R5 ;  /* 0x000000ffff02b224 */ /* 0x000fe400078e0005 */
[----:B------:R-:W-:-:S05]  /*23a10*/  @!P3 IMAD.MOV.U32 R3, RZ, RZ, R6 ;  /* 0x000000ffff03b224 */ /* 0x000fca00078e0006 */
[----:B------:R0:W-:Y:S04]  /*23a20*/  @!P3 LDGSTS.E.BYPASS.LTC128B.128 [R8+0x13400], desc[UR54][R2.64], !P0 ;  /* 0x134000000208bfae */ /* 0x0001e8000c101d76 */
[----:B--2---:R0:W-:Y:S02]  /*23a30*/  @!P3 LDGSTS.E.BYPASS.LTC128B.128 [R8+0x17400], desc[UR54][R2.64+0x80], !P1 ;  /* 0x174000800208bfae */ /* 0x0041e4000c901d76 */
.L_x_2250:
[----:B------:R-:W-:Y:S01]  /*23a40*/  VIADD R0, R27, 0x70 ;  /* 0x000000701b007836 */ /* 0x000fe20000000000 */
[----:B------:R-:W-:Y:S04]  /*23a50*/  BSSY B0, `(.L_x_2033) ;  /* 0x000000a000007945 */ /* 0x000fe80003800000 */
[----:B------:R-:W-:-:S13]  /*23a60*/  ISETP.GE.AND P2, PT, R0, R33, PT ;  /* 0x000000210000720c */ /* 0x000fda0003f46270 */
[----:B------:R-:W-:Y:S05]  /*23a70*/  @P2 BRA `(.L_x_2034) ;  /* 0x00000000001c2947 */ /* 0x000fea0003800000 */
[----:B0-----:R-:W-:-:S05]  /*23a80*/  LEA R2, P2, R31, R14, 0x1 ;  /* 0x0000000e1f027211 */ /* 0x001fca00078408ff */
[----:B------:R-:W-:-:S05]  /*23a90*/  IMAD.X R3, RZ, RZ, R4, P2 ;  /* 0x000000ffff037224 */ /* 0x000fca00010e0604 */
[----:B------:R-:W-:Y:S01]  /*23aa0*/  @!PT LDS RZ, [RZ] ;  /* 0x00000000fffff984 */ /* 0x000fe20000000800 */
[----:B------:R-:W-:Y:S01]  /*23ab0*/  @!PT LDS RZ, [RZ] ;  /* 0x00000000fffff984 */ /* 0x000fe20000000800 */
[----:B------:R-:W-:Y:S01]  /*23ac0*/  @!PT LDS RZ, [RZ] ;  /* 0x00000000fffff984 */ /* 0x000fe20000000800 */
[----:B------:R1:W-:Y:S04]  /*23ad0*/  LDGSTS.E.BYPASS.LTC128B.128 [R8+0x13c00], desc[UR54][R2.64], !P0 ;  /* 0x13c0000002087fae */ /* 0x0003e8000c101d76 */
[----:B------:R1:W-:Y:S02]  /*23ae0*/  LDGSTS.E.BYPASS.LTC128B.128 [R8+0x17c00], desc[UR54][R2.64+0x80], !P1 ;  /* 0x17c0008002087fae */ /* 0x0003e4000c901d76 */
.L_x_2034:
[----:B------:R-:W-:Y:S05]  /*23af0*/  BSYNC B0 ;  /* 0x0000000000007941 */ /* 0x000fea0003800000 */
.L_x_2033:
[----:B------:R-:W-:Y:S01]  /*23b00*/  NOP ;  /* 0x0000000000007918 */ /* 0x000fe20000000000 */
[----:B------:R-:W-:-:S13]  /*23b10*/  PLOP3.LUT P0, PT, PT, PT, PT, 0x80, 0x0 ;  /* 0x000000000000781c */ /* 0x000fda0003f0f070 */
.L_x_2035:
[----:B------:R-:W-:Y:S02]  /*23b20*/  PLOP3.LUT P1, PT, P1, P0, PT, 0xa2, 0x0 ;  /* 0x000000000000781c */ /* 0x000fe40000f21472 */
[----:B------:R-:W-:-:S08]  /*23b30*/  @P0 R2UR P1, UR4, R22 ;  /* 0x00000000160402ca */ /* 0x000fd00000020000 */
[----:B------:R-:W-:-:S05]  /*23b40*/  @P0 PLOP3.LUT P0, PT, P1, PT, PT, 0x80, 0x0 ;  /* 0x000000000000081c */ /* 0x000fca0000f0f070 */
[----:B------:R-:W-:Y:S01]  /*23b50*/  @!P1 SYNCS.ARRIVE.TRANS64.RED.A0T1 RZ, [UR4+0x28800], RZ ;  /* 0x028800ffffff99a7 */ /* 0x000fe20008200404 */
[----:B------:R-:W-:Y:S07]  /*23b60*/  @!P1 ARRIVES.LDGSTSBAR.64.TRANSCNT [UR4+0x28800] ;  /* 0x02880000ff0099b0 */ /* 0x000fee0008000a84 */
[----:B------:R-:W-:Y:S05]  /*23b70*/  @P0 BRA.U.ANY `(.L_x_2035) ;  /* 0xfffffffd00e80947 */ /* 0x000fea000393ffff */
[----:B01----:R-:W2:Y:S02]  /*23b80*/  LDL.LU R2, [R1+0x20] ;  /* 0x0000200001027983 */ /* 0x003ea40000300800 */
[----:B--2---:R-:W-:-:S05]  /*23b90*/  VIADD R2, R2, 0x1 ;  /* 0x0000000102027836 */ /* 0x004fca0000000000 */
[----:B------:R0:W-:Y:S01]  /*23ba0*/  STL [R1+0x20], R2 ;  /* 0x0000200201007387 */ /* 0x0001e20000100800 */
[----:B------:R-:W-:-:S04]  /*23bb0*/  LEA.HI R0, R2, R2, RZ, 0x1 ;  /* 0x0000000202007211 */ /* 0x000fc800078f08ff */
[----:B------:R-:W-:-:S05]  /*23bc0*/  LOP3.LUT R0, R0, 0xfffffffe, RZ, 0xc0, !PT ;  /* 0xfffffffe00007812 */ /* 0x000fca00078ec0ff */
[----:B------:R-:W-:-:S05]  /*23bd0*/  IMAD.IADD R0, R2, 0x1, -R0 ;  /* 0x0000000102007824 */ /* 0x000fca00078e0a00 */
[----:B------:R-:W-:Y:S01]  /*23be0*/  SHF.L.U32 R3, R0, 0x1f, RZ ;  /* 0x0000001f00037819 */ /* 0x000fe200000006ff */
[----:B------:R-:W-:Y:S01]  /*23bf0*/  NOP ;  /* 0x0000000000007918 */ /* 0x000fe20000000000 */
[----:B------:R-:W2:Y:S01]  /*23c00*/  LDL.LU R4, [R1+0x1c] ;  /* 0x00001c0001047983 */ /* 0x000ea20000300800 */
[----:B------:R1:W-:Y:S03]  /*23c10*/  SYNCS.ARRIVE.TRANS64.A1T0 RZ, [R22+URZ+0x28800], RZ ;  /* 0x028800ff16ff79a7 */ /* 0x0003e6000810003f */
[----:B0-----:R-:W3:Y:S01]  /*23c20*/  LDL R2, [R1] ;  /* 0x0000000001027983 */ /* 0x001ee20000100800 */
[----:B------:R-:W-:Y:S01]  /*23c30*/  BSSY B0, `(.L_x_2036) ;  /* 0x0000005000007945 */ /* 0x000fe20003800000 */
[----:B------:R-:W0:Y:S01]  /*23c40*/  SYNCS.PHASECHK.TRANS64.TRYWAIT P0, [R22+URZ+0x28820], R3 ;  /* 0x02882003160075a7 */ /* 0x000e22000800017f */
[----:B--2---:R-:W-:-:S05]  /*23c50*/  VIADD R6, R4, 0xfffffffe ;  /* 0xfffffffe04067836 */ /* 0x004fca0000000000 */
[----:B---3--:R-:W-:Y:S01]  /*23c60*/  ISETP.GE.AND P1, PT, R6, R2, PT ;  /* 0x000000020600720c */ /* 0x008fe20003f26270 */
[----:B01----:R-:W-:-:S12]  /*23c70*/  @!P0 BRA `(.L_x_2037) ;  /* 0x0000006800f08947 */ /* 0x003fd80003800000 */
.L_x_2251:
[----:B------:R-:W-:Y:S05]  /*23c80*/  BSYNC B0 ;  /* 0x0000000000007941 */ /* 0x000fea0003800000 */
.L_x_2036:
        /* <DEDUP_REMOVED lines=8> */
.L_x_2052:
[----:B------:R-:W2:Y:S01]  /*23d10*/  LDL R8, [R1+0x4] ;  /* 0x0000040001087983 */ /* 0x000ea20000100800 */
[----:B------:R-:W1:Y:S03]  /*23d20*/  LDC R0, c[0x0][0x430] ;  /* 0x00010c00ff007b82 */ /* 0x000e660000000800 */
[----:B------:R-:W3:Y:S01]  /*23d30*/  LDL R7, [R1+0x8] ;  /* 0x0000080001077983 */ /* 0x000ee20000100800 */
[----:B------:R-:W-:Y:S05]  /*23d40*/  YIELD ;  /* 0x0000000000007946 */ /* 0x000fea0003800000 */
[----:B0-----:R-:W0:Y:S01]  /*23d50*/  S2R R3, SR_TID.X ;  /* 0x0000000000037919 */ /* 0x001e220000002100 */
[----:B------:R-:W-:Y:S01]  /*23d60*/  ULDC.64 UR4, c[0x0][0x428] ;  /* 0x00010a0000047ab9 */ /* 0x000fe20000000a00 */
[----:B------:R-:W4:Y:S01]  /*23d70*/  S2R R2, SR_TID.X ;  /* 0x0000000000027919 */ /* 0x000f220000002100 */
[----:B-1----:R-:W-:-:S13]  /*23d80*/  ISETP.NE.AND P0, PT, R0, 0x1, PT ;  /* 0x000000010000780c */ /* 0x002fda0003f05270 */
[----:B------:R-:W1:Y:S01]  /*23d90*/  @P0 LDC R4, c[0x0][0x434] ;  /* 0x00010d00ff040b82 */ /* 0x000e620000000800 */
[----:B0-----:R-:W-:-:S04]  /*23da0*/  LOP3.LUT R3, R3, 0x7f, RZ, 0xc0, !PT ;  /* 0x0000007f03037812 */ /* 0x001fc800078ec0ff */
[----:B------:R-:W-:Y:S01]  /*23db0*/  SHF.R.U32.HI R5, RZ, 0x3, R3 ;  /* 0x00000003ff057819 */ /* 0x000fe20000011603 */
[----:B----4-:R-:W-:Y:S02]  /*23dc0*/  IMAD.SHL.U32 R2, R2, 0x10, RZ ;  /* 0x0000001002027824 */ /* 0x010fe400078e00ff */
[----:B------:R-:W0:Y:S02]  /*23dd0*/  @P0 LDC R3, c[0x0][0x438] ;  /* 0x00010e00ff030b82 */ /* 0x000e240000000800 */
[----:B------:R-:W-:Y:S01]  /*23de0*/  IMAD R5, R6, 0x80, R5 ;  /* 0x0000008006057824 */ /* 0x000fe200078e0205 */
[----:B------:R-:W-:-:S04]  /*23df0*/  LOP3.LUT R2, R2, 0x70, RZ, 0xc0, !PT ;  /* 0x0000007002027812 */ /* 0x000fc800078ec0ff */
[----:B--2---:R-:W-:-:S05]  /*23e00*/  IADD3 R5, R2, R5, R8 ;  /* 0x0000000502057210 */ /* 0x004fca0007ffe008 */
[----:B-1----:R-:W-:-:S04]  /*23e10*/  @P0 IMAD.HI.U32 R4, R5, R4, RZ ;  /* 0x0000000405040227 */ /* 0x002fc800078e00ff */
[----:B------:R-:W-:Y:S01]  /*23e20*/  IMAD.MOV.U32 R2, RZ, RZ, R5 ;  /* 0x000000ffff027224 */ /* 0x000fe200078e0005 */
[----:B0-----:R-:W-:Y:S01]  /*23e30*/  @P0 SHF.R.U32.HI R2, RZ, R3, R4 ;  /* 0x00000003ff020219 */ /* 0x001fe20000011604 */
[----:B---3--:R-:W-:-:S04]  /*23e40*/  IMAD R4, R7, UR4, RZ ;  /* 0x0000000407047c24 */ /* 0x008fc8000f8e02ff */
[----:B------:R-:W-:-:S04]  /*23e50*/  IMAD.MOV R3, RZ, RZ, -R2 ;  /* 0x000000ffff037224 */ /* 0x000fc800078e0a02 */
[----:B------:R-:W-:Y:S01]  /*23e60*/  IMAD R0, R0, R3, R5 ;  /* 0x0000000300007224 */ /* 0x000fe200078e0205 */
[----:B------:R-:W-:Y:S01]  /*23e70*/  SHF.R.S32.HI R3, RZ, 0x1f, R2 ;  /* 0x0000001fff037819 */ /* 0x000fe20000011402 */
[C---:B------:R-:W-:Y:S02]  /*23e80*/  IMAD R5, R35.reuse, UR5, R4 ;  /* 0x0000000523057c24 */ /* 0x040fe4000f8e0204 */
[----:B------:R-:W-:Y:S01]  /*23e90*/  IMAD.WIDE.U32 R2, R35, UR4, R2 ;  /* 0x0000000423027c25 */ /* 0x000fe2000f8e0002 */
[----:B------:R-:W-:-:S03]  /*23ea0*/  ULDC.64 UR4, c[0x0][0x418] ;  /* 0x0001060000047ab9 */ /* 0x000fc60000000a00 */
[----:B------:R-:W-:Y:S01]  /*23eb0*/  IMAD.IADD R5, R5, 0x1, R3 ;  /* 0x0000000105057824 */ /* 0x000fe200078e0203 */
[----:B------:R-:W-:-:S04]  /*23ec0*/  LEA R4, P0, R2, UR4, 0x2 ;  /* 0x0000000402047c11 */ /* 0x000fc8000f8010ff */
[----:B------:R-:W-:-:S05]  /*23ed0*/  LEA.HI.X R5, R2, UR5, R5, 0x2, P0 ;  /* 0x0000000502057c11 */ /* 0x000fca00080f1405 */
[----:B------:R-:W2:Y:S01]  /*23ee0*/  LDG.E R4, desc[UR54][R4.64] ;  /* 0x0000003604047981 */ /* 0x000ea2000c1e1900 */
[----:B------:R-:W-:Y:S02]  /*23ef0*/  IMAD.U32 R7, RZ, RZ, UR38 ;  /* 0x00000026ff077e24 */ /* 0x000fe4000f8e00ff */
[----:B------:R-:W-:Y:S02]  /*23f00*/  VIADD R24, R10, 0x1 ;  /* 0x000000010a187836 */ /* 0x000fe40000000000 */
[----:B------:R-:W-:Y:S01]  /*23f10*/  IMAD.MOV.U32 R25, RZ, RZ, R6 ;  /* 0x000000ffff197224 */ /* 0x000fe200078e0006 */
[----:B------:R-:W-:Y:S02]  /*23f20*/  ISETP.NE.AND P3, PT, R7, 0x3, PT ;  /* 0x000000030700780c */ /* 0x000fe40003f65270 */
[----:B------:R-:W-:-:S04]  /*23f30*/  ISETP.NE.AND P0, PT, R24, 0x2, PT ;  /* 0x000000021800780c */ /* 0x000fc80003f05270 */
[----:B------:R-:W-:Y:S02]  /*23f40*/  SEL R3, RZ, 0x1, P0 ;  /* 0x00000001ff037807 */ /* 0x000fe40000000000 */
[----:B------:R-:W-:Y:S02]  /*23f50*/  SEL R24, R24, RZ, P0 ;  /* 0x000000ff18187207 */ /* 0x000fe40000000000 */
[----:B------:R-:W-:Y:S02]  /*23f60*/  LOP3.LUT R28, R20, R3, RZ, 0x3c, !PT ;  /* 0x00000003141c7212 */ /* 0x000fe400078e3cff */
[----:B--2---:R-:W-:Y:S01]  /*23f70*/  SHF.R.S32.HI R27, RZ, 0x1f, R4 ;  /* 0x0000001fff1b7819 */ /* 0x004fe20000011404 */
[----:B------:R-:W-:Y:S06]  /*23f80*/  @!P3 BRA `(.L_x_2040) ;  /* 0x000000000004b947 */ /* 0x000fec0003800000 */
[----:B------:R-:W-:Y:S01]  /*23f90*/  BPT.TRAP 0x1 ;  /* 0x000000040000795c */ /* 0x000fe20000300000 */
.L_x_2040:
[----:B------:R-:W-:Y:S01]  /*23fa0*/  IMAD R6, R24, 0x8, R22 ;  /* 0x0000000818067824 */ /* 0x000fe200078e0216 */
[----:B------:R-:W-:Y:S01]  /*23fb0*/  SHF.L.U32 R2, R28, 0x1f, RZ ;  /* 0x0000001f1c027819 */ /* 0x000fe200000006ff */
[----:B------:R-:W-:Y:S03]  /*23fc0*/  BSSY B1, `(.L_x_2041) ;  /* 0x0000003000017945 */ /* 0x000fe60003800000 */
[----:B------:R-:W0:Y:S02]  /*23fd0*/  SYNCS.PHASECHK.TRANS64.TRYWAIT P0, [R6+URZ+0x28840], R2 ;  /* 0x02884002060075a7 */ /* 0x000e24000800017f */
[----:B0-----:R-:W-:Y:S05]  /*23fe0*/  @!P0 BRA `(.L_x_2042) ;  /* 0x0000006800288947 */ /* 0x001fea0003800000 */
.L_x_2252:
[----:B------:R-:W-:Y:S05]  /*23ff0*/  BSYNC B1 ;  /* 0x0000000000017941 */ /* 0x000fea0003800000 */
.L_x_2041:
[----:B------:R-:W-:Y:S01]  /*24000*/  SHF.R.S32.HI R21, RZ, 0x1f, R0 ;  /* 0x0000001fff157819 */ /* 0x000fe20000011400 */
[----:B------:R-:W-:Y:S01]  /*24010*/  ULDC.64 UR4, c[0x0][0x300] ;  /* 0x0000c00000047ab9 */ /* 0x000fe20000000a00 */
[----:B------:R-:W-:Y:S01]  /*24020*/  LOP3.LUT P4, RZ, R32, 0x2, RZ, 0xc0, !PT ;  /* 0x0000000220ff7812 */ /* 0x000fe2000788c0ff */
[----:B0-----:R-:W-:Y:S01]  /*24030*/  IMAD.WIDE.U32 R2, R0, UR4, RZ ;  /* 0x0000000400027c25 */ /* 0x001fe2000f8e00ff */
[----:B------:R-:W-:Y:S02]  /*24040*/  LOP3.LUT P3, RZ, R32, 0x1, RZ, 0xc0, !PT ;  /* 0x0000000120ff7812 */ /* 0x000fe4000786c0ff */
[----:B------:R-:W-:Y:S01]  /*24050*/  LEA R8, R24, R36, 0xe ;  /* 0x0000002418087211 */ /* 0x000fe200078e70ff */
[----:B------:R-:W-:-:S04]  /*24060*/  IMAD R5, R21, UR4, RZ ;  /* 0x0000000415057c24 */ /* 0x000fc8000f8e02ff */
        /* <DEDUP_REMOVED lines=64> */
.L_x_2270:
        /* <DEDUP_REMOVED lines=9> */
.L_x_2044:
        /* <DEDUP_REMOVED lines=11> */
.L_x_2045:
[----:B------:R1:W-:Y:S01]  /*245b0*/  SYNCS.ARRIVE.TRANS64.A1T0 RZ, [R6+URZ+0x28830], RZ ;  /* 0x028830ff06ff79a7 */ /* 0x0003e2000810003f */
[----:B------:R-:W-:Y:S05]  /*245c0*/  @!P4 BRA `(.L_x_2046) ;  /* 0x000000000004c947 */ /* 0x000fea0003800000 */
[----:B------:R-:W-:Y:S01]  /*245d0*/  BPT.TRAP 0x1 ;  /* 0x000000040000795c */ /* 0x000fe20000300000 */
.L_x_2046:
[----:B------:R-:W-:Y:S01]  /*245e0*/  SHF.L.U32 R2, R20, 0x1f, RZ ;  /* 0x0000001f14027819 */ /* 0x000fe200000006ff */
[----:B-1----:R-:W-:Y:S01]  /*245f0*/  IMAD R6, R10, 0x8, R22 ;  /* 0x000000080a067824 */ /* 0x002fe200078e0216 */
[----:B------:R-:W-:Y:S03]  /*24600*/  BSSY B1, `(.L_x_2047) ;  /* 0x0000003000017945 */ /* 0x000fe60003800000 */
[----:B------:R-:W1:Y:S02]  /*24610*/  SYNCS.PHASECHK.TRANS64.TRYWAIT P0, [R6+URZ+0x28860], R2 ;  /* 0x02886002060075a7 */ /* 0x000e64000800017f */
[----:B-1----:R-:W-:Y:S05]  /*24620*/  @!P0 BRA `(.L_x_2048) ;  /* 0x0000006800f88947 */ /* 0x002fea0003800000 */
.L_x_2271:
[----:B------:R-:W-:Y:S05]  /*24630*/  BSYNC B1 ;  /* 0x0000000000017941 */ /* 0x000fea0003800000 */
.L_x_2047:
[----:B------:R-:W2:Y:S01]  /*24640*/  S2R R3, SR_TID.X ;  /* 0x0000000000037919 */ /* 0x000ea20000002100 */
[----:B------:R-:W-:Y:S01]  /*24650*/  UMOV UR4, 0xffffffff ;  /* 0xffffffff00047882 */ /* 0x000fe20000000000 */
[----:B------:R-:W-:Y:S02]  /*24660*/  IMAD R8, R33, -0x80, R37 ;  /* 0xffffff8021087824 */ /* 0x000fe400078e0225 */
[----:B0-----:R-:W-:Y:S01]  /*24670*/  IMAD R7, R10, 0x4000, R36 ;  /* 0x000040000a077824 */ /* 0x001fe200078e0224 */
[----:B--2---:R-:W-:-:S04]  /*24680*/  LOP3.LUT R3, R3, 0x7f, RZ, 0xc0, !PT ;  /* 0x0000007f03037812 */ /* 0x004fc800078ec0ff */
[----:B------:R-:W-:-:S05]  /*24690*/  SHF.R.U32.HI R3, RZ, 0x3, R3 ;  /* 0x00000003ff037819 */ /* 0x000fca0000011603 */
[----:B------:R-:W-:Y:S01]  /*246a0*/  IMAD.IADD R8, R8, 0x1, -R3 ;  /* 0x0000000108087824 */ /* 0x000fe200078e0a03 */
[----:B------:R-:W-:Y:S06]  /*246b0*/  BRA.DIV UR4, `(.L_x_2049) ;  /* 0x0000006a04e87947 */ /* 0x000fec000b800000 */
[----:B-1----:R-:W0:Y:S01]  /*246c0*/  SHFL.IDX PT, R2, R17, RZ, 0x181f ;  /* 0x00181fff11027589 */ /* 0x002e2200000e0000 */
[----:B------:R-:W-:-:S03]  /*246d0*/  IMAD R7, R7, 0x2, R22 ;  /* 0x0000000207077824 */ /* 0x000fc600078e0216 */
[----:B------:R-:W1:Y:S01]  /*246e0*/  SHFL.IDX PT, R3, R23, RZ, 0x181f ;  /* 0x00181fff17037589 */ /* 0x000e6200000e0000 */
[----:B0-----:R-:W-:-:S05]  /*246f0*/  IADD3 R2, P0, R2, R5, RZ ;  /* 0x0000000502027210 */ /* 0x001fca0007f1e0ff */
[----:B-1----:R-:W-:Y:S01]  /*24700*/  IMAD.X R3, RZ, RZ, R3, P0 ;  /* 0x000000ffff037224 */ /* 0x002fe200000e0603 */
[----:B------:R-:W-:-:S13]  /*24710*/  ISETP.LT.OR P0, PT, R8, 0x1, P2 ;  /* 0x000000010800780c */ /* 0x000fda0001701670 */
[----:B------:R-:W-:Y:S01]  /*24720*/  @!PT LDS RZ, [RZ] ;  /* 0x00000000fffff984 */ /* 0x000fe20000000800 */
        /* <DEDUP_REMOVED lines=49> */
[----:B------:R-:W-:Y:S01]  /*24a40*/  LDGSTS.E.BYPASS.LTC128B.128 [R7+0x3400], desc[UR54][R2.64], !P0 ;  /* 0x0340000002077fae */ /* 0x000fe2000c101d76 */
[----:B------:R-:W-:-:S13]  /*24a50*/  ISETP.LT.OR P0, PT, R8, 0x61, P1 ;  /* 0x000000610800780c */ /* 0x000fda0000f01670 */
[----:B------:R0:W-:Y:S04]  /*24a60*/  LDGSTS.E.BYPASS.LTC128B.128 [R7+0x7400], desc[UR54][R2.64+0x80], !P0 ;  /* 0x0740008002077fae */ /* 0x0001e8000c101d76 */
[----:B0-2---:R0:W1:Y:S02]  /*24a70*/  SHFL.IDX PT, R2, R17, 0x7, 0x181f ;  /* 0x00f81f0011027f89 */ /* 0x00506400000e0000 */
.L_x_2289:
[----:B-1----:R-:W-:Y:S01]  /*24a80*/  IADD3 R2, P0, R2, R5, RZ ;  /* 0x0000000502027210 */ /* 0x002fe20007f1e0ff */
        /* <DEDUP_REMOVED lines=11> */
[----:B-1----:R-:W-:Y:S01]  /*24b40*/  IMAD.WIDE.U32 R2, R0, UR4, RZ ;  /* 0x0000000400027c25 */ /* 0x002fe2000f8e00ff */
        /* <DEDUP_REMOVED lines=13> */
[----:B0-----:R-:W-:-:S04]  /*24c20*/  LEA R17, P0, R2, UR4, 0x1 ;  /* 0x0000000402117c11 */ /* 0x001fc8000f8008ff */
[----:B------:R-:W-:Y:S02]  /*24c30*/  LEA.HI.X R23, R2, UR5, R3, 0x1, P0 ;  /* 0x0000000502177c11 */ /* 0x000fe400080f0c03 */
[----:B------:R-:W-:-:S13]  /*24c40*/  PLOP3.LUT P0, PT, PT, PT, PT, 0x80, 0x0 ;  /* 0x000000000000781c */ /* 0x000fda0003f0f070 */
.L_x_2050:
        /* <DEDUP_REMOVED lines=11> */
.L_x_2051:
[----:B------:R-:W2:Y:S01]  /*24d00*/  LDL R0, [R1] ;  /* 0x0000000001007983 */ /* 0x000ea20000100800 */
[----:B------:R0:W-:Y:S01]  /*24d10*/  SYNCS.ARRIVE.TRANS64.A1T0 RZ, [R6+URZ+0x28850], RZ ;  /* 0x028850ff06ff79a7 */ /* 0x0001e2000810003f */
[----:B------:R-:W-:Y:S02]  /*24d20*/  IMAD.MOV.U32 R10, RZ, RZ, R24 ;  /* 0x000000ffff0a7224 */ /* 0x000fe400078e0018 */
[----:B------:R-:W-:Y:S02]  /*24d30*/  IMAD.MOV.U32 R20, RZ, RZ, R28 ;  /* 0x000000ffff147224 */ /* 0x000fe400078e001c */
[----:B------:R-:W-:Y:S02]  /*24d40*/  IMAD.MOV.U32 R33, RZ, RZ, R25 ;  /* 0x000000ffff217224 */ /* 0x000fe400078e0019 */
[C---:B0-----:R-:W-:Y:S01]  /*24d50*/  VIADD R6, R25.reuse, 0xffffffff ;  /* 0xffffffff19067836 */ /* 0x041fe20000000000 */
[----:B--2---:R-:W-:-:S13]  /*24d60*/  ISETP.GT.AND P0, PT, R25, R0, PT ;  /* 0x000000001900720c */ /* 0x004fda0003f04270 */
[----:B------:R-:W-:Y:S05]  /*24d70*/  @P0 BRA `(.L_x_2052) ;  /* 0xffffffec00e40947 */ /* 0x000fea000383ffff */
.L_x_2039:
[----:B------:R-:W-:Y:S05]  /*24d80*/  BSYNC B0 ;  /* 0x0000000000007941 */ /* 0x000fea0003800000 */
.L_x_2038:
        /* <DEDUP_REMOVED lines=11> */
[----:B0-----:R-:W2:Y:S01]  /*24e40*/  @P0 ATOMG.E.ADD.STRONG.GPU PT, R3, desc[UR54][R2.64], R5 ;  /* 0x00000005020309a8 */ /* 0x001ea200081ee1f6 */
[----:B------:R-:W0:Y:S02]  /*24e50*/  S2R R4, SR_LTMASK ;  /* 0x0000000000047919 */ /* 0x000e240000003900 */
[----:B0-----:R-:W-:-:S04]  /*24e60*/  LOP3.LUT R4, R4, UR4, RZ, 0xc0, !PT ;  /* 0x0000000404047c12 */ /* 0x001fc8000f8ec0ff */
[----:B------:R-:W0:Y:S01]  /*24e70*/  POPC R7, R4 ;  /* 0x0000000400077309 */ /* 0x000e220000000000 */
[----:B--2---:R-:W0:Y:S02]  /*24e80*/  SHFL.IDX PT, R0, R3, R0, 0x1f ;  /* 0x00001f0003007589 */ /* 0x004e2400000e0000 */
[----:B0-----:R-:W-:-:S07]  /*24e90*/  IADD3 R16, R0, UR37, R7 ;  /* 0x0000002500107c10 */ /* 0x001fce000fffe007 */
.L_x_2054:
[----:B------:R-:W-:Y:S05]  /*24ea0*/  BSYNC B0 ;  /* 0x0000000000007941 */ /* 0x000fea0003800000 */
.L_x_2053:
[----:B------:R-:W-:-:S05]  /*24eb0*/  IMAD.U32 R0, RZ, RZ, UR38 ;  /* 0x00000026ff007e24 */ /* 0x000fca000f8e00ff */
[----:B------:R-:W-:-:S13]  /*24ec0*/  ISETP.NE.AND P0, PT, R0, 0x3, PT ;  /* 0x000000030000780c */ /* 0x000fda0003f05270 */
[----:B------:R-:W-:Y:S05]  /*24ed0*/  @!P0 BRA `(.L_x_2055) ;  /* 0x0000000000048947 */ /* 0x000fea0003800000 */
[----:B------:R-:W-:Y:S01]  /*24ee0*/  BPT.TRAP 0x1 ;  /* 0x000000040000795c */ /* 0x000fe20000300000 */
.L_x_2055:
[----:B------:R-:W-:Y:S01]  /*24ef0*/  IMAD R0, R24, 0x8, R22 ;  /* 0x0000000818007824 */ /* 0x000fe200078e0216 */
[----:B0-----:R-:W-:Y:S01]  /*24f00*/  SHF.L.U32 R3, R28, 0x1f, RZ ;  /* 0x0000001f1c037819 */ /* 0x001fe200000006ff */
[----:B------:R-:W-:Y:S01]  /*24f10*/  BSSY B0, `(.L_x_2056) ;  /* 0x0000004000007945 */ /* 0x000fe20003800000 */
[----:B------:R-:W-:Y:S02]  /*24f20*/  IMAD R6, R25, -0x80, R37 ;  /* 0xffffff8019067824 */ /* 0x000fe400078e0225 */
[----:B------:R-:W0:Y:S02]  /*24f30*/  SYNCS.PHASECHK.TRANS64.TRYWAIT P0, [R0+URZ+0x28860], R3 ;  /* 0x02886003000075a7 */ /* 0x000e24000800017f */
[----:B0-----:R-:W-:Y:S05]  /*24f40*/  @!P0 BRA `(.L_x_2057) ;  /* 0x0000006c00508947 */ /* 0x001fea0003800000 */
.L_x_2290:
[----:B------:R-:W-:Y:S05]  /*24f50*/  BSYNC B0 ;  /* 0x0000000000007941 */ /* 0x000fea0003800000 */
.L_x_2056:
[----:B------:R-:W1:Y:S01]  /*24f60*/  S2R R2, SR_TID.X ;  /* 0x0000000000027919 */ /* 0x000e620000002100 */
[----:B------:R-:W-:Y:S01]  /*24f70*/  UMOV UR4, 0xffffffff ;  /* 0xffffffff00047882 */ /* 0x000fe20000000000 */
[----:B------:R-:W-:Y:S01]  /*24f80*/  IMAD R9, R24, 0x4000, R36 ;  /* 0x0000400018097824 */ /* 0x000fe200078e0224 */
[----:B-1----:R-:W-:-:S04]  /*24f90*/  LOP3.LUT R2, R2, 0x7f, RZ, 0xc0, !PT ;  /* 0x0000007f02027812 */ /* 0x002fc800078ec0ff */
[----:B------:R-:W-:-:S05]  /*24fa0*/  SHF.R.U32.HI R2, RZ, 0x3, R2 ;  /* 0x00000003ff027819 */ /* 0x000fca0000011602 */
[----:B------:R-:W-:Y:S01]  /*24fb0*/  IMAD.IADD R6, R6, 0x1, -R2 ;  /* 0x0000000106067824 */ /* 0x000fe200078e0a02 */
[----:B------:R-:W-:Y:S06]  /*24fc0*/  BRA.DIV UR4, `(.L_x_2058) ;  /* 0x0000006e04447947 */ /* 0x000fec000b800000 */
[----:B------:R-:W1:Y:S01]  /*24fd0*/  SHFL.IDX PT, R14, R17, RZ, 0x181f ;  /* 0x00181fff110e7589 */ /* 0x000e6200000e0000 */
        /* <DEDUP_REMOVED lines=43> */
[----:B------:R-:W3:Y:S02]  /*25290*/  SHFL.IDX PT, R10, R17, 0x6, 0x181f ;  /* 0x00d81f00110a7f89 */ /* 0x000ee400000e0000 */
[----:B-1----:R-:W-:Y:S02]  /*252a0*/  IADD3.X R3, RZ, R8, RZ, P4, !PT ;  /* 0x00000008ff037210 */ /* 0x002fe400027fe4ff */
        /* <DEDUP_REMOVED lines=17> */
.L_x_2308:
        /* <DEDUP_REMOVED lines=11> */
.L_x_2059:
        /* <DEDUP_REMOVED lines=11> */
.L_x_2060:
[----:B------:R1:W-:Y:S01]  /*25520*/  SYNCS.ARRIVE.TRANS64.A1T0 RZ, [R0+URZ+0x28850], RZ ;  /* 0x028850ff00ff79a7 */ /* 0x0003e2000810003f */
[----:B------:R-:W-:-:S05]  /*25530*/  VIADD R24, R24, 0x1 ;  /* 0x0000000118187836 */ /* 0x000fca0000000000 */
[----:B------:R-:W-:-:S04]  /*25540*/  ISETP.NE.AND P0, PT, R24, 0x2, PT ;  /* 0x000000021800780c */ /* 0x000fc80003f05270 */
[----:B------:R-:W-:Y:S02]  /*25550*/  SEL R3, RZ, 0x1, P0 ;  /* 0x00000001ff037807 */ /* 0x000fe40000000000 */
[----:B------:R-:W-:Y:S02]  /*25560*/  SEL R24, R24, RZ, P0 ;  /* 0x000000ff18187207 */ /* 0x000fe40000000000 */
[----:B-1----:R-:W-:-:S07]  /*25570*/  LOP3.LUT R28, R28, R3, RZ, 0x3c, !PT ;  /* 0x000000031c1c7212 */ /* 0x002fce00078e3cff */
.L_x_2017:
[----:B------:R-:W-:Y:S05]  /*25580*/  BSYNC B7 ;  /* 0x0000000000077941 */ /* 0x000fea0003800000 */
.L_x_2015:
        /* <DEDUP_REMOVED lines=8> */
[----:B------:R1:W2:Y:S01]  /*25610*/  LDS.128 R16, [R22+0x288d0] ;  /* 0x0288d00016107984 */ /* 0x0002a20000000c00 */
[----:B------:R-:W-:Y:S06]  /*25620*/  BAR.ARV 0x4, 0x180 ;  /* 0x0106000000007b1d */ /* 0x000fec0000002000 */
[----:B------:R-:W-:Y:S05]  /*25630*/  BRA `(.L_x_2062) ;  /* 0x0000000800cc7947 */ /* 0x000fea0003800000 */
.L_x_2061:
        /* <DEDUP_REMOVED lines=14> */
[----:B------:R-:W-:Y:S01]  /*25720*/  SHFL.IDX PT, R0, R16, RZ, 0x1f ;  /* 0x00001fff10007589 */ /* 0x000fe200000e0000 */
[C---:B------:R-:W-:Y:S02]  /*25730*/  ISETP.GE.U32.AND P4, PT, R8.reuse, 0x8, PT ;  /* 0x000000080800780c */ /* 0x040fe40003f86070 */
[C---:B------:R-:W-:Y:S01]  /*25740*/  ISETP.GE.U32.AND P5, PT, R8.reuse, 0x10, PT ;  /* 0x000000100800780c */ /* 0x040fe20003fa6070 */
[----:B------:R-:W-:Y:S01]  /*25750*/  SHFL.IDX PT, R4, R16, 0x1, 0x1f ;  /* 0x00201f0010047f89 */ /* 0x000fe200000e0000 */
[----:B--2---:R-:W-:Y:S01]  /*25760*/  @!P1 IMAD.MOV.U32 R5, RZ, RZ, R2 ;  /* 0x000000ffff059224 */ /* 0x004fe200078e0002 */
[----:B------:R-:W-:-:S04]  /*25770*/  ISETP.NE.AND P1, PT, R8, RZ, PT ;  /* 0x000000ff0800720c */ /* 0x000fc80003f25270 */
        /* <DEDUP_REMOVED lines=16> */
.L_x_2318:
[----:B------:R-:W-:Y:S02]  /*25880*/  ULDC UR4, c[0x0][0xc38] ;  /* 0x00030e0000047ab9 */ /* 0x000fe40000000800 */
[----:B------:R-:W-:-:S04]  /*25890*/  IMAD.U32 R7, RZ, RZ, UR4 ;  /* 0x00000004ff077e24 */ /* 0x000fc8000f8e00ff */
[----:B--2---:R-:W-:-:S04]  /*258a0*/  IMAD R14, R14, R7, RZ ;  /* 0x000000070e0e7224 */ /* 0x004fc800078e02ff */
[----:B------:R-:W-:-:S05]  /*258b0*/  IMAD.IADD R9, R4, 0x1, R14 ;  /* 0x0000000104097824 */ /* 0x000fca00078e020e */
[----:B------:R-:W-:-:S13]  /*258c0*/  ISETP.GT.AND P6, PT, R9, R0, PT ;  /* 0x000000000900720c */ /* 0x000fda0003fc4270 */
[----:B------:R-:W-:Y:S05]  /*258d0*/  @P6 BRA `(.L_x_2064) ;  /* 0x00000000009c6947 */ /* 0x000fea0003800000 */
.L_x_2069:
        /* <DEDUP_REMOVED lines=14> */
.L_x_2067:
[----:B------:R-:W-:Y:S05]  /*259c0*/  BSYNC B0 ;  /* 0x0000000000007941 */ /* 0x000fea0003800000 */
.L_x_2066:
[----:B------:R-:W-:-:S03]  /*259d0*/  UMOV UR4, 0xffffffff ;  /* 0xffffffff00047882 */ /* 0x000fc60000000000 */
[----:B------:R-:W-:Y:S05]  /*259e0*/  BRA.DIV UR4, `(.L_x_2068) ;  /* 0x00000072045c7947 */ /* 0x000fea000b800000 */
[----:B-----5:R-:W3:Y:S02]  /*259f0*/  SHFL.UP PT, R14, R5, 0x1, RZ ;  /* 0x04200000050e7989 */ /* 0x020ee400000e00ff */
        /* <DEDUP_REMOVED lines=13> */
[----:B-1----:R-:W-:-:S05]  /*25ad0*/  IMAD.IADD R6, R4, 0x1, R7 ;  /* 0x0000000104067824 */ /* 0x002fca00078e0207 */
[----:B------:R1:W2:Y:S02]  /*25ae0*/  SHFL.IDX PT, R14, R6, 0x1f, 0x1f ;  /* 0x03e01f00060e7f89 */ /* 0x0002a400000e0000 */
.L_x_2326:
[----:B------:R-:W-:Y:S02]  /*25af0*/  ULDC UR4, c[0x0][0xc38] ;  /* 0x00030e0000047ab9 */ /* 0x000fe40000000800 */
[----:B------:R-:W-:-:S04]  /*25b00*/  IMAD.U32 R7, RZ, RZ, UR4 ;  /* 0x00000004ff077e24 */ /* 0x000fc8000f8e00ff */
[----:B--2---:R-:W-:-:S04]  /*25b10*/  IMAD R14, R14, R7, RZ ;  /* 0x000000070e0e7224 */ /* 0x004fc800078e02ff */
[----:B------:R-:W-:-:S05]  /*25b20*/  IMAD.IADD R9, R14, 0x1, R9 ;  /* 0x000000010e097824 */ /* 0x000fca00078e0209 */
[----:B------:R-:W-:-:S13]  /*25b30*/  ISETP.GT.AND P6, PT, R9, R0, PT ;  /* 0x000000000900720c */ /* 0x000fda0003fc4270 */
[----:B------:R-:W-:Y:S05]  /*25b40*/  @!P6 BRA `(.L_x_2069) ;  /* 0xfffffffc0064e947 */ /* 0x000fea000383ffff */
.L_x_2064:
        /* <DEDUP_REMOVED lines=8> */
.L_x_2330:
[----:B------:R-:W-:Y:S01]  /*25bd0*/  ISETP.NE.AND P0, PT, R2, RZ, PT ;  /* 0x000000ff0200720c */ /* 0x000fe20003f05270 */
[----:B------:R-:W-:-:S12]  /*25be0*/  IMAD.MOV.U32 R14, RZ, RZ, RZ ;  /* 0x000000ffff0e7224 */ /* 0x000fd800078e00ff */
[----:B------:R-:W-:Y:S05]  /*25bf0*/  @!P0 BRA `(.L_x_2071) ;  /* 0x0000000000108947 */ /* 0x000fea0003800000 */
[----:B------:R-:W-:Y:S01]  /*25c00*/  UMOV UR4, 0xffffffff ;  /* 0xffffffff00047882 */ /* 0x000fe20000000000 */
[----:B------:R-:W-:Y:S02]  /*25c10*/  VIADD R12, R4, 0xffffffff ;  /* 0xffffffff040c7836 */ /* 0x000fe40000000000 */
[----:B------:R-:W-:Y:S05]  /*25c20*/  BRA.DIV UR4, `(.L_x_2072) ;  /* 0x0000007204d07947 */ /* 0x000fea000b800000 */
[----:B------:R4:W0:Y:S02]  /*25c30*/  SHFL.IDX PT, R14, R6, R12, 0x1f ;  /* 0x00001f0c060e7589 */ /* 0x00082400000e0000 */
.L_x_2071:
[----:B------:R-:W5:Y:S01]  /*25c40*/  LDC.64 R2, c[0x0][0xc90] ;  /* 0x00032400ff027b82 */ /* 0x000f620000000a00 */
[----:B------:R-:W-:-:S04]  /*25c50*/  IMAD.IADD R19, R4, 0x1, R19 ;  /* 0x0000000104137824 */ /* 0x000fc800078e0213 */
[----:B-----5:R-:W-:-:S05]  /*25c60*/  IMAD.WIDE R2, R19, 0x4, R2 ;  /* 0x0000000413027825 */ /* 0x020fca00078e0202 */
[----:B-1--4-:R1:W2:Y:S01]  /*25c70*/  LDG.E R6, desc[UR54][R2.64] ;  /* 0x0000003602067981 */ /* 0x0122a2000c1e1900 */
[----:B0-----:R-:W-:Y:S02]  /*25c80*/  IMAD R16, R14, R7, R16 ;  /* 0x000000070e107224 */ /* 0x001fe400078e0210 */
[----:B-1----:R-:W-:Y:S02]  /*25c90*/  IMAD.MOV.U32 R2, RZ, RZ, RZ ;  /* 0x000000ffff027224 */ /* 0x002fe400078e00ff */
[----:B--23--:R-:W-:-:S05]  /*25ca0*/  IMAD R4, R5, R6, RZ ;  /* 0x0000000605047224 */ /* 0x00cfca00078e02ff */
[----:B------:R-:W-:-:S04]  /*25cb0*/  IABS R8, R4 ;  /* 0x0000000400087213 */ /* 0x000fc80000000000 */
[----:B------:R-:W0:Y:S08]  /*25cc0*/  I2F.RP R10, R8 ;  /* 0x00000008000a7306 */ /* 0x000e300000209400 */
[----:B0-----:R-:W0:Y:S02]  /*25cd0*/  MUFU.RCP R10, R10 ;  /* 0x0000000a000a7308 */ /* 0x001e240000001000 */
[----:B0-----:R-:W-:-:S06]  /*25ce0*/  VIADD R11, R10, 0xffffffe ;  /* 0x0ffffffe0a0b7836 */ /* 0x001fcc0000000000 */
[----:B------:R-:W0:Y:S02]  /*25cf0*/  F2I.FTZ.U32.TRUNC.NTZ R3, R11 ;  /* 0x0000000b00037305 */ /* 0x000e24000021f000 */
[----:B0-----:R-:W-:-:S04]  /*25d00*/  IMAD.MOV R9, RZ, RZ, -R3 ;  /* 0x000000ffff097224 */ /* 0x001fc800078e0a03 */
        /* <DEDUP_REMOVED lines=17> */
[----:B------:R-:W-:-:S05]  /*25e20*/  @!P1 LOP3.LUT R2, RZ, R4, RZ, 0x33, !PT ;  /* 0x00000004ff029212 */ /* 0x000fca00078e33ff */
[----:B------:R-:W-:Y:S01]  /*25e30*/  IMAD R0, R6, R2, RZ ;  /* 0x0000000206007224 */ /* 0x000fe200078e02ff */
[----:B------:R-:W-:-:S03]  /*25e40*/  IADD3 R2, -R2, RZ, RZ ;  /* 0x000000ff02027210 */ /* 0x000fc60007ffe1ff */
[----:B------:R-:W-:Y:S02]  /*25e50*/  IMAD.MOV R3, RZ, RZ, -R0 ;  /* 0x000000ffff037224 */ /* 0x000fe400078e0a00 */
[----:B------:R-:W-:-:S03]  /*25e60*/  IMAD R9, R4, R2, R9 ;  /* 0x0000000204097224 */ /* 0x000fc600078e0209 */
[----:B------:R-:W-:-:S04]  /*25e70*/  VIADDMNMX R6, R3, R7, R6, PT ;  /* 0x0000000703067246 */ /* 0x000fc80003800106 */
[-C--:B------:R-:W-:Y:S02]  /*25e80*/  IABS R7, R6.reuse ;  /* 0x0000000600077213 */ /* 0x080fe40000000000 */
[----:B------:R-:W-:Y:S02]  /*25e90*/  IABS R4, R6 ;  /* 0x0000000600047213 */ /* 0x000fe40000000000 */
[----:B------:R-:W0:Y:S03]  /*25ea0*/  I2F.RP R8, R7 ;  /* 0x0000000700087306 */ /* 0x000e260000209400 */
[----:B------:R-:W-:-:S05]  /*25eb0*/  IMAD.MOV R4, RZ, RZ, -R4 ;  /* 0x000000ffff047224 */ /* 0x000fca00078e0a04 */
[----:B0-----:R-:W0:Y:S02]  /*25ec0*/  MUFU.RCP R8, R8 ;  /* 0x0000000800087308 */ /* 0x001e240000001000 */
[----:B0-----:R-:W-:-:S06]  /*25ed0*/  VIADD R3, R8, 0xffffffe ;  /* 0x0ffffffe08037836 */ /* 0x001fcc0000000000 */
[----:B------:R-:W0:Y:S02]  /*25ee0*/  F2I.FTZ.U32.TRUNC.NTZ R3, R3 ;  /* 0x0000000300037305 */ /* 0x000e24000021f000 */
[----:B0-----:R-:W-:-:S04]  /*25ef0*/  IMAD.MOV R2, RZ, RZ, -R3 ;  /* 0x000000ffff027224 */ /* 0x001fc800078e0a03 */
[----:B------:R-:W-:Y:S02]  /*25f00*/  IMAD R11, R2, R7, RZ ;  /* 0x00000007020b7224 */ /* 0x000fe400078e02ff */
[----:B------:R-:W-:-:S04]  /*25f10*/  IMAD.MOV.U32 R2, RZ, RZ, RZ ;  /* 0x000000ffff027224 */ /* 0x000fc800078e00ff */
[----:B------:R-:W-:Y:S01]  /*25f20*/  IMAD.HI.U32 R2, R3, R11, R2 ;  /* 0x0000000b03027227 */ /* 0x000fe200078e0002 */
[----:B------:R-:W-:Y:S02]  /*25f30*/  IABS R11, R9 ;  /* 0x00000009000b7213 */ /* 0x000fe40000000000 */
[C---:B------:R-:W-:Y:S01]  /*25f40*/  LOP3.LUT R3, R9.reuse, R6, RZ, 0x3c, !PT ;  /* 0x0000000609037212 */ /* 0x040fe200078e3cff */
[----:B------:R-:W-:Y:S02]  /*25f50*/  IMAD.IADD R9, R9, 0x1, R0 ;  /* 0x0000000109097824 */ /* 0x000fe400078e0200 */
[----:B------:R-:W-:Y:S01]  /*25f60*/  IMAD.HI.U32 R2, R2, R11, RZ ;  /* 0x0000000b02027227 */ /* 0x000fe200078e00ff */
[----:B------:R-:W-:-:S03]  /*25f70*/  ISETP.GE.AND P2, PT, R3, RZ, PT ;  /* 0x000000ff0300720c */ /* 0x000fc60003f46270 */
[----:B------:R-:W-:-:S05]  /*25f80*/  IMAD R4, R2, R4, R11 ;  /* 0x0000000402047224 */ /* 0x000fca00078e020b */
[----:B------:R-:W-:-:S13]  /*25f90*/  ISETP.GT.U32.AND P1, PT, R7, R4, PT ;  /* 0x000000040700720c */ /* 0x000fda0003f24070 */
[----:B------:R-:W-:Y:S02]  /*25fa0*/  @!P1 IMAD.IADD R4, R4, 0x1, -R7 ;  /* 0x0000000104049824 */ /* 0x000fe400078e0a07 */
[----:B------:R-:W-:Y:S01]  /*25fb0*/  @!P1 VIADD R2, R2, 0x1 ;  /* 0x0000000102029836 */ /* 0x000fe20000000000 */
[----:B------:R-:W-:Y:S02]  /*25fc0*/  ISETP.NE.AND P1, PT, R6, RZ, PT ;  /* 0x000000ff0600720c */ /* 0x000fe40003f25270 */
[----:B------:R-:W-:-:S13]  /*25fd0*/  ISETP.GE.U32.AND P0, PT, R4, R7, PT ;  /* 0x000000070400720c */ /* 0x000fda0003f06070 */
[----:B------:R-:W-:-:S04]  /*25fe0*/  @P0 VIADD R2, R2, 0x1 ;  /* 0x0000000102020836 */ /* 0x000fc80000000000 */
[----:B------:R-:W-:Y:S01]  /*25ff0*/  @!P2 IMAD.MOV R2, RZ, RZ, -R2 ;  /* 0x000000ffff02a224 */ /* 0x000fe200078e0a02 */
[----:B------:R-:W-:Y:S01]  /*26000*/  @!P1 LOP3.LUT R2, RZ, R6, RZ, 0x33, !PT ;  /* 0x00000006ff029212 */ /* 0x000fe200078e33ff */
[----:B------:R-:W-:-:S04]  /*26010*/  IMAD.MOV R6, RZ, RZ, -R6 ;  /* 0x000000ffff067224 */ /* 0x000fc800078e0a06 */
[----:B------:R-:W-:Y:S01]  /*26020*/  IMAD R18, R2, R6, R9 ;  /* 0x0000000602127224 */ /* 0x000fe200078e0209 */
[----:B------:R-:W-:-:S05]  /*26030*/  LOP3.LUT R2, RZ, R2, RZ, 0x33, !PT ;  /* 0x00000002ff027212 */ /* 0x000fca00078e33ff */
[----:B------:R-:W-:Y:S01]  /*26040*/  IMAD.IADD R17, R5, 0x1, R2 ;  /* 0x0000000105117824 */ /* 0x000fe200078e0202 */
[----:B------:R-:W-:Y:S06]  /*26050*/  BRA `(.L_x_2073) ;  /* 0x00000000001c7947 */ /* 0x000fec0003800000 */
.L_x_2065:
[----:B------:R-:W-:Y:S01]  /*26060*/  UMOV UR4, URZ ;  /* 0x0000003f00047c82 */ /* 0x000fe20008000000 */
[----:B------:R-:W-:Y:S01]  /*26070*/  UMOV UR5, URZ ;  /* 0x0000003f00057c82 */ /* 0x000fe20008000000 */
[----:B------:R-:W-:Y:S01]  /*26080*/  ULDC UR6, c[0x0][0xc3c] ;  /* 0x00030f0000067ab9 */ /* 0x000fe20000000800 */
[----:B------:R-:W-:Y:S02]  /*26090*/  IMAD.MOV.U32 R16, RZ, RZ, R0 ;  /* 0x000000ffff107224 */ /* 0x000fe400078e0000 */
[----:B------:R-:W-:Y:S02]  /*260a0*/  IMAD.U32 R17, RZ, RZ, UR4 ;  /* 0x00000004ff117e24 */ /* 0x000fe4000f8e00ff */
[----:B------:R-:W-:Y:S02]  /*260b0*/  IMAD.U32 R18, RZ, RZ, UR5 ;  /* 0x00000005ff127e24 */ /* 0x000fe4000f8e00ff */
[----:B------:R-:W-:-:S07]  /*260c0*/  IMAD.U32 R19, RZ, RZ, UR6 ;  /* 0x00000006ff137e24 */ /* 0x000fce000f8e00ff */
.L_x_2073:
        /* <DEDUP_REMOVED lines=10> */
.L_x_2062:
[----:B------:R-:W-:Y:S02]  /*26170*/  ULDC UR4, c[0x0][0xc3c] ;  /* 0x00030f0000047ab9 */ /* 0x000fe40000000800 */
[----:B--2---:R-:W-:-:S13]  /*26180*/  ISETP.GE.AND P0, PT, R19, UR4, PT ;  /* 0x0000000413007c0c */ /* 0x004fda000bf06270 */
[----:B------:R-:W-:Y:S05]  /*26190*/  @!P0 BRA `(.L_x_2074) ;  /* 0xffffff9c00688947 */ /* 0x000fea000383ffff */
[----:B------:R-:W-:Y:S05]  /*261a0*/  BSYNC B8 ;  /* 0x0000000000087941 */ /* 0x000fea0003800000 */
.L_x_1959:
[----:B------:R-:W2:Y:S01]  /*261b0*/  LDL.LU R0, [R1+0x20] ;  /* 0x0000200001007983 */ /* 0x000ea20000300800 */
[----:B------:R-:W-:Y:S01]  /*261c0*/  BSSY B0, `(.L_x_2075) ;  /* 0x000000b000007945 */ /* 0x000fe20003800000 */
[----:B------:R-:W4:Y:S01]  /*261d0*/  S2R R5, SR_CgaCtaId ;  /* 0x0000000000057919 */ /* 0x000f220000008800 */
[----:B--2---:R-:W-:-:S05]  /*261e0*/  VIADD R0, R0, 0x1 ;  /* 0x0000000100007836 */ /* 0x004fca0000000000 */
[----:B0-----:R-:W-:-:S04]  /*261f0*/  LEA.HI R2, R0, R0, RZ, 0x1 ;  /* 0x0000000000027211 */ /* 0x001fc800078f08ff */
[----:B------:R-:W-:Y:S02]  /*26200*/  LOP3.LUT R3, R2, 0xfffffffe, RZ, 0xc0, !PT ;  /* 0xfffffffe02037812 */ /* 0x000fe400078ec0ff */
[----:B------:R-:W-:-:S03]  /*26210*/  MOV R2, 0x400 ;  /* 0x0000040000027802 */ /* 0x000fc60000000f00 */
[----:B------:R-:W-:Y:S01]  /*26220*/  IMAD.IADD R0, R0, 0x1, -R3 ;  /* 0x0000000100007824 */ /* 0x000fe200078e0a03 */
[----:B----4-:R-:W-:-:S04]  /*26230*/  LEA R7, R5, R2, 0x18 ;  /* 0x0000000205077211 */ /* 0x010fc800078ec0ff */
[----:B------:R-:W-:-:S04]  /*26240*/  SHF.L.U32 R0, R0, 0x1f, RZ ;  /* 0x0000001f00007819 */ /* 0x000fc800000006ff */
[----:B------:R-:W0:Y:S02]  /*26250*/  SYNCS.PHASECHK.TRANS64.TRYWAIT P0, [R7+URZ+0x28820], R0 ;  /* 0x02882000070075a7 */ /* 0x000e24000800017f */
[----:B0-----:R-:W-:Y:S05]  /*26260*/  @!P0 BRA `(.L_x_2076) ;  /* 0x0000006c00648947 */ /* 0x001fea0003800000 */
.L_x_2333:
[----:B------:R-:W-:Y:S05]  /*26270*/  BSYNC B0 ;  /* 0x0000000000007941 */ /* 0x000fea0003800000 */
.L_x_2075:
[----:B------:R-:W-:-:S03]  /*26280*/  UMOV UR4, 0xffffffff ;  /* 0xffffffff00047882 */ /* 0x000fc60000000000 */
[----:B------:R-:W-:Y:S05]  /*26290*/  BRA.DIV UR4, `(.L_x_2077) ;  /* 0x0000006e046c7947 */ /* 0x000fea000b800000 */
[----:B0-----:R-:W0:Y:S02]  /*262a0*/  S2R R0, SR_TID.X ;  /* 0x0000000000007919 */ /* 0x001e240000002100 */
[----:B0-----:R-:W-:-:S04]  /*262b0*/  SHF.R.U32.HI R0, RZ, 0x5, R0 ;  /* 0x00000005ff007819 */ /* 0x001fc80000011600 */
[----:B------:R-:W-:-:S05]  /*262c0*/  LOP3.LUT R0, R0, 0x3, RZ, 0xc0, !PT ;  /* 0x0000000300007812 */ /* 0x000fca00078ec0ff */
[----:B------:R0:W2:Y:S02]  /*262d0*/  SHFL.IDX PT, R14, R0, RZ, 0x1f ;  /* 0x00001fff000e7589 */ /* 0x0000a400000e0000 */
.L_x_2336:
[----:B--2---:R-:W-:-:S13]  /*262e0*/  ISETP.NE.AND P0, PT, R14, RZ, PT ;  /* 0x000000ff0e00720c */ /* 0x004fda0003f05270 */
[----:B------:R-:W-:Y:S05]  /*262f0*/  @P0 BRA `(.L_x_1667) ;  /* 0x0000000000880947 */ /* 0x000fea0003800000 */
[----:B------:R-:W-:-:S03]  /*26300*/  UMOV UR4, 0xffffffff ;  /* 0xffffffff00047882 */ /* 0x000fc60000000000 */
[----:B------:R-:W-:Y:S05]  /*26310*/  BRA.DIV UR4, `(.L_x_2078) ;  /* 0x0000006e04807947 */ /* 0x000fea000b800000 */
[----:B------:R-:W-:-:S13]  /*26320*/  ELECT P6, URZ, PT ;  /* 0x00000000003f782f */ /* 0x000fda00038c0000 */
.L_x_2339:
[----:B------:R-:W-:Y:S05]  /*26330*/  @!P6 BRA `(.L_x_1667) ;  /* 0x000000000078e947 */ /* 0x000fea0003800000 */
[----:B------:R-:W-:-:S06]  /*26340*/  ULOP3.LUT UR4, UR36, 0x2, URZ, 0xfc, !UPT ;  /* 0x0000000224047892 */ /* 0x000fcc000f8efc3f */
[----:B0-----:R-:W-:-:S05]  /*26350*/  IMAD.U32 R0, RZ, RZ, UR4 ;  /* 0x00000004ff007e24 */ /* 0x001fca000f8e00ff */
[----:B------:R-:W-:-:S13]  /*26360*/  ISETP.NE.AND P0, PT, R0, 0x3, PT ;  /* 0x000000030000780c */ /* 0x000fda0003f05270 */
[----:B------:R-:W-:Y:S05]  /*26370*/  @!P0 BRA `(.L_x_2079) ;  /* 0x0000000000048947 */ /* 0x000fea0003800000 */
[----:B------:R-:W-:Y:S01]  /*26380*/  BPT.TRAP 0x1 ;  /* 0x000000040000795c */ /* 0x000fe20000300000 */
.L_x_2079:
[----:B------:R-:W-:Y:S01]  /*26390*/  IMAD R5, R24, 0x8, R7 ;  /* 0x0000000818057824 */ /* 0x000fe200078e0207 */
[----:B------:R-:W-:Y:S01]  /*263a0*/  SHF.L.U32 R0, R28, 0x1f, RZ ;  /* 0x0000001f1c007819 */ /* 0x000fe200000006ff */
[----:B------:R-:W-:-:S03]  /*263b0*/  VIADD R24, R24, 0x1 ;  /* 0x0000000118187836 */ /* 0x000fc60000000000 */
[----:B------:R-:W0:Y:S02]  /*263c0*/  SYNCS.PHASECHK.TRANS64.TRYWAIT P1, [R5+URZ+0x28840], R0 ;  /* 0x02884000050075a7 */ /* 0x000e24000802017f */
[----:B------:R-:W-:-:S04]  /*263d0*/  ISETP.NE.AND P2, PT, R24, 0x2, PT ;  /* 0x000000021800780c */ /* 0x000fc80003f45270 */
[----:B------:R-:W-:Y:S01]  /*263e0*/  SEL R3, RZ, 0x1, P2 ;  /* 0x00000001ff037807 */ /* 0x000fe20001000000 */
[----:B0-----:R-:W-:Y:S08]  /*263f0*/  @!P1 BRA `(.L_x_2080) ;  /* 0x0000006c00689947 */ /* 0x001ff00003800000 */
.L_x_2340:
[----:B------:R-:W-:Y:S02]  /*26400*/  SEL R24, R24, RZ, P2 ;  /* 0x000000ff18187207 */ /* 0x000fe40001000000 */
[----:B------:R-:W-:Y:S01]  /*26410*/  LOP3.LUT R2, R28, R3, RZ, 0x3c, !PT ;  /* 0x000000031c027212 */ /* 0x000fe200078e3cff */
[----:B------:R-:W-:Y:S06]  /*26420*/  @!P0 BRA `(.L_x_2081) ;  /* 0x0000000000048947 */ /* 0x000fec0003800000 */
[----:B------:R-:W-:Y:S01]  /*26430*/  BPT.TRAP 0x1 ;  /* 0x000000040000795c */ /* 0x000fe20000300000 */
.L_x_2081:
[----:B------:R-:W-:Y:S01]  /*26440*/  IMAD R3, R24, 0x8, R7 ;  /* 0x0000000818037824 */ /* 0x000fe200078e0207 */
[----:B------:R-:W-:-:S04]  /*26450*/  SHF.L.U32 R2, R2, 0x1f, RZ ;  /* 0x0000001f02027819 */ /* 0x000fc800000006ff */
[----:B------:R-:W2:Y:S02]  /*26460*/  SYNCS.PHASECHK.TRANS64.TRYWAIT P1, [R3+URZ+0x28840], R2 ;  /* 0x02884002030075a7 */ /* 0x000ea4000802017f */
[----:B--2---:R-:W-:Y:S05]  /*26470*/  @!P1 BRA `(.L_x_2082) ;  /* 0x0000006c005c9947 */ /* 0x004fea0003800000 */
.L_x_2341:
[----:B------:R-:W-:Y:S05]  /*26480*/  @!P0 BRA `(.L_x_2083) ;  /* 0x0000000000048947 */ /* 0x000fea0003800000 */
[----:B------:R-:W-:Y:S01]  /*26490*/  BPT.TRAP 0x1 ;  /* 0x000000040000795c */ /* 0x000fe20000300000 */
.L_x_2083:
[----:B------:R-:W4:Y:S02]  /*264a0*/  SYNCS.PHASECHK.TRANS64.TRYWAIT P1, [R5+URZ+0x28860], R0 ;  /* 0x02886000050075a7 */ /* 0x000f24000802017f */
[----:B----4-:R-:W-:Y:S05]  /*264b0*/  @!P1 BRA `(.L_x_2084) ;  /* 0x0000006c00609947 */ /* 0x010fea0003800000 */
.L_x_2342:
[----:B------:R-:W-:Y:S05]  /*264c0*/  @!P0 BRA `(.L_x_2085) ;  /* 0x0000000000048947 */ /* 0x000fea0003800000 */
[----:B------:R-:W-:Y:S01]  /*264d0*/  BPT.TRAP 0x1 ;  /* 0x000000040000795c */ /* 0x000fe20000300000 */
.L_x_2085:
[----:B------:R0:W0:Y:S02]  /*264e0*/  SYNCS.PHASECHK.TRANS64.TRYWAIT P0, [R3+URZ+0x28860], R2 ;  /* 0x02886002030075a7 */ /* 0x000024000800017f */
[----:B0-----:R-:W-:Y:S05]  /*264f0*/  @!P0 NANOSLEEP.SYNCS 0x989680 ;  /* 0x009896800000895d */ /* 0x001fea0003900000 */
[----:B------:R-:W0:Y:S02]  /*26500*/  @!P0 SYNCS.PHASECHK.TRANS64 P0, [R3+URZ+0x28860], R2 ;  /* 0x02886002030085a7 */ /* 0x000e24000800007f */
[----:B0-----:R-:W-:Y:S05]  /*26510*/  @!P0 BRA `(.L_x_2085) ;  /* 0xfffffffc00f08947 */ /* 0x001fea000383ffff */
.L_x_1667:
[----:B------:R-:W-:Y:S05]  /*26520*/  BSYNC B9 ;  /* 0x0000000000097941 */ /* 0x000fea0003800000 */
.L_x_1664:
[----:B------:R-:W-:Y:S05]  /*26530*/  EXIT ;  /* 0x000000000000794d */ /* 0x000fea0003800000 */
.L_x_1697:
[----:B0-----:R0:W1:Y:S02]  /*26540*/  SYNCS.PHASECHK.TRANS64.TRYWAIT P6, [R91+URZ+0x28890], R102 ;  /* 0x028890665b0075a7 */ /* 0x00106400080c017f */
[----:B-1----:R-:W-:Y:S05]  /*26550*/  @!P6 NANOSLEEP.SYNCS 0x989680 ;  /* 0x009896800000e95d */ /* 0x002fea0003900000 */
[----:B------:R-:W1:Y:S02]  /*26560*/  @!P6 SYNCS.PHASECHK.TRANS64 P6, [R91+URZ+0x28890], R102 ;  /* 0x028890665b00e5a7 */ /* 0x000e6400080c007f */
[----:B-1----:R-:W-:Y:S05]  /*26570*/  @!P6 BRA `(.L_x_1697) ;  /* 0xfffffffc00f0e947 */ /* 0x002fea000383ffff */
[----:B------:R-:W-:Y:S05]  /*26580*/  BRA `(.L_x_2086) ;  /* 0xfffffdcc00947947 */ /* 0x000fea000383ffff */
.L_x_1698:
        /* <DEDUP_REMOVED lines=8> */
.L_x_2088:
[----:B------:R-:W-:Y:S05]  /*26610*/  BSYNC B1 ;  /* 0x0000000000017941 */ /* 0x000fea0003800000 */
.L_x_2087:
        /* <DEDUP_REMOVED lines=8> */
.L_x_2089:
[----:B------:R-:W-:Y:S01]  /*266a0*/  IMAD.MOV.U32 R105, RZ, RZ, R14 ;  /* 0x000000ffff697224 */ /* 0x000fe200078e000e */
[----:B------:R-:W-:Y:S06]  /*266b0*/  BRA `(.L_x_2090) ;  /* 0xfffffdcc005c7947 */ /* 0x000fec000383ffff */
.L_x_1707:
        /* <DEDUP_REMOVED lines=8> */
.L_x_2092:
[----:B------:R-:W-:Y:S05]  /*26740*/  BSYNC B1 ;  /* 0x0000000000017941 */ /* 0x000fea0003800000 */
.L_x_2091:
        /* <DEDUP_REMOVED lines=8> */
.L_x_2093:
[----:B------:R-:W-:Y:S01]  /*267d0*/  IMAD.MOV.U32 R73, RZ, RZ, R14 ;  /* 0x000000ffff497224 */ /* 0x000fe200078e000e */
[----:B------:R-:W-:Y:S06]  /*267e0*/  BRA `(.L_x_2094) ;  /* 0xfffffdd000f07947 */ /* 0x000fec000383ffff */
.L_x_1716:
        /* <DEDUP_REMOVED lines=8> */
.L_x_2096:
[----:B------:R-:W-:Y:S05]  /*26870*/  BSYNC B1 ;  /* 0x0000000000017941 */ /* 0x000fea0003800000 */
.L_x_2095:
        /* <DEDUP_REMOVED lines=8> */
.L_x_2097:
[----:B------:R-:W-:Y:S01]  /*26900*/  IMAD.MOV.U32 R63, RZ, RZ, R14 ;  /* 0x000000ffff3f7224 */ /* 0x000fe200078e000e */
[----:B------:R-:W-:Y:S06]  /*26910*/  BRA `(.L_x_2098) ;  /* 0xfffffdd800847947 */ /* 0x000fec000383ffff */
.L_x_1725:
        /* <DEDUP_REMOVED lines=8> */
.L_x_2100:
[----:B------:R-:W-:Y:S05]  /*269a0*/  BSYNC B1 ;  /* 0x0000000000017941 */ /* 0x000fea0003800000 */
.L_x_2099:
        /* <DEDUP_REMOVED lines=8> */
.L_x_2101:
[----:B------:R-:W-:Y:S01]  /*26a30*/  IMAD.MOV.U32 R53, RZ, RZ, R14 ;  /* 0x000000ffff357224 */ /* 0x000fe200078e000e */
[----:B------:R-:W-:Y:S06]  /*26a40*/  BRA `(.L_x_2102) ;  /* 0xfffffde000147947 */ /* 0x000fec000383ffff */
.L_x_1737:
[----:B--2---:R2:W3:Y:S02]  /*26a50*/  SYNCS.PHASECHK.TRANS64.TRYWAIT P4, [R91+URZ+0x28890], R102 ;  /* 0x028890665b0075a7 */ /* 0x0044e4000808017f */
[----:B---3--:R-:W-:Y:S05]  /*26a60*/  @!P4 NANOSLEEP.SYNCS 0x989680 ;  /* 0x009896800000c95d */ /* 0x008fea0003900000 */
[----:B------:R-:W3:Y:S02]  /*26a70*/  @!P4 SYNCS.PHASECHK.TRANS64 P4, [R91+URZ+0x28890], R102 ;  /* 0x028890665b00c5a7 */ /* 0x000ee4000808007f */
[----:B---3--:R-:W-:Y:S05]  /*26a80*/  @!P4 BRA `(.L_x_1737) ;  /* 0xfffffffc00f0c947 */ /* 0x008fea000383ffff */
[----:B------:R-:W-:Y:S05]  /*26a90*/  BRA `(.L_x_2103) ;  /* 0xfffffdf000407947 */ /* 0x000fea000383ffff */
.L_x_1738:
[----:B------:R-:W-:Y:S01]  /*26aa0*/  BSSY B1, `(.L_x_2104) ;  /* 0x0000008000017945 */ /* 0x000fe20003800000 */
[----:B------:R-:W-:Y:S02]  /*26ab0*/  IMAD.MOV.U32 R13, RZ, RZ, R103 ;  /* 0x000000ffff0d7224 */ /* 0x000fe400078e0067 */
[----:B------:R-:W-:Y:S02]  /*26ac0*/  IMAD.MOV.U32 R12, RZ, RZ, RZ ;  /* 0x000000ffff0c7224 */ /* 0x000fe400078e00ff */
[----:B------:R-:W-:Y:S02]  /*26ad0*/  IMAD.MOV.U32 R11, RZ, RZ, 0x181f ;  /* 0x0000181fff0b7424 */ /* 0x000fe400078e00ff */
[----:B------:R-:W-:-:S07]  /*26ae0*/  IMAD.MOV.U32 R15, RZ, RZ, -0x1 ;  /* 0xffffffffff0f7424 */ /* 0x000fce00078e00ff */
[----:B0-2---:R-:W-:Y:S05]  /*26af0*/  WARPSYNC.COLLECTIVE R15, `(.L_x_2105) ;  /* 0x000000000f087348 */ /* 0x005fea0003c00000 */
[----:B------:R1:W3:Y:S02]  /*26b00*/  SHFL.IDX P6, R14, R13, R12, R11 ;  /* 0x0000000c0d0e7389 */ /* 0x0002e400000c000b */
[----:B0123--:R-:W-:Y:S01]  /*26b10*/  ENDCOLLECTIVE ;  /* 0x000000000000791b */ /* 0x00ffe20003800000 */
.L_x_2105:
[----:B------:R-:W-:Y:S05]  /*26b20*/  BSYNC B1 ;  /* 0x0000000000017941 */ /* 0x000fea0003800000 */
.L_x_2104:
        /* <DEDUP_REMOVED lines=8> */
.L_x_2106:
[----:B------:R-:W-:Y:S01]  /*26bb0*/  IMAD.MOV.U32 R106, RZ, RZ, R14 ;  /* 0x000000ffff6a7224 */ /* 0x000fe200078e000e */
[----:B------:R-:W-:Y:S06]  /*26bc0*/  BRA `(.L_x_2107) ;  /* 0xfffffdf0000c7947 */ /* 0x000fec000383ffff */
.L_x_1743:
[----:B------:R-:W-:Y:S01]  /*26bd0*/  BSSY B1, `(.L_x_2108) ;  /* 0x0000008000017945 */ /* 0x000fe20003800000 */
[----:B0-----:R-:W-:Y:S02]  /*26be0*/  IMAD.MOV.U32 R13, RZ, RZ, R103 ;  /* 0x000000ffff0d7224 */ /* 0x001fe400078e0067 */
[----:B------:R-:W-:Y:S02]  /*26bf0*/  IMAD.MOV.U32 R12, RZ, RZ, 0x1 ;  /* 0x00000001ff0c7424 */ /* 0x000fe400078e00ff */
[----:B------:R-:W-:Y:S02]  /*26c00*/  IMAD.MOV.U32 R11, RZ, RZ, 0x181f ;  /* 0x0000181fff0b7424 */ /* 0x000fe400078e00ff */
[----:B------:R-:W-:-:S07]  /*26c10*/  IMAD.MOV.U32 R15, RZ, RZ, -0x1 ;  /* 0xffffffffff0f7424 */ /* 0x000fce00078e00ff */
[----:B-1234-:R-:W-:Y:S05]  /*26c20*/  WARPSYNC.COLLECTIVE R15, `(.L_x_2109) ;  /* 0x000000000f087348 */ /* 0x01efea0003c00000 */
[----:B------:R0:W0:Y:S02]  /*26c30*/  SHFL.IDX P6, R14, R13, R12, R11 ;  /* 0x0000000c0d0e7389 */ /* 0x00002400000c000b */
[----:B01234-:R-:W-:Y:S01]  /*26c40*/  ENDCOLLECTIVE ;  /* 0x000000000000791b */ /* 0x01ffe20003800000 */
.L_x_2109:
[----:B------:R-:W-:Y:S05]  /*26c50*/  BSYNC B1 ;  /* 0x0000000000017941 */ /* 0x000fea0003800000 */
.L_x_2108:
        /* <DEDUP_REMOVED lines=8> */
.L_x_2110:
[----:B------:R-:W-:Y:S01]  /*26ce0*/  IMAD.MOV.U32 R50, RZ, RZ, R14 ;  /* 0x000000ffff327224 */ /* 0x000fe200078e000e */
[----:B------:R-:W-:Y:S06]  /*26cf0*/  BRA `(.L_x_2111) ;  /* 0xfffffdf400bc7947 */ /* 0x000fec000383ffff */
.L_x_1748:
[----:B------:R-:W-:Y:S01]  /*26d00*/  BSSY B1, `(.L_x_2112) ;  /* 0x0000008000017945 */ /* 0x000fe20003800000 */
[----:B0-----:R-:W-:Y:S01]  /*26d10*/  IMAD.MOV.U32 R13, RZ, RZ, R103 ;  /* 0x000000ffff0d7224 */ /* 0x001fe200078e0067 */
[----:B------:R-:W-:Y:S01]  /*26d20*/  MOV R15, 0xffffffff ;  /* 0xffffffff000f7802 */ /* 0x000fe20000000f00 */
[----:B------:R-:W-:Y:S02]  /*26d30*/  IMAD.MOV.U32 R12, RZ, RZ, 0x2 ;  /* 0x00000002ff0c7424 */ /* 0x000fe400078e00ff */
[----:B------:R-:W-:-:S07]  /*26d40*/  IMAD.MOV.U32 R11, RZ, RZ, 0x181f ;  /* 0x0000181fff0b7424 */ /* 0x000fce00078e00ff */
[----:B-1234-:R-:W-:Y:S05]  /*26d50*/  WARPSYNC.COLLECTIVE R15, `(.L_x_2113) ;  /* 0x000000000f087348 */ /* 0x01efea0003c00000 */
[----:B------:R0:W0:Y:S02]  /*26d60*/  SHFL.IDX P6, R14, R13, R12, R11 ;  /* 0x0000000c0d0e7389 */ /* 0x00002400000c000b */
[----:B01234-:R-:W-:Y:S01]  /*26d70*/  ENDCOLLECTIVE ;  /* 0x000000000000791b */ /* 0x01ffe20003800000 */
.L_x_2113:
[----:B------:R-:W-:Y:S05]  /*26d80*/  BSYNC B1 ;  /* 0x0000000000017941 */ /* 0x000fea0003800000 */
.L_x_2112:
        /* <DEDUP_REMOVED lines=8> */
.L_x_2114:
[----:B------:R-:W-:Y:S05]  /*26e10*/  BRA `(.L_x_2115) ;  /* 0xfffffdfc00707947 */ /* 0x000fea000383ffff */
.L_x_1753:
        /* <DEDUP_REMOVED lines=8> */
.L_x_2117:
[----:B------:R-:W-:Y:S05]  /*26ea0*/  BSYNC B1 ;  /* 0x0000000000017941 */ /* 0x000fea0003800000 */
.L_x_2116:
        /* <DEDUP_REMOVED lines=8> */
.L_x_2118:
[----:B------:R-:W-:Y:S01]  /*26f30*/  IMAD.MOV.U32 R108, RZ, RZ, R14 ;  /* 0x000000ffff6c7224 */ /* 0x000fe200078e000e */
[----:B------:R-:W-:Y:S06]  /*26f40*/  BRA `(.L_x_2119) ;  /* 0xfffffe0400287947 */ /* 0x000fec000383ffff */
.L_x_1758:
[----:B0-----:R0:W1:Y:S02]  /*26f50*/  SYNCS.PHASECHK.TRANS64.TRYWAIT P3, [R91+URZ+0x28890], R102 ;  /* 0x028890665b0075a7 */ /* 0x001064000806017f */
[----:B-1----:R-:W-:Y:S05]  /*26f60*/  @!P3 NANOSLEEP.SYNCS 0x989680 ;  /* 0x009896800000b95d */ /* 0x002fea0003900000 */
[----:B------:R-:W1:Y:S02]  /*26f70*/  @!P3 SYNCS.PHASECHK.TRANS64 P3, [R91+URZ+0x28890], R102 ;  /* 0x028890665b00b5a7 */ /* 0x000e64000806007f */
[----:B-1----:R-:W-:Y:S05]  /*26f80*/  @!P3 BRA `(.L_x_1758) ;  /* 0xfffffffc00f0b947 */ /* 0x002fea000383ffff */
[----:B------:R-:W-:Y:S05]  /*26f90*/  BRA `(.L_x_2120) ;  /* 0xfffffe0c002c7947 */ /* 0x000fea000383ffff */
.L_x_1759:
        /* <DEDUP_REMOVED lines=8> */
.L_x_2122:
[----:B------:R-:W-:Y:S05]  /*27020*/  BSYNC B1 ;  /* 0x0000000000017941 */ /* 0x000fea0003800000 */
.L_x_2121:
        /* <DEDUP_REMOVED lines=8> */
.L_x_2123:
[----:B------:R-:W-:Y:S05]  /*270b0*/  BRA `(.L_x_2124) ;  /* 0xfffffe0c00547947 */ /* 0x000fea000383ffff */
.L_x_1762:
[----:B------:R-:W-:Y:S01]  /*270c0*/  BSSY B1, `(.L_x_2125) ;  /* 0x0000008000017945 */ /* 0x000fe20003800000 */
[----:B----4-:R-:W-:Y:S02]  /*270d0*/  IMAD.MOV.U32 R13, RZ, RZ, R46 ;  /* 0x000000ffff0d7224 */ /* 0x010fe400078e002e */
[----:B------:R-:W-:Y:S02]  /*270e0*/  IMAD.MOV.U32 R12, RZ, RZ, 0x1 ;  /* 0x00000001ff0c7424 */ /* 0x000fe400078e00ff */
[----:B------:R-:W-:Y:S02]  /*270f0*/  IMAD.MOV.U32 R11, RZ, RZ, 0x181f ;  /* 0x0000181fff0b7424 */ /* 0x000fe400078e00ff */
[----:B------:R-:W-:-:S07]  /*27100*/  IMAD.MOV.U32 R15, RZ, RZ, -0x1 ;  /* 0xffffffffff0f7424 */ /* 0x000fce00078e00ff */
[----:B0123--:R-:W-:Y:S05]  /*27110*/  WARPSYNC.COLLECTIVE R15, `(.L_x_2126) ;  /* 0x000000000f087348 */ /* 0x00ffea0003c00000 */
[----:B---3--:R3:W4:Y:S02]  /*27120*/  SHFL.IDX P6, R14, R13, R12, R11 ;  /* 0x0000000c0d0e7389 */ /* 0x00872400000c000b */
[----:B01234-:R-:W-:Y:S01]  /*27130*/  ENDCOLLECTIVE ;  /* 0x000000000000791b */ /* 0x01ffe20003800000 */
.L_x_2126:
[----:B------:R-:W-:Y:S05]  /*27140*/  BSYNC B1 ;  /* 0x0000000000017941 */ /* 0x000fea0003800000 */
.L_x_2125:
        /* <DEDUP_REMOVED lines=8> */
.L_x_2127:
[----:B------:R-:W-:Y:S05]  /*271d0*/  BRA `(.L_x_2128) ;  /* 0xfffffe0c00547947 */ /* 0x000fea000383ffff */
.L_x_1765:
        /* <DEDUP_REMOVED lines=8> */
.L_x_2130:
[----:B------:R-:W-:Y:S05]  /*27260*/  BSYNC B1 ;  /* 0x0000000000017941 */ /* 0x000fea0003800000 */
.L_x_2129:
        /* <DEDUP_REMOVED lines=8> */
.L_x_2131:
[----:B------:R-:W-:Y:S05]  /*272f0*/  BRA `(.L_x_2132) ;  /* 0xfffffe0c00587947 */ /* 0x000fea000383ffff */
.L_x_1768:
[----:B------:R-:W-:Y:S01]  /*27300*/  BSSY B1, `(.L_x_2133) ;  /* 0x0000008000017945 */ /* 0x000fe20003800000 */
[----:B0-----:R-:W-:Y:S02]  /*27310*/  IMAD.MOV.U32 R13, RZ, RZ, R46 ;  /* 0x000000ffff0d7224 */ /* 0x001fe400078e002e */
[----:B------:R-:W-:Y:S02]  /*27320*/  IMAD.MOV.U32 R12, RZ, RZ, 0x3 ;  /* 0x00000003ff0c7424 */ /* 0x000fe400078e00ff */
[----:B------:R-:W-:Y:S02]  /*27330*/  IMAD.MOV.U32 R11, RZ, RZ, 0x181f ;  /* 0x0000181fff0b7424 */ /* 0x000fe400078e00ff */
[----:B------:R-:W-:-:S07]  /*27340*/  IMAD.MOV.U32 R15, RZ, RZ, -0x1 ;  /* 0xffffffffff0f7424 */ /* 0x000fce00078e00ff */
[----:B-1234-:R-:W-:Y:S05]  /*27350*/  WARPSYNC.COLLECTIVE R15, `(.L_x_2134) ;  /* 0x000000000f087348 */ /* 0x01efea0003c00000 */
[----:B----4-:R0:W4:Y:S02]  /*27360*/  SHFL.IDX P6, R14, R13, R12, R11 ;  /* 0x0000000c0d0e7389 */ /* 0x01012400000c000b */
[----:B01234-:R-:W-:Y:S01]  /*27370*/  ENDCOLLECTIVE ;  /* 0x000000000000791b */ /* 0x01ffe20003800000 */
.L_x_2134:
[----:B------:R-:W-:Y:S05]  /*27380*/  BSYNC B1 ;  /* 0x0000000000017941 */ /* 0x000fea0003800000 */
.L_x_2133:
        /* <DEDUP_REMOVED lines=8> */
.L_x_2135:
[----:B------:R-:W-:Y:S05]  /*27410*/  BRA `(.L_x_2136) ;  /* 0xfffffe0c005c7947 */ /* 0x000fea000383ffff */
.L_x_1772:
[----:B------:R0:W0:Y:S02]  /*27420*/  SYNCS.PHASECHK.TRANS64.TRYWAIT P4, [R91+URZ+0x288b0], R102 ;  /* 0x0288b0665b0075a7 */ /* 0x000024000808017f */
[----:B0-----:R-:W-:Y:S05]  /*27430*/  @!P4 NANOSLEEP.SYNCS 0x989680 ;  /* 0x009896800000c95d */ /* 0x001fea0003900000 */
[----:B------:R-:W0:Y:S02]  /*27440*/  @!P4 SYNCS.PHASECHK.TRANS64 P4, [R91+URZ+0x288b0], R102 ;  /* 0x0288b0665b00c5a7 */ /* 0x000e24000808007f */
[----:B0-----:R-:W-:Y:S05]  /*27450*/  @!P4 BRA `(.L_x_1772) ;  /* 0xfffffffc00f0c947 */ /* 0x001fea000383ffff */
[----:B------:R-:W-:Y:S05]  /*27460*/  BRA `(.L_x_2137) ;  /* 0xfffffe0c00d87947 */ /* 0x000fea000383ffff */
.L_x_1792:
[----:B------:R-:W-:Y:S01]  /*27470*/  BSSY B0, `(.L_x_2138) ;  /* 0x0000008000007945 */ /* 0x000fe20003800000 */
[----:B--2---:R-:W-:Y:S02]  /*27480*/  IMAD.MOV.U32 R13, RZ, RZ, R218 ;  /* 0x000000ffff0d7224 */ /* 0x004fe400078e00da */
[----:B------:R-:W-:Y:S02]  /*27490*/  IMAD.MOV.U32 R12, RZ, RZ, RZ ;  /* 0x000000ffff0c7224 */ /* 0x000fe400078e00ff */
[----:B------:R-:W-:Y:S02]  /*274a0*/  IMAD.MOV.U32 R11, RZ, RZ, 0x1f ;  /* 0x0000001fff0b7424 */ /* 0x000fe400078e00ff */
[----:B------:R-:W-:-:S07]  /*274b0*/  IMAD.MOV.U32 R15, RZ, RZ, -0x1 ;  /* 0xffffffffff0f7424 */ /* 0x000fce00078e00ff */
[----:B-1---5:R-:W-:Y:S05]  /*274c0*/  WARPSYNC.COLLECTIVE R15, `(.L_x_2139) ;  /* 0x000000000f087348 */ /* 0x022fea0003c00000 */
[----:B------:R0:W2:Y:S02]  /*274d0*/  SHFL.IDX P6, R14, R13, R12, R11 ;  /* 0x0000000c0d0e7389 */ /* 0x0000a400000c000b */
[----:B012--5:R-:W-:Y:S01]  /*274e0*/  ENDCOLLECTIVE ;  /* 0x000000000000791b */ /* 0x027fe20003800000 */
.L_x_2139:
[----:B------:R-:W-:Y:S05]  /*274f0*/  BSYNC B0 ;  /* 0x0000000000007941 */ /* 0x000fea0003800000 */
.L_x_2138:
[----:B------:R-:W-:Y:S01]  /*27500*/  IMAD.MOV.U32 R194, RZ, RZ, R14 ;  /* 0x000000ffffc27224 */ /* 0x000fe200078e000e */
[----:B------:R-:W-:Y:S06]  /*27510*/  BRA `(.L_x_2140) ;  /* 0xfffffe1c001c7947 */ /* 0x000fec000383ffff */
.L_x_1802:
[----:B------:R-:W-:Y:S01]  /*27520*/  BSSY B1, `(.L_x_2141) ;  /* 0x0000008000017945 */ /* 0x000fe20003800000 */
[----:B------:R-:W-:Y:S02]  /*27530*/  IMAD.MOV.U32 R13, RZ, RZ, R6 ;  /* 0x000000ffff0d7224 */ /* 0x000fe400078e0006 */
[----:B------:R-:W-:Y:S02]  /*27540*/  IMAD.MOV.U32 R12, RZ, RZ, RZ ;  /* 0x000000ffff0c7224 */ /* 0x000fe400078e00ff */
[----:B------:R-:W-:Y:S02]  /*27550*/  IMAD.MOV.U32 R11, RZ, RZ, 0x181f ;  /* 0x0000181fff0b7424 */ /* 0x000fe400078e00ff */
[----:B------:R-:W-:-:S07]  /*27560*/  IMAD.MOV.U32 R15, RZ, RZ, -0x1 ;  /* 0xffffffffff0f7424 */ /* 0x000fce00078e00ff */
[----:B01----:R-:W-:Y:S05]  /*27570*/  WARPSYNC.COLLECTIVE R15, `(.L_x_2142) ;  /* 0x000000000f087348 */ /* 0x003fea0003c00000 */
[----:B------:R2:W3:Y:S02]  /*27580*/  SHFL.IDX P6, R14, R13, R12, R11 ;  /* 0x0000000c0d0e7389 */ /* 0x0004e400000c000b */
[----:B0123--:R-:W-:Y:S01]  /*27590*/  ENDCOLLECTIVE ;  /* 0x000000000000791b */ /* 0x00ffe20003800000 */
.L_x_2142:
[----:B------:R-:W-:Y:S05]  /*275a0*/  BSYNC B1 ;  /* 0x0000000000017941 */ /* 0x000fea0003800000 */
.L_x_2141:
        /* <DEDUP_REMOVED lines=8> */
.L_x_2143:
[----:B------:R-:W-:Y:S02]  /*27630*/  IMAD.MOV.U32 R13, RZ, RZ, R8 ;  /* 0x000000ffff0d7224 */ /* 0x000fe400078e0008 */
[----:B------:R-:W-:-:S07]  /*27640*/  IMAD.MOV.U32 R3, RZ, RZ, R14 ;  /* 0x000000ffff037224 */ /* 0x000fce00078e000e */
[----:B------:R-:W-:Y:S05]  /*27650*/  WARPSYNC.COLLECTIVE R15, `(.L_x_2144) ;  /* 0x000000000f087348 */ /* 0x000fea0003c00000 */
[----:B------:R0:W1:Y:S02]  /*27660*/  SHFL.IDX P6, R14, R13, R12, R11 ;  /* 0x0000000c0d0e7389 */ /* 0x00006400000c000b */
[----:B01----:R-:W-:Y:S01]  /*27670*/  ENDCOLLECTIVE ;  /* 0x000000000000791b */ /* 0x003fe20003800000 */
.L_x_2144:
[----:B------:R-:W-:Y:S02]  /*27680*/  IMAD.MOV.U32 R13, RZ, RZ, R7 ;  /* 0x000000ffff0d7224 */ /* 0x000fe400078e0007 */
[----:B------:R-:W-:-:S07]  /*27690*/  IMAD.MOV.U32 R4, RZ, RZ, R14 ;  /* 0x000000ffff047224 */ /* 0x000fce00078e000e */
[----:B------:R-:W-:Y:S05]  /*276a0*/  WARPSYNC.COLLECTIVE R15, `(.L_x_2145) ;  /* 0x000000000f087348 */ /* 0x000fea0003c00000 */
[----:B------:R0:W1:Y:S02]  /*276b0*/  SHFL.IDX P6, R14, R13, R12, R11 ;  /* 0x0000000c0d0e7389 */ /* 0x00006400000c000b */
[----:B01----:R-:W-:Y:S01]  /*276c0*/  ENDCOLLECTIVE ;  /* 0x000000000000791b */ /* 0x003fe20003800000 */
.L_x_2145:
[----:B------:R-:W-:Y:S05]  /*276d0*/  BRA `(.L_x_2146) ;  /* 0xfffffe2000707947 */ /* 0x000fea000383ffff */
.L_x_1805:
[----:B------:R-:W-:Y:S01]  /*276e0*/  BSSY B1, `(.L_x_2147) ;  /* 0x0000008000017945 */ /* 0x000fe20003800000 */
[----:B-1----:R-:W-:Y:S02]  /*276f0*/  IMAD.MOV.U32 R13, RZ, RZ, R6 ;  /* 0x000000ffff0d7224 */ /* 0x002fe400078e0006 */
[----:B------:R-:W-:Y:S02]  /*27700*/  IMAD.MOV.U32 R12, RZ, RZ, 0x1 ;  /* 0x00000001ff0c7424 */ /* 0x000fe400078e00ff */
[----:B------:R-:W-:Y:S02]  /*27710*/  IMAD.MOV.U32 R11, RZ, RZ, 0x181f ;  /* 0x0000181fff0b7424 */ /* 0x000fe400078e00ff */
[----:B------:R-:W-:-:S07]  /*27720*/  IMAD.MOV.U32 R15, RZ, RZ, -0x1 ;  /* 0xffffffffff0f7424 */ /* 0x000fce00078e00ff */
[----:B--2---:R-:W-:Y:S05]  /*27730*/  WARPSYNC.COLLECTIVE R15, `(.L_x_2148) ;  /* 0x000000000f087348 */ /* 0x004fea0003c00000 */
[----:B------:R0:W1:Y:S02]  /*27740*/  SHFL.IDX P6, R14, R13, R12, R11 ;  /* 0x0000000c0d0e7389 */ /* 0x00006400000c000b */
[----:B012---:R-:W-:Y:S01]  /*27750*/  ENDCOLLECTIVE ;  /* 0x000000000000791b */ /* 0x007fe20003800000 */
.L_x_2148:
[----:B------:R-:W-:Y:S05]  /*27760*/  BSYNC B1 ;  /* 0x0000000000017941 */ /* 0x000fea0003800000 */
.L_x_2147:
        /* <DEDUP_REMOVED lines=8> */
.L_x_2149:
[----:B------:R-:W-:Y:S02]  /*277f0*/  IMAD.MOV.U32 R13, RZ, RZ, R8 ;  /* 0x000000ffff0d7224 */ /* 0x000fe400078e0008 */
[----:B------:R-:W-:-:S07]  /*27800*/  IMAD.MOV.U32 R3, RZ, RZ, R14 ;  /* 0x000000ffff037224 */ /* 0x000fce00078e000e */
[----:B------:R-:W-:Y:S05]  /*27810*/  WARPSYNC.COLLECTIVE R15, `(.L_x_2150) ;  /* 0x000000000f087348 */ /* 0x000fea0003c00000 */
[----:B------:R0:W1:Y:S02]  /*27820*/  SHFL.IDX P6, R14, R13, R12, R11 ;  /* 0x0000000c0d0e7389 */ /* 0x00006400000c000b */
[----:B01----:R-:W-:Y:S01]  /*27830*/  ENDCOLLECTIVE ;  /* 0x000000000000791b */ /* 0x003fe20003800000 */
.L_x_2150:
[----:B------:R-:W-:Y:S02]  /*27840*/  IMAD.MOV.U32 R13, RZ, RZ, R7 ;  /* 0x000000ffff0d7224 */ /* 0x000fe400078e0007 */
[----:B------:R-:W-:-:S07]  /*27850*/  IMAD.MOV.U32 R4, RZ, RZ, R14 ;  /* 0x000000ffff047224 */ /* 0x000fce00078e000e */
[----:B------:R-:W-:Y:S05]  /*27860*/  WARPSYNC.COLLECTIVE R15, `(.L_x_2151) ;  /* 0x000000000f087348 */ /* 0x000fea0003c00000 */
[----:B------:R0:W1:Y:S02]  /*27870*/  SHFL.IDX P6, R14, R13, R12, R11 ;  /* 0x0000000c0d0e7389 */ /* 0x00006400000c000b */
[----:B01----:R-:W-:Y:S01]  /*27880*/  ENDCOLLECTIVE ;  /* 0x000000000000791b */ /* 0x003fe20003800000 */
.L_x_2151:
[----:B------:R-:W-:Y:S05]  /*27890*/  BRA `(.L_x_2152) ;  /* 0xfffffe2000dc7947 */ /* 0x000fea000383ffff */
.L_x_1808:
[----:B------:R-:W-:Y:S01]  /*278a0*/  BSSY B1, `(.L_x_2153) ;  /* 0x0000008000017945 */ /* 0x000fe20003800000 */
[----:B------:R-:W-:Y:S01]  /*278b0*/  IMAD.MOV.U32 R13, RZ, RZ, R6 ;  /* 0x000000ffff0d7224 */ /* 0x000fe200078e0006 */
[----:B------:R-:W-:Y:S01]  /*278c0*/  MOV R12, 0x2 ;  /* 0x00000002000c7802 */ /* 0x000fe20000000f00 */
[----:B------:R-:W-:Y:S02]  /*278d0*/  IMAD.MOV.U32 R11, RZ, RZ, 0x181f ;  /* 0x0000181fff0b7424 */ /* 0x000fe400078e00ff */
[----:B------:R-:W-:-:S07]  /*278e0*/  IMAD.MOV.U32 R15, RZ, RZ, -0x1 ;  /* 0xffffffffff0f7424 */ /* 0x000fce00078e00ff */
[----:B-12---:R-:W-:Y:S05]  /*278f0*/  WARPSYNC.COLLECTIVE R15, `(.L_x_2154) ;  /* 0x000000000f087348 */ /* 0x006fea0003c00000 */
[----:B------:R0:W3:Y:S02]  /*27900*/  SHFL.IDX P6, R14, R13, R12, R11 ;  /* 0x0000000c0d0e7389 */ /* 0x0000e400000c000b */
[----:B0123--:R-:W-:Y:S01]  /*27910*/  ENDCOLLECTIVE ;  /* 0x000000000000791b */ /* 0x00ffe20003800000 */
.L_x_2154:
[----:B------:R-:W-:Y:S05]  /*27920*/  BSYNC B1 ;  /* 0x0000000000017941 */ /* 0x000fea0003800000 */
.L_x_2153:
        /* <DEDUP_REMOVED lines=8> */
.L_x_2155:
[----:B------:R-:W-:Y:S02]  /*279b0*/  IMAD.MOV.U32 R13, RZ, RZ, R8 ;  /* 0x000000ffff0d7224 */ /* 0x000fe400078e0008 */
[----:B------:R-:W-:-:S07]  /*279c0*/  IMAD.MOV.U32 R3, RZ, RZ, R14 ;  /* 0x000000ffff037224 */ /* 0x000fce00078e000e */
[----:B------:R-:W-:Y:S05]  /*279d0*/  WARPSYNC.COLLECTIVE R15, `(.L_x_2156) ;  /* 0x000000000f087348 */ /* 0x000fea0003c00000 */
[----:B------:R0:W1:Y:S02]  /*279e0*/  SHFL.IDX P6, R14, R13, R12, R11 ;  /* 0x0000000c0d0e7389 */ /* 0x00006400000c000b */
[----:B01----:R-:W-:Y:S01]  /*279f0*/  ENDCOLLECTIVE ;  /* 0x000000000000791b */ /* 0x003fe20003800000 */
.L_x_2156:
[----:B------:R-:W-:Y:S02]  /*27a00*/  IMAD.MOV.U32 R13, RZ, RZ, R7 ;  /* 0x000000ffff0d7224 */ /* 0x000fe400078e0007 */
[----:B------:R-:W-:-:S07]  /*27a10*/  IMAD.MOV.U32 R4, RZ, RZ, R14 ;  /* 0x000000ffff047224 */ /* 0x000fce00078e000e */
[----:B------:R-:W-:Y:S05]  /*27a20*/  WARPSYNC.COLLECTIVE R15, `(.L_x_2157) ;  /* 0x000000000f087348 */ /* 0x000fea0003c00000 */
[----:B------:R0:W1:Y:S02]  /*27a30*/  SHFL.IDX P6, R14, R13, R12, R11 ;  /* 0x0000000c0d0e7389 */ /* 0x00006400000c000b */
[----:B01----:R-:W-:Y:S01]  /*27a40*/  ENDCOLLECTIVE ;  /* 0x000000000000791b */ /* 0x003fe20003800000 */
.L_x_2157:
[----:B------:R-:W-:Y:S05]  /*27a50*/  BRA `(.L_x_2158) ;  /* 0xfffffe2400407947 */ /* 0x000fea000383ffff */
.L_x_1811:
[----:B------:R-:W-:Y:S01]  /*27a60*/  BSSY B1, `(.L_x_2159) ;  /* 0x0000008000017945 */ /* 0x000fe20003800000 */
[----:B------:R-:W-:Y:S02]  /*27a70*/  IMAD.MOV.U32 R13, RZ, RZ, R6 ;  /* 0x000000ffff0d7224 */ /* 0x000fe400078e0006 */
[----:B------:R-:W-:Y:S02]  /*27a80*/  IMAD.MOV.U32 R12, RZ, RZ, 0x3 ;  /* 0x00000003ff0c7424 */ /* 0x000fe400078e00ff */
[----:B------:R-:W-:Y:S02]  /*27a90*/  IMAD.MOV.U32 R11, RZ, RZ, 0x181f ;  /* 0x0000181fff0b7424 */ /* 0x000fe400078e00ff */
[----:B------:R-:W-:-:S07]  /*27aa0*/  IMAD.MOV.U32 R15, RZ, RZ, -0x1 ;  /* 0xffffffffff0f7424 */ /* 0x000fce00078e00ff */
[----:B-12---:R-:W-:Y:S05]  /*27ab0*/  WARPSYNC.COLLECTIVE R15, `(.L_x_2160) ;  /* 0x000000000f087348 */ /* 0x006fea0003c00000 */
[----:B------:R0:W3:Y:S02]  /*27ac0*/  SHFL.IDX P6, R14, R13, R12, R11 ;  /* 0x0000000c0d0e7389 */ /* 0x0000e400000c000b */
[----:B0123--:R-:W-:Y:S01]  /*27ad0*/  ENDCOLLECTIVE ;  /* 0x000000000000791b */ /* 0x00ffe20003800000 */
.L_x_2160:
[----:B------:R-:W-:Y:S05]  /*27ae0*/  BSYNC B1 ;  /* 0x0000000000017941 */ /* 0x000fea0003800000 */
.L_x_2159:
        /* <DEDUP_REMOVED lines=8> */
.L_x_2161:
[----:B------:R-:W-:Y:S02]  /*27b70*/  IMAD.MOV.U32 R13, RZ, RZ, R8 ;  /* 0x000000ffff0d7224 */ /* 0x000fe400078e0008 */
[----:B------:R-:W-:-:S07]  /*27b80*/  IMAD.MOV.U32 R3, RZ, RZ, R14 ;  /* 0x000000ffff037224 */ /* 0x000fce00078e000e */
[----:B------:R-:W-:Y:S05]  /*27b90*/  WARPSYNC.COLLECTIVE R15, `(.L_x_2162) ;  /* 0x000000000f087348 */ /* 0x000fea0003c00000 */
[----:B------:R0:W1:Y:S02]  /*27ba0*/  SHFL.IDX P6, R14, R13, R12, R11 ;  /* 0x0000000c0d0e7389 */ /* 0x00006400000c000b */
[----:B01----:R-:W-:Y:S01]  /*27bb0*/  ENDCOLLECTIVE ;  /* 0x000000000000791b */ /* 0x003fe20003800000 */
.L_x_2162:
[----:B------:R-:W-:Y:S02]  /*27bc0*/  IMAD.MOV.U32 R13, RZ, RZ, R7 ;  /* 0x000000ffff0d7224 */ /* 0x000fe400078e0007 */
[----:B------:R-:W-:-:S07]  /*27bd0*/  IMAD.MOV.U32 R4, RZ, RZ, R14 ;  /* 0x000000ffff047224 */ /* 0x000fce00078e000e */
[----:B------:R-:W-:Y:S05]  /*27be0*/  WARPSYNC.COLLECTIVE R15, `(.L_x_2163) ;  /* 0x000000000f087348 */ /* 0x000fea0003c00000 */
[----:B------:R0:W1:Y:S02]  /*27bf0*/  SHFL.IDX P6, R14, R13, R12, R11 ;  /* 0x0000000c0d0e7389 */ /* 0x00006400000c000b */
[----:B01----:R-:W-:Y:S01]  /*27c00*/  ENDCOLLECTIVE ;  /* 0x000000000000791b */ /* 0x003fe20003800000 */
.L_x_2163:
[----:B------:R-:W-:Y:S05]  /*27c10*/  BRA `(.L_x_2164) ;  /* 0xfffffe2400ac7947 */ /* 0x000fea000383ffff */
.L_x_1815:
[----:B0-----:R0:W1:Y:S02]  /*27c20*/  SYNCS.PHASECHK.TRANS64.TRYWAIT P0, [R18+URZ+0x28800], R5 ;  /* 0x02880005120075a7 */ /* 0x001064000800017f */
[----:B-1----:R-:W-:Y:S05]  /*27c30*/  @!P0 NANOSLEEP.SYNCS 0x989680 ;  /* 0x009896800000895d */ /* 0x002fea0003900000 */
[----:B------:R-:W1:Y:S02]  /*27c40*/  @!P0 SYNCS.PHASECHK.TRANS64 P0, [R18+URZ+0x28800], R5 ;  /* 0x02880005120085a7 */ /* 0x000e64000800007f */
[----:B-1----:R-:W-:Y:S05]  /*27c50*/  @!P0 BRA `(.L_x_1815) ;  /* 0xfffffffc00f08947 */ /* 0x002fea000383ffff */
[----:B------:R-:W-:Y:S05]  /*27c60*/  BRA `(.L_x_2165) ;  /* 0xfffffe2800707947 */ /* 0x000fea000383ffff */
.L_x_1831:
[----:B------:R-:W3:Y:S01]  /*27c70*/  LDC R58, c[0x0][0x3f4] ;  /* 0x0000fd00ff3a7b82 */ /* 0x000ee20000000800 */
[----:B------:R-:W-:Y:S01]  /*27c80*/  BSSY B1, `(.L_x_2166) ;  /* 0x0000008000017945 */ /* 0x000fe20003800000 */
[----:B--2---:R-:W-:Y:S02]  /*27c90*/  IMAD.MOV.U32 R13, RZ, RZ, R43 ;  /* 0x000000ffff0d7224 */ /* 0x004fe400078e002b */
[----:B------:R-:W-:Y:S02]  /*27ca0*/  IMAD.MOV.U32 R12, RZ, RZ, RZ ;  /* 0x000000ffff0c7224 */ /* 0x000fe400078e00ff */
[----:B------:R-:W-:Y:S02]  /*27cb0*/  IMAD.MOV.U32 R11, RZ, RZ, 0x181f ;  /* 0x0000181fff0b7424 */ /* 0x000fe400078e00ff */
[----:B------:R-:W-:-:S07]  /*27cc0*/  IMAD.MOV.U32 R15, RZ, RZ, -0x1 ;  /* 0xffffffffff0f7424 */ /* 0x000fce00078e00ff */
[----:B01-3--:R-:W-:Y:S05]  /*27cd0*/  WARPSYNC.COLLECTIVE R15, `(.L_x_2167) ;  /* 0x000000000f087348 */ /* 0x00bfea0003c00000 */
[----:B------:R2:W4:Y:S02]  /*27ce0*/  SHFL.IDX P6, R14, R13, R12, R11 ;  /* 0x0000000c0d0e7389 */ /* 0x00052400000c000b */
[----:B01234-:R-:W-:Y:S01]  /*27cf0*/  ENDCOLLECTIVE ;  /* 0x000000000000791b */ /* 0x01ffe20003800000 */
.L_x_2167:
[----:B------:R-:W-:Y:S05]  /*27d00*/  BSYNC B1 ;  /* 0x0000000000017941 */ /* 0x000fea0003800000 */
.L_x_2166:
[----:B------:R-:W-:Y:S01]  /*27d10*/  IMAD.MOV.U32 R13, RZ, RZ, R10 ;  /* 0x000000ffff0d7224 */ /* 0x000fe200078e000a */
[----:B------:R-:W-:Y:S01]  /*27d20*/  ISETP.GE.AND P0, PT, R16, R58, PT ;  /* 0x0000003a1000720c */ /* 0x000fe20003f06270 */
[----:B------:R-:W-:Y:S02]  /*27d30*/  IMAD.MOV.U32 R12, RZ, RZ, RZ ;  /* 0x000000ffff0c7224 */ /* 0x000fe400078e00ff */
[----:B------:R-:W-:Y:S02]  /*27d40*/  IMAD.MOV.U32 R11, RZ, RZ, 0x181f ;  /* 0x0000181fff0b7424 */ /* 0x000fe400078e00ff */
[----:B------:R-:W-:Y:S02]  /*27d50*/  IMAD.MOV.U32 R15, RZ, RZ, -0x1 ;  /* 0xffffffffff0f7424 */ /* 0x000fe400078e00ff */
[----:B------:R-:W-:Y:S02]  /*27d60*/  IMAD.MOV.U32 R3, RZ, RZ, R14 ;  /* 0x000000ffff037224 */ /* 0x000fe400078e000e */
[----:B------:R-:W-:-:S07]  /*27d70*/  IMAD R0, R189, R0, RZ ;  /* 0x00000000bd007224 */ /* 0x000fce00078e02ff */
[----:B------:R-:W-:Y:S05]  /*27d80*/  WARPSYNC.COLLECTIVE R15, `(.L_x_2168) ;  /* 0x000000000f087348 */ /* 0x000fea0003c00000 */
[----:B------:R0:W1:Y:S02]  /*27d90*/  SHFL.IDX P6, R14, R13, R12, R11 ;  /* 0x0000000c0d0e7389 */ /* 0x00006400000c000b */
[----:B01----:R-:W-:Y:S01]  /*27da0*/  ENDCOLLECTIVE ;  /* 0x000000000000791b */ /* 0x003fe20003800000 */
.L_x_2168:
[----:B------:R-:W-:Y:S01]  /*27db0*/  ISETP.GE.OR P1, PT, R59, R0, P0 ;  /* 0x000000003b00720c */ /* 0x000fe20000726670 */
[----:B------:R-:W-:-:S12]  /*27dc0*/  IMAD.MOV.U32 R13, RZ, RZ, R45 ;  /* 0x000000ffff0d7224 */ /* 0x000fd800078e002d */
[C---:B------:R-:W-:Y:S01]  /*27dd0*/  @!P1 IMAD.SHL.U32 R7, R16.reuse, 0x2, RZ ;  /* 0x0000000210079824 */ /* 0x040fe200078e00ff */
[----:B------:R-:W-:Y:S01]  /*27de0*/  @!P1 SHF.L.U64.HI R6, R16, 0x1, R17 ;  /* 0x0000000110069819 */ /* 0x000fe20000010211 */
[----:B------:R-:W-:-:S07]  /*27df0*/  IMAD.MOV.U32 R4, RZ, RZ, R14 ;  /* 0x000000ffff047224 */ /* 0x000fce00078e000e */
[----:B------:R-:W-:Y:S05]  /*27e00*/  WARPSYNC.COLLECTIVE R15, `(.L_x_2169) ;  /* 0x000000000f087348 */ /* 0x000fea0003c00000 */
[----:B------:R0:W1:Y:S02]  /*27e10*/  SHFL.IDX P6, R14, R13, R12, R11 ;  /* 0x0000000c0d0e7389 */ /* 0x00006400000c000b */
[----:B01----:R-:W-:Y:S01]  /*27e20*/  ENDCOLLECTIVE ;  /* 0x000000000000791b */ /* 0x003fe20003800000 */
.L_x_2169:
[----:B------:R-:W-:-:S05]  /*27e30*/  @!P1 IADD3 R4, P2, R4, R7, RZ ;  /* 0x0000000704049210 */ /* 0x000fca0007f5e0ff */
[----:B------:R-:W-:Y:S02]  /*27e40*/  @!P1 IMAD.X R3, R3, 0x1, R6, P2 ;  /* 0x0000000103039824 */ /* 0x000fe400010e0606 */
[----:B------:R-:W-:Y:S02]  /*27e50*/  @!P1 IMAD.MOV.U32 R24, RZ, RZ, R4 ;  /* 0x000000ffff189224 */ /* 0x000fe400078e0004 */
[----:B------:R-:W-:Y:S02]  /*27e60*/  @!P1 IMAD.MOV.U32 R25, RZ, RZ, R3 ;  /* 0x000000ffff199224 */ /* 0x000fe400078e0003 */
[----:B------:R-:W-:-:S04]  /*27e70*/  IMAD.MOV.U32 R13, RZ, RZ, R44 ;  /* 0x000000ffff0d7224 */ /* 0x000fc800078e002c */
[----:B------:R-:W5:Y:S01]  /*27e80*/  @!P1 LD.E.128 R24, desc[UR54][R24.64] ;  /* 0x0000003618189980 */ /* 0x000f62000c101d00 */
[----:B------:R-:W-:-:S07]  /*27e90*/  IMAD.MOV.U32 R5, RZ, RZ, R14 ;  /* 0x000000ffff057224 */ /* 0x000fce00078e000e */
[----:B-----5:R-:W-:Y:S05]  /*27ea0*/  WARPSYNC.COLLECTIVE R15, `(.L_x_2170) ;  /* 0x000000000f087348 */ /* 0x020fea0003c00000 */
[----:B------:R0:W1:Y:S02]  /*27eb0*/  SHFL.IDX P6, R14, R13, R12, R11 ;  /* 0x0000000c0d0e7389 */ /* 0x00006400000c000b */
[----:B01---5:R-:W-:Y:S01]  /*27ec0*/  ENDCOLLECTIVE ;  /* 0x000000000000791b */ /* 0x023fe20003800000 */
.L_x_2170:
[----:B------:R-:W-:-:S04]  /*27ed0*/  @!P1 IADD3 R14, P2, R14, R7, RZ ;  /* 0x000000070e0e9210 */ /* 0x000fc80007f5e0ff */
[----:B------:R-:W-:Y:S01]  /*27ee0*/  @!P1 IADD3.X R5, R5, R6, RZ, P2, !PT ;  /* 0x0000000605059210 */ /* 0x000fe200017fe4ff */
[----:B------:R-:W-:-:S06]  /*27ef0*/  @!P1 IMAD.MOV.U32 R4, RZ, RZ, R14 ;  /* 0x000000ffff049224 */ /* 0x000fcc00078e000e */
[----:B------:R-:W5:Y:S01]  /*27f00*/  @!P1 LD.E.128 R4, desc[UR54][R4.64] ;  /* 0x0000003604049980 */ /* 0x000f62000c101d00 */
[----:B------:R-:W-:Y:S02]  /*27f10*/  IMAD.MOV.U32 R13, RZ, RZ, R43 ;  /* 0x000000ffff0d7224 */ /* 0x000fe400078e002b */
[----:B------:R-:W-:-:S07]  /*27f20*/  IMAD.MOV.U32 R12, RZ, RZ, 0x1 ;  /* 0x00000001ff0c7424 */ /* 0x000fce00078e00ff */
[----:B-----5:R-:W-:Y:S05]  /*27f30*/  WARPSYNC.COLLECTIVE R15, `(.L_x_2171) ;  /* 0x000000000f087348 */ /* 0x020fea0003c00000 */
[----:B------:R0:W1:Y:S02]  /*27f40*/  SHFL.IDX P6, R14, R13, R12, R11 ;  /* 0x0000000c0d0e7389 */ /* 0x00006400000c000b */
[----:B01---5:R-:W-:Y:S01]  /*27f50*/  ENDCOLLECTIVE ;  /* 0x000000000000791b */ /* 0x023fe20003800000 */
.L_x_2171:
[----:B------:R-:W-:Y:S01]  /*27f60*/  CS2R R50, SRZ ;  /* 0x0000000000327805 */ /* 0x000fe2000001ff00 */
[----:B------:R-:W-:Y:S01]  /*27f70*/  IMAD.MOV.U32 R13, RZ, RZ, R10 ;  /* 0x000000ffff0d7224 */ /* 0x000fe200078e000a */
[----:B------:R-:W-:Y:S02]  /*27f80*/  CS2R R52, SRZ ;  /* 0x0000000000347805 */ /* 0x000fe4000001ff00 */
[----:B------:R-:W-:Y:S02]  /*27f90*/  CS2R R20, SRZ ;  /* 0x0000000000147805 */ /* 0x000fe4000001ff00 */
[----:B------:R-:W-:Y:S01]  /*27fa0*/  CS2R R36, SRZ ;  /* 0x0000000000247805 */ /* 0x000fe2000001ff00 */
[----:B------:R-:W-:-:S04]  /*27fb0*/  @!P1 IMAD.MOV.U32 R50, RZ, RZ, R24 ;  /* 0x000000ffff329224 */ /* 0x000fc800078e0018 */
[----:B------:R-:W-:-:S05]  /*27fc0*/  IMAD.MOV.U32 R3, RZ, RZ, R50 ;  /* 0x000000ffff037224 */ /* 0x000fca00078e0032 */
[----:B------:R-:W-:Y:S01]  /*27fd0*/  PRMT R76, R3, 0x7610, R76 ;  /* 0x00007610034c7816 */ /* 0x000fe2000000004c */
[----:B------:R-:W-:-:S07]  /*27fe0*/  IMAD.MOV.U32 R3, RZ, RZ, R14 ;  /* 0x000000ffff037224 */ /* 0x000fce00078e000e */
[----:B------:R-:W-:Y:S05]  /*27ff0*/  WARPSYNC.COLLECTIVE R15, `(.L_x_2172) ;  /* 0x000000000f087348 */ /* 0x000fea0003c00000 */
[----:B------:R0:W1:Y:S02]  /*28000*/  SHFL.IDX P6, R14, R13, R12, R11 ;  /* 0x0000000c0d0e7389 */ /* 0x00006400000c000b */
[----:B01----:R-:W-:Y:S01]  /*28010*/  ENDCOLLECTIVE ;  /* 0x000000000000791b */ /* 0x003fe20003800000 */
.L_x_2172:
[----:B------:R-:W-:-:S04]  /*28020*/  @!P1 IMAD.MOV.U32 R51, RZ, RZ, R25 ;  /* 0x000000ffff339224 */ /* 0x000fc800078e0019 */
[----:B------:R-:W-:-:S05]  /*28030*/  IMAD.MOV.U32 R8, RZ, RZ, R51 ;  /* 0x000000ffff087224 */ /* 0x000fca00078e0033 */
[----:B------:R-:W-:Y:S01]  /*28040*/  PRMT R77, R8, 0x7610, R77 ;  /* 0x00007610084d7816 */ /* 0x000fe2000000004d */
[----:B------:R-:W-:Y:S02]  /*28050*/  IMAD.MOV.U32 R13, RZ, RZ, R45 ;  /* 0x000000ffff0d7224 */ /* 0x000fe400078e002d */
[----:B------:R-:W-:-:S07]  /*28060*/  IMAD.MOV.U32 R8, RZ, RZ, R14 ;  /* 0x000000ffff087224 */ /* 0x000fce00078e000e */
[----:B------:R-:W-:Y:S05]  /*28070*/  WARPSYNC.COLLECTIVE R15, `(.L_x_2173) ;  /* 0x000000000f087348 */ /* 0x000fea0003c00000 */
[----:B------:R0:W1:Y:S02]  /*28080*/  SHFL.IDX P6, R14, R13, R12, R11 ;  /* 0x0000000c0d0e7389 */ /* 0x00006400000c000b */
[----:B01----:R-:W-:Y:S01]  /*28090*/  ENDCOLLECTIVE ;  /* 0x000000000000791b */ /* 0x003fe20003800000 */
.L_x_2173:
[----:B------:R-:W-:Y:S02]  /*280a0*/  IMAD.MOV.U32 R13, RZ, RZ, R44 ;  /* 0x000000ffff0d7224 */ /* 0x000fe400078e002c */
[----:B------:R-:W-:-:S07]  /*280b0*/  IMAD.MOV.U32 R9, RZ, RZ, R14 ;  /* 0x000000ffff097224 */ /* 0x000fce00078e000e */
[----:B------:R-:W-:Y:S05]  /*280c0*/  WARPSYNC.COLLECTIVE R15, `(.L_x_2174) ;  /* 0x000000000f087348 */ /* 0x000fea0003c00000 */
[----:B------:R0:W1:Y:S02]  /*280d0*/  SHFL.IDX P6, R14, R13, R12, R11 ;  /* 0x0000000c0d0e7389 */ /* 0x00006400000c000b */
[----:B01----:R-:W-:Y:S01]  /*280e0*/  ENDCOLLECTIVE ;  /* 0x000000000000791b */ /* 0x003fe20003800000 */
.L_x_2174:
[----:B------:R-:W-:Y:S02]  /*280f0*/  @!P1 IMAD.MOV.U32 R52, RZ, RZ, R26 ;  /* 0x000000ffff349224 */ /* 0x000fe400078e001a */
[----:B------:R-:W-:Y:S02]  /*28100*/  @!P1 IMAD.MOV.U32 R53, RZ, RZ, R27 ;  /* 0x000000ffff359224 */ /* 0x000fe400078e001b */
[----:B------:R-:W-:Y:S02]  /*28110*/  @!P1 IMAD.MOV.U32 R20, RZ, RZ, R4 ;  /* 0x000000ffff149224 */ /* 0x000fe400078e0004 */
[----:B------:R-:W-:Y:S02]  /*28120*/  @!P1 IMAD.MOV.U32 R21, RZ, RZ, R5 ;  /* 0x000000ffff159224 */ /* 0x000fe400078e0005 */
[----:B------:R-:W-:Y:S02]  /*28130*/  @!P1 IMAD.MOV.U32 R36, RZ, RZ, R6 ;  /* 0x000000ffff249224 */ /* 0x000fe400078e0006 */
[----:B------:R-:W-:-:S02]  /*28140*/  @!P1 IMAD.MOV.U32 R37, RZ, RZ, R7 ;  /* 0x000000ffff259224 */ /* 0x000fc400078e0007 */
[----:B------:R-:W-:Y:S02]  /*28150*/  IMAD.MOV.U32 R24, RZ, RZ, R52 ;  /* 0x000000ffff187224 */ /* 0x000fe400078e0034 */
[----:B------:R-:W-:Y:S02]  /*28160*/  IMAD.MOV.U32 R25, RZ, RZ, R53 ;  /* 0x000000ffff197224 */ /* 0x000fe400078e0035 */
[----:B------:R-:W-:Y:S02]  /*28170*/  IMAD.MOV.U32 R4, RZ, RZ, R20 ;  /* 0x000000ffff047224 */ /* 0x000fe400078e0014 */
[----:B------:R-:W-:Y:S02]  /*28180*/  IMAD.MOV.U32 R5, RZ, RZ, R21 ;  /* 0x000000ffff057224 */ /* 0x000fe400078e0015 */
[----:B------:R-:W-:Y:S02]  /*28190*/  IMAD.MOV.U32 R6, RZ, RZ, R36 ;  /* 0x000000ffff067224 */ /* 0x000fe400078e0024 */
[----:B------:R-:W-:Y:S01]  /*281a0*/  IMAD.MOV.U32 R7, RZ, RZ, R37 ;  /* 0x000000ffff077224 */ /* 0x000fe200078e0025 */
[----:B------:R-:W-:-:S02]  /*281b0*/  PRMT R46, R24, 0x7610, R46 ;  /* 0x00007610182e7816 */ /* 0x000fc4000000002e */
[----:B------:R-:W-:Y:S02]  /*281c0*/  PRMT R47, R25, 0x7610, R47 ;  /* 0x00007610192f7816 */ /* 0x000fe4000000002f */
[----:B------:R-:W-:Y:S02]  /*281d0*/  CS2R R24, SRZ ;  /* 0x0000000000187805 */ /* 0x000fe4000001ff00 */
[----:B------:R-:W-:Y:S02]  /*281e0*/  PRMT R78, R4, 0x7610, R78 ;  /* 0x00007610044e7816 */ /* 0x000fe4000000004e */
[----:B------:R-:W-:Y:S02]  /*281f0*/  PRMT R79, R5, 0x7610, R79 ;  /* 0x00007610054f7816 */ /* 0x000fe4000000004f */
[----:B------:R-:W-:Y:S02]  /*28200*/  PRMT R80, R6, 0x7610, R80 ;  /* 0x0000761006507816 */ /* 0x000fe40000000050 */
[----:B------:R-:W-:Y:S01]  /*28210*/  PRMT R86, R7, 0x7610, R86 ;  /* 0x0000761007567816 */ /* 0x000fe20000000056 */
[----:B------:R-:W-:Y:S06]  /*28220*/  BRA `(.L_x_2175) ;  /* 0xfffffe4000b07947 */ /* 0x000fec000383ffff */
.L_x_1834:
[----:B------:R-:W-:Y:S01]  /*28230*/  BSSY B1, `(.L_x_2176) ;  /* 0x0000008000017945 */ /* 0x000fe20003800000 */
[----:B--2---:R-:W-:Y:S02]  /*28240*/  IMAD.MOV.U32 R13, RZ, RZ, R43 ;  /* 0x000000ffff0d7224 */ /* 0x004fe400078e002b */
[----:B------:R-:W-:Y:S02]  /*28250*/  IMAD.MOV.U32 R12, RZ, RZ, 0x2 ;  /* 0x00000002ff0c7424 */ /* 0x000fe400078e00ff */
[----:B------:R-:W-:Y:S02]  /*28260*/  IMAD.MOV.U32 R11, RZ, RZ, 0x181f ;  /* 0x0000181fff0b7424 */ /* 0x000fe400078e00ff */
[----:B-1----:R-:W-:-:S07]  /*28270*/  IMAD.MOV.U32 R15, RZ, RZ, -0x1 ;  /* 0xffffffffff0f7424 */ /* 0x002fce00078e00ff */
[----:B------:R-:W-:Y:S05]  /*28280*/  WARPSYNC.COLLECTIVE R15, `(.L_x_2177) ;  /* 0x000000000f087348 */ /* 0x000fea0003c00000 */
[----:B------:R0:W1:Y:S02]  /*28290*/  SHFL.IDX P6, R14, R13, R12, R11 ;  /* 0x0000000c0d0e7389 */ /* 0x00006400000c000b */
[----:B01----:R-:W-:Y:S01]  /*282a0*/  ENDCOLLECTIVE ;  /* 0x000000000000791b */ /* 0x003fe20003800000 */
.L_x_2177:
[----:B------:R-:W-:Y:S05]  /*282b0*/  BSYNC B1 ;  /* 0x0000000000017941 */ /* 0x000fea0003800000 */
.L_x_2176:
[----:B------:R-:W-:Y:S02]  /*282c0*/  IMAD.MOV.U32 R13, RZ, RZ, R10 ;  /* 0x000000ffff0d7224 */ /* 0x000fe400078e000a */
[----:B------:R-:W-:Y:S02]  /*282d0*/  IMAD.MOV.U32 R12, RZ, RZ, 0x2 ;  /* 0x00000002ff0c7424 */ /* 0x000fe400078e00ff */
[----:B------:R-:W-:Y:S02]  /*282e0*/  IMAD.MOV.U32 R11, RZ, RZ, 0x181f ;  /* 0x0000181fff0b7424 */ /* 0x000fe400078e00ff */
[----:B------:R-:W-:Y:S02]  /*282f0*/  IMAD.MOV.U32 R15, RZ, RZ, -0x1 ;  /* 0xffffffffff0f7424 */ /* 0x000fe400078e00ff */
[----:B------:R-:W-:Y:S02]  /*28300*/  IMAD.MOV.U32 R3, RZ, RZ, R14 ;  /* 0x000000ffff037224 */ /* 0x000fe400078e000e */
[----:B------:R-:W-:-:S07]  /*28310*/  VIADD R9, R59, 0x40 ;  /* 0x000000403b097836 */ /* 0x000fce0000000000 */
[----:B------:R-:W-:Y:S05]  /*28320*/  WARPSYNC.COLLECTIVE R15, `(.L_x_2178) ;  /* 0x000000000f087348 */ /* 0x000fea0003c00000 */
[----:B------:R0:W1:Y:S02]  /*28330*/  SHFL.IDX P6, R14, R13, R12, R11 ;  /* 0x0000000c0d0e7389 */ /* 0x00006400000c000b */
[----:B01----:R-:W-:Y:S01]  /*28340*/  ENDCOLLECTIVE ;  /* 0x000000000000791b */ /* 0x003fe20003800000 */
.L_x_2178:
        /* <DEDUP_REMOVED lines=8> */
.L_x_2179:
[----:B------:R-:W-:-:S04]  /*283d0*/  @!P1 IADD3 R8, P2, R8, R29, RZ ;  /* 0x0000001d08089210 */ /* 0x000fc80007f5e0ff */
[----:B------:R-:W-:Y:S01]  /*283e0*/  @!P1 MOV R32, R8 ;  /* 0x0000000800209202 */ /* 0x000fe20000000f00 */
[----:B------:R-:W-:-:S04]  /*283f0*/  @!P1 IMAD.X R3, R3, 0x1, R28, P2 ;  /* 0x0000000103039824 */ /* 0x000fc800010e061c */
[----:B------:R-:W-:Y:S02]  /*28400*/  @!P1 IMAD.MOV.U32 R33, RZ, RZ, R3 ;  /* 0x000000ffff219224 */ /* 0x000fe400078e0003 */
[----:B------:R-:W-:-:S04]  /*28410*/  IMAD.MOV.U32 R13, RZ, RZ, R44 ;  /* 0x000000ffff0d7224 */ /* 0x000fc800078e002c */
[----:B------:R-:W5:Y:S01]  /*28420*/  @!P1 LD.E.128 R32, desc[UR54][R32.64] ;  /* 0x0000003620209980 */ /* 0x000f62000c101d00 */
[----:B------:R-:W-:-:S07]  /*28430*/  IMAD.MOV.U32 R9, RZ, RZ, R14 ;  /* 0x000000ffff097224 */ /* 0x000fce00078e000e */
[----:B-----5:R-:W-:Y:S05]  /*28440*/  WARPSYNC.COLLECTIVE R15, `(.L_x_2180) ;  /* 0x000000000f087348 */ /* 0x020fea0003c00000 */
[----:B------:R0:W1:Y:S02]  /*28450*/  SHFL.IDX P6, R14, R13, R12, R11 ;  /* 0x0000000c0d0e7389 */ /* 0x00006400000c000b */
[----:B01---5:R-:W-:Y:S01]  /*28460*/  ENDCOLLECTIVE ;  /* 0x000000000000791b */ /* 0x023fe20003800000 */
.L_x_2180:
[----:B------:R-:W-:-:S05]  /*28470*/  @!P1 IADD3 R14, P2, R14, R29, RZ ;  /* 0x0000001d0e0e9210 */ /* 0x000fca0007f5e0ff */
[----:B------:R-:W-:-:S04]  /*28480*/  @!P1 IMAD.X R9, R9, 0x1, R28, P2 ;  /* 0x0000000109099824 */ /* 0x000fc800010e061c */
[----:B------:R-:W-:-:S05]  /*28490*/  @!P1 IMAD.MOV.U32 R15, RZ, RZ, R9 ;  /* 0x000000ffff0f9224 */ /* 0x000fca00078e0009 */
[----:B------:R0:W5:Y:S01]  /*284a0*/  @!P1 LD.E.128 R28, desc[UR54][R14.64] ;  /* 0x000000360e1c9980 */ /* 0x000162000c101d00 */
[----:B------:R-:W-:Y:S02]  /*284b0*/  IMAD.MOV.U32 R13, RZ, RZ, R43 ;  /* 0x000000ffff0d7224 */ /* 0x000fe400078e002b */
[----:B------:R-:W-:Y:S02]  /*284c0*/  IMAD.MOV.U32 R12, RZ, RZ, 0x3 ;  /* 0x00000003ff0c7424 */ /* 0x000fe400078e00ff */
[----:B0-----:R-:W-:-:S07]  /*284d0*/  IMAD.MOV.U32 R15, RZ, RZ, -0x1 ;  /* 0xffffffffff0f7424 */ /* 0x001fce00078e00ff */
[----:B-----5:R-:W-:Y:S05]  /*284e0*/  WARPSYNC.COLLECTIVE R15, `(.L_x_2181) ;  /* 0x000000000f087348 */ /* 0x020fea0003c00000 */
[----:B------:R0:W1:Y:S02]  /*284f0*/  SHFL.IDX P6, R14, R13, R12, R11 ;  /* 0x0000000c0d0e7389 */ /* 0x00006400000c000b */
[----:B01---5:R-:W-:Y:S01]  /*28500*/  ENDCOLLECTIVE ;  /* 0x000000000000791b */ /* 0x023fe20003800000 */
.L_x_2181:
        /* <DEDUP_REMOVED lines=12> */
.L_x_2182:
[----:B------:R-:W-:Y:S02]  /*285d0*/  IMAD.MOV.U32 R13, RZ, RZ, R45 ;  /* 0x000000ffff0d7224 */ /* 0x000fe400078e002d */
[----:B------:R-:W-:-:S07]  /*285e0*/  IMAD.MOV.U32 R32, RZ, RZ, R14 ;  /* 0x000000ffff207224 */ /* 0x000fce00078e000e */
[----:B------:R-:W-:Y:S05]  /*285f0*/  WARPSYNC.COLLECTIVE R15, `(.L_x_2183) ;  /* 0x000000000f087348 */ /* 0x000fea0003c00000 */
[----:B------:R0:W1:Y:S02]  /*28600*/  SHFL.IDX P6, R14, R13, R12, R11 ;  /* 0x0000000c0d0e7389 */ /* 0x00006400000c000b */
[----:B01----:R-:W-:Y:S01]  /*28610*/  ENDCOLLECTIVE ;  /* 0x000000000000791b */ /* 0x003fe20003800000 */
.L_x_2183:
[----:B------:R-:W-:Y:S02]  /*28620*/  @!P1 IMAD.MOV.U32 R55, RZ, RZ, R33 ;  /* 0x000000ffff379224 */ /* 0x000fe400078e0021 */
[----:B------:R-:W-:Y:S02]  /*28630*/  IMAD.MOV.U32 R13, RZ, RZ, R44 ;  /* 0x000000ffff0d7224 */ /* 0x000fe400078e002c */
[----:B------:R-:W-:Y:S02]  /*28640*/  IMAD.MOV.U32 R8, RZ, RZ, R55 ;  /* 0x000000ffff087224 */ /* 0x000fe400078e0037 */
[----:B------:R-:W-:-:S07]  /*28650*/  IMAD.MOV.U32 R33, RZ, RZ, R14 ;  /* 0x000000ffff217224 */ /* 0x000fce00078e000e */
[----:B------:R-:W-:Y:S05]  /*28660*/  WARPSYNC.COLLECTIVE R15, `(.L_x_2184) ;  /* 0x000000000f087348 */ /* 0x000fea0003c00000 */
[----:B------:R0:W1:Y:S02]  /*28670*/  SHFL.IDX P6, R14, R13, R12, R11 ;  /* 0x0000000c0d0e7389 */ /* 0x00006400000c000b */
[----:B01----:R-:W-:Y:S01]  /*28680*/  ENDCOLLECTIVE ;  /* 0x000000000000791b */ /* 0x003fe20003800000 */
.L_x_2184:
[----:B------:R-:W-:Y:S02]  /*28690*/  @!P1 IMAD.MOV.U32 R56, RZ, RZ, R34 ;  /* 0x000000ffff389224 */ /* 0x000fe400078e0022 */
[----:B------:R-:W-:Y:S01]  /*286a0*/  @!P1 IMAD.MOV.U32 R57, RZ, RZ, R35 ;  /* 0x000000ffff399224 */ /* 0x000fe200078e0023 */
[----:B------:R-:W-:Y:S01]  /*286b0*/  PRMT R69, R8, 0x7610, R69 ;  /* 0x0000761008457816 */ /* 0x000fe20000000045 */
[----:B------:R-:W-:Y:S02]  /*286c0*/  IMAD.MOV.U32 R8, RZ, RZ, R56 ;  /* 0x000000ffff087224 */ /* 0x000fe400078e0038 */
[----:B------:R-:W-:Y:S02]  /*286d0*/  IMAD.MOV.U32 R9, RZ, RZ, R57 ;  /* 0x000000ffff097224 */ /* 0x000fe400078e0039 */
[----:B------:R-:W-:Y:S02]  /*286e0*/  @!P1 IMAD.MOV.U32 R38, RZ, RZ, R28 ;  /* 0x000000ffff269224 */ /* 0x000fe400078e001c */
[----:B------:R-:W-:-:S02]  /*286f0*/  @!P1 IMAD.MOV.U32 R39, RZ, RZ, R29 ;  /* 0x000000ffff279224 */ /* 0x000fc400078e001d */
[----:B------:R-:W-:Y:S02]  /*28700*/  @!P1 IMAD.MOV.U32 R40, RZ, RZ, R30 ;  /* 0x000000ffff289224 */ /* 0x000fe400078e001e */
[----:B------:R-:W-:Y:S01]  /*28710*/  @!P1 IMAD.MOV.U32 R41, RZ, RZ, R31 ;  /* 0x000000ffff299224 */ /* 0x000fe200078e001f */
[----:B------:R-:W-:Y:S01]  /*28720*/  PRMT R48, R8, 0x7610, R48 ;  /* 0x0000761008307816 */ /* 0x000fe20000000030 */
[----:B------:R-:W-:Y:S01]  /*28730*/  IMAD.MOV.U32 R8, RZ, RZ, R38 ;  /* 0x000000ffff087224 */ /* 0x000fe200078e0026 */
[----:B------:R-:W-:Y:S01]  /*28740*/  PRMT R49, R9, 0x7610, R49 ;  /* 0x0000761009317816 */ /* 0x000fe20000000031 */
[----:B------:R-:W-:Y:S02]  /*28750*/  IMAD.MOV.U32 R9, RZ, RZ, R39 ;  /* 0x000000ffff097224 */ /* 0x000fe400078e0027 */
[----:B------:R-:W-:Y:S02]  /*28760*/  IMAD.MOV.U32 R10, RZ, RZ, R40 ;  /* 0x000000ffff0a7224 */ /* 0x000fe400078e0028 */
[----:B------:R-:W-:Y:S01]  /*28770*/  IMAD.MOV.U32 R11, RZ, RZ, R41 ;  /* 0x000000ffff0b7224 */ /* 0x000fe200078e0029 */
[----:B------:R-:W-:Y:S01]  /*28780*/  PRMT R72, R8, 0x7610, R72 ;  /* 0x0000761008487816 */ /* 0x000fe20000000048 */
[----:B------:R-:W-:Y:S01]  /*28790*/  IMAD.MOV.U32 R34, RZ, RZ, R14 ;  /* 0x000000ffff227224 */ /* 0x000fe200078e000e */
[----:B------:R-:W-:-:S02]  /*287a0*/  PRMT R73, R9, 0x7610, R73 ;  /* 0x0000761009497816 */ /* 0x000fc40000000049 */
[----:B------:R-:W-:Y:S02]  /*287b0*/  CS2R R8, SRZ ;  /* 0x0000000000087805 */ /* 0x000fe4000001ff00 */
[----:B------:R-:W-:Y:S02]  /*287c0*/  PRMT R74, R10, 0x7610, R74 ;  /* 0x000076100a4a7816 */ /* 0x000fe4000000004a */
[----:B------:R-:W-:Y:S01]  /*287d0*/  PRMT R75, R11, 0x7610, R75 ;  /* 0x000076100b4b7816 */ /* 0x000fe2000000004b */
[----:B------:R-:W-:Y:S06]  /*287e0*/  BRA `(.L_x_2185) ;  /* 0xfffffe4000a07947 */ /* 0x000fec000383ffff */
.L_x_1838:
[----:B0-----:R0:W1:Y:S02]  /*287f0*/  SYNCS.PHASECHK.TRANS64.TRYWAIT P4, [R18+URZ+0x28800], R29 ;  /* 0x0288001d120075a7 */ /* 0x001064000808017f */
[----:B-1----:R-:W-:Y:S05]  /*28800*/  @!P4 NANOSLEEP.SYNCS 0x989680 ;  /* 0x009896800000c95d */ /* 0x002fea0003900000 */
[----:B------:R-:W1:Y:S02]  /*28810*/  @!P4 SYNCS.PHASECHK.TRANS64 P4, [R18+URZ+0x28800], R29 ;  /* 0x0288001d1200c5a7 */ /* 0x000e64000808007f */
[----:B-1----:R-:W-:Y:S05]  /*28820*/  @!P4 BRA `(.L_x_1838) ;  /* 0xfffffffc00f0c947 */ /* 0x002fea000383ffff */
[----:B------:R-:W-:Y:S05]  /*28830*/  BRA `(.L_x_2186) ;  /* 0xfffffe4400487947 */ /* 0x000fea000383ffff */
.L_x_1848:
[----:B----4-:R4:W0:Y:S02]  /*28840*/  SYNCS.PHASECHK.TRANS64.TRYWAIT P1, [R8+URZ+0x28830], R3 ;  /* 0x02883003080075a7 */ /* 0x010824000802017f */
[----:B0-----:R-:W-:Y:S05]  /*28850*/  @!P1 NANOSLEEP.SYNCS 0x989680 ;  /* 0x009896800000995d */ /* 0x001fea0003900000 */
[----:B------:R-:W0:Y:S02]  /*28860*/  @!P1 SYNCS.PHASECHK.TRANS64 P1, [R8+URZ+0x28830], R3 ;  /* 0x02883003080095a7 */ /* 0x000e24000802007f */
[----:B0-----:R-:W-:Y:S05]  /*28870*/  @!P1 BRA `(.L_x_1848) ;  /* 0xfffffffc00f09947 */ /* 0x001fea000383ffff */
[----:B------:R-:W-:Y:S05]  /*28880*/  BRA `(.L_x_1847) ;  /* 0xfffffe60001c7947 */ /* 0x000fea000383ffff */
.L_x_1867:
[----:B-1----:R1:W2:Y:S02]  /*28890*/  SYNCS.PHASECHK.TRANS64.TRYWAIT P4, [R7+URZ+0x28830], R6 ;  /* 0x02883006070075a7 */ /* 0x0022a4000808017f */
[----:B--2---:R-:W-:Y:S05]  /*288a0*/  @!P4 NANOSLEEP.SYNCS 0x989680 ;  /* 0x009896800000c95d */ /* 0x004fea0003900000 */
[----:B------:R-:W2:Y:S02]  /*288b0*/  @!P4 SYNCS.PHASECHK.TRANS64 P4, [R7+URZ+0x28830], R6 ;  /* 0x028830060700c5a7 */ /* 0x000ea4000808007f */
[----:B--2---:R-:W-:Y:S05]  /*288c0*/  @!P4 BRA `(.L_x_1867) ;  /* 0xfffffffc00f0c947 */ /* 0x004fea000383ffff */
[----:B------:R-:W-:Y:S05]  /*288d0*/  BRA `(.L_x_1866) ;  /* 0xfffffe9c00047947 */ /* 0x000fea000383ffff */
.L_x_1871:
[----:B-1----:R1:W2:Y:S02]  /*288e0*/  SYNCS.PHASECHK.TRANS64.TRYWAIT P3, [R7+URZ+0x28850], R6 ;  /* 0x02885006070075a7 */ /* 0x0022a4000806017f */
[----:B--2---:R-:W-:Y:S05]  /*288f0*/  @!P3 NANOSLEEP.SYNCS 0x989680 ;  /* 0x009896800000b95d */ /* 0x004fea0003900000 */
[----:B------:R-:W2:Y:S02]  /*28900*/  @!P3 SYNCS.PHASECHK.TRANS64 P3, [R7+URZ+0x28850], R6 ;  /* 0x028850060700b5a7 */ /* 0x000ea4000806007f */
[----:B--2---:R-:W-:Y:S05]  /*28910*/  @!P3 BRA `(.L_x_1871) ;  /* 0xfffffffc00f0b947 */ /* 0x004fea000383ffff */
[----:B------:R-:W-:Y:S05]  /*28920*/  BRA `(.L_x_1868) ;  /* 0xfffffea000147947 */ /* 0x000fea000383ffff */
.L_x_1892:
[----:B-1----:R1:W2:Y:S02]  /*28930*/  SYNCS.PHASECHK.TRANS64.TRYWAIT P2, [R7+URZ+0x28830], R6 ;  /* 0x02883006070075a7 */ /* 0x0022a4000804017f */
[----:B--2---:R-:W-:Y:S05]  /*28940*/  @!P2 NANOSLEEP.SYNCS 0x989680 ;  /* 0x009896800000a95d */ /* 0x004fea0003900000 */
[----:B------:R-:W2:Y:S02]  /*28950*/  @!P2 SYNCS.PHASECHK.TRANS64 P2, [R7+URZ+0x28830], R6 ;  /* 0x028830060700a5a7 */ /* 0x000ea4000804007f */
[----:B--2---:R-:W-:Y:S05]  /*28960*/  @!P2 BRA `(.L_x_1892) ;  /* 0xfffffffc00f0a947 */ /* 0x004fea000383ffff */
[----:B------:R-:W-:Y:S05]  /*28970*/  BRA `(.L_x_1891) ;  /* 0xfffffed8003c7947 */ /* 0x000fea000383ffff */
.L_x_1896:
[----:B-1----:R1:W2:Y:S02]  /*28980*/  SYNCS.PHASECHK.TRANS64.TRYWAIT P1, [R7+URZ+0x28850], R6 ;  /* 0x02885006070075a7 */ /* 0x0022a4000802017f */
[----:B--2---:R-:W-:Y:S05]  /*28990*/  @!P1 NANOSLEEP.SYNCS 0x989680 ;  /* 0x009896800000995d */ /* 0x004fea0003900000 */
[----:B------:R-:W2:Y:S02]  /*289a0*/  @!P1 SYNCS.PHASECHK.TRANS64 P1, [R7+URZ+0x28850], R6 ;  /* 0x02885006070095a7 */ /* 0x000ea4000802007f */
[----:B--2---:R-:W-:Y:S05]  /*289b0*/  @!P1 BRA `(.L_x_1896) ;  /* 0xfffffffc00f09947 */ /* 0x004fea000383ffff */
[----:B------:R-:W-:Y:S05]  /*289c0*/  BRA `(.L_x_1893) ;  /* 0xfffffedc00587947 */ /* 0x000fea000383ffff */
.L_x_1905:
[----:B-1----:R1:W2:Y:S02]  /*289d0*/  SYNCS.PHASECHK.TRANS64.TRYWAIT P2, [R7+URZ+0x28830], R6 ;  /* 0x02883006070075a7 */ /* 0x0022a4000804017f */
[----:B--2---:R-:W-:Y:S05]  /*289e0*/  @!P2 NANOSLEEP.SYNCS 0x989680 ;  /* 0x009896800000a95d */ /* 0x004fea0003900000 */
[----:B------:R-:W2:Y:S02]  /*289f0*/  @!P2 SYNCS.PHASECHK.TRANS64 P2, [R7+URZ+0x28830], R6 ;  /* 0x028830060700a5a7 */ /* 0x000ea4000804007f */
[----:B--2---:R-:W-:Y:S05]  /*28a00*/  @!P2 BRA `(.L_x_1905) ;  /* 0xfffffffc00f0a947 */ /* 0x004fea000383ffff */
[----:B------:R-:W-:Y:S05]  /*28a10*/  BRA `(.L_x_1904) ;  /* 0xffffff0000c87947 */ /* 0x000fea000383ffff */
.L_x_1909:
[----:B-1----:R1:W2:Y:S02]  /*28a20*/  SYNCS.PHASECHK.TRANS64.TRYWAIT P1, [R7+URZ+0x28850], R6 ;  /* 0x02885006070075a7 */ /* 0x0022a4000802017f */
[----:B--2---:R-:W-:Y:S05]  /*28a30*/  @!P1 NANOSLEEP.SYNCS 0x989680 ;  /* 0x009896800000995d */ /* 0x004fea0003900000 */
[----:B------:R-:W2:Y:S02]  /*28a40*/  @!P1 SYNCS.PHASECHK.TRANS64 P1, [R7+URZ+0x28850], R6 ;  /* 0x02885006070095a7 */ /* 0x000ea4000802007f */
[----:B--2---:R-:W-:Y:S05]  /*28a50*/  @!P1 BRA `(.L_x_1909) ;  /* 0xfffffffc00f09947 */ /* 0x004fea000383ffff */
[----:B------:R-:W-:Y:S05]  /*28a60*/  BRA `(.L_x_1906) ;  /* 0xffffff0400e47947 */ /* 0x000fea000383ffff */
.L_x_1924:
[----:B-1----:R1:W2:Y:S02]  /*28a70*/  SYNCS.PHASECHK.TRANS64.TRYWAIT P1, [R13+URZ+0x28850], R0 ;  /* 0x028850000d0075a7 */ /* 0x0022a4000802017f */
[----:B--2---:R-:W-:Y:S05]  /*28a80*/  @!P1 NANOSLEEP.SYNCS 0x989680 ;  /* 0x009896800000995d */ /* 0x004fea0003900000 */
[----:B------:R-:W2:Y:S02]  /*28a90*/  @!P1 SYNCS.PHASECHK.TRANS64 P1, [R13+URZ+0x28850], R0 ;  /* 0x028850000d0095a7 */ /* 0x000ea4000802007f */
[----:B--2---:R-:W-:Y:S05]  /*28aa0*/  @!P1 BRA `(.L_x_1924) ;  /* 0xfffffffc00f09947 */ /* 0x004fea000383ffff */
[----:B------:R-:W-:Y:S05]  /*28ab0*/  BRA `(.L_x_1923) ;  /* 0xffffff3c00447947 */ /* 0x000fea000383ffff */
.L_x_1939:
[----:B------:R-:W-:Y:S02]  /*28ac0*/  IMAD.MOV.U32 R13, RZ, RZ, R4 ;  /* 0x000000ffff0d7224 */ /* 0x000fe400078e0004 */
[----:B------:R-:W-:Y:S02]  /*28ad0*/  IMAD.MOV.U32 R12, RZ, RZ, RZ ;  /* 0x000000ffff0c7224 */ /* 0x000fe400078e00ff */
[----:B------:R-:W-:Y:S02]  /*28ae0*/  IMAD.MOV.U32 R11, RZ, RZ, 0x181f ;  /* 0x0000181fff0b7424 */ /* 0x000fe400078e00ff */
[----:B------:R-:W-:-:S07]  /*28af0*/  IMAD.MOV.U32 R15, RZ, RZ, -0x1 ;  /* 0xffffffffff0f7424 */ /* 0x000fce00078e00ff */
[----:B---3--:R-:W-:Y:S05]  /*28b00*/  WARPSYNC.COLLECTIVE R15, `(.L_x_2187) ;  /* 0x000000000f087348 */ /* 0x008fea0003c00000 */
[----:B------:R0:W1:Y:S02]  /*28b10*/  SHFL.IDX P6, R14, R13, R12, R11 ;  /* 0x0000000c0d0e7389 */ /* 0x00006400000c000b */
[----:B01-3--:R-:W-:Y:S01]  /*28b20*/  ENDCOLLECTIVE ;  /* 0x000000000000791b */ /* 0x00bfe20003800000 */
.L_x_2187:
[----:B------:R-:W-:Y:S02]  /*28b30*/  IMAD.MOV.U32 R13, RZ, RZ, R0 ;  /* 0x000000ffff0d7224 */ /* 0x000fe400078e0000 */
[----:B------:R-:W-:-:S07]  /*28b40*/  IMAD.MOV.U32 R3, RZ, RZ, R14 ;  /* 0x000000ffff037224 */ /* 0x000fce00078e000e */
[----:B------:R-:W-:Y:S05]  /*28b50*/  WARPSYNC.COLLECTIVE R15, `(.L_x_2188) ;  /* 0x000000000f087348 */ /* 0x000fea0003c00000 */
[----:B------:R0:W1:Y:S02]  /*28b60*/  SHFL.IDX P6, R14, R13, R12, R11 ;  /* 0x0000000c0d0e7389 */ /* 0x00006400000c000b */
[----:B01----:R-:W-:Y:S01]  /*28b70*/  ENDCOLLECTIVE ;  /* 0x000000000000791b */ /* 0x003fe20003800000 */
.L_x_2188:
[----:B------:R-:W-:Y:S05]  /*28b80*/  BRA `(.L_x_2189) ;  /* 0xffffff6000847947 */ /* 0x000fea000383ffff */
.L_x_1942:
[----:B------:R-:W-:Y:S01]  /*28b90*/  BSSY B1, `(.L_x_2190) ;  /* 0x0000008000017945 */ /* 0x000fe20003800000 */
[----:B------:R-:W-:Y:S02]  /*28ba0*/  IMAD.MOV.U32 R13, RZ, RZ, R4 ;  /* 0x000000ffff0d7224 */ /* 0x000fe400078e0004 */
[----:B------:R-:W-:Y:S02]  /*28bb0*/  IMAD.MOV.U32 R12, RZ, RZ, 0x1 ;  /* 0x00000001ff0c7424 */ /* 0x000fe400078e00ff */
[----:B------:R-:W-:Y:S02]  /*28bc0*/  IMAD.MOV.U32 R11, RZ, RZ, 0x181f ;  /* 0x0000181fff0b7424 */ /* 0x000fe400078e00ff */
[----:B----4-:R-:W-:-:S07]  /*28bd0*/  IMAD.MOV.U32 R15, RZ, RZ, -0x1 ;  /* 0xffffffffff0f7424 */ /* 0x010fce00078e00ff */
[----:B0123--:R-:W-:Y:S05]  /*28be0*/  WARPSYNC.COLLECTIVE R15, `(.L_x_2191) ;  /* 0x000000000f087348 */ /* 0x00ffea0003c00000 */
[----:B--2---:R2:W4:Y:S02]  /*28bf0*/  SHFL.IDX P6, R14, R13, R12, R11 ;  /* 0x0000000c0d0e7389 */ /* 0x00452400000c000b */
[----:B01234-:R-:W-:Y:S01]  /*28c00*/  ENDCOLLECTIVE ;  /* 0x000000000000791b */ /* 0x01ffe20003800000 */
.L_x_2191:
[----:B------:R-:W-:Y:S05]  /*28c10*/  BSYNC B1 ;  /* 0x0000000000017941 */ /* 0x000fea0003800000 */
.L_x_2190:
        /* <DEDUP_REMOVED lines=8> */
.L_x_2192:
[----:B------:R-:W-:Y:S05]  /*28ca0*/  BRA `(.L_x_2193) ;  /* 0xffffff6000847947 */ /* 0x000fea000383ffff */
.L_x_1945:
        /* <DEDUP_REMOVED lines=8> */
.L_x_2195:
[----:B------:R-:W-:Y:S05]  /*28d30*/  BSYNC B1 ;  /* 0x0000000000017941 */ /* 0x000fea0003800000 */
.L_x_2194:
        /* <DEDUP_REMOVED lines=8> */
.L_x_2196:
[----:B------:R-:W-:Y:S05]  /*28dc0*/  BRA `(.L_x_2197) ;  /* 0xffffff6000847947 */ /* 0x000fea000383ffff */
.L_x_1948:
[----:B------:R-:W-:Y:S01]  /*28dd0*/  BSSY B1, `(.L_x_2198) ;  /* 0x0000008000017945 */ /* 0x000fe20003800000 */
[----:B------:R-:W-:Y:S02]  /*28de0*/  IMAD.MOV.U32 R13, RZ, RZ, R4 ;  /* 0x000000ffff0d7224 */ /* 0x000fe400078e0004 */
[----:B------:R-:W-:Y:S02]  /*28df0*/  IMAD.MOV.U32 R12, RZ, RZ, 0x3 ;  /* 0x00000003ff0c7424 */ /* 0x000fe400078e00ff */
[----:B------:R-:W-:Y:S02]  /*28e00*/  IMAD.MOV.U32 R11, RZ, RZ, 0x181f ;  /* 0x0000181fff0b7424 */ /* 0x000fe400078e00ff */
[----:B0-----:R-:W-:-:S07]  /*28e10*/  IMAD.MOV.U32 R15, RZ, RZ, -0x1 ;  /* 0xffffffffff0f7424 */ /* 0x001fce00078e00ff */
[----:B-1234-:R-:W-:Y:S05]  /*28e20*/  WARPSYNC.COLLECTIVE R15, `(.L_x_2199) ;  /* 0x000000000f087348 */ /* 0x01efea0003c00000 */
[----:B----4-:R0:W4:Y:S02]  /*28e30*/  SHFL.IDX P6, R14, R13, R12, R11 ;  /* 0x0000000c0d0e7389 */ /* 0x01012400000c000b */
[----:B01234-:R-:W-:Y:S01]  /*28e40*/  ENDCOLLECTIVE ;  /* 0x000000000000791b */ /* 0x01ffe20003800000 */
.L_x_2199:
[----:B------:R-:W-:Y:S05]  /*28e50*/  BSYNC B1 ;  /* 0x0000000000017941 */ /* 0x000fea0003800000 */
.L_x_2198:
        /* <DEDUP_REMOVED lines=8> */
.L_x_2200:
[----:B------:R-:W-:Y:S05]  /*28ee0*/  BRA `(.L_x_2201) ;  /* 0xffffff6000847947 */ /* 0x000fea000383ffff */
.L_x_1973:
[----:B------:R-:W0:Y:S01]  /*28ef0*/  S2R R12, SR_TID.X ;  /* 0x00000000000c7919 */ /* 0x000e220000002100 */
[----:B------:R-:W-:Y:S01]  /*28f00*/  BSSY B1, `(.L_x_2202) ;  /* 0x000000a000017945 */ /* 0x000fe20003800000 */
[----:B------:R-:W-:Y:S02]  /*28f10*/  IMAD.MOV.U32 R11, RZ, RZ, 0x1f ;  /* 0x0000001fff0b7424 */ /* 0x000fe400078e00ff */
[----:B------:R-:W-:Y:S01]  /*28f20*/  IMAD.MOV.U32 R15, RZ, RZ, -0x1 ;  /* 0xffffffffff0f7424 */ /* 0x000fe200078e00ff */
[----:B0-----:R-:W-:-:S04]  /*28f30*/  SHF.R.U32.HI R12, RZ, 0x5, R12 ;  /* 0x00000005ff0c7819 */ /* 0x001fc8000001160c */
[----:B------:R-:W-:-:S05]  /*28f40*/  LOP3.LUT R12, R12, 0x3, RZ, 0xc0, !PT ;  /* 0x000000030c0c7812 */ /* 0x000fca00078ec0ff */
[----:B------:R-:W-:Y:S02]  /*28f50*/  IMAD.MOV.U32 R13, RZ, RZ, R12 ;  /* 0x000000ffff0d7224 */ /* 0x000fe400078e000c */
[----:B------:R-:W-:-:S07]  /*28f60*/  IMAD.MOV.U32 R12, RZ, RZ, RZ ;  /* 0x000000ffff0c7224 */ /* 0x000fce00078e00ff */
[----:B------:R-:W-:Y:S05]  /*28f70*/  WARPSYNC.COLLECTIVE R15, `(.L_x_2203) ;  /* 0x000000000f087348 */ /* 0x000fea0003c00000 */
[----:B------:R0:W1:Y:S02]  /*28f80*/  SHFL.IDX P6, R14, R13, R12, R11 ;  /* 0x0000000c0d0e7389 */ /* 0x00006400000c000b */
[----:B01----:R-:W-:Y:S01]  /*28f90*/  ENDCOLLECTIVE ;  /* 0x000000000000791b */ /* 0x003fe20003800000 */
.L_x_2203:
[----:B------:R-:W-:Y:S05]  /*28fa0*/  BSYNC B1 ;  /* 0x0000000000017941 */ /* 0x000fea0003800000 */
.L_x_2202:
[----:B------:R-:W-:Y:S05]  /*28fb0*/  BRA `(.L_x_2204) ;  /* 0xffffff78006c7947 */ /* 0x000fea000383ffff */
.L_x_1975:
[----:B------:R-:W-:Y:S01]  /*28fc0*/  BSSY B1, `(.L_x_2205) ;  /* 0x0000006000017945 */ /* 0x000fe20003800000 */
[----:B------:R-:W-:-:S07]  /*28fd0*/  IMAD.MOV.U32 R15, RZ, RZ, -0x1 ;  /* 0xffffffffff0f7424 */ /* 0x000fce00078e00ff */
[----:B0-----:R-:W-:Y:S05]  /*28fe0*/  WARPSYNC.COLLECTIVE R15, `(.L_x_2206) ;  /* 0x000000000f0c7348 */ /* 0x001fea0003c00000 */
[----:B------:R-:W-:Y:S02]  /*28ff0*/  ELECT P6, UR62, PT ;  /* 0x00000000003e782f */ /* 0x000fe400038c0000 */
[----:B------:R-:W-:Y:S01]  /*29000*/  MOV R14, UR62 ;  /* 0x0000003e000e7c02 */ /* 0x000fe20008000f00 */
[----:B0-----:R-:W-:Y:S10]  /*29010*/  ENDCOLLECTIVE ;  /* 0x000000000000791b */ /* 0x001ff40003800000 */
.L_x_2206:
[----:B------:R-:W-:Y:S05]  /*29020*/  BSYNC B1 ;  /* 0x0000000000017941 */ /* 0x000fea0003800000 */
.L_x_2205:
[----:B------:R-:W-:Y:S05]  /*29030*/  BRA `(.L_x_1974) ;  /* 0xffffff7800647947 */ /* 0x000fea000383ffff */
.L_x_1977:
[----:B0-----:R0:W1:Y:S02]  /*29040*/  SYNCS.PHASECHK.TRANS64.TRYWAIT P0, [R22+URZ+0x28820], R3 ;  /* 0x02882003160075a7 */ /* 0x001064000800017f */
[----:B-1----:R-:W-:Y:S05]  /*29050*/  @!P0 NANOSLEEP.SYNCS 0x989680 ;  /* 0x009896800000895d */ /* 0x002fea0003900000 */
[----:B------:R-:W1:Y:S02]  /*29060*/  @!P0 SYNCS.PHASECHK.TRANS64 P0, [R22+URZ+0x28820], R3 ;  /* 0x02882003160085a7 */ /* 0x000e64000800007f */
[----:B-1----:R-:W-:Y:S05]  /*29070*/  @!P0 BRA `(.L_x_1977) ;  /* 0xfffffffc00f08947 */ /* 0x002fea000383ffff */
[----:B------:R-:W-:Y:S05]  /*29080*/  BRA `(.L_x_2207) ;  /* 0xffffff7800747947 */ /* 0x000fea000383ffff */
.L_x_1981:
[----:B-1----:R1:W2:Y:S02]  /*29090*/  SYNCS.PHASECHK.TRANS64.TRYWAIT P0, [R11+URZ+0x288a0], R14 ;  /* 0x0288a00e0b0075a7 */ /* 0x0022a4000800017f */
[----:B--2---:R-:W-:Y:S05]  /*290a0*/  @!P0 NANOSLEEP.SYNCS 0x989680 ;  /* 0x009896800000895d */ /* 0x004fea0003900000 */
[----:B------:R-:W2:Y:S02]  /*290b0*/  @!P0 SYNCS.PHASECHK.TRANS64 P0, [R11+URZ+0x288a0], R14 ;  /* 0x0288a00e0b0085a7 */ /* 0x000ea4000800007f */
[----:B--2---:R-:W-:Y:S05]  /*290c0*/  @!P0 BRA `(.L_x_1981) ;  /* 0xfffffffc00f08947 */ /* 0x004fea000383ffff */
[----:B------:R-:W-:Y:S05]  /*290d0*/  BRA `(.L_x_2208) ;  /* 0xffffff78008c7947 */ /* 0x000fea000383ffff */
.L_x_1987:
[----:B0-----:R0:W2:Y:S02]  /*290e0*/  SYNCS.PHASECHK.TRANS64.TRYWAIT P0, [R11+URZ+0x288c0], R14 ;  /* 0x0288c00e0b0075a7 */ /* 0x0010a4000800017f */
[----:B--2---:R-:W-:Y:S05]  /*290f0*/  @!P0 NANOSLEEP.SYNCS 0x989680 ;  /* 0x009896800000895d */ /* 0x004fea0003900000 */
[----:B------:R-:W2:Y:S02]  /*29100*/  @!P0 SYNCS.PHASECHK.TRANS64 P0, [R11+URZ+0x288c0], R14 ;  /* 0x0288c00e0b0085a7 */ /* 0x000ea4000800007f */
[----:B--2---:R-:W-:Y:S05]  /*29110*/  @!P0 BRA `(.L_x_1987) ;  /* 0xfffffffc00f08947 */ /* 0x004fea000383ffff */
[----:B------:R-:W-:Y:S05]  /*29120*/  BRA `(.L_x_2209) ;  /* 0xffffff7c004c7947 */ /* 0x000fea000383ffff */
.L_x_1995:
[----:B0-----:R0:W1:Y:S02]  /*29130*/  SYNCS.PHASECHK.TRANS64.TRYWAIT P1, [R12+URZ+0x288a0], R2 ;  /* 0x0288a0020c0075a7 */ /* 0x001064000802017f */
[----:B-1----:R-:W-:Y:S05]  /*29140*/  @!P1 NANOSLEEP.SYNCS 0x989680 ;  /* 0x009896800000995d */ /* 0x002fea0003900000 */
[----:B------:R-:W1:Y:S02]  /*29150*/  @!P1 SYNCS.PHASECHK.TRANS64 P1, [R12+URZ+0x288a0], R2 ;  /* 0x0288a0020c0095a7 */ /* 0x000e64000802007f */
[----:B-1----:R-:W-:Y:S05]  /*29160*/  @!P1 BRA `(.L_x_1995) ;  /* 0xfffffffc00f09947 */ /* 0x002fea000383ffff */
[----:B------:R-:W-:Y:S05]  /*29170*/  BRA `(.L_x_2210) ;  /* 0xffffff8000487947 */ /* 0x000fea000383ffff */
.L_x_2001:
[----:B-1----:R1:W2:Y:S02]  /*29180*/  SYNCS.PHASECHK.TRANS64.TRYWAIT P1, [R12+URZ+0x288c0], R2 ;  /* 0x0288c0020c0075a7 */ /* 0x0022a4000802017f */
[----:B--2---:R-:W-:Y:S05]  /*29190*/  @!P1 NANOSLEEP.SYNCS 0x989680 ;  /* 0x009896800000995d */ /* 0x004fea0003900000 */
[----:B------:R-:W2:Y:S02]  /*291a0*/  @!P1 SYNCS.PHASECHK.TRANS64 P1, [R12+URZ+0x288c0], R2 ;  /* 0x0288c0020c0095a7 */ /* 0x000ea4000802007f */
[----:B--2---:R-:W-:Y:S05]  /*291b0*/  @!P1 BRA `(.L_x_2001) ;  /* 0xfffffffc00f09947 */ /* 0x004fea000383ffff */
[----:B------:R-:W-:Y:S05]  /*291c0*/  BRA `(.L_x_2211) ;  /* 0xffffff8400007947 */ /* 0x000fea000383ffff */
.L_x_2023:
[----:B------:R-:W0:Y:S01]  /*291d0*/  S2R R9, SR_TID.X ;  /* 0x0000000000097919 */ /* 0x000e220000002100 */
[----:B------:R-:W-:Y:S01]  /*291e0*/  BSSY B0, `(.L_x_2212) ;  /* 0x000000a000007945 */ /* 0x000fe20003800000 */
[----:B------:R-:W-:Y:S02]  /*291f0*/  IMAD.MOV.U32 R12, RZ, RZ, RZ ;  /* 0x000000ffff0c7224 */ /* 0x000fe400078e00ff */
[----:B------:R-:W-:Y:S02]  /*29200*/  IMAD.MOV.U32 R11, RZ, RZ, 0x1f ;  /* 0x0000001fff0b7424 */ /* 0x000fe400078e00ff */
[----:B------:R-:W-:Y:S01]  /*29210*/  IMAD.MOV.U32 R15, RZ, RZ, -0x1 ;  /* 0xffffffffff0f7424 */ /* 0x000fe200078e00ff */
[----:B0-----:R-:W-:-:S04]  /*29220*/  SHF.R.U32.HI R9, RZ, 0x5, R9 ;  /* 0x00000005ff097819 */ /* 0x001fc80000011609 */
[----:B------:R-:W-:-:S05]  /*29230*/  LOP3.LUT R9, R9, 0x3, RZ, 0xc0, !PT ;  /* 0x0000000309097812 */ /* 0x000fca00078ec0ff */
[----:B------:R-:W-:-:S07]  /*29240*/  IMAD.MOV.U32 R13, RZ, RZ, R9 ;  /* 0x000000ffff0d7224 */ /* 0x000fce00078e0009 */
[----:B-----5:R-:W-:Y:S05]  /*29250*/  WARPSYNC.COLLECTIVE R15, `(.L_x_2213) ;  /* 0x000000000f087348 */ /* 0x020fea0003c00000 */
[----:B------:R0:W1:Y:S02]  /*29260*/  SHFL.IDX P6, R14, R13, R12, R11 ;  /* 0x0000000c0d0e7389 */ /* 0x00006400000c000b */
[----:B01---5:R-:W-:Y:S01]  /*29270*/  ENDCOLLECTIVE ;  /* 0x000000000000791b */ /* 0x023fe20003800000 */
.L_x_2213:
[----:B------:R-:W-:Y:S05]  /*29280*/  BSYNC B0 ;  /* 0x0000000000007941 */ /* 0x000fea0003800000 */
.L_x_2212:
[----:B------:R-:W-:Y:S05]  /*29290*/  BRA `(.L_x_2214) ;  /* 0xffffff9000cc7947 */ /* 0x000fea000383ffff */
.L_x_2026:
[----:B0-----:R0:W1:Y:S02]  /*292a0*/  SYNCS.PHASECHK.TRANS64.TRYWAIT P0, [R7+URZ+0x28840], R2 ;  /* 0x02884002070075a7 */ /* 0x001064000800017f */
[----:B-1----:R-:W-:Y:S05]  /*292b0*/  @!P0 NANOSLEEP.SYNCS 0x989680 ;  /* 0x009896800000895d */ /* 0x002fea0003900000 */
[----:B------:R-:W1:Y:S02]  /*292c0*/  @!P0 SYNCS.PHASECHK.TRANS64 P0, [R7+URZ+0x28840], R2 ;  /* 0x02884002070085a7 */ /* 0x000e64000800007f */
[----:B-1----:R-:W-:Y:S05]  /*292d0*/  @!P0 BRA `(.L_x_2026) ;  /* 0xfffffffc00f08947 */ /* 0x002fea000383ffff */
[----:B------:R-:W-:Y:S05]  /*292e0*/  BRA `(.L_x_2215) ;  /* 0xffffff9400287947 */ /* 0x000fea000383ffff */
.L_x_2027:
        /* <DEDUP_REMOVED lines=8> */
.L_x_2217:
[----:B------:R-:W-:Y:S05]  /*29370*/  BSYNC B0 ;  /* 0x0000000000007941 */ /* 0x000fea0003800000 */
.L_x_2216:
        /* <DEDUP_REMOVED lines=9> */
.L_x_2218:
[----:B------:R-:W-:Y:S01]  /*29410*/  MOV R13, R0 ;  /* 0x00000000000d7202 */ /* 0x000fe20000000f00 */
[----:B------:R-:W-:Y:S02]  /*29420*/  IMAD.MOV.U32 R12, RZ, RZ, 0x1 ;  /* 0x00000001ff0c7424 */ /* 0x000fe400078e00ff */
[----:B------:R-:W-:-:S07]  /*29430*/  IMAD.MOV.U32 R3, RZ, RZ, R14 ;  /* 0x000000ffff037224 */ /* 0x000fce00078e000e */
[----:B------:R-:W-:Y:S05]  /*29440*/  WARPSYNC.COLLECTIVE R15, `(.L_x_2219) ;  /* 0x000000000f087348 */ /* 0x000fea0003c00000 */
[----:B------:R0:W1:Y:S02]  /*29450*/  SHFL.IDX P6, R14, R13, R12, R11 ;  /* 0x0000000c0d0e7389 */ /* 0x00006400000c000b */
[----:B01----:R-:W-:Y:S01]  /*29460*/  ENDCOLLECTIVE ;  /* 0x000000000000791b */ /* 0x003fe20003800000 */
.L_x_2219:
        /* <DEDUP_REMOVED lines=16> */
.L_x_2220:
[----:B------:R-:W-:Y:S02]  /*29570*/  @P0 IMAD R8, R5, 0x2, R22 ;  /* 0x0000000205080824 */ /* 0x000fe400078e0216 */
[----:B------:R-:W-:Y:S02]  /*29580*/  IMAD.MOV.U32 R13, RZ, RZ, R0 ;  /* 0x000000ffff0d7224 */ /* 0x000fe400078e0000 */
[----:B------:R-:W-:Y:S02]  /*29590*/  IMAD.MOV.U32 R12, RZ, RZ, 0x2 ;  /* 0x00000002ff0c7424 */ /* 0x000fe400078e00ff */
[----:B------:R-:W-:-:S07]  /*295a0*/  IMAD.MOV.U32 R3, RZ, RZ, R14 ;  /* 0x000000ffff037224 */ /* 0x000fce00078e000e */
[----:B------:R-:W-:Y:S05]  /*295b0*/  WARPSYNC.COLLECTIVE R15, `(.L_x_2221) ;  /* 0x000000000f087348 */ /* 0x000fea0003c00000 */
[----:B------:R0:W1:Y:S02]  /*295c0*/  SHFL.IDX P6, R14, R13, R12, R11 ;  /* 0x0000000c0d0e7389 */ /* 0x00006400000c000b */
[----:B01----:R-:W-:Y:S01]  /*295d0*/  ENDCOLLECTIVE ;  /* 0x000000000000791b */ /* 0x003fe20003800000 */
.L_x_2221:
        /* <DEDUP_REMOVED lines=16> */
.L_x_2222:
[----:B------:R-:W-:Y:S02]  /*296e0*/  @P0 IMAD R8, R5, 0x2, R22 ;  /* 0x0000000205080824 */ /* 0x000fe400078e0216 */
[----:B------:R-:W-:Y:S02]  /*296f0*/  IMAD.MOV.U32 R13, RZ, RZ, R0 ;  /* 0x000000ffff0d7224 */ /* 0x000fe400078e0000 */
[----:B------:R-:W-:Y:S02]  /*29700*/  IMAD.MOV.U32 R12, RZ, RZ, 0x3 ;  /* 0x00000003ff0c7424 */ /* 0x000fe400078e00ff */
[----:B------:R-:W-:-:S07]  /*29710*/  IMAD.MOV.U32 R3, RZ, RZ, R14 ;  /* 0x000000ffff037224 */ /* 0x000fce00078e000e */
[----:B------:R-:W-:Y:S05]  /*29720*/  WARPSYNC.COLLECTIVE R15, `(.L_x_2223) ;  /* 0x000000000f087348 */ /* 0x000fea0003c00000 */
[----:B------:R0:W1:Y:S02]  /*29730*/  SHFL.IDX P6, R14, R13, R12, R11 ;  /* 0x0000000c0d0e7389 */ /* 0x00006400000c000b */
[----:B01----:R-:W-:Y:S01]  /*29740*/  ENDCOLLECTIVE ;  /* 0x000000000000791b */ /* 0x003fe20003800000 */
.L_x_2223:
        /* <DEDUP_REMOVED lines=16> */
.L_x_2224:
[----:B------:R-:W-:Y:S02]  /*29850*/  @P0 IMAD R8, R5, 0x2, R22 ;  /* 0x0000000205080824 */ /* 0x000fe400078e0216 */
[----:B------:R-:W-:Y:S02]  /*29860*/  IMAD.MOV.U32 R13, RZ, RZ, R0 ;  /* 0x000000ffff0d7224 */ /* 0x000fe400078e0000 */
[----:B------:R-:W-:Y:S02]  /*29870*/  IMAD.MOV.U32 R12, RZ, RZ, 0x4 ;  /* 0x00000004ff0c7424 */ /* 0x000fe400078e00ff */
[----:B------:R-:W-:-:S07]  /*29880*/  IMAD.MOV.U32 R3, RZ, RZ, R14 ;  /* 0x000000ffff037224 */ /* 0x000fce00078e000e */
[----:B------:R-:W-:Y:S05]  /*29890*/  WARPSYNC.COLLECTIVE R15, `(.L_x_2225) ;  /* 0x000000000f087348 */ /* 0x000fea0003c00000 */
[----:B------:R0:W1:Y:S02]  /*298a0*/  SHFL.IDX P6, R14, R13, R12, R11 ;  /* 0x0000000c0d0e7389 */ /* 0x00006400000c000b */
[----:B01----:R-:W-:Y:S01]  /*298b0*/  ENDCOLLECTIVE ;  /* 0x000000000000791b */ /* 0x003fe20003800000 */
.L_x_2225:
        /* <DEDUP_REMOVED lines=16> */
.L_x_2226:
[----:B------:R-:W-:Y:S02]  /*299c0*/  @P0 IMAD R8, R5, 0x2, R22 ;  /* 0x0000000205080824 */ /* 0x000fe400078e0216 */
[----:B------:R-:W-:Y:S02]  /*299d0*/  IMAD.MOV.U32 R13, RZ, RZ, R0 ;  /* 0x000000ffff0d7224 */ /* 0x000fe400078e0000 */
[----:B------:R-:W-:Y:S02]  /*299e0*/  IMAD.MOV.U32 R12, RZ, RZ, 0x5 ;  /* 0x00000005ff0c7424 */ /* 0x000fe400078e00ff */
[----:B------:R-:W-:-:S07]  /*299f0*/  IMAD.MOV.U32 R3, RZ, RZ, R14 ;  /* 0x000000ffff037224 */ /* 0x000fce00078e000e */
[----:B------:R-:W-:Y:S05]  /*29a00*/  WARPSYNC.COLLECTIVE R15, `(.L_x_2227) ;  /* 0x000000000f087348 */ /* 0x000fea0003c00000 */
[----:B------:R0:W1:Y:S02]  /*29a10*/  SHFL.IDX P6, R14, R13, R12, R11 ;  /* 0x0000000c0d0e7389 */ /* 0x00006400000c000b */
[----:B01----:R-:W-:Y:S01]  /*29a20*/  ENDCOLLECTIVE ;  /* 0x000000000000791b */ /* 0x003fe20003800000 */
.L_x_2227:
        /* <DEDUP_REMOVED lines=16> */
.L_x_2228:
[----:B------:R-:W-:Y:S02]  /*29b30*/  @P0 IMAD R8, R5, 0x2, R22 ;  /* 0x0000000205080824 */ /* 0x000fe400078e0216 */
[----:B------:R-:W-:Y:S02]  /*29b40*/  IMAD.MOV.U32 R13, RZ, RZ, R0 ;  /* 0x000000ffff0d7224 */ /* 0x000fe400078e0000 */
[----:B------:R-:W-:Y:S02]  /*29b50*/  IMAD.MOV.U32 R12, RZ, RZ, 0x6 ;  /* 0x00000006ff0c7424 */ /* 0x000fe400078e00ff */
[----:B------:R-:W-:-:S07]  /*29b60*/  IMAD.MOV.U32 R3, RZ, RZ, R14 ;  /* 0x000000ffff037224 */ /* 0x000fce00078e000e */
[----:B------:R-:W-:Y:S05]  /*29b70*/  WARPSYNC.COLLECTIVE R15, `(.L_x_2229) ;  /* 0x000000000f087348 */ /* 0x000fea0003c00000 */
[----:B------:R0:W1:Y:S02]  /*29b80*/  SHFL.IDX P6, R14, R13, R12, R11 ;  /* 0x0000000c0d0e7389 */ /* 0x00006400000c000b */
[----:B01----:R-:W-:Y:S01]  /*29b90*/  ENDCOLLECTIVE ;  /* 0x000000000000791b */ /* 0x003fe20003800000 */
.L_x_2229:
        /* <DEDUP_REMOVED lines=16> */
.L_x_2230:
[----:B------:R-:W-:Y:S01]  /*29ca0*/  @P0 IMAD R8, R5, 0x2, R22 ;  /* 0x0000000205080824 */ /* 0x000fe200078e0216 */
[----:B------:R-:W-:Y:S01]  /*29cb0*/  MOV R13, R0 ;  /* 0x00000000000d7202 */ /* 0x000fe20000000f00 */
[----:B------:R-:W-:Y:S02]  /*29cc0*/  IMAD.MOV.U32 R12, RZ, RZ, 0x7 ;  /* 0x00000007ff0c7424 */ /* 0x000fe400078e00ff */
[----:B------:R-:W-:-:S07]  /*29cd0*/  IMAD.MOV.U32 R3, RZ, RZ, R14 ;  /* 0x000000ffff037224 */ /* 0x000fce00078e000e */
[----:B------:R-:W-:Y:S05]  /*29ce0*/  WARPSYNC.COLLECTIVE R15, `(.L_x_2231) ;  /* 0x000000000f087348 */ /* 0x000fea0003c00000 */
[----:B------:R0:W1:Y:S02]  /*29cf0*/  SHFL.IDX P6, R14, R13, R12, R11 ;  /* 0x0000000c0d0e7389 */ /* 0x00006400000c000b */
[----:B01----:R-:W-:Y:S01]  /*29d00*/  ENDCOLLECTIVE ;  /* 0x000000000000791b */ /* 0x003fe20003800000 */
.L_x_2231:
        /* <DEDUP_REMOVED lines=10> */
.L_x_2232:
[----:B------:R-:W-:Y:S01]  /*29db0*/  @!PT LDS RZ, [RZ] ;  /* 0x00000000fffff984 */ /* 0x000fe20000000800 */
[----:B------:R-:W-:Y:S01]  /*29dc0*/  @!PT LDS RZ, [RZ] ;  /* 0x00000000fffff984 */ /* 0x000fe20000000800 */
[----:B------:R-:W-:Y:S01]  /*29dd0*/  @!PT LDS RZ, [RZ] ;  /* 0x00000000fffff984 */ /* 0x000fe20000000800 */
[----:B------:R-:W-:Y:S04]  /*29de0*/  @P0 LDGSTS.E.BYPASS.LTC128B.128 [R8+0x1b400], desc[UR54][R2.64], !P3 ;  /* 0x1b40000002080fae */ /* 0x000fe8000d901d76 */
[----:B------:R0:W-:Y:S02]  /*29df0*/  @P0 LDGSTS.E.BYPASS.LTC128B.128 [R8+0x1f400], desc[UR54][R2.64+0x80], !P2 ;  /* 0x1f40008002080fae */ /* 0x0001e4000d101d76 */
[----:B0-----:R-:W-:Y:S01]  /*29e00*/  IMAD.MOV.U32 R2, RZ, RZ, R14 ;  /* 0x000000ffff027224 */ /* 0x001fe200078e000e */
[----:B------:R-:W-:Y:S06]  /*29e10*/  BRA `(.L_x_2233) ;  /* 0xffffff90000c7947 */ /* 0x000fec000383ffff */
.L_x_2032:
        /* <DEDUP_REMOVED lines=9> */
.L_x_2234:
[C---:B------:R-:W-:Y:S01]  /*29eb0*/  VIADD R6, R27.reuse, 0x10 ;  /* 0x000000101b067836 */ /* 0x040fe20000000000 */
[----:B------:R-:W-:Y:S01]  /*29ec0*/  ISETP.GE.AND P3, PT, R27, R33, PT ;  /* 0x000000211b00720c */ /* 0x000fe20003f66270 */
[----:B------:R-:W-:Y:S02]  /*29ed0*/  IMAD.MOV.U32 R13, RZ, RZ, R0 ;  /* 0x000000ffff0d7224 */ /* 0x000fe400078e0000 */
[----:B------:R-:W-:-:S10]  /*29ee0*/  IMAD.MOV.U32 R2, RZ, RZ, R14 ;  /* 0x000000ffff027224 */ /* 0x000fd400078e000e */
[----:B------:R-:W-:Y:S05]  /*29ef0*/  WARPSYNC.COLLECTIVE R15, `(.L_x_2235) ;  /* 0x000000000f087348 */ /* 0x000fea0003c00000 */
[----:B------:R0:W1:Y:S02]  /*29f00*/  SHFL.IDX P6, R14, R13, R12, R11 ;  /* 0x0000000c0d0e7389 */ /* 0x00006400000c000b */
[----:B01----:R-:W-:Y:S01]  /*29f10*/  ENDCOLLECTIVE ;  /* 0x000000000000791b */ /* 0x003fe20003800000 */
.L_x_2235:
[----:B------:R-:W-:Y:S02]  /*29f20*/  IMAD.MOV.U32 R13, RZ, RZ, R4 ;  /* 0x000000ffff0d7224 */ /* 0x000fe400078e0004 */
[----:B------:R-:W-:Y:S02]  /*29f30*/  IMAD.MOV.U32 R12, RZ, RZ, 0x1 ;  /* 0x00000001ff0c7424 */ /* 0x000fe400078e00ff */
[----:B------:R-:W-:-:S07]  /*29f40*/  IMAD.MOV.U32 R3, RZ, RZ, R14 ;  /* 0x000000ffff037224 */ /* 0x000fce00078e000e */
[----:B------:R-:W-:Y:S05]  /*29f50*/  WARPSYNC.COLLECTIVE R15, `(.L_x_2236) ;  /* 0x000000000f087348 */ /* 0x000fea0003c00000 */
[----:B------:R0:W1:Y:S02]  /*29f60*/  SHFL.IDX P6, R14, R13, R12, R11 ;  /* 0x0000000c0d0e7389 */ /* 0x00006400000c000b */
[----:B01----:R-:W-:Y:S01]  /*29f70*/  ENDCOLLECTIVE ;  /* 0x000000000000791b */ /* 0x003fe20003800000 */
.L_x_2236:
[----:B------:R-:W-:-:S05]  /*29f80*/  @!P3 LEA R5, P2, R31, R3, 0x1 ;  /* 0x000000031f05b211 */ /* 0x000fca00078408ff */
[----:B------:R-:W-:Y:S02]  /*29f90*/  @!P3 IMAD.X R3, RZ, RZ, R2, P2 ;  /* 0x000000ffff03b224 */ /* 0x000fe400010e0602 */
[----:B------:R-:W-:Y:S02]  /*29fa0*/  @!P3 IMAD.MOV.U32 R2, RZ, RZ, R5 ;  /* 0x000000ffff02b224 */ /* 0x000fe400078e0005 */
[----:B------:R-:W-:-:S03]  /*29fb0*/  IMAD.MOV.U32 R13, RZ, RZ, R0 ;  /* 0x000000ffff0d7224 */ /* 0x000fc600078e0000 */
[----:B------:R-:W-:Y:S01]  /*29fc0*/  @!PT LDS RZ, [RZ] ;  /* 0x00000000fffff984 */ /* 0x000fe20000000800 */
[----:B------:R-:W-:Y:S01]  /*29fd0*/  @!PT LDS RZ, [RZ] ;  /* 0x00000000fffff984 */ /* 0x000fe20000000800 */
[----:B------:R-:W-:Y:S01]  /*29fe0*/  @!PT LDS RZ, [RZ] ;  /* 0x00000000fffff984 */ /* 0x000fe20000000800 */
[----:B------:R-:W-:Y:S04]  /*29ff0*/  @!P3 LDGSTS.E.BYPASS.LTC128B.128 [R8+0x10400], desc[UR54][R2.64], !P0 ;  /* 0x104000000208bfae */ /* 0x000fe8000c101d76 */
[----:B------:R0:W-:Y:S01]  /*2a000*/  @!P3 LDGSTS.E.BYPASS.LTC128B.128 [R8+0x14400], desc[UR54][R2.64+0x80], !P1 ;  /* 0x144000800208bfae */ /* 0x0001e2000c901d76 */
[----:B------:R-:W-:Y:S01]  /*2a010*/  ISETP.GE.AND P3, PT, R6, R33, PT ;  /* 0x000000210600720c */ /* 0x000fe20003f66270 */
[----:B0-----:R-:W-:-:S12]  /*2a020*/  IMAD.MOV.U32 R2, RZ, RZ, R14 ;  /* 0x000000ffff027224 */ /* 0x001fd800078e000e */
[----:B------:R-:W-:Y:S05]  /*2a030*/  WARPSYNC.COLLECTIVE R15, `(.L_x_2237) ;  /* 0x000000000f087348 */ /* 0x000fea0003c00000 */
[----:B------:R0:W1:Y:S02]  /*2a040*/  SHFL.IDX P6, R14, R13, R12, R11 ;  /* 0x0000000c0d0e7389 */ /* 0x00006400000c000b */
[----:B01----:R-:W-:Y:S01]  /*2a050*/  ENDCOLLECTIVE ;  /* 0x000000000000791b */ /* 0x003fe20003800000 */
.L_x_2237:
[----:B------:R-:W-:Y:S02]  /*2a060*/  IMAD.MOV.U32 R13, RZ, RZ, R4 ;  /* 0x000000ffff0d7224 */ /* 0x000fe400078e0004 */
[----:B------:R-:W-:Y:S01]  /*2a070*/  IMAD.MOV.U32 R12, RZ, RZ, 0x2 ;  /* 0x00000002ff0c7424 */ /* 0x000fe200078e00ff */
[----:B------:R-:W-:-:S13]  /*2a080*/  @!P3 LEA R5, P2, R31, R14, 0x1 ;  /* 0x0000000e1f05b211 */ /* 0x000fda00078408ff */
[----:B------:R-:W-:Y:S05]  /*2a090*/  WARPSYNC.COLLECTIVE R15, `(.L_x_2238) ;  /* 0x000000000f087348 */ /* 0x000fea0003c00000 */
[----:B------:R0:W1:Y:S02]  /*2a0a0*/  SHFL.IDX P6, R14, R13, R12, R11 ;  /* 0x0000000c0d0e7389 */ /* 0x00006400000c000b */
[----:B01----:R-:W-:Y:S01]  /*2a0b0*/  ENDCOLLECTIVE ;  /* 0x000000000000791b */ /* 0x003fe20003800000 */
.L_x_2238:
[----:B------:R-:W-:Y:S02]  /*2a0c0*/  @!P3 IMAD.X R6, RZ, RZ, R2, P2 ;  /* 0x000000ffff06b224 */ /* 0x000fe400010e0602 */
[----:B------:R-:W-:Y:S02]  /*2a0d0*/  @!P3 IMAD.MOV.U32 R2, RZ, RZ, R5 ;  /* 0x000000ffff02b224 */ /* 0x000fe400078e0005 */
[----:B------:R-:W-:Y:S02]  /*2a0e0*/  @!P3 IMAD.MOV.U32 R3, RZ, RZ, R6 ;  /* 0x000000ffff03b224 */ /* 0x000fe400078e0006 */
[----:B------:R-:W-:-:S03]  /*2a0f0*/  VIADD R6, R27, 0x20 ;  /* 0x000000201b067836 */ /* 0x000fc60000000000 */
[----:B------:R-:W-:Y:S01]  /*2a100*/  @!PT LDS RZ, [RZ] ;  /* 0x00000000fffff984 */ /* 0x000fe20000000800 */
[----:B------:R-:W-:Y:S01]  /*2a110*/  @!PT LDS RZ, [RZ] ;  /* 0x00000000fffff984 */ /* 0x000fe20000000800 */
[----:B------:R-:W-:Y:S01]  /*2a120*/  @!PT LDS RZ, [RZ] ;  /* 0x00000000fffff984 */ /* 0x000fe20000000800 */
[----:B------:R-:W-:Y:S01]  /*2a130*/  @!P3 LDGSTS.E.BYPASS.LTC128B.128 [R8+0x10c00], desc[UR54][R2.64], !P0 ;  /* 0x10c000000208bfae */ /* 0x000fe2000c101d76 */
[----:B------:R-:W-:-:S03]  /*2a140*/  IMAD.MOV.U32 R13, RZ, RZ, R0 ;  /* 0x000000ffff0d7224 */ /* 0x000fc600078e0000 */
[----:B------:R0:W-:Y:S01]  /*2a150*/  @!P3 LDGSTS.E.BYPASS.LTC128B.128 [R8+0x14c00], desc[UR54][R2.64+0x80], !P1 ;  /* 0x14c000800208bfae */ /* 0x0001e2000c901d76 */
[----:B------:R-:W-:Y:S01]  /*2a160*/  ISETP.GE.AND P3, PT, R6, R33, PT ;  /* 0x000000210600720c */ /* 0x000fe20003f66270 */
[----:B0-----:R-:W-:-:S12]  /*2a170*/  IMAD.MOV.U32 R2, RZ, RZ, R14 ;  /* 0x000000ffff027224 */ /* 0x001fd800078e000e */
[----:B------:R-:W-:Y:S05]  /*2a180*/  WARPSYNC.COLLECTIVE R15, `(.L_x_2239) ;  /* 0x000000000f087348 */ /* 0x000fea0003c00000 */
[----:B------:R0:W1:Y:S02]  /*2a190*/  SHFL.IDX P6, R14, R13, R12, R11 ;  /* 0x0000000c0d0e7389 */ /* 0x00006400000c000b */
[----:B01----:R-:W-:Y:S01]  /*2a1a0*/  ENDCOLLECTIVE ;  /* 0x000000000000791b */ /* 0x003fe20003800000 */
.L_x_2239:
[----:B------:R-:W-:Y:S02]  /*2a1b0*/  IMAD.MOV.U32 R13, RZ, RZ, R4 ;  /* 0x000000ffff0d7224 */ /* 0x000fe400078e0004 */
[----:B------:R-:W-:Y:S01]  /*2a1c0*/  IMAD.MOV.U32 R12, RZ, RZ, 0x3 ;  /* 0x00000003ff0c7424 */ /* 0x000fe200078e00ff */
[----:B------:R-:W-:-:S13]  /*2a1d0*/  @!P3 LEA R5, P2, R31, R14, 0x1 ;  /* 0x0000000e1f05b211 */ /* 0x000fda00078408ff */
[----:B------:R-:W-:Y:S05]  /*2a1e0*/  WARPSYNC.COLLECTIVE R15, `(.L_x_2240) ;  /* 0x000000000f087348 */ /* 0x000fea0003c00000 */
[----:B------:R0:W1:Y:S02]  /*2a1f0*/  SHFL.IDX P6, R14, R13, R12, R11 ;  /* 0x0000000c0d0e7389 */ /* 0x00006400000c000b */
[----:B01----:R-:W-:Y:S01]  /*2a200*/  ENDCOLLECTIVE ;  /* 0x000000000000791b */ /* 0x003fe20003800000 */
.L_x_2240:
        /* <DEDUP_REMOVED lines=15> */
.L_x_2241:
[----:B------:R-:W-:Y:S02]  /*2a300*/  IMAD.MOV.U32 R13, RZ, RZ, R4 ;  /* 0x000000ffff0d7224 */ /* 0x000fe400078e0004 */
[----:B------:R-:W-:Y:S01]  /*2a310*/  IMAD.MOV.U32 R12, RZ, RZ, 0x4 ;  /* 0x00000004ff0c7424 */ /* 0x000fe200078e00ff */
[----:B------:R-:W-:-:S13]  /*2a320*/  @!P3 LEA R5, P2, R31, R14, 0x1 ;  /* 0x0000000e1f05b211 */ /* 0x000fda00078408ff */
[----:B------:R-:W-:Y:S05]  /*2a330*/  WARPSYNC.COLLECTIVE R15, `(.L_x_2242) ;  /* 0x000000000f087348 */ /* 0x000fea0003c00000 */
[----:B------:R0:W1:Y:S02]  /*2a340*/  SHFL.IDX P6, R14, R13, R12, R11 ;  /* 0x0000000c0d0e7389 */ /* 0x00006400000c000b */
[----:B01----:R-:W-:Y:S01]  /*2a350*/  ENDCOLLECTIVE ;  /* 0x000000000000791b */ /* 0x003fe20003800000 */
.L_x_2242:
        /* <DEDUP_REMOVED lines=10> */
[----:B------:R-:W-:Y:S02]  /*2a400*/  ISETP.GE.AND P3, PT, R6, R33, PT ;  /* 0x000000210600720c */ /* 0x000fe40003f66270 */
[----:B0-----:R-:W-:-:S11]  /*2a410*/  MOV R2, R14 ;  /* 0x0000000e00027202 */ /* 0x001fd60000000f00 */
[----:B------:R-:W-:Y:S05]  /*2a420*/  WARPSYNC.COLLECTIVE R15, `(.L_x_2243) ;  /* 0x000000000f087348 */ /* 0x000fea0003c00000 */
[----:B------:R0:W1:Y:S02]  /*2a430*/  SHFL.IDX P6, R14, R13, R12, R11 ;  /* 0x0000000c0d0e7389 */ /* 0x00006400000c000b */
[----:B01----:R-:W-:Y:S01]  /*2a440*/  ENDCOLLECTIVE ;  /* 0x000000000000791b */ /* 0x003fe20003800000 */
.L_x_2243:
[----:B------:R-:W-:Y:S02]  /*2a450*/  IMAD.MOV.U32 R13, RZ, RZ, R4 ;  /* 0x000000ffff0d7224 */ /* 0x000fe400078e0004 */
[----:B------:R-:W-:Y:S01]  /*2a460*/  IMAD.MOV.U32 R12, RZ, RZ, 0x5 ;  /* 0x00000005ff0c7424 */ /* 0x000fe200078e00ff */
[----:B------:R-:W-:-:S13]  /*2a470*/  @!P3 LEA R5, P2, R31, R14, 0x1 ;  /* 0x0000000e1f05b211 */ /* 0x000fda00078408ff */
[----:B------:R-:W-:Y:S05]  /*2a480*/  WARPSYNC.COLLECTIVE R15, `(.L_x_2244) ;  /* 0x000000000f087348 */ /* 0x000fea0003c00000 */
[----:B------:R0:W1:Y:S02]  /*2a490*/  SHFL.IDX P6, R14, R13, R12, R11 ;  /* 0x0000000c0d0e7389 */ /* 0x00006400000c000b */
[----:B01----:R-:W-:Y:S01]  /*2a4a0*/  ENDCOLLECTIVE ;  /* 0x000000000000791b */ /* 0x003fe20003800000 */
.L_x_2244:
        /* <DEDUP_REMOVED lines=15> */
.L_x_2245:
[----:B------:R-:W-:Y:S02]  /*2a5a0*/  IMAD.MOV.U32 R13, RZ, RZ, R4 ;  /* 0x000000ffff0d7224 */ /* 0x000fe400078e0004 */
[----:B------:R-:W-:Y:S01]  /*2a5b0*/  IMAD.MOV.U32 R12, RZ, RZ, 0x6 ;  /* 0x00000006ff0c7424 */ /* 0x000fe200078e00ff */
[----:B------:R-:W-:-:S13]  /*2a5c0*/  @!P3 LEA R5, P2, R31, R14, 0x1 ;  /* 0x0000000e1f05b211 */ /* 0x000fda00078408ff */
[----:B------:R-:W-:Y:S05]  /*2a5d0*/  WARPSYNC.COLLECTIVE R15, `(.L_x_2246) ;  /* 0x000000000f087348 */ /* 0x000fea0003c00000 */
[----:B------:R0:W1:Y:S02]  /*2a5e0*/  SHFL.IDX P6, R14, R13, R12, R11 ;  /* 0x0000000c0d0e7389 */ /* 0x00006400000c000b */
[----:B01----:R-:W-:Y:S01]  /*2a5f0*/  ENDCOLLECTIVE ;  /* 0x000000000000791b */ /* 0x003fe20003800000 */
.L_x_2246:
        /* <DEDUP_REMOVED lines=15> */
.L_x_2247:
[----:B------:R-:W-:Y:S02]  /*2a6f0*/  IMAD.MOV.U32 R13, RZ, RZ, R4 ;  /* 0x000000ffff0d7224 */ /* 0x000fe400078e0004 */
[----:B------:R-:W-:Y:S02]  /*2a700*/  IMAD.MOV.U32 R12, RZ, RZ, 0x7 ;  /* 0x00000007ff0c7424 */ /* 0x000fe400078e00ff */
[----:B------:R-:W-:-:S07]  /*2a710*/  IMAD.MOV.U32 R3, RZ, RZ, R14 ;  /* 0x000000ffff037224 */ /* 0x000fce00078e000e */
[----:B------:R-:W-:Y:S05]  /*2a720*/  WARPSYNC.COLLECTIVE R15, `(.L_x_2248) ;  /* 0x000000000f087348 */ /* 0x000fea0003c00000 */
[----:B------:R0:W1:Y:S02]  /*2a730*/  SHFL.IDX P6, R14, R13, R12, R11 ;  /* 0x0000000c0d0e7389 */ /* 0x00006400000c000b */
[----:B01----:R-:W-:Y:S01]  /*2a740*/  ENDCOLLECTIVE ;  /* 0x000000000000791b */ /* 0x003fe20003800000 */
.L_x_2248:
[----:B------:R-:W-:-:S05]  /*2a750*/  @!P3 LEA R5, P2, R31, R3, 0x1 ;  /* 0x000000031f05b211 */ /* 0x000fca00078408ff */
[----:B------:R-:W-:Y:S02]  /*2a760*/  @!P3 IMAD.X R6, RZ, RZ, R2, P2 ;  /* 0x000000ffff06b224 */ /* 0x000fe400010e0602 */
[----:B------:R-:W-:Y:S02]  /*2a770*/  @!P3 IMAD.MOV.U32 R2, RZ, RZ, R5 ;  /* 0x000000ffff02b224 */ /* 0x000fe400078e0005 */
[----:B------:R-:W-:Y:S02]  /*2a780*/  @!P3 IMAD.MOV.U32 R3, RZ, RZ, R6 ;  /* 0x000000ffff03b224 */ /* 0x000fe400078e0006 */
[----:B------:R-:W-:-:S03]  /*2a790*/  IMAD.MOV.U32 R13, RZ, RZ, R0 ;  /* 0x000000ffff0d7224 */ /* 0x000fc600078e0000 */
[----:B------:R-:W-:Y:S01]  /*2a7a0*/  @!PT LDS RZ, [RZ] ;  /* 0x00000000fffff984 */ /* 0x000fe20000000800 */
[----:B------:R-:W-:Y:S01]  /*2a7b0*/  @!PT LDS RZ, [RZ] ;  /* 0x00000000fffff984 */ /* 0x000fe20000000800 */
[----:B------:R-:W-:Y:S01]  /*2a7c0*/  @!PT LDS RZ, [RZ] ;  /* 0x00000000fffff984 */ /* 0x000fe20000000800 */
[----:B------:R0:W-:Y:S04]  /*2a7d0*/  @!P3 LDGSTS.E.BYPASS.LTC128B.128 [R8+0x13400], desc[UR54][R2.64], !P0 ;  /* 0x134000000208bfae */ /* 0x0001e8000c101d76 */
[----:B------:R0:W-:Y:S01]  /*2a7e0*/  @!P3 LDGSTS.E.BYPASS.LTC128B.128 [R8+0x17400], desc[UR54][R2.64+0x80], !P1 ;  /* 0x174000800208bfae */ /* 0x0001e2000c901d76 */
[----:B------:R-:W-:-:S07]  /*2a7f0*/  IMAD.MOV.U32 R4, RZ, RZ, R14 ;  /* 0x000000ffff047224 */ /* 0x000fce00078e000e */
[----:B0-----:R-:W-:Y:S05]  /*2a800*/  WARPSYNC.COLLECTIVE R15, `(.L_x_2249) ;  /* 0x000000000f087348 */ /* 0x001fea0003c00000 */
[----:B------:R1:W2:Y:S02]  /*2a810*/  SHFL.IDX P6, R14, R13, R12, R11 ;  /* 0x0000000c0d0e7389 */ /* 0x0002a400000c000b */
[----:B012---:R-:W-:Y:S01]  /*2a820*/  ENDCOLLECTIVE ;  /* 0x000000000000791b */ /* 0x007fe20003800000 */
.L_x_2249:
[----:B------:R-:W-:Y:S05]  /*2a830*/  BRA `(.L_x_2250) ;  /* 0xffffff9000807947 */ /* 0x000fea000383ffff */
.L_x_2037:
[----:B0-----:R0:W1:Y:S02]  /*2a840*/  SYNCS.PHASECHK.TRANS64.TRYWAIT P0, [R22+URZ+0x28820], R3 ;  /* 0x02882003160075a7 */ /* 0x001064000800017f */
[----:B-1----:R-:W-:Y:S05]  /*2a850*/  @!P0 NANOSLEEP.SYNCS 0x989680 ;  /* 0x009896800000895d */ /* 0x002fea0003900000 */
[----:B------:R-:W1:Y:S02]  /*2a860*/  @!P0 SYNCS.PHASECHK.TRANS64 P0, [R22+URZ+0x28820], R3 ;  /* 0x02882003160085a7 */ /* 0x000e64000800007f */
[----:B-1----:R-:W-:Y:S05]  /*2a870*/  @!P0 BRA `(.L_x_2037) ;  /* 0xfffffffc00f08947 */ /* 0x002fea000383ffff */
[----:B------:R-:W-:Y:S05]  /*2a880*/  BRA `(.L_x_2251) ;  /* 0xffffff9000fc7947 */ /* 0x000fea000383ffff */
.L_x_2042:
[----:B0-----:R0:W1:Y:S02]  /*2a890*/  SYNCS.PHASECHK.TRANS64.TRYWAIT P0, [R6+URZ+0x28840], R2 ;  /* 0x02884002060075a7 */ /* 0x001064000800017f */
[----:B-1----:R-:W-:Y:S05]  /*2a8a0*/  @!P0 NANOSLEEP.SYNCS 0x989680 ;  /* 0x009896800000895d */ /* 0x002fea0003900000 */
[----:B------:R-:W1:Y:S02]  /*2a8b0*/  @!P0 SYNCS.PHASECHK.TRANS64 P0, [R6+URZ+0x28840], R2 ;  /* 0x02884002060085a7 */ /* 0x000e64000800007f */
[----:B-1----:R-:W-:Y:S05]  /*2a8c0*/  @!P0 BRA `(.L_x_2042) ;  /* 0xfffffffc00f08947 */ /* 0x002fea000383ffff */
[----:B------:R-:W-:Y:S05]  /*2a8d0*/  BRA `(.L_x_2252) ;  /* 0xffffff9400c47947 */ /* 0x000fea000383ffff */
.L_x_2043:
        /* <DEDUP_REMOVED lines=8> */
.L_x_2254:
[----:B------:R-:W-:Y:S05]  /*2a960*/  BSYNC B1 ;  /* 0x0000000000017941 */ /* 0x000fea0003800000 */
.L_x_2253:
        /* <DEDUP_REMOVED lines=9> */
.L_x_2255:
[----:B------:R-:W-:Y:S02]  /*2aa00*/  IMAD R8, R8, 0x2, R22 ;  /* 0x0000000208087824 */ /* 0x000fe400078e0216 */
[----:B------:R-:W-:Y:S02]  /*2aa10*/  IMAD.MOV.U32 R13, RZ, RZ, R9 ;  /* 0x000000ffff0d7224 */ /* 0x000fe400078e0009 */
[----:B------:R-:W-:Y:S02]  /*2aa20*/  IMAD.MOV.U32 R12, RZ, RZ, 0x1 ;  /* 0x00000001ff0c7424 */ /* 0x000fe400078e00ff */
[----:B------:R-:W-:-:S07]  /*2aa30*/  IMAD.MOV.U32 R2, RZ, RZ, R14 ;  /* 0x000000ffff027224 */ /* 0x000fce00078e000e */
[----:B------:R-:W-:Y:S05]  /*2aa40*/  WARPSYNC.COLLECTIVE R15, `(.L_x_2256) ;  /* 0x000000000f087348 */ /* 0x000fea0003c00000 */
[----:B------:R0:W1:Y:S02]  /*2aa50*/  SHFL.IDX P6, R14, R13, R12, R11 ;  /* 0x0000000c0d0e7389 */ /* 0x00006400000c000b */
[----:B01----:R-:W-:Y:S01]  /*2aa60*/  ENDCOLLECTIVE ;  /* 0x000000000000791b */ /* 0x003fe20003800000 */
.L_x_2256:
        /* <DEDUP_REMOVED lines=12> */
.L_x_2257:
[----:B------:R-:W-:Y:S02]  /*2ab30*/  IMAD.MOV.U32 R13, RZ, RZ, R9 ;  /* 0x000000ffff0d7224 */ /* 0x000fe400078e0009 */
[----:B------:R-:W-:Y:S02]  /*2ab40*/  IMAD.MOV.U32 R12, RZ, RZ, 0x2 ;  /* 0x00000002ff0c7424 */ /* 0x000fe400078e00ff */
[----:B------:R-:W-:-:S07]  /*2ab50*/  IMAD.MOV.U32 R2, RZ, RZ, R14 ;  /* 0x000000ffff027224 */ /* 0x000fce00078e000e */
[----:B------:R-:W-:Y:S05]  /*2ab60*/  WARPSYNC.COLLECTIVE R15, `(.L_x_2258) ;  /* 0x000000000f087348 */ /* 0x000fea0003c00000 */
[----:B------:R0:W1:Y:S02]  /*2ab70*/  SHFL.IDX P6, R14, R13, R12, R11 ;  /* 0x0000000c0d0e7389 */ /* 0x00006400000c000b */
[----:B01----:R-:W-:Y:S01]  /*2ab80*/  ENDCOLLECTIVE ;  /* 0x000000000000791b */ /* 0x003fe20003800000 */
.L_x_2258:
        /* <DEDUP_REMOVED lines=12> */
.L_x_2259:
[----:B------:R-:W-:Y:S02]  /*2ac50*/  IMAD.MOV.U32 R13, RZ, RZ, R9 ;  /* 0x000000ffff0d7224 */ /* 0x000fe400078e0009 */
[----:B------:R-:W-:Y:S02]  /*2ac60*/  IMAD.MOV.U32 R12, RZ, RZ, 0x3 ;  /* 0x00000003ff0c7424 */ /* 0x000fe400078e00ff */
[----:B------:R-:W-:-:S07]  /*2ac70*/  IMAD.MOV.U32 R2, RZ, RZ, R14 ;  /* 0x000000ffff027224 */ /* 0x000fce00078e000e */
[----:B------:R-:W-:Y:S05]  /*2ac80*/  WARPSYNC.COLLECTIVE R15, `(.L_x_2260) ;  /* 0x000000000f087348 */ /* 0x000fea0003c00000 */
[----:B------:R0:W1:Y:S02]  /*2ac90*/  SHFL.IDX P6, R14, R13, R12, R11 ;  /* 0x0000000c0d0e7389 */ /* 0x00006400000c000b */
[----:B01----:R-:W-:Y:S01]  /*2aca0*/  ENDCOLLECTIVE ;  /* 0x000000000000791b */ /* 0x003fe20003800000 */
.L_x_2260:
        /* <DEDUP_REMOVED lines=12> */
.L_x_2261:
[----:B------:R-:W-:Y:S02]  /*2ad70*/  IMAD.MOV.U32 R13, RZ, RZ, R9 ;  /* 0x000000ffff0d7224 */ /* 0x000fe400078e0009 */
[----:B------:R-:W-:Y:S02]  /*2ad80*/  IMAD.MOV.U32 R12, RZ, RZ, 0x4 ;  /* 0x00000004ff0c7424 */ /* 0x000fe400078e00ff */
[----:B------:R-:W-:-:S07]  /*2ad90*/  IMAD.MOV.U32 R2, RZ, RZ, R14 ;  /* 0x000000ffff027224 */ /* 0x000fce00078e000e */
[----:B------:R-:W-:Y:S05]  /*2ada0*/  WARPSYNC.COLLECTIVE R15, `(.L_x_2262) ;  /* 0x000000000f087348 */ /* 0x000fea0003c00000 */
[----:B------:R0:W1:Y:S02]  /*2adb0*/  SHFL.IDX P6, R14, R13, R12, R11 ;  /* 0x0000000c0d0e7389 */ /* 0x00006400000c000b */
[----:B01----:R-:W-:Y:S01]  /*2adc0*/  ENDCOLLECTIVE ;  /* 0x000000000000791b */ /* 0x003fe20003800000 */
.L_x_2262:
        /* <DEDUP_REMOVED lines=12> */
.L_x_2263:
[----:B------:R-:W-:Y:S02]  /*2ae90*/  IMAD.MOV.U32 R13, RZ, RZ, R9 ;  /* 0x000000ffff0d7224 */ /* 0x000fe400078e0009 */
[----:B------:R-:W-:Y:S02]  /*2aea0*/  IMAD.MOV.U32 R12, RZ, RZ, 0x5 ;  /* 0x00000005ff0c7424 */ /* 0x000fe400078e00ff */
[----:B------:R-:W-:-:S07]  /*2aeb0*/  IMAD.MOV.U32 R2, RZ, RZ, R14 ;  /* 0x000000ffff027224 */ /* 0x000fce00078e000e */
[----:B------:R-:W-:Y:S05]  /*2aec0*/  WARPSYNC.COLLECTIVE R15, `(.L_x_2264) ;  /* 0x000000000f087348 */ /* 0x000fea0003c00000 */
[----:B------:R0:W1:Y:S02]  /*2aed0*/  SHFL.IDX P6, R14, R13, R12, R11 ;  /* 0x0000000c0d0e7389 */ /* 0x00006400000c000b */
[----:B01----:R-:W-:Y:S01]  /*2aee0*/  ENDCOLLECTIVE ;  /* 0x000000000000791b */ /* 0x003fe20003800000 */
.L_x_2264:
        /* <DEDUP_REMOVED lines=12> */
.L_x_2265:
[----:B------:R-:W-:Y:S02]  /*2afb0*/  IMAD.MOV.U32 R13, RZ, RZ, R9 ;  /* 0x000000ffff0d7224 */ /* 0x000fe400078e0009 */
[----:B------:R-:W-:Y:S02]  /*2afc0*/  IMAD.MOV.U32 R12, RZ, RZ, 0x6 ;  /* 0x00000006ff0c7424 */ /* 0x000fe400078e00ff */
[----:B------:R-:W-:-:S07]  /*2afd0*/  IMAD.MOV.U32 R2, RZ, RZ, R14 ;  /* 0x000000ffff027224 */ /* 0x000fce00078e000e */
[----:B------:R-:W-:Y:S05]  /*2afe0*/  WARPSYNC.COLLECTIVE R15, `(.L_x_2266) ;  /* 0x000000000f087348 */ /* 0x000fea0003c00000 */
[----:B------:R0:W1:Y:S02]  /*2aff0*/  SHFL.IDX P6, R14, R13, R12, R11 ;  /* 0x0000000c0d0e7389 */ /* 0x00006400000c000b */
[----:B01----:R-:W-:Y:S01]  /*2b000*/  ENDCOLLECTIVE ;  /* 0x000000000000791b */ /* 0x003fe20003800000 */
.L_x_2266:
        /* <DEDUP_REMOVED lines=12> */
.L_x_2267:
[----:B------:R-:W-:Y:S02]  /*2b0d0*/  IMAD.MOV.U32 R13, RZ, RZ, R9 ;  /* 0x000000ffff0d7224 */ /* 0x000fe400078e0009 */
[----:B------:R-:W-:Y:S02]  /*2b0e0*/  IMAD.MOV.U32 R12, RZ, RZ, 0x7 ;  /* 0x00000007ff0c7424 */ /* 0x000fe400078e00ff */
[----:B------:R-:W-:-:S07]  /*2b0f0*/  IMAD.MOV.U32 R2, RZ, RZ, R14 ;  /* 0x000000ffff027224 */ /* 0x000fce00078e000e */
[----:B------:R-:W-:Y:S05]  /*2b100*/  WARPSYNC.COLLECTIVE R15, `(.L_x_2268) ;  /* 0x000000000f087348 */ /* 0x000fea0003c00000 */
[----:B------:R0:W1:Y:S02]  /*2b110*/  SHFL.IDX P6, R14, R13, R12, R11 ;  /* 0x0000000c0d0e7389 */ /* 0x00006400000c000b */
[----:B01----:R-:W-:Y:S01]  /*2b120*/  ENDCOLLECTIVE ;  /* 0x000000000000791b */ /* 0x003fe20003800000 */
.L_x_2268:
        /* <DEDUP_REMOVED lines=12> */
.L_x_2269:
[----:B------:R-:W-:Y:S01]  /*2b1f0*/  IMAD.MOV.U32 R2, RZ, RZ, R14 ;  /* 0x000000ffff027224 */ /* 0x000fe200078e000e */
[----:B------:R-:W-:Y:S06]  /*2b200*/  BRA `(.L_x_2270) ;  /* 0xffffff9000987947 */ /* 0x000fec000383ffff */
.L_x_2048:
[----:B-1----:R1:W2:Y:S02]  /*2b210*/  SYNCS.PHASECHK.TRANS64.TRYWAIT P0, [R6+URZ+0x28860], R2 ;  /* 0x02886002060075a7 */ /* 0x0022a4000800017f */
[----:B--2---:R-:W-:Y:S05]  /*2b220*/  @!P0 NANOSLEEP.SYNCS 0x989680 ;  /* 0x009896800000895d */ /* 0x004fea0003900000 */
[----:B------:R-:W2:Y:S02]  /*2b230*/  @!P0 SYNCS.PHASECHK.TRANS64 P0, [R6+URZ+0x28860], R2 ;  /* 0x02886002060085a7 */ /* 0x000ea4000800007f */
[----:B--2---:R-:W-:Y:S05]  /*2b240*/  @!P0 BRA `(.L_x_2048) ;  /* 0xfffffffc00f08947 */ /* 0x004fea000383ffff */
[----:B------:R-:W-:Y:S05]  /*2b250*/  BRA `(.L_x_2271) ;  /* 0xffffff9000f47947 */ /* 0x000fea000383ffff */
.L_x_2049:
        /* <DEDUP_REMOVED lines=8> */
.L_x_2273:
[----:B------:R-:W-:Y:S05]  /*2b2e0*/  BSYNC B1 ;  /* 0x0000000000017941 */ /* 0x000fea0003800000 */
.L_x_2272:
[----:B------:R-:W-:Y:S01]  /*2b2f0*/  IMAD.MOV.U32 R13, RZ, RZ, R17 ;  /* 0x000000ffff0d7224 */ /* 0x000fe200078e0011 */
[----:B------:R-:W-:Y:S01]  /*2b300*/  MOV R3, R14 ;  /* 0x0000000e00037202 */ /* 0x000fe20000000f00 */
[----:B------:R-:W-:Y:S02]  /*2b310*/  IMAD.MOV.U32 R12, RZ, RZ, RZ ;  /* 0x000000ffff0c7224 */ /* 0x000fe400078e00ff */
[----:B------:R-:W-:Y:S02]  /*2b320*/  IMAD.MOV.U32 R11, RZ, RZ, 0x181f ;  /* 0x0000181fff0b7424 */ /* 0x000fe400078e00ff */
[----:B------:R-:W-:Y:S02]  /*2b330*/  IMAD.MOV.U32 R15, RZ, RZ, -0x1 ;  /* 0xffffffffff0f7424 */ /* 0x000fe400078e00ff */
[----:B------:R-:W-:-:S07]  /*2b340*/  IMAD R7, R7, 0x2, R22 ;  /* 0x0000000207077824 */ /* 0x000fce00078e0216 */
[----:B------:R-:W-:Y:S05]  /*2b350*/  WARPSYNC.COLLECTIVE R15, `(.L_x_2274) ;  /* 0x000000000f087348 */ /* 0x000fea0003c00000 */
[----:B------:R0:W1:Y:S02]  /*2b360*/  SHFL.IDX P6, R14, R13, R12, R11 ;  /* 0x0000000c0d0e7389 */ /* 0x00006400000c000b */
[----:B01----:R-:W-:Y:S01]  /*2b370*/  ENDCOLLECTIVE ;  /* 0x000000000000791b */ /* 0x003fe20003800000 */
.L_x_2274:
[----:B------:R-:W-:Y:S02]  /*2b380*/  IMAD.MOV.U32 R13, RZ, RZ, R23 ;  /* 0x000000ffff0d7224 */ /* 0x000fe400078e0017 */
[----:B------:R-:W-:Y:S02]  /*2b390*/  IMAD.MOV.U32 R12, RZ, RZ, 0x1 ;  /* 0x00000001ff0c7424 */ /* 0x000fe400078e00ff */
[----:B------:R-:W-:-:S07]  /*2b3a0*/  IMAD.MOV.U32 R2, RZ, RZ, R14 ;  /* 0x000000ffff027224 */ /* 0x000fce00078e000e */
[----:B------:R-:W-:Y:S05]  /*2b3b0*/  WARPSYNC.COLLECTIVE R15, `(.L_x_2275) ;  /* 0x000000000f087348 */ /* 0x000fea0003c00000 */
[----:B------:R0:W1:Y:S02]  /*2b3c0*/  SHFL.IDX P6, R14, R13, R12, R11 ;  /* 0x0000000c0d0e7389 */ /* 0x00006400000c000b */
[----:B01----:R-:W-:Y:S01]  /*2b3d0*/  ENDCOLLECTIVE ;  /* 0x000000000000791b */ /* 0x003fe20003800000 */
.L_x_2275:
        /* <DEDUP_REMOVED lines=14> */
.L_x_2276:
[----:B------:R-:W-:Y:S02]  /*2b4c0*/  IMAD.MOV.U32 R13, RZ, RZ, R23 ;  /* 0x000000ffff0d7224 */ /* 0x000fe400078e0017 */
[----:B------:R-:W-:Y:S02]  /*2b4d0*/  IMAD.MOV.U32 R12, RZ, RZ, 0x2 ;  /* 0x00000002ff0c7424 */ /* 0x000fe400078e00ff */
[----:B------:R-:W-:-:S07]  /*2b4e0*/  IMAD.MOV.U32 R2, RZ, RZ, R14 ;  /* 0x000000ffff027224 */ /* 0x000fce00078e000e */
[----:B------:R-:W-:Y:S05]  /*2b4f0*/  WARPSYNC.COLLECTIVE R15, `(.L_x_2277) ;  /* 0x000000000f087348 */ /* 0x000fea0003c00000 */
[----:B------:R0:W1:Y:S02]  /*2b500*/  SHFL.IDX P6, R14, R13, R12, R11 ;  /* 0x0000000c0d0e7389 */ /* 0x00006400000c000b */
[----:B01----:R-:W-:Y:S01]  /*2b510*/  ENDCOLLECTIVE ;  /* 0x000000000000791b */ /* 0x003fe20003800000 */
.L_x_2277:
        /* <DEDUP_REMOVED lines=14> */
.L_x_2278:
[----:B------:R-:W-:Y:S02]  /*2b600*/  IMAD.MOV.U32 R13, RZ, RZ, R23 ;  /* 0x000000ffff0d7224 */ /* 0x000fe400078e0017 */
[----:B------:R-:W-:Y:S02]  /*2b610*/  IMAD.MOV.U32 R12, RZ, RZ, 0x3 ;  /* 0x00000003ff0c7424 */ /* 0x000fe400078e00ff */
[----:B------:R-:W-:-:S07]  /*2b620*/  IMAD.MOV.U32 R2, RZ, RZ, R14 ;  /* 0x000000ffff027224 */ /* 0x000fce00078e000e */
[----:B------:R-:W-:Y:S05]  /*2b630*/  WARPSYNC.COLLECTIVE R15, `(.L_x_2279) ;  /* 0x000000000f087348 */ /* 0x000fea0003c00000 */
[----:B------:R0:W1:Y:S02]  /*2b640*/  SHFL.IDX P6, R14, R13, R12, R11 ;  /* 0x0000000c0d0e7389 */ /* 0x00006400000c000b */
[----:B01----:R-:W-:Y:S01]  /*2b650*/  ENDCOLLECTIVE ;  /* 0x000000000000791b */ /* 0x003fe20003800000 */
.L_x_2279:
        /* <DEDUP_REMOVED lines=14> */
.L_x_2280:
[----:B------:R-:W-:Y:S02]  /*2b740*/  IMAD.MOV.U32 R13, RZ, RZ, R23 ;  /* 0x000000ffff0d7224 */ /* 0x000fe400078e0017 */
[----:B------:R-:W-:Y:S02]  /*2b750*/  IMAD.MOV.U32 R12, RZ, RZ, 0x4 ;  /* 0x00000004ff0c7424 */ /* 0x000fe400078e00ff */
[----:B------:R-:W-:-:S07]  /*2b760*/  IMAD.MOV.U32 R2, RZ, RZ, R14 ;  /* 0x000000ffff027224 */ /* 0x000fce00078e000e */
[----:B------:R-:W-:Y:S05]  /*2b770*/  WARPSYNC.COLLECTIVE R15, `(.L_x_2281) ;  /* 0x000000000f087348 */ /* 0x000fea0003c00000 */
[----:B------:R0:W1:Y:S02]  /*2b780*/  SHFL.IDX P6, R14, R13, R12, R11 ;  /* 0x0000000c0d0e7389 */ /* 0x00006400000c000b */
[----:B01----:R-:W-:Y:S01]  /*2b790*/  ENDCOLLECTIVE ;  /* 0x000000000000791b */ /* 0x003fe20003800000 */
.L_x_2281:
        /* <DEDUP_REMOVED lines=14> */
.L_x_2282:
[----:B------:R-:W-:Y:S02]  /*2b880*/  IMAD.MOV.U32 R13, RZ, RZ, R23 ;  /* 0x000000ffff0d7224 */ /* 0x000fe400078e0017 */
[----:B------:R-:W-:Y:S02]  /*2b890*/  IMAD.MOV.U32 R12, RZ, RZ, 0x5 ;  /* 0x00000005ff0c7424 */ /* 0x000fe400078e00ff */
[----:B------:R-:W-:-:S07]  /*2b8a0*/  IMAD.MOV.U32 R2, RZ, RZ, R14 ;  /* 0x000000ffff027224 */ /* 0x000fce00078e000e */
[----:B------:R-:W-:Y:S05]  /*2b8b0*/  WARPSYNC.COLLECTIVE R15, `(.L_x_2283) ;  /* 0x000000000f087348 */ /* 0x000fea0003c00000 */
[----:B------:R0:W1:Y:S02]  /*2b8c0*/  SHFL.IDX P6, R14, R13, R12, R11 ;  /* 0x0000000c0d0e7389 */ /* 0x00006400000c000b */
[----:B01----:R-:W-:Y:S01]  /*2b8d0*/  ENDCOLLECTIVE ;  /* 0x000000000000791b */ /* 0x003fe20003800000 */
.L_x_2283:
        /* <DEDUP_REMOVED lines=14> */
.L_x_2284:
[----:B------:R-:W-:Y:S02]  /*2b9c0*/  IMAD.MOV.U32 R13, RZ, RZ, R23 ;  /* 0x000000ffff0d7224 */ /* 0x000fe400078e0017 */
[----:B------:R-:W-:Y:S02]  /*2b9d0*/  IMAD.MOV.U32 R12, RZ, RZ, 0x6 ;  /* 0x00000006ff0c7424 */ /* 0x000fe400078e00ff */
[----:B------:R-:W-:-:S07]  /*2b9e0*/  IMAD.MOV.U32 R2, RZ, RZ, R14 ;  /* 0x000000ffff027224 */ /* 0x000fce00078e000e */
[----:B------:R-:W-:Y:S05]  /*2b9f0*/  WARPSYNC.COLLECTIVE R15, `(.L_x_2285) ;  /* 0x000000000f087348 */ /* 0x000fea0003c00000 */
[----:B------:R0:W1:Y:S02]  /*2ba00*/  SHFL.IDX P6, R14, R13, R12, R11 ;  /* 0x0000000c0d0e7389 */ /* 0x00006400000c000b */
[----:B01----:R-:W-:Y:S01]  /*2ba10*/  ENDCOLLECTIVE ;  /* 0x000000000000791b */ /* 0x003fe20003800000 */
.L_x_2285:
        /* <DEDUP_REMOVED lines=14> */
.L_x_2286:
[----:B------:R-:W-:Y:S02]  /*2bb00*/  IMAD.MOV.U32 R13, RZ, RZ, R23 ;  /* 0x000000ffff0d7224 */ /* 0x000fe400078e0017 */
[----:B------:R-:W-:Y:S01]  /*2bb10*/  IMAD.MOV.U32 R12, RZ, RZ, 0x7 ;  /* 0x00000007ff0c7424 */ /* 0x000fe200078e00ff */
[----:B------:R-:W-:-:S07]  /*2bb20*/  MOV R2, R14 ;  /* 0x0000000e00027202 */ /* 0x000fce0000000f00 */
[----:B------:R-:W-:Y:S05]  /*2bb30*/  WARPSYNC.COLLECTIVE R15, `(.L_x_2287) ;  /* 0x000000000f087348 */ /* 0x000fea0003c00000 */
[----:B------:R0:W1:Y:S02]  /*2bb40*/  SHFL.IDX P6, R14, R13, R12, R11 ;  /* 0x0000000c0d0e7389 */ /* 0x00006400000c000b */
[----:B01----:R-:W-:Y:S01]  /*2bb50*/  ENDCOLLECTIVE ;  /* 0x000000000000791b */ /* 0x003fe20003800000 */
.L_x_2287:
        /* <DEDUP_REMOVED lines=13> */
.L_x_2288:
[----:B------:R-:W-:Y:S01]  /*2bc30*/  @!PT LDS RZ, [RZ] ;  /* 0x00000000fffff984 */ /* 0x000fe20000000800 */
[----:B------:R-:W-:Y:S01]  /*2bc40*/  @!PT LDS RZ, [RZ] ;  /* 0x00000000fffff984 */ /* 0x000fe20000000800 */
[----:B------:R-:W-:Y:S01]  /*2bc50*/  @!PT LDS RZ, [RZ] ;  /* 0x00000000fffff984 */ /* 0x000fe20000000800 */
[----:B------:R0:W-:Y:S02]  /*2bc60*/  LDGSTS.E.BYPASS.LTC128B.128 [R7+0x7400], desc[UR54][R2.64+0x80], !P0 ;  /* 0x0740008002077fae */ /* 0x0001e4000c101d76 */
[----:B0-----:R-:W-:Y:S01]  /*2bc70*/  IMAD.MOV.U32 R2, RZ, RZ, R14 ;  /* 0x000000ffff027224 */ /* 0x001fe200078e000e */
[----:B------:R-:W-:Y:S06]  /*2bc80*/  BRA `(.L_x_2289) ;  /* 0xffffff8c007c7947 */ /* 0x000fec000383ffff */
.L_x_2057:
[----:B0-----:R0:W1:Y:S02]  /*2bc90*/  SYNCS.PHASECHK.TRANS64.TRYWAIT P0, [R0+URZ+0x28860], R3 ;  /* 0x02886003000075a7 */ /* 0x001064000800017f */
[----:B-1----:R-:W-:Y:S05]  /*2bca0*/  @!P0 NANOSLEEP.SYNCS 0x989680 ;  /* 0x009896800000895d */ /* 0x002fea0003900000 */
[----:B------:R-:W1:Y:S02]  /*2bcb0*/  @!P0 SYNCS.PHASECHK.TRANS64 P0, [R0+URZ+0x28860], R3 ;  /* 0x02886003000085a7 */ /* 0x000e64000800007f */
[----:B-1----:R-:W-:Y:S05]  /*2bcc0*/  @!P0 BRA `(.L_x_2057) ;  /* 0xfffffffc00f08947 */ /* 0x002fea000383ffff */
[----:B------:R-:W-:Y:S05]  /*2bcd0*/  BRA `(.L_x_2290) ;  /* 0xffffff90009c7947 */ /* 0x000fea000383ffff */
.L_x_2058:
        /* <DEDUP_REMOVED lines=8> */
.L_x_2292:
[----:B------:R-:W-:Y:S05]  /*2bd60*/  BSYNC B0 ;  /* 0x0000000000007941 */ /* 0x000fea0003800000 */
.L_x_2291:
        /* <DEDUP_REMOVED lines=9> */
.L_x_2293:
        /* <DEDUP_REMOVED lines=12> */
.L_x_2294:
        /* <DEDUP_REMOVED lines=13> */
.L_x_2295:
[----:B------:R-:W-:Y:S02]  /*2bf90*/  IMAD.MOV.U32 R13, RZ, RZ, R23 ;  /* 0x000000ffff0d7224 */ /* 0x000fe400078e0017 */
[----:B------:R-:W-:Y:S02]  /*2bfa0*/  IMAD.MOV.U32 R12, RZ, RZ, 0x2 ;  /* 0x00000002ff0c7424 */ /* 0x000fe400078e00ff */
[----:B------:R-:W-:-:S07]  /*2bfb0*/  IMAD.MOV.U32 R10, RZ, RZ, R14 ;  /* 0x000000ffff0a7224 */ /* 0x000fce00078e000e */
[----:B------:R-:W-:Y:S05]  /*2bfc0*/  WARPSYNC.COLLECTIVE R15, `(.L_x_2296) ;  /* 0x000000000f087348 */ /* 0x000fea0003c00000 */
[----:B------:R0:W1:Y:S02]  /*2bfd0*/  SHFL.IDX P6, R14, R13, R12, R11 ;  /* 0x0000000c0d0e7389 */ /* 0x00006400000c000b */
[----:B01----:R-:W-:Y:S01]  /*2bfe0*/  ENDCOLLECTIVE ;  /* 0x000000000000791b */ /* 0x003fe20003800000 */
.L_x_2296:
        /* <DEDUP_REMOVED lines=14> */
.L_x_2297:
[----:B------:R-:W-:Y:S02]  /*2c0d0*/  IMAD.MOV.U32 R13, RZ, RZ, R23 ;  /* 0x000000ffff0d7224 */ /* 0x000fe400078e0017 */
[----:B------:R-:W-:Y:S01]  /*2c0e0*/  IMAD.MOV.U32 R12, RZ, RZ, 0x3 ;  /* 0x00000003ff0c7424 */ /* 0x000fe200078e00ff */
[----:B------:R-:W-:-:S13]  /*2c0f0*/  IADD3 R2, P2, R14, R5, RZ ;  /* 0x000000050e027210 */ /* 0x000fda0007f5e0ff */
[----:B------:R-:W-:Y:S05]  /*2c100*/  WARPSYNC.COLLECTIVE R15, `(.L_x_2298) ;  /* 0x000000000f087348 */ /* 0x000fea0003c00000 */
[----:B------:R0:W1:Y:S02]  /*2c110*/  SHFL.IDX P6, R14, R13, R12, R11 ;  /* 0x0000000c0d0e7389 */ /* 0x00006400000c000b */
[----:B01----:R-:W-:Y:S01]  /*2c120*/  ENDCOLLECTIVE ;  /* 0x000000000000791b */ /* 0x003fe20003800000 */
.L_x_2298:
        /* <DEDUP_REMOVED lines=13> */
.L_x_2299:
[----:B------:R-:W-:Y:S02]  /*2c200*/  IMAD.MOV.U32 R13, RZ, RZ, R23 ;  /* 0x000000ffff0d7224 */ /* 0x000fe400078e0017 */
[----:B------:R-:W-:Y:S01]  /*2c210*/  IMAD.MOV.U32 R12, RZ, RZ, 0x4 ;  /* 0x00000004ff0c7424 */ /* 0x000fe200078e00ff */
[----:B------:R-:W-:-:S13]  /*2c220*/  IADD3 R2, P2, R14, R5, RZ ;  /* 0x000000050e027210 */ /* 0x000fda0007f5e0ff */
[----:B------:R-:W-:Y:S05]  /*2c230*/  WARPSYNC.COLLECTIVE R15, `(.L_x_2300) ;  /* 0x000000000f087348 */ /* 0x000fea0003c00000 */
[----:B------:R0:W1:Y:S02]  /*2c240*/  SHFL.IDX P6, R14, R13, R12, R11 ;  /* 0x0000000c0d0e7389 */ /* 0x00006400000c000b */
[----:B01----:R-:W-:Y:S01]  /*2c250*/  ENDCOLLECTIVE ;  /* 0x000000000000791b */ /* 0x003fe20003800000 */
.L_x_2300:
        /* <DEDUP_REMOVED lines=13> */
.L_x_2301:
[----:B------:R-:W-:Y:S01]  /*2c330*/  IMAD.MOV.U32 R13, RZ, RZ, R23 ;  /* 0x000000ffff0d7224 */ /* 0x000fe200078e0017 */
[----:B------:R-:W-:Y:S01]  /*2c340*/  MOV R12, 0x5 ;  /* 0x00000005000c7802 */ /* 0x000fe20000000f00 */
[----:B------:R-:W-:-:S07]  /*2c350*/  IMAD.MOV.U32 R10, RZ, RZ, R14 ;  /* 0x000000ffff0a7224 */ /* 0x000fce00078e000e */
[----:B------:R-:W-:Y:S05]  /*2c360*/  WARPSYNC.COLLECTIVE R15, `(.L_x_2302) ;  /* 0x000000000f087348 */ /* 0x000fea0003c00000 */
[----:B------:R0:W1:Y:S02]  /*2c370*/  SHFL.IDX P6, R14, R13, R12, R11 ;  /* 0x0000000c0d0e7389 */ /* 0x00006400000c000b */
[----:B01----:R-:W-:Y:S01]  /*2c380*/  ENDCOLLECTIVE ;  /* 0x000000000000791b */ /* 0x003fe20003800000 */
.L_x_2302:
        /* <DEDUP_REMOVED lines=14> */
.L_x_2303:
[----:B------:R-:W-:Y:S02]  /*2c470*/  IMAD.MOV.U32 R13, RZ, RZ, R23 ;  /* 0x000000ffff0d7224 */ /* 0x000fe400078e0017 */
[----:B------:R-:W-:Y:S01]  /*2c480*/  IMAD.MOV.U32 R12, RZ, RZ, 0x6 ;  /* 0x00000006ff0c7424 */ /* 0x000fe200078e00ff */
[----:B------:R-:W-:-:S13]  /*2c490*/  IADD3 R2, P2, R14, R5, RZ ;  /* 0x000000050e027210 */ /* 0x000fda0007f5e0ff */
[----:B------:R-:W-:Y:S05]  /*2c4a0*/  WARPSYNC.COLLECTIVE R15, `(.L_x_2304) ;  /* 0x000000000f087348 */ /* 0x000fea0003c00000 */
[----:B------:R0:W1:Y:S02]  /*2c4b0*/  SHFL.IDX P6, R14, R13, R12, R11 ;  /* 0x0000000c0d0e7389 */ /* 0x00006400000c000b */
[----:B01----:R-:W-:Y:S01]  /*2c4c0*/  ENDCOLLECTIVE ;  /* 0x000000000000791b */ /* 0x003fe20003800000 */
.L_x_2304:
        /* <DEDUP_REMOVED lines=13> */
.L_x_2305:
[----:B------:R-:W-:Y:S02]  /*2c5a0*/  IMAD.MOV.U32 R13, RZ, RZ, R23 ;  /* 0x000000ffff0d7224 */ /* 0x000fe400078e0017 */
[----:B------:R-:W-:Y:S02]  /*2c5b0*/  IMAD.MOV.U32 R12, RZ, RZ, 0x7 ;  /* 0x00000007ff0c7424 */ /* 0x000fe400078e00ff */
[----:B------:R-:W-:-:S07]  /*2c5c0*/  IMAD.MOV.U32 R10, RZ, RZ, R14 ;  /* 0x000000ffff0a7224 */ /* 0x000fce00078e000e */
[----:B------:R-:W-:Y:S05]  /*2c5d0*/  WARPSYNC.COLLECTIVE R15, `(.L_x_2306) ;  /* 0x000000000f087348 */ /* 0x000fea0003c00000 */
[----:B------:R0:W1:Y:S02]  /*2c5e0*/  SHFL.IDX P6, R14, R13, R12, R11 ;  /* 0x0000000c0d0e7389 */ /* 0x00006400000c000b */
[----:B01----:R-:W-:Y:S01]  /*2c5f0*/  ENDCOLLECTIVE ;  /* 0x000000000000791b */ /* 0x003fe20003800000 */
.L_x_2306:
        /* <DEDUP_REMOVED lines=12> */
.L_x_2307:
[----:B------:R-:W-:Y:S05]  /*2c6c0*/  BRA `(.L_x_2308) ;  /* 0xffffff8c003c7947 */ /* 0x000fea000383ffff */
.L_x_2063:
        /* <DEDUP_REMOVED lines=8> */
.L_x_2310:
[----:B------:R-:W-:Y:S05]  /*2c750*/  BSYNC B0 ;  /* 0x0000000000007941 */ /* 0x000fea0003800000 */
.L_x_2309:
        /* <DEDUP_REMOVED lines=9> */
.L_x_2311:
[----:B------:R-:W-:Y:S02]  /*2c7f0*/  ULDC UR4, c[0x0][0xc3c] ;  /* 0x00030f0000047ab9 */ /* 0x000fe40000000800 */
[----:B------:R-:W-:-:S13]  /*2c800*/  ISETP.GE.OR P1, PT, R5, UR4, !P0 ;  /* 0x0000000405007c0c */ /* 0x000fda000c726670 */
[----:B------:R-:W0:Y:S01]  /*2c810*/  @!P1 LDC.64 R2, c[0x0][0xc80] ;  /* 0x00032000ff029b82 */ /* 0x000e220000000a00 */
[----:B------:R-:W-:Y:S02]  /*2c820*/  IMAD.MOV.U32 R11, RZ, RZ, RZ ;  /* 0x000000ffff0b7224 */ /* 0x000fe400078e00ff */
[----:B------:R-:W-:Y:S02]  /*2c830*/  IMAD.MOV.U32 R4, RZ, RZ, R14 ;  /* 0x000000ffff047224 */ /* 0x000fe400078e000e */
[----:B0-----:R-:W-:-:S06]  /*2c840*/  @!P1 IMAD.WIDE R2, R5, 0x4, R2 ;  /* 0x0000000405029825 */ /* 0x001fcc00078e0202 */
[----:B------:R-:W2:Y:S01]  /*2c850*/  @!P1 LDG.E R2, desc[UR54][R2.64] ;  /* 0x0000003602029981 */ /* 0x000ea2000c1e1900 */
[----:B------:R-:W-:Y:S01]  /*2c860*/  IMAD.MOV.U32 R5, RZ, RZ, RZ ;  /* 0x000000ffff057224 */ /* 0x000fe200078e00ff */
        /* <DEDUP_REMOVED lines=10> */
.L_x_2312:
[----:B------:R-:W-:Y:S01]  /*2c910*/  IMAD.MOV.U32 R12, RZ, RZ, 0x2 ;  /* 0x00000002ff0c7424 */ /* 0x000fe200078e00ff */
[----:B------:R-:W-:-:S05]  /*2c920*/  SEL R6, R14, RZ, P1 ;  /* 0x000000ff0e067207 */ /* 0x000fca0000800000 */
[----:B------:R-:W-:-:S04]  /*2c930*/  IMAD.IADD R6, R5, 0x1, R6 ;  /* 0x0000000105067824 */ /* 0x000fc800078e0206 */
[----:B------:R-:W-:-:S07]  /*2c940*/  IMAD.MOV.U32 R13, RZ, RZ, R6 ;  /* 0x000000ffff0d7224 */ /* 0x000fce00078e0006 */
[----:B------:R-:W-:Y:S05]  /*2c950*/  WARPSYNC.COLLECTIVE R15, `(.L_x_2313) ;  /* 0x000000000f087348 */ /* 0x000fea0003c00000 */
[----:B------:R0:W1:Y:S02]  /*2c960*/  SHFL.UP P6, R14, R13, R12, R11 ;  /* 0x0400000c0d0e7389 */ /* 0x00006400000c000b */
[----:B01----:R-:W-:Y:S01]  /*2c970*/  ENDCOLLECTIVE ;  /* 0x000000000000791b */ /* 0x003fe20003800000 */
.L_x_2313:
[----:B------:R-:W-:Y:S01]  /*2c980*/  IMAD.MOV.U32 R12, RZ, RZ, 0x4 ;  /* 0x00000004ff0c7424 */ /* 0x000fe200078e00ff */
[----:B------:R-:W-:-:S05]  /*2c990*/  SEL R7, R14, RZ, P2 ;  /* 0x000000ff0e077207 */ /* 0x000fca0001000000 */
[----:B------:R-:W-:-:S04]  /*2c9a0*/  IMAD.IADD R7, R6, 0x1, R7 ;  /* 0x0000000106077824 */ /* 0x000fc800078e0207 */
[----:B------:R-:W-:-:S07]  /*2c9b0*/  IMAD.MOV.U32 R13, RZ, RZ, R7 ;  /* 0x000000ffff0d7224 */ /* 0x000fce00078e0007 */
[----:B------:R-:W-:Y:S05]  /*2c9c0*/  WARPSYNC.COLLECTIVE R15, `(.L_x_2314) ;  /* 0x000000000f087348 */ /* 0x000fea0003c00000 */
[----:B------:R0:W1:Y:S02]  /*2c9d0*/  SHFL.UP P6, R14, R13, R12, R11 ;  /* 0x0400000c0d0e7389 */ /* 0x00006400000c000b */
[----:B01----:R-:W-:Y:S01]  /*2c9e0*/  ENDCOLLECTIVE ;  /* 0x000000000000791b */ /* 0x003fe20003800000 */
.L_x_2314:
[----:B------:R-:W-:Y:S01]  /*2c9f0*/  IMAD.MOV.U32 R12, RZ, RZ, 0x8 ;  /* 0x00000008ff0c7424 */ /* 0x000fe200078e00ff */
[----:B------:R-:W-:-:S05]  /*2ca00*/  SEL R2, R14, RZ, P3 ;  /* 0x000000ff0e027207 */ /* 0x000fca0001800000 */
[----:B------:R-:W-:-:S04]  /*2ca10*/  IMAD.IADD R2, R7, 0x1, R2 ;  /* 0x0000000107027824 */ /* 0x000fc800078e0202 */
[----:B------:R-:W-:-:S07]  /*2ca20*/  IMAD.MOV.U32 R13, RZ, RZ, R2 ;  /* 0x000000ffff0d7224 */ /* 0x000fce00078e0002 */
[----:B------:R-:W-:Y:S05]  /*2ca30*/  WARPSYNC.COLLECTIVE R15, `(.L_x_2315) ;  /* 0x000000000f087348 */ /* 0x000fea0003c00000 */
[----:B------:R0:W1:Y:S02]  /*2ca40*/  SHFL.UP P6, R14, R13, R12, R11 ;  /* 0x0400000c0d0e7389 */ /* 0x00006400000c000b */
[----:B01----:R-:W-:Y:S01]  /*2ca50*/  ENDCOLLECTIVE ;  /* 0x000000000000791b */ /* 0x003fe20003800000 */
.L_x_2315:
[----:B------:R-:W-:Y:S01]  /*2ca60*/  IMAD.MOV.U32 R12, RZ, RZ, 0x10 ;  /* 0x00000010ff0c7424 */ /* 0x000fe200078e00ff */
[----:B------:R-:W-:-:S05]  /*2ca70*/  SEL R3, R14, RZ, P4 ;  /* 0x000000ff0e037207 */ /* 0x000fca0002000000 */
[----:B------:R-:W-:-:S04]  /*2ca80*/  IMAD.IADD R3, R2, 0x1, R3 ;  /* 0x0000000102037824 */ /* 0x000fc800078e0203 */
[----:B------:R-:W-:-:S07]  /*2ca90*/  IMAD.MOV.U32 R13, RZ, RZ, R3 ;  /* 0x000000ffff0d7224 */ /* 0x000fce00078e0003 */
[----:B------:R-:W-:Y:S05]  /*2caa0*/  WARPSYNC.COLLECTIVE R15, `(.L_x_2316) ;  /* 0x000000000f087348 */ /* 0x000fea0003c00000 */
[----:B------:R0:W1:Y:S02]  /*2cab0*/  SHFL.UP P6, R14, R13, R12, R11 ;  /* 0x0400000c0d0e7389 */ /* 0x00006400000c000b */
[----:B01----:R-:W-:Y:S01]  /*2cac0*/  ENDCOLLECTIVE ;  /* 0x000000000000791b */ /* 0x003fe20003800000 */
.L_x_2316:
        /* <DEDUP_REMOVED lines=8> */
.L_x_2317:
[----:B------:R-:W-:Y:S05]  /*2cb50*/  BRA `(.L_x_2318) ;  /* 0xffffff8c00487947 */ /* 0x000fea000383ffff */
.L_x_2068:
        /* <DEDUP_REMOVED lines=8> */
.L_x_2320:
[----:B------:R-:W-:Y:S05]  /*2cbe0*/  BSYNC B0 ;  /* 0x0000000000007941 */ /* 0x000fea0003800000 */
.L_x_2319:
        /* <DEDUP_REMOVED lines=8> */
.L_x_2321:
[----:B------:R-:W-:Y:S01]  /*2cc70*/  IMAD.MOV.U32 R12, RZ, RZ, 0x4 ;  /* 0x00000004ff0c7424 */ /* 0x000fe200078e00ff */
[----:B------:R-:W-:-:S05]  /*2cc80*/  SEL R2, R14, RZ, P2 ;  /* 0x000000ff0e027207 */ /* 0x000fca0001000000 */
[----:B------:R-:W-:-:S04]  /*2cc90*/  IMAD.IADD R2, R13, 0x1, R2 ;  /* 0x000000010d027824 */ /* 0x000fc800078e0202 */
[----:B------:R-:W-:-:S07]  /*2cca0*/  IMAD.MOV.U32 R13, RZ, RZ, R2 ;  /* 0x000000ffff0d7224 */ /* 0x000fce00078e0002 */
[----:B------:R-:W-:Y:S05]  /*2ccb0*/  WARPSYNC.COLLECTIVE R15, `(.L_x_2322) ;  /* 0x000000000f087348 */ /* 0x000fea0003c00000 */
[----:B------:R0:W1:Y:S02]  /*2ccc0*/  SHFL.UP P6, R14, R13, R12, R11 ;  /* 0x0400000c0d0e7389 */ /* 0x00006400000c000b */
[----:B01----:R-:W-:Y:S01]  /*2ccd0*/  ENDCOLLECTIVE ;  /* 0x000000000000791b */ /* 0x003fe20003800000 */
.L_x_2322:
[----:B------:R-:W-:Y:S01]  /*2cce0*/  IMAD.MOV.U32 R12, RZ, RZ, 0x8 ;  /* 0x00000008ff0c7424 */ /* 0x000fe200078e00ff */
[----:B------:R-:W-:-:S05]  /*2ccf0*/  SEL R3, R14, RZ, P3 ;  /* 0x000000ff0e037207 */ /* 0x000fca0001800000 */
[----:B------:R-:W-:-:S04]  /*2cd00*/  IMAD.IADD R3, R2, 0x1, R3 ;  /* 0x0000000102037824 */ /* 0x000fc800078e0203 */
[----:B------:R-:W-:-:S07]  /*2cd10*/  IMAD.MOV.U32 R13, RZ, RZ, R3 ;  /* 0x000000ffff0d7224 */ /* 0x000fce00078e0003 */
[----:B------:R-:W-:Y:S05]  /*2cd20*/  WARPSYNC.COLLECTIVE R15, `(.L_x_2323) ;  /* 0x000000000f087348 */ /* 0x000fea0003c00000 */
[----:B------:R0:W1:Y:S02]  /*2cd30*/  SHFL.UP P6, R14, R13, R12, R11 ;  /* 0x0400000c0d0e7389 */ /* 0x00006400000c000b */
[----:B01----:R-:W-:Y:S01]  /*2cd40*/  ENDCOLLECTIVE ;  /* 0x000000000000791b */ /* 0x003fe20003800000 */
.L_x_2323:
[----:B------:R-:W-:Y:S01]  /*2cd50*/  IMAD.MOV.U32 R12, RZ, RZ, 0x10 ;  /* 0x00000010ff0c7424 */ /* 0x000fe200078e00ff */
[----:B------:R-:W-:-:S05]  /*2cd60*/  SEL R4, R14, RZ, P4 ;  /* 0x000000ff0e047207 */ /* 0x000fca0002000000 */
[----:B------:R-:W-:-:S04]  /*2cd70*/  IMAD.IADD R4, R3, 0x1, R4 ;  /* 0x0000000103047824 */ /* 0x000fc800078e0204 */
[----:B------:R-:W-:-:S07]  /*2cd80*/  IMAD.MOV.U32 R13, RZ, RZ, R4 ;  /* 0x000000ffff0d7224 */ /* 0x000fce00078e0004 */
[----:B------:R-:W-:Y:S05]  /*2cd90*/  WARPSYNC.COLLECTIVE R15, `(.L_x_2324) ;  /* 0x000000000f087348 */ /* 0x000fea0003c00000 */
[----:B------:R0:W1:Y:S02]  /*2cda0*/  SHFL.UP P6, R14, R13, R12, R11 ;  /* 0x0400000c0d0e7389 */ /* 0x00006400000c000b */
[----:B01----:R-:W-:Y:S01]  /*2cdb0*/  ENDCOLLECTIVE ;  /* 0x000000000000791b */ /* 0x003fe20003800000 */
.L_x_2324:
        /* <DEDUP_REMOVED lines=8> */
.L_x_2325:
[----:B------:R-:W-:Y:S05]  /*2ce40*/  BRA `(.L_x_2326) ;  /* 0xffffff8c00287947 */ /* 0x000fea000383ffff */
.L_x_2070:
[----:B------:R-:W-:Y:S01]  /*2ce50*/  BSSY B0, `(.L_x_2327) ;  /* 0x0000006000007945 */ /* 0x000fe20003800000 */
[----:B------:R-:W-:Y:S01]  /*2ce60*/  PLOP3.LUT P6, PT, P6, PT, PT, 0x8, 0x0 ;  /* 0x000000000000781c */ /* 0x000fe200037ce170 */
[----:B------:R-:W-:-:S12]  /*2ce70*/  IMAD.MOV.U32 R15, RZ, RZ, -0x1 ;  /* 0xffffffffff0f7424 */ /* 0x000fd800078e00ff */
[----:B01----:R-:W-:Y:S05]  /*2ce80*/  WARPSYNC.COLLECTIVE R15, `(.L_x_2328) ;  /* 0x000000000f087348 */ /* 0x003fea0003c00000 */
[----:B------:R-:W-:Y:S01]  /*2ce90*/  VOTE.ANY R14, PT, P6 ;  /* 0x00000000000e7806 */ /* 0x000fe200030e0100 */
[----:B01----:R-:W-:Y:S06]  /*2cea0*/  ENDCOLLECTIVE ;  /* 0x000000000000791b */ /* 0x003fec0003800000 */
.L_x_2328:
[----:B------:R-:W-:Y:S05]  /*2ceb0*/  BSYNC B0 ;  /* 0x0000000000007941 */ /* 0x000fea0003800000 */
.L_x_2327:
        /* <DEDUP_REMOVED lines=9> */
.L_x_2329:
[----:B------:R-:W-:Y:S01]  /*2cf50*/  IMAD.MOV.U32 R5, RZ, RZ, R14 ;  /* 0x000000ffff057224 */ /* 0x000fe200078e000e */
[----:B------:R-:W-:Y:S06]  /*2cf60*/  BRA `(.L_x_2330) ;  /* 0xffffff8c00187947 */ /* 0x000fec000383ffff */
.L_x_2072:
[----:B------:R-:W-:Y:S01]  /*2cf70*/  BSSY B0, `(.L_x_2331) ;  /* 0x0000007000007945 */ /* 0x000fe20003800000 */
[----:B------:R-:W-:Y:S02]  /*2cf80*/  IMAD.MOV.U32 R13, RZ, RZ, R6 ;  /* 0x000000ffff0d7224 */ /* 0x000fe400078e0006 */
[----:B------:R-:W-:Y:S02]  /*2cf90*/  IMAD.MOV.U32 R11, RZ, RZ, 0x1f ;  /* 0x0000001fff0b7424 */ /* 0x000fe400078e00ff */
[----:B------:R-:W-:-:S07]  /*2cfa0*/  IMAD.MOV.U32 R15, RZ, RZ, -0x1 ;  /* 0xffffffffff0f7424 */ /* 0x000fce00078e00ff */
[----:B0123--:R-:W-:Y:S05]  /*2cfb0*/  WARPSYNC.COLLECTIVE R15, `(.L_x_2332) ;  /* 0x000000000f087348 */ /* 0x00ffea0003c00000 */
[----:B------:R4:W0:Y:S02]  /*2cfc0*/  SHFL.IDX P6, R14, R13, R12, R11 ;  /* 0x0000000c0d0e7389 */ /* 0x00082400000c000b */
[----:B01234-:R-:W-:Y:S01]  /*2cfd0*/  ENDCOLLECTIVE ;  /* 0x000000000000791b */ /* 0x01ffe20003800000 */
.L_x_2332:
[----:B------:R-:W-:Y:S05]  /*2cfe0*/  BSYNC B0 ;  /* 0x0000000000007941 */ /* 0x000fea0003800000 */
.L_x_2331:
[----:B------:R-:W-:Y:S05]  /*2cff0*/  BRA `(.L_x_2071) ;  /* 0xffffff8c00107947 */ /* 0x000fea000383ffff */
.L_x_2076:
[----:B0-----:R0:W2:Y:S02]  /*2d000*/  SYNCS.PHASECHK.TRANS64.TRYWAIT P0, [R7+URZ+0x28820], R0 ;  /* 0x02882000070075a7 */ /* 0x0010a4000800017f */
[----:B--2---:R-:W-:Y:S05]  /*2d010*/  @!P0 NANOSLEEP.SYNCS 0x989680 ;  /* 0x009896800000895d */ /* 0x004fea0003900000 */
[----:B------:R-:W2:Y:S02]  /*2d020*/  @!P0 SYNCS.PHASECHK.TRANS64 P0, [R7+URZ+0x28820], R0 ;  /* 0x02882000070085a7 */ /* 0x000ea4000800007f */
[----:B--2---:R-:W-:Y:S05]  /*2d030*/  @!P0 BRA `(.L_x_2076) ;  /* 0xfffffffc00f08947 */ /* 0x004fea000383ffff */
[----:B------:R-:W-:Y:S05]  /*2d040*/  BRA `(.L_x_2333) ;  /* 0xffffff9000887947 */ /* 0x000fea000383ffff */
.L_x_2077:
        /* <DEDUP_REMOVED lines=8> */
[----:B01-3--:R-:W-:Y:S05]  /*2d0d0*/  WARPSYNC.COLLECTIVE R15, `(.L_x_2335) ;  /* 0x000000000f087348 */ /* 0x00bfea0003c00000 */
[----:B------:R2:W4:Y:S02]  /*2d0e0*/  SHFL.IDX P6, R14, R13, R12, R11 ;  /* 0x0000000c0d0e7389 */ /* 0x00052400000c000b */
[----:B01234-:R-:W-:Y:S01]  /*2d0f0*/  ENDCOLLECTIVE ;  /* 0x000000000000791b */ /* 0x01ffe20003800000 */
.L_x_2335:
[----:B------:R-:W-:Y:S05]  /*2d100*/  BSYNC B0 ;  /* 0x0000000000007941 */ /* 0x000fea0003800000 */
.L_x_2334:
[----:B------:R-:W-:Y:S05]  /*2d110*/  BRA `(.L_x_2336) ;  /* 0xffffff9000707947 */ /* 0x000fea000383ffff */
.L_x_2078:
[----:B------:R-:W-:Y:S01]  /*2d120*/  BSSY B0, `(.L_x_2337) ;  /* 0x0000006000007945 */ /* 0x000fe20003800000 */
[----:B------:R-:W-:-:S07]  /*2d130*/  IMAD.MOV.U32 R15, RZ, RZ, -0x1 ;  /* 0xffffffffff0f7424 */ /* 0x000fce00078e00ff */
[----:B01-3--:R-:W-:Y:S05]  /*2d140*/  WARPSYNC.COLLECTIVE R15, `(.L_x_2338) ;  /* 0x000000000f0c7348 */ /* 0x00bfea0003c00000 */
[----:B------:R-:W-:Y:S02]  /*2d150*/  ELECT P6, UR62, PT ;  /* 0x00000000003e782f */ /* 0x000fe400038c0000 */
[----:B------:R-:W-:Y:S01]  /*2d160*/  MOV R14, UR62 ;  /* 0x0000003e000e7c02 */ /* 0x000fe20008000f00 */
[----:B01-3--:R-:W-:Y:S10]  /*2d170*/  ENDCOLLECTIVE ;  /* 0x000000000000791b */ /* 0x00bff40003800000 */
.L_x_2338:
[----:B------:R-:W-:Y:S05]  /*2d180*/  BSYNC B0 ;  /* 0x0000000000007941 */ /* 0x000fea0003800000 */
.L_x_2337:
[----:B------:R-:W-:Y:S05]  /*2d190*/  BRA `(.L_x_2339) ;  /* 0xffffff9000647947 */ /* 0x000fea000383ffff */
.L_x_2080:
[----:B0-----:R0:W2:Y:S02]  /*2d1a0*/  SYNCS.PHASECHK.TRANS64.TRYWAIT P1, [R5+URZ+0x28840], R0 ;  /* 0x02884000050075a7 */ /* 0x0010a4000802017f */
[----:B--2---:R-:W-:Y:S05]  /*2d1b0*/  @!P1 NANOSLEEP.SYNCS 0x989680 ;  /* 0x009896800000995d */ /* 0x004fea0003900000 */
[----:B------:R-:W2:Y:S02]  /*2d1c0*/  @!P1 SYNCS.PHASECHK.TRANS64 P1, [R5+URZ+0x28840], R0 ;  /* 0x02884000050095a7 */ /* 0x000ea4000802007f */
[----:B--2---:R-:W-:Y:S05]  /*2d1d0*/  @!P1 BRA `(.L_x_2080) ;  /* 0xfffffffc00f09947 */ /* 0x004fea000383ffff */
[----:B------:R-:W-:Y:S05]  /*2d1e0*/  BRA `(.L_x_2340) ;  /* 0xffffff9000847947 */ /* 0x000fea000383ffff */
.L_x_2082:
[----:B--2---:R2:W4:Y:S02]  /*2d1f0*/  SYNCS.PHASECHK.TRANS64.TRYWAIT P1, [R3+URZ+0x28840], R2 ;  /* 0x02884002030075a7 */ /* 0x004524000802017f */
[----:B----4-:R-:W-:Y:S05]  /*2d200*/  @!P1 NANOSLEEP.SYNCS 0x989680 ;  /* 0x009896800000995d */ /* 0x010fea0003900000 */
[----:B------:R-:W4:Y:S02]  /*2d210*/  @!P1 SYNCS.PHASECHK.TRANS64 P1, [R3+URZ+0x28840], R2 ;  /* 0x02884002030095a7 */ /* 0x000f24000802007f */
[----:B----4-:R-:W-:Y:S05]  /*2d220*/  @!P1 BRA `(.L_x_2082) ;  /* 0xfffffffc00f09947 */ /* 0x010fea000383ffff */
[----:B------:R-:W-:Y:S05]  /*2d230*/  BRA `(.L_x_2341) ;  /* 0xffffff9000907947 */ /* 0x000fea000383ffff */
.L_x_2084:
[----:B----4-:R4:W0:Y:S02]  /*2d240*/  SYNCS.PHASECHK.TRANS64.TRYWAIT P1, [R5+URZ+0x28860], R0 ;  /* 0x02886000050075a7 */ /* 0x010824000802017f */
[----:B0-----:R-:W-:Y:S05]  /*2d250*/  @!P1 NANOSLEEP.SYNCS 0x989680 ;  /* 0x009896800000995d */ /* 0x001fea0003900000 */
[----:B------:R-:W0:Y:S02]  /*2d260*/  @!P1 SYNCS.PHASECHK.TRANS64 P1, [R5+URZ+0x28860], R0 ;  /* 0x02886000050095a7 */ /* 0x000e24000802007f */
[----:B0-----:R-:W-:Y:S05]  /*2d270*/  @!P1 BRA `(.L_x_2084) ;  /* 0xfffffffc00f09947 */ /* 0x001fea000383ffff */
[----:B------:R-:W-:Y:S05]  /*2d280*/  BRA `(.L_x_2342) ;  /* 0xffffff90008c7947 */ /* 0x000fea000383ffff */
.L_x_2343:
        /* <DEDUP_REMOVED lines=15> */
.L_x_3483:


//--------------------- .text._ZN7cutlass13device_kernelIN5flash11enable_sm90INS1_16FlashAttnFwdSm90INS1_25CollectiveMainloopFwdSm90ILi2EN4cute5tupleIJNS5_1CILi1EEES8_S8_EEENS6_IJNS7_ILi128EEESA_SA_EEELi128ENS_10bfloat16_tEfNS_4arch4Sm90ELb1ELb0ELb1ELb0ELb1ELb0ELb0ELb1ELb1ELb1ELb0ELb0EEENS1_21CollectiveEpilogueFwdISB_S9_SC_SE_Li256ELb0ELb1ELb0ELb0EEENS1_30DynamicPersistentTileSchedulerILi256ELi128ELb0ELb1ELb1EEEEEEEEEvNT_6ParamsE --------------------------
	.section	.text._ZN7cutlass13device_kernelIN5flash11enable_sm90INS1_16FlashAttnFwdSm90INS1_25CollectiveMainloopFwdSm90ILi2EN4cute5tupleIJNS5_1CILi1EEES8_S8_EEENS6_IJNS7_ILi128EEESA_SA_EEELi128ENS_10bfloat16_tEfNS_4arch4Sm90ELb1ELb0ELb1ELb0ELb1ELb0ELb0ELb1ELb1ELb1ELb0ELb0EEENS1_21CollectiveEpilogueFwdISB_S9_SC_SE_Li256ELb0ELb1ELb0ELb0EEENS1_30DynamicPersistentTileSchedulerILi256ELi128ELb0ELb1ELb1EEEEEEEEEvNT_6ParamsE,"ax",@progbits
	.align	128
.text._ZN7cutlass13device_kernelIN5flash11enable_sm90INS1_16FlashAttnFwdSm90INS1_25CollectiveMainloopFwdSm90ILi2EN4cute5tupleIJNS5_1CILi1EEES8_S8_EEENS6_IJNS7_ILi128EEESA_SA_EEELi128ENS_10bfloat16_tEfNS_4arch4Sm90ELb1ELb0ELb1ELb0ELb1ELb0ELb0ELb1ELb1ELb1ELb0ELb0EEENS1_21CollectiveEpilogueFwdISB_S9_SC_SE_Li256ELb0ELb1ELb0ELb0EEENS1_30DynamicPersistentTileSchedulerILi256ELi128ELb0ELb1ELb1EEEEEEEEEvNT_6ParamsE:
        .type           _ZN7cutlass13device_kernelIN5flash11enable_sm90INS1_16FlashAttnFwdSm90INS1_25CollectiveMainloopFwdSm90ILi2EN4cute5tupleIJNS5_1CILi1EEES8_S8_EEENS6_IJNS7_ILi128EEESA_SA_EEELi128ENS_10bfloat16_tEfNS_4arch4Sm90ELb1ELb0ELb1ELb0ELb1ELb0ELb0ELb1ELb1ELb1ELb0ELb0EEENS1_21CollectiveEpilogueFwdISB_S9_SC_SE_Li256ELb0ELb1ELb0ELb0EEENS1_30DynamicPersistentTileSchedulerILi256ELi128ELb0ELb1ELb1EEEEEEEEEvNT_6ParamsE,@function
        .size           _ZN7cutlass13device_kernelIN5flash11enable_sm90INS1_16FlashAttnFwdSm90INS1_25CollectiveMainloopFwdSm90ILi2EN4cute5tupleIJNS5_1CILi1EEES8_S8_EEENS6_IJNS7_ILi128EEESA_SA_EEELi128ENS_10bfloat16_tEfNS_4arch4Sm90ELb1ELb0ELb1ELb0ELb1ELb0ELb0ELb1ELb1ELb1ELb0ELb0EEENS1_21CollectiveEpilogueFwdISB_S9_SC_SE_Li256ELb0ELb1ELb0ELb0EEENS1_30DynamicPersistentTileSchedulerILi256ELi128ELb0ELb1ELb1EEEEEEEEEvNT_6ParamsE,(.L_x_3484 - _ZN7cutlass13device_kernelIN5flash11enable_sm90INS1_16FlashAttnFwdSm90INS1_25CollectiveMainloopFwdSm90ILi2EN4cute5tupleIJNS5_1CILi1EEES8_S8_EEENS6_IJNS7_ILi128EEESA_SA_EEELi128ENS_10bfloat16_tEfNS_4arch4Sm90ELb1ELb0ELb1ELb0ELb1ELb0ELb0ELb1ELb1ELb1ELb0ELb0EEENS1_21CollectiveEpilogueFwdISB_S9_SC_SE_Li256ELb0ELb1ELb0ELb0EEENS1_30DynamicPersistentTileSchedulerILi256ELi128ELb0ELb1ELb1EEEEEEEEEvNT_6ParamsE)
        .other          _ZN7cutlass13device_kernelIN5flash11enable_sm90INS1_16FlashAttnFwdSm90INS1_25CollectiveMainloopFwdSm90ILi2EN4cute5tupleIJNS5_1CILi1EEES8_S8_EEENS6_IJNS7_ILi128EEESA_SA_EEELi128ENS_10bfloat16_tEfNS_4arch4Sm90ELb1ELb0ELb1ELb0ELb1ELb0ELb0ELb1ELb1ELb1ELb0ELb0EEENS1_21CollectiveEpilogueFwdISB_S9_SC_SE_Li256ELb0ELb1ELb0ELb0EEENS1_30DynamicPersistentTileSchedulerILi256ELi128ELb0ELb1ELb1EEEEEEEEEvNT_6ParamsE,@"STO_CUDA_ENTRY STV_DEFAULT"
_ZN7cutlass13device_kernelIN5flash11enable_sm90INS1_16FlashAttnFwdSm90INS1_25CollectiveMainloopFwdSm90ILi2EN4cute5tupleIJNS5_1CILi1EEES8_S8_EEENS6_IJNS7_ILi128EEESA_SA_EEELi128ENS_10bfloat16_tEfNS_4arch4Sm90ELb1ELb0ELb1ELb0ELb1ELb0ELb0ELb1ELb1ELb1ELb0ELb0EEENS1_21CollectiveEpilogueFwdISB_S9_SC_SE_Li256ELb0ELb1ELb0ELb0EEENS1_30DynamicPersistentTileSchedulerILi256ELi128ELb0ELb1ELb1EEEEEEEEEvNT_6ParamsE:
        /* <DEDUP_REMOVED lines=44> */
.L_x_2344:
        /* <DEDUP_REMOVED lines=22> */
.L_x_2345:
        /* <DEDUP_REMOVED lines=18> */
.L_x_2346:
        /* <DEDUP_REMOVED lines=22> */
.L_x_2347:
        /* <DEDUP_REMOVED lines=23> */
.L_x_2348:
        /* <DEDUP_REMOVED lines=8> */
.L_x_2350:
        /* <DEDUP_REMOVED lines=21> */
[CC--:B------:R-:W-:Y:S02]  /*09e0*/  LEA.HI R4, R3.reuse, R190.reuse, RZ, 0x5 ;  /* 0x000000be03047211 */ /* 0x0c0fe400078f28ff */
[----:B------:R-:W-:Y:S02]  /*09f0*/  LOP3.LUT R5, R0, 0xffffff80, RZ, 0xc0, !PT ;  /* 0xffffff8000057812 */ /* 0x000fe400078ec0ff */
[----:B------:R-:W-:Y:S01]  /*0a00*/  LEA.HI R2, R3, R190, RZ, 0x4 ;  /* 0x000000be03027211 */ /* 0x000fe200078f20ff */
[----:B------:R-:W-:Y:S01]  /*0a10*/  IMAD.SHL.U32 R4, R4, 0x20, RZ ;  /* 0x0000002004047824 */ /* 0x000fe200078e00ff */
[----:B------:R-:W-:Y:S01]  /*0a20*/  SHF.R.S32.HI R185, RZ, 0x7, R0 ;  /* 0x00000007ffb97819 */ /* 0x000fe20000011400 */
[----:B------:R-:W-:Y:S01]  /*0a30*/  IMAD.IADD R184, R190, 0x1, -R5 ;  /* 0x00000001beb87824 */ /* 0x000fe200078e0a05 */
[----:B------:R-:W-:-:S02]  /*0a40*/  LOP3.LUT R5, R2, 0x3fffff0, RZ, 0xc0, !PT ;  /* 0x03fffff002057812 */ /* 0x000fc400078ec0ff */
[----:B------:R-:W-:Y:S02]  /*0a50*/  SHF.R.S32.HI R7, RZ, 0x4, R2 ;  /* 0x00000004ff077819 */ /* 0x000fe40000011402 */
[----:B------:R-:W-:Y:S01]  /*0a60*/  LOP3.LUT R4, R4, 0xfffffc00, RZ, 0xc0, !PT ;  /* 0xfffffc0004047812 */ /* 0x000fe200078ec0ff */
[----:B------:R-:W-:Y:S01]  /*0a70*/  IMAD.IADD R5, R190, 0x1, -R5 ;  /* 0x00000001be057824 */ /* 0x000fe200078e0a05 */
[----:B------:R-:W-:Y:S02]  /*0a80*/  LEA.HI R2, R2, R7, RZ, 0x1 ;  /* 0x0000000702027211 */ /* 0x000fe400078f08ff */
[----:B------:R-:W-:Y:S02]  /*0a90*/  SHF.R.S32.HI R9, RZ, 0x1f, R184 ;  /* 0x0000001fff097819 */ /* 0x000fe400000114b8 */
[----:B------:R-:W-:Y:S02]  /*0aa0*/  LOP3.LUT R2, R2, 0x1ffffffe, RZ, 0xc0, !PT ;  /* 0x1ffffffe02027812 */ /* 0x000fe400078ec0ff */
[----:B------:R-:W-:-:S02]  /*0ab0*/  LEA R5, R5, R4, 0x6 ;  /* 0x0000000405057211 */ /* 0x000fc400078e30ff */
[----:B------:R-:W-:Y:S01]  /*0ac0*/  LEA.HI R4, R3, R190, RZ, 0x2 ;  /* 0x000000be03047211 */ /* 0x000fe200078f10ff */
[----:B------:R-:W-:Y:S01]  /*0ad0*/  IMAD.IADD R2, R7, 0x1, -R2 ;  /* 0x0000000107027824 */ /* 0x000fe200078e0a02 */
[----:B------:R-:W-:Y:S02]  /*0ae0*/  LEA.HI R6, R9, R184, RZ, 0x2 ;  /* 0x000000b809067211 */ /* 0x000fe400078f10ff */
[----:B------:R-:W-:Y:S01]  /*0af0*/  LOP3.LUT R7, R4, 0xfffffffc, RZ, 0xc0, !PT ;  /* 0xfffffffc04077812 */ /* 0x000fe200078ec0ff */
[----:B------:R-:W-:Y:S01]  /*0b00*/  IMAD R187, R2, 0x8, R5 ;  /* 0x0000000802bb7824 */ /* 0x000fe200078e0205 */
[--C-:B------:R-:W-:Y:S02]  /*0b10*/  SHF.R.S32.HI R8, RZ, 0x2, R6.reuse ;  /* 0x00000002ff087819 */ /* 0x100fe40000011406 */
[----:B------:R-:W-:Y:S01]  /*0b20*/  SHF.R.S32.HI R11, RZ, 0x1f, R6 ;  /* 0x0000001fff0b7819 */ /* 0x000fe20000011406 */
[----:B------:R-:W-:Y:S01]  /*0b30*/  IMAD.IADD R7, R190, 0x1, -R7 ;  /* 0x00000001be077824 */ /* 0x000fe200078e0a07 */
[----:B------:R-:W-:-:S02]  /*0b40*/  LEA.HI R3, R3, R190, RZ, 0x3 ;  /* 0x000000be03037211 */ /* 0x000fc400078f18ff */
[----:B------:R-:W-:Y:S02]  /*0b50*/  LEA.HI R11, R11, R8, RZ, 0x3 ;  /* 0x000000080b0b7211 */ /* 0x000fe400078f18ff */
[----:B------:R-:W-:Y:S02]  /*0b60*/  LEA.HI R0, R0, R185, RZ, 0x1 ;  /* 0x000000b900007211 */ /* 0x000fe400078f08ff */
[----:B------:R-:W-:Y:S02]  /*0b70*/  LOP3.LUT R11, R11, 0xfffffff8, RZ, 0xc0, !PT ;  /* 0xfffffff80b0b7812 */ /* 0x000fe400078ec0ff */
[----:B------:R-:W-:Y:S02]  /*0b80*/  LEA.HI R2, R7, R7, RZ, 0x1 ;  /* 0x0000000707027211 */ /* 0x000fe400078f08ff */
[----:B------:R-:W-:Y:S01]  /*0b90*/  LOP3.LUT R19, R3, 0xfffffff8, RZ, 0xc0, !PT ;  /* 0xfffffff803137812 */ /* 0x000fe200078ec0ff */
[----:B------:R-:W-:Y:S01]  /*0ba0*/  IMAD.IADD R8, R8, 0x1, -R11 ;  /* 0x0000000108087824 */ /* 0x000fe200078e0a0b */
[----:B------:R-:W-:-:S02]  /*0bb0*/  LEA.HI R9, R9, R184, RZ, 0x5 ;  /* 0x000000b809097211 */ /* 0x000fc400078f28ff */
[----:B------:R-:W-:Y:S01]  /*0bc0*/  LOP3.LUT R0, R0, 0x3fffffe, RZ, 0xc0, !PT ;  /* 0x03fffffe00007812 */ /* 0x000fe200078ec0ff */
[----:B------:R-:W-:Y:S01]  /*0bd0*/  IMAD.IADD R19, R190, 0x1, -R19 ;  /* 0x00000001be137824 */ /* 0x000fe200078e0a13 */
[----:B------:R-:W-:Y:S02]  /*0be0*/  LOP3.LUT R2, R2, 0x1ffffffe, RZ, 0xc0, !PT ;  /* 0x1ffffffe02027812 */ /* 0x000fe400078ec0ff */
[----:B------:R-:W-:Y:S01]  /*0bf0*/  SHF.R.S32.HI R9, RZ, 0x5, R9 ;  /* 0x00000005ff097819 */ /* 0x000fe20000011409 */
[----:B------:R-:W-:Y:S01]  /*0c00*/  IMAD.IADD R0, R185, 0x1, -R0 ;  /* 0x00000001b9007824 */ /* 0x000fe200078e0a00 */
[----:B------:R-:W-:Y:S01]  /*0c10*/  LOP3.LUT R5, R6, 0x7ffffffc, RZ, 0xc0, !PT ;  /* 0x7ffffffc06057812 */ /* 0x000fe200078ec0ff */
[----:B------:R-:W-:Y:S01]  /*0c20*/  IMAD.IADD R17, R7, 0x1, -R2 ;  /* 0x0000000107117824 */ /* 0x000fe200078e0a02 */
[----:B------:R-:W-:Y:S01]  /*0c30*/  LEA R9, R9, R8, 0x4 ;  /* 0x0000000809097211 */ /* 0x000fe200078e20ff */
[----:B------:R-:W-:Y:S01]  /*0c40*/  IMAD.SHL.U32 R2, R19, 0x8, RZ ;  /* 0x0000000813027824 */ /* 0x000fe200078e00ff */
[----:B------:R-:W-:Y:S01]  /*0c50*/  SHF.R.S32.HI R22, RZ, 0x3, R3 ;  /* 0x00000003ff167819 */ /* 0x000fe20000011403 */
[----:B------:R-:W-:Y:S01]  /*0c60*/  IMAD.IADD R16, R184, 0x1, -R5 ;  /* 0x00000001b8107824 */ /* 0x000fe200078e0a05 */
[----:B------:R-:W-:Y:S01]  /*0c70*/  LEA R186, R0, R9, 0x6 ;  /* 0x0000000900ba7211 */ /* 0x000fe200078e30ff */
[----:B------:R-:W-:Y:S01]  /*0c80*/  VIADD R18, R2, 0x40 ;  /* 0x0000004002127836 */ /* 0x000fe20000000000 */
[----:B------:R-:W-:-:S03]  /*0c90*/  SHF.R.S32.HI R189, RZ, 0x1f, R2 ;  /* 0x0000001fffbd7819 */ /* 0x000fc60000011402 */
[----:B------:R-:W-:Y:S01]  /*0ca0*/  IMAD R17, R17, 0x8, R186 ;  /* 0x0000000811117824 */ /* 0x000fe200078e02ba */
[----:B------:R-:W-:-:S07]  /*0cb0*/  SHF.R.S32.HI R188, RZ, 0x1f, R18 ;  /* 0x0000001fffbc7819 */ /* 0x000fce0000011412 */
.L_x_2407:
        /* <DEDUP_REMOVED lines=12> */
[----:B01234-:R-:W-:Y:S05]  /*0d80*/  @!P0 BRA `(.L_x_2351) ;  /* 0x0000000000208947 */ /* 0x01ffea0003800000 */
        /* <DEDUP_REMOVED lines=8> */
.L_x_2351:
[----:B------:R-:W-:Y:S01]  /*0e10*/  ULDC UR7, c[0x0][0xc54] ;  /* 0x0003150000077ab9 */ /* 0x000fe20000000800 */
[----:B------:R-:W-:Y:S01]  /*0e20*/  UMOV UR6, UR9 ;  /* 0x0000000900067c82 */ /* 0x000fe20008000000 */
[----:B------:R-:W-:-:S11]  /*0e30*/  UISETP.NE.AND UP0, UPT, UR7, 0x1, UPT ;  /* 0x000000010700788c */ /* 0x000fd6000bf05270 */
[----:B------:R-:W-:Y:S02]  /*0e40*/  @UP0 ULDC.64 UR10, c[0x0][0xc58] ;  /* 0x00031600000a0ab9 */ /* 0x000fe40000000a00 */
[----:B------:R-:W-:-:S04]  /*0e50*/  UIMAD.WIDE.U32 UR4, UR9, UR10, URZ ;  /* 0x0000000a090472a5 */ /* 0x000fc8000f8e003f */
[----:B------:R-:W-:-:S04]  /*0e60*/  @UP0 USHF.R.U32.HI UR6, URZ, UR11, UR5 ;  /* 0x0000000b3f060299 */ /* 0x000fc80008011605 */
[----:B------:R-:W-:-:S12]  /*0e70*/  UIMAD UR4, UR6, UR7, URZ ;  /* 0x00000007060472a4 */ /* 0x000fd8000f8e023f */
.L_x_2352:
[----:B------:R-:W-:Y:S01]  /*0e80*/  ULDC.64 UR10, c[0x0][0x418] ;  /* 0x00010600000a7ab9 */ /* 0x000fe20000000a00 */
[----:B------:R-:W-:Y:S01]  /*0e90*/  ULOP3.LUT UR6, URZ, UR6, URZ, 0x33, !UPT ;  /* 0x000000063f067292 */ /* 0x000fe2000f8e333f */
[----:B------:R-:W-:Y:S01]  /*0ea0*/  PLOP3.LUT P0, PT, PT, PT, PT, 0x80, 0x0 ;  /* 0x000000000000781c */ /* 0x000fe20003f0f070 */
[----:B------:R-:W-:Y:S01]  /*0eb0*/  UISETP.NE.U32.AND UP0, UPT, UR10, URZ, UPT ;  /* 0x0000003f0a00728c */ /* 0x000fe2000bf05070 */
[----:B------:R-:W-:Y:S01]  /*0ec0*/  IMAD.MOV.U32 R0, RZ, RZ, RZ ;  /* 0x000000ffff007224 */ /* 0x000fe200078e00ff */
[----:B------:R-:W-:Y:S01]  /*0ed0*/  ULDC UR5, c[0x0][0xc3c] ;  /* 0x00030f0000057ab9 */ /* 0x000fe20000000800 */
[----:B------:R-:W-:Y:S01]  /*0ee0*/  UIADD3 UR4, UR9, -UR4, URZ ;  /* 0x8000000409047290 */ /* 0x000fe2000fffe03f */
[----:B------:R-:W-:Y:S01]  /*0ef0*/  MOV R3, RZ ;  /* 0x000000ff00037202 */ /* 0x000fe20000000f00 */
[----:B------:R-:W-:Y:S01]  /*0f00*/  UISETP.NE.AND.EX UP0, UPT, UR11, URZ, UPT, UP0 ;  /* 0x0000003f0b00728c */ /* 0x000fe2000bf05300 */
[----:B------:R-:W-:Y:S01]  /*0f10*/  CS2R R150, SRZ ;  /* 0x0000000000967805 */ /* 0x000fe2000001ff00 */
[----:B------:R-:W-:Y:S01]  /*0f20*/  UIADD3 UR6, UR6, UR5, URZ ;  /* 0x0000000506067290 */ /* 0x000fe2000fffe03f */
[----:B------:R-:W-:Y:S01]  /*0f30*/  CS2R R148, SRZ ;  /* 0x0000000000947805 */ /* 0x000fe2000001ff00 */
[----:B------:R-:W-:Y:S01]  /*0f40*/  ULDC UR11, c[0x0][0x448] ;  /* 0x00011200000b7ab9 */ /* 0x000fe20000000800 */
[----:B------:R-:W-:Y:S01]  /*0f50*/  ULDC UR10, c[0x0][0xc54] ;  /* 0x00031500000a7ab9 */ /* 0x000fe20000000800 */
[----:B------:R-:W-:Y:S01]  /*0f60*/  UISETP.NE.AND UP2, UPT, UR11, 0x1, UPT ;  /* 0x000000010b00788c */ /* 0x000fe2000bf45270 */
[----:B------:R-:W-:Y:S01]  /*0f70*/  CS2R R146, SRZ ;  /* 0x0000000000927805 */ /* 0x000fe2000001ff00 */
[----:B------:R-:W-:Y:S01]  /*0f80*/  USHF.L.U32 UR37, UR6, 0x7, URZ ;  /* 0x0000000706257899 */ /* 0x000fe2000800063f */
[----:B------:R-:W-:Y:S01]  /*0f90*/  CS2R R144, SRZ ;  /* 0x0000000000907805 */ /* 0x000fe2000001ff00 */
[----:B------:R-:W-:Y:S01]  /*0fa0*/  UIMAD UR10, UR8, UR10, UR4 ;  /* 0x0000000a080a72a4 */ /* 0x000fe2000f8e0204 */
[----:B------:R-:W-:Y:S01]  /*0fb0*/  CS2R R142, SRZ ;  /* 0x00000000008e7805 */ /* 0x000fe2000001ff00 */
[----:B------:R-:W-:Y:S01]  /*0fc0*/  UIADD3 UR6, UR37, 0x7f, URZ ;  /* 0x0000007f25067890 */ /* 0x000fe2000fffe03f */
[----:B------:R-:W-:Y:S01]  /*0fd0*/  CS2R R140, SRZ ;  /* 0x00000000008c7805 */ /* 0x000fe2000001ff00 */
[----:B------:R-:W-:Y:S01]  /*0fe0*/  ULDC UR48, c[0x0][0x424] ;  /* 0x0001090000307ab9 */ /* 0x000fe20000000800 */
[----:B------:R-:W-:Y:S01]  /*0ff0*/  ULDC UR7, c[0x0][0x288] ;  /* 0x0000a20000077ab9 */ /* 0x000fe20000000800 */
[----:B------:R-:W-:Y:S01]  /*1000*/  USEL UR48, UR48, 0x1, UP0 ;  /* 0x0000000130307887 */ /* 0x000fe20008000000 */
[----:B------:R-:W-:Y:S01]  /*1010*/  CS2R R138, SRZ ;  /* 0x00000000008a7805 */ /* 0x000fe2000001ff00 */
[----:B------:R-:W-:Y:S01]  /*1020*/  @UP2 ULDC UR4, c[0x0][0x44c] ;  /* 0x0001130000042ab9 */ /* 0x000fe20000000800 */
[----:B------:R-:W-:Y:S01]  /*1030*/  UIADD3 UR7, -UR7, 0x80, URZ ;  /* 0x0000008007077890 */ /* 0x000fe2000fffe13f */
[----:B------:R-:W-:Y:S01]  /*1040*/  CS2R R136, SRZ ;  /* 0x0000000000887805 */ /* 0x000fe2000001ff00 */
[----:B------:R-:W-:Y:S01]  /*1050*/  UIMAD.WIDE.U32 UR4, UR6, UR4, URZ ;  /* 0x00000004060472a5 */ /* 0x000fe2000f8e003f */
[----:B------:R-:W-:Y:S01]  /*1060*/  CS2R R134, SRZ ;  /* 0x0000000000867805 */ /* 0x000fe2000001ff00 */
[----:B------:R-:W-:Y:S01]  /*1070*/  ULDC UR9, c[0x0][0x2f0] ;  /* 0x0000bc0000097ab9 */ /* 0x000fe20000000800 */
[----:B------:R-:W-:Y:S01]  /*1080*/  @UP2 ULDC UR11, c[0x0][0x450] ;  /* 0x00011400000b2ab9 */ /* 0x000fe20000000800 */
[----:B------:R-:W-:Y:S01]  /*1090*/  UIMAD UR7, UR48, UR9, UR7 ;  /* 0x00000009300772a4 */ /* 0x000fe2000f8e0207 */
[----:B------:R-:W-:Y:S01]  /*10a0*/  CS2R R132, SRZ ;  /* 0x0000000000847805 */ /* 0x000fe2000001ff00 */
[----:B------:R-:W-:Y:S01]  /*10b0*/  @UP2 USHF.R.U32.HI UR6, URZ, UR11, UR5 ;  /* 0x0000000b3f062299 */ /* 0x000fe20008011605 */
[----:B------:R-:W-:Y:S01]  /*10c0*/  CS2R R130, SRZ ;  /* 0x0000000000827805 */ /* 0x000fe2000001ff00 */
[----:B------:R-:W-:Y:S01]  /*10d0*/  UIMAD UR4, UR48, UR9, 0x7f ;  /* 0x0000007f300474a4 */ /* 0x000fe2000f8e0209 */
[----:B------:R-:W-:Y:S01]  /*10e0*/  CS2R R128, SRZ ;  /* 0x0000000000807805 */ /* 0x000fe2000001ff00 */
[----:B------:R-:W-:Y:S01]  /*10f0*/  UIADD3 UR6, UR7, UR6, URZ ;  /* 0x0000000607067290 */ /* 0x000fe2000fffe03f */
[----:B------:R-:W-:Y:S01]  /*1100*/  CS2R R126, SRZ ;  /* 0x00000000007e7805 */ /* 0x000fe2000001ff00 */
[----:B------:R-:W-:Y:S01]  /*1110*/  USHF.R.S32.HI UR5, URZ, 0x1f, UR4 ;  /* 0x0000001f3f057899 */ /* 0x000fe20008011404 */
[----:B------:R-:W-:Y:S01]  /*1120*/  CS2R R124, SRZ ;  /* 0x00000000007c7805 */ /* 0x000fe2000001ff00 */
[----:B------:R-:W-:Y:S01]  /*1130*/  USHF.R.S32.HI UR7, URZ, 0x1f, UR6 ;  /* 0x0000001f3f077899 */ /* 0x000fe20008011406 */
[----:B------:R-:W-:Y:S01]  /*1140*/  CS2R R122, SRZ ;  /* 0x00000000007a7805 */ /* 0x000fe2000001ff00 */
[----:B------:R-:W-:Y:S01]  /*1150*/  ULEA.HI UR5, UR5, UR4, URZ, 0x7 ;  /* 0x0000000405057291 */ /* 0x000fe2000f8f383f */
[----:B------:R-:W-:Y:S01]  /*1160*/  CS2R R120, SRZ ;  /* 0x0000000000787805 */ /* 0x000fe2000001ff00 */
[----:B------:R-:W-:Y:S01]  /*1170*/  ULEA.HI UR7, UR7, UR6, URZ, 0x7 ;  /* 0x0000000607077291 */ /* 0x000fe2000f8f383f */
[----:B------:R-:W-:Y:S01]  /*1180*/  CS2R R118, SRZ ;  /* 0x0000000000767805 */ /* 0x000fe2000001ff00 */
[----:B------:R-:W-:Y:S01]  /*1190*/  USHF.R.S32.HI UR56, URZ, 0x7, UR5 ;  /* 0x000000073f387899 */ /* 0x000fe20008011405 */
[----:B------:R-:W-:Y:S01]  /*11a0*/  CS2R R116, SRZ ;  /* 0x0000000000747805 */ /* 0x000fe2000001ff00 */
[----:B------:R-:W-:Y:S01]  /*11b0*/  USHF.R.S32.HI UR7, URZ, 0x7, UR7 ;  /* 0x000000073f077899 */ /* 0x000fe20008011407 */
[----:B------:R-:W-:Y:S01]  /*11c0*/  CS2R R114, SRZ ;  /* 0x0000000000727805 */ /* 0x000fe2000001ff00 */
[----:B------:R-:W-:Y:S01]  /*11d0*/  ULDC UR38, c[0x0][0xc48] ;  /* 0x0003120000267ab9 */ /* 0x000fe20000000800 */
[----:B------:R-:W-:Y:S01]  /*11e0*/  UMOV UR42, UR10 ;  /* 0x0000000a002a7c82 */ /* 0x000fe20008000000 */
[----:B------:R-:W-:Y:S01]  /*11f0*/  UISETP.LT.AND UP0, UPT, UR56, UR7, UPT ;  /* 0x000000073800728c */ /* 0x000fe2000bf01270 */
[----:B------:R-:W-:Y:S01]  /*1200*/  CS2R R112, SRZ ;  /* 0x0000000000707805 */ /* 0x000fe2000001ff00 */
[----:B------:R-:W-:Y:S01]  /*1210*/  UISETP.NE.AND UP1, UPT, UR38, 0x1, UPT ;  /* 0x000000012600788c */ /* 0x000fe2000bf25270 */
[----:B------:R-:W-:Y:S01]  /*1220*/  CS2R R110, SRZ ;  /* 0x00000000006e7805 */ /* 0x000fe2000001ff00 */
[----:B------:R-:W-:Y:S01]  /*1230*/  USEL UR56, UR56, UR7, UP0 ;  /* 0x0000000738387287 */ /* 0x000fe20008000000 */
[----:B------:R-:W-:Y:S01]  /*1240*/  CS2R R108, SRZ ;  /* 0x00000000006c7805 */ /* 0x000fe2000001ff00 */
[----:B------:R-:W-:Y:S01]  /*1250*/  UP2UR UR49, UPR, URZ, 0x4 ;  /* 0x000000043f317883 */ /* 0x000fe20008000000 */
[----:B------:R-:W-:Y:S01]  /*1260*/  CS2R R106, SRZ ;  /* 0x00000000006a7805 */ /* 0x000fe2000001ff00 */
[----:B------:R-:W-:Y:S01]  /*1270*/  UISETP.GE.AND UP0, UPT, UR56, 0x1, UPT ;  /* 0x000000013800788c */ /* 0x000fe2000bf06270 */
[----:B------:R-:W-:-:S02]  /*1280*/  CS2R R104, SRZ ;  /* 0x0000000000687805 */ /* 0x000fc4000001ff00 */
[----:B------:R-:W-:Y:S02]  /*1290*/  CS2R R102, SRZ ;  /* 0x0000000000667805 */ /* 0x000fe4000001ff00 */
[----:B------:R-:W-:Y:S02]  /*12a0*/  CS2R R100, SRZ ;  /* 0x0000000000647805 */ /* 0x000fe4000001ff00 */
[----:B------:R-:W-:Y:S01]  /*12b0*/  CS2R R98, SRZ ;  /* 0x0000000000627805 */ /* 0x000fe2000001ff00 */
[----:B------:R-:W-:Y:S01]  /*12c0*/  @UP1 ULDC UR8, c[0x0][0xc4c] ;  /* 0x0003130000081ab9 */ /* 0x000fe20000000800 */
[----:B------:R-:W-:Y:S01]  /*12d0*/  PLOP3.LUT P1, PT, PT, PT, UP0, 0x80, 0x0 ;  /* 0x000000000000781c */ /* 0x000fe20003f2f008 */
[----:B------:R-:W-:Y:S01]  /*12e0*/  UIMAD.WIDE.U32 UR4, UR10, UR8, URZ ;  /* 0x000000080a0472a5 */ /* 0x000fe2000f8e003f */
[----:B------:R-:W-:Y:S01]  /*12f0*/  CS2R R96, SRZ ;  /* 0x0000000000607805 */ /* 0x000fe2000001ff00 */
[----:B------:R-:W-:Y:S01]  /*1300*/  @UP1 ULDC UR6, c[0x0][0xc50] ;  /* 0x0003140000061ab9 */ /* 0x000fe20000000800 */
[----:B------:R-:W-:Y:S01]  /*1310*/  CS2R R6, SRZ ;  /* 0x0000000000067805 */ /* 0x000fe2000001ff00 */
[----:B------:R-:W-:Y:S01]  /*1320*/  @UP1 USHF.R.U32.HI UR42, URZ, UR6, UR5 ;  /* 0x000000063f2a1299 */ /* 0x000fe20008011605 */
[----:B------:R-:W-:Y:S01]  /*1330*/  IMAD.MOV.U32 R94, RZ, RZ, RZ ;  /* 0x000000ffff5e7224 */ /* 0x000fe200078e00ff */
[----:B------:R-:W-:Y:S01]  /*1340*/  CS2R R90, SRZ ;  /* 0x00000000005a7805 */ /* 0x000fe2000001ff00 */
[----:B------:R-:W-:Y:S01]  /*1350*/  IMAD.MOV.U32 R93, RZ, RZ, RZ ;  /* 0x000000ffff5d7224 */ /* 0x000fe200078e00ff */
[----:B------:R-:W-:Y:S01]  /*1360*/  UIADD3 UR4, -UR42, URZ, URZ ;  /* 0x0000003f2a047290 */ /* 0x000fe2000fffe13f */
[----:B------:R-:W-:-:S03]  /*1370*/  CS2R R88, SRZ ;  /* 0x0000000000587805 */ /* 0x000fc6000001ff00 */
[----:B------:R-:W-:Y:S01]  /*1380*/  UIMAD UR38, UR38, UR4, UR10 ;  /* 0x00000004262672a4 */ /* 0x000fe2000f8e020a */
[----:B------:R-:W-:Y:S11]  /*1390*/  @!P1 BRA `(.L_x_2353) ;  /* 0x0000009000d09947 */ /* 0x000ff60003800000 */
        /* <DEDUP_REMOVED lines=25> */
[----:B------:R-:W-:Y:S01]  /*1530*/  MOV R12, 0x1 ;  /* 0x00000001000c7802 */ /* 0x000fe20000000f00 */
[----:B------:R-:W-:-:S02]  /*1540*/  IMAD.U32 R11, RZ, RZ, UR7 ;  /* 0x00000007ff0b7e24 */ /* 0x000fc4000f8e00ff */
[----:B------:R-:W-:Y:S02]  /*1550*/  IMAD.MOV.U32 R8, RZ, RZ, 0x70 ;  /* 0x00000070ff087424 */ /* 0x000fe400078e00ff */
[----:B0-----:R-:W-:-:S07]  /*1560*/  IMAD.MOV.U32 R13, RZ, RZ, RZ ;  /* 0x000000ffff0d7224 */ /* 0x001fce00078e00ff */
[----:B------:R-:W-:-:S07]  /*1570*/  LEPC R20, `(.L_x_2354) ;  /* 0x000000001014794e */ /* 0x000fce0000000000 */
[----:B-1----:R-:W-:Y:S05]  /*1580*/  CALL.ABS.NOINC R14 ;  /* 0x000000000e007343 */ /* 0x002fea0003c00000 */
.L_x_2354:
        /* <DEDUP_REMOVED lines=9> */
.L_x_2471:
[----:B------:R-:W-:Y:S05]  /*1620*/  @!P0 BRA `(.L_x_2356) ;  /* 0x0000000000048947 */ /* 0x000fea0003800000 */
[----:B------:R-:W-:Y:S01]  /*1630*/  BPT.TRAP 0x1 ;  /* 0x000000040000795c */ /* 0x000fe20000300000 */
.L_x_2356:
[----:B0-----:R-:W-:Y:S01]  /*1640*/  IMAD.U32 R0, RZ, RZ, UR43 ;  /* 0x0000002bff007e24 */ /* 0x001fe2000f8e00ff */
[----:B------:R-:W-:-:S04]  /*1650*/  MOV R3, UR44 ;  /* 0x0000002c00037c02 */ /* 0x000fc80008000f00 */
[----:B------:R-:W-:Y:S02]  /*1660*/  LEA R0, R0, UR41, 0x3 ;  /* 0x0000002900007c11 */ /* 0x000fe4000f8e18ff */
[----:B------:R-:W-:-:S04]  /*1670*/  SHF.L.U32 R3, R3, 0x1f, RZ ;  /* 0x0000001f03037819 */ /* 0x000fc800000006ff */
[----:B------:R0:W1:Y:S01]  /*1680*/  SYNCS.PHASECHK.TRANS64.TRYWAIT P1, [R0+URZ+0x28830], R3 ;  /* 0x02883003000075a7 */ /* 0x000062000802017f */
[----:B------:R-:W-:Y:S05]  /*1690*/  @!P0 BRA `(.L_x_2357) ;  /* 0x0000000000048947 */ /* 0x000fea0003800000 */
[----:B------:R-:W-:Y:S01]  /*16a0*/  BPT.TRAP 0x1 ;  /* 0x000000040000795c */ /* 0x000fe20000300000 */
.L_x_2357:
[----:B-1----:R-:W-:Y:S05]  /*16b0*/  @P1 BRA `(.L_x_2358) ;  /* 0x0000000000081947 */ /* 0x002fea0003800000 */
[----:B------:R-:W1:Y:S02]  /*16c0*/  SYNCS.PHASECHK.TRANS64.TRYWAIT P1, [R0+URZ+0x28830], R3 ;  /* 0x02883003000075a7 */ /* 0x000e64000802017f */
[----:B-1----:R-:W-:Y:S05]  /*16d0*/  @!P1 BRA `(.L_x_2359) ;  /* 0x000000ec00f09947 */ /* 0x002fea0003800000 */
.L_x_2358:
        /* <DEDUP_REMOVED lines=63> */
.L_x_2360:
[----:B------:R-:W-:Y:S01]  /*1ad0*/  UISETP.NE.AND UP0, UPT, UR49, URZ, UPT ;  /* 0x0000003f3100728c */ /* 0x000fe2000bf05270 */
[----:B------:R-:W-:Y:S01]  /*1ae0*/  R2UR UR15, R0 ;  /* 0x00000000000f72ca */ /* 0x000fe200000e0000 */
[----:B------:R-:W-:Y:S01]  /*1af0*/  ULDC UR10, c[0x0][0x9d8] ;  /* 0x00027600000a7ab9 */ /* 0x000fe20000000800 */
[----:B------:R-:W-:Y:S01]  /*1b00*/  ULDC UR11, c[0x0][0x2f0] ;  /* 0x0000bc00000b7ab9 */ /* 0x000fe20000000800 */
[----:B01----:R-:W-:Y:S01]  /*1b10*/  FMUL.FTZ R3, R24, UR10 ;  /* 0x0000000a18037c20 */ /* 0x003fe20008410000 */
[----:B------:R-:W-:Y:S01]  /*1b20*/  VIADD R24, R17, UR37 ;  /* 0x0000002511187c36 */ /* 0x000fe20008000000 */
[----:B------:R-:W-:Y:S01]  /*1b30*/  PLOP3.LUT P1, PT, PT, PT, UP0, 0x80, 0x0 ;  /* 0x000000000000781c */ /* 0x000fe20003f2f008 */
[----:B------:R-:W-:Y:S01]  /*1b40*/  FMUL.FTZ R26, R26, UR10 ;  /* 0x0000000a1a1a7c20 */ /* 0x000fe20008410000 */
[----:B------:R-:W-:Y:S01]  /*1b50*/  PLOP3.LUT P2, PT, PT, PT, UP0, 0x80, 0x0 ;  /* 0x000000000000781c */ /* 0x000fe20003f4f008 */
[----:B------:R-:W-:Y:S01]  /*1b60*/  FMUL.FTZ R5, R25, UR10 ;  /* 0x0000000a19057c20 */ /* 0x000fe20008410000 */
[----:B------:R-:W-:Y:S01]  /*1b70*/  FMUL.FTZ R39, R39, UR10 ;  /* 0x0000000a27277c20 */ /* 0x000fe20008410000 */
[----:B------:R-:W-:Y:S01]  /*1b80*/  @UP0 ULDC UR6, c[0x0][0x44c] ;  /* 0x0001130000060ab9 */ /* 0x000fe20000000800 */
[----:B------:R0:W1:Y:S01]  /*1b90*/  MUFU.TANH R96, R26 ;  /* 0x0000001a00607308 */ /* 0x0000620000002400 */
[----:B------:R-:W-:Y:S01]  /*1ba0*/  FMUL.FTZ R27, R27, UR10 ;  /* 0x0000000a1b1b7c20 */ /* 0x000fe20008410000 */
[----:B------:R-:W-:-:S02]  /*1bb0*/  IMAD.U32 R25, RZ, RZ, UR11 ;  /* 0x0000000bff197e24 */ /* 0x000fc4000f8e00ff */
[----:B------:R-:W-:Y:S01]  /*1bc0*/  FMUL.FTZ R30, R30, UR10 ;  /* 0x0000000a1e1e7c20 */ /* 0x000fe20008410000 */
[----:B------:R-:W-:Y:S01]  /*1bd0*/  ULDC UR14, c[0x0][0x288] ;  /* 0x0000a200000e7ab9 */ /* 0x000fe20000000800 */
[----:B------:R-:W-:Y:S01]  /*1be0*/  FMUL.FTZ R31, R31, UR10 ;  /* 0x0000000a1f1f7c20 */ /* 0x000fe20008410000 */
[----:B------:R-:W-:Y:S01]  /*1bf0*/  FMUL.FTZ R34, R34, UR10 ;  /* 0x0000000a22227c20 */ /* 0x000fe20008410000 */
[----:B------:R-:W-:Y:S01]  /*1c00*/  @P1 IMAD.HI.U32 R4, R24, UR6, RZ ;  /* 0x0000000618041c27 */ /* 0x000fe2000f8e00ff */
[----:B------:R-:W-:Y:S01]  /*1c10*/  @UP0 ULDC UR6, c[0x0][0x450] ;  /* 0x0001140000060ab9 */ /* 0x000fe20000000800 */
[----:B------:R2:W-:Y:S02]  /*1c20*/  MUFU.TANH R94, R39 ;  /* 0x00000027005e7308 */ /* 0x0005e40000002400 */
[----:B------:R-:W-:Y:S01]  /*1c30*/  FMUL.FTZ R35, R35, UR10 ;  /* 0x0000000a23237c20 */ /* 0x000fe20008410000 */
[----:B------:R-:W-:Y:S01]  /*1c40*/  FMUL.FTZ R38, R38, UR10 ;  /* 0x0000000a26267c20 */ /* 0x000fe20008410000 */
[----:B------:R-:W-:Y:S01]  /*1c50*/  @P2 SHF.R.U32.HI R24, RZ, UR6, R4 ;  /* 0x00000006ff182c19 */ /* 0x000fe20008011604 */
[----:B------:R-:W-:Y:S01]  /*1c60*/  UMOV UR6, 0xffffff80 ;  /* 0xffffff8000067882 */ /* 0x000fe20000000000 */
[----:B------:R-:W-:Y:S01]  /*1c70*/  FMUL.FTZ R42, R42, UR10 ;  /* 0x0000000a2a2a7c20 */ /* 0x000fe20008410000 */
[----:B------:R-:W-:Y:S01]  /*1c80*/  UIMAD UR6, UR56, UR6, 0x80 ;  /* 0x00000080380674a4 */ /* 0x000fe2000f8e0206 */
[----:B------:R-:W-:Y:S01]  /*1c90*/  FMUL.FTZ R43, R43, UR10 ;  /* 0x0000000a2b2b7c20 */ /* 0x000fe20008410000 */
[----:B0-----:R-:W0:Y:S01]  /*1ca0*/  SHFL.IDX PT, R26, R24, 0x1, 0x1c1f ;  /* 0x003c1f00181a7f89 */ /* 0x001e2200000e0000 */
[----:B------:R-:W3:Y:S01]  /*1cb0*/  MUFU.TANH R98, R27 ;  /* 0x0000001b00627308 */ /* 0x000ee20000002400 */
[----:B------:R-:W-:Y:S01]  /*1cc0*/  UIADD3 UR7, UR6, 0x1, URZ ;  /* 0x0000000106077890 */ /* 0x000fe2000fffe03f */
[----:B------:R-:W-:Y:S01]  /*1cd0*/  FMUL.FTZ R46, R46, UR10 ;  /* 0x0000000a2e2e7c20 */ /* 0x000fe20008410000 */
[----:B------:R-:W-:Y:S01]  /*1ce0*/  UIMAD UR6, UR48, UR11, UR6 ;  /* 0x0000000b300672a4 */ /* 0x000fe2000f8e0206 */
[----:B------:R-:W-:Y:S01]  /*1cf0*/  FMUL.FTZ R47, R47, UR10 ;  /* 0x0000000a2f2f7c20 */ /* 0x000fe20008410000 */
[----:B------:R-:W-:Y:S01]  /*1d00*/  FMUL.FTZ R50, R50, UR10 ;  /* 0x0000000a32327c20 */ /* 0x000fe20008410000 */
[----:B------:R-:W-:Y:S01]  /*1d10*/  FMUL.FTZ R51, R51, UR10 ;  /* 0x0000000a33337c20 */ /* 0x000fe20008410000 */
[----:B------:R-:W-:Y:S01]  /*1d20*/  IMAD.U32 R9, RZ, RZ, UR7 ;  /* 0x00000007ff097e24 */ /* 0x000fe2000f8e00ff */
[----:B------:R-:W4:Y:S01]  /*1d30*/  MUFU.TANH R30, R30 ;  /* 0x0000001e001e7308 */ /* 0x000f220000002400 */
[----:B--2---:R-:W-:-:S02]  /*1d40*/  IMAD.U32 R39, RZ, RZ, UR6 ;  /* 0x00000006ff277e24 */ /* 0x004fc4000f8e00ff */
[----:B------:R-:W-:Y:S01]  /*1d50*/  FMUL.FTZ R54, R54, UR10 ;  /* 0x0000000a36367c20 */ /* 0x000fe20008410000 */
[C---:B------:R-:W-:Y:S02]  /*1d60*/  IMAD R4, R16.reuse, -0x2, R9 ;  /* 0xfffffffe10047824 */ /* 0x040fe400078e0209 */
[----:B------:R-:W-:Y:S01]  /*1d70*/  FMUL.FTZ R55, R55, UR10 ;  /* 0x0000000a37377c20 */ /* 0x000fe20008410000 */
[----:B------:R-:W-:Y:S02]  /*1d80*/  IMAD R39, R16, -0x2, R39 ;  /* 0xfffffffe10277824 */ /* 0x000fe400078e0227 */
[----:B------:R-:W-:Y:S01]  /*1d90*/  FMUL.FTZ R58, R58, UR10 ;  /* 0x0000000a3a3a7c20 */ /* 0x000fe20008410000 */
[----:B------:R-:W-:Y:S01]  /*1da0*/  IMAD R25, R25, UR48, R4 ;  /* 0x0000003019197c24 */ /* 0x000fe2000f8e0204 */
[----:B------:R-:W2:Y:S01]  /*1db0*/  MUFU.TANH R102, R31 ;  /* 0x0000001f00667308 */ /* 0x000ea20000002400 */
[----:B------:R-:W-:Y:S01]  /*1dc0*/  FMUL.FTZ R66, R66, UR10 ;  /* 0x0000000a42427c20 */ /* 0x000fe20008410000 */
[----:B------:R-:W-:Y:S01]  /*1dd0*/  FMUL.FTZ R4, R70, UR10 ;  /* 0x0000000a46047c20 */ /* 0x000fe20008410000 */
[----:B------:R-:W-:Y:S01]  /*1de0*/  FMUL.FTZ R59, R59, UR10 ;  /* 0x0000000a3b3b7c20 */ /* 0x000fe20008410000 */
[----:B------:R-:W-:Y:S01]  /*1df0*/  FMUL.FTZ R7, R28, UR10 ;  /* 0x0000000a1c077c20 */ /* 0x000fe20008410000 */
[----:B------:R-:W-:Y:S01]  /*1e00*/  FMUL.FTZ R62, R62, UR10 ;  /* 0x0000000a3e3e7c20 */ /* 0x000fe20008410000 */
[----:B------:R-:W-:Y:S01]  /*1e10*/  FMUL.FTZ R10, R32, UR10 ;  /* 0x0000000a200a7c20 */ /* 0x000fe20008410000 */
[----:B0-----:R-:W-:Y:S01]  /*1e20*/  IADD3 R26, R26, -UR14, R25 ;  /* 0x8000000e1a1a7c10 */ /* 0x001fe2000fffe019 */
[----:B------:R-:W0:Y:S01]  /*1e30*/  MUFU.TANH R34, R34 ;  /* 0x0000002200227308 */ /* 0x000e220000002400 */
[----:B------:R-:W-:Y:S01]  /*1e40*/  FMUL.FTZ R63, R63, UR10 ;  /* 0x0000000a3f3f7c20 */ /* 0x000fe20008410000 */
[----:B------:R-:W-:Y:S01]  /*1e50*/  FMUL.FTZ R11, R37, UR10 ;  /* 0x0000000a250b7c20 */ /* 0x000fe20008410000 */
[----:B------:R-:W-:Y:S01]  /*1e60*/  VIMNMX R9, R39, R26, PT ;  /* 0x0000001a27097248 */ /* 0x000fe20003fe0100 */
[----:B------:R-:W-:Y:S01]  /*1e70*/  FMUL.FTZ R37, R56, UR10 ;  /* 0x0000000a38257c20 */ /* 0x000fe20008410000 */
[----:B------:R-:W-:Y:S01]  /*1e80*/  FMUL.FTZ R67, R67, UR10 ;  /* 0x0000000a43437c20 */ /* 0x000fe20008410000 */
[----:B------:R-:W-:Y:S01]  /*1e90*/  FMUL.FTZ R12, R36, UR10 ;  /* 0x0000000a240c7c20 */ /* 0x000fe20008410000 */
[C---:B------:R-:W-:Y:S01]  /*1ea0*/  ISETP.GT.AND P1, PT, R9.reuse, RZ, PT ;  /* 0x000000ff0900720c */ /* 0x040fe20003f24270 */
[----:B------:R-:W5:Y:S01]  /*1eb0*/  MUFU.TANH R106, R35 ;  /* 0x00000023006a7308 */ /* 0x000f620000002400 */
[----:B------:R-:W-:Y:S01]  /*1ec0*/  ISETP.GT.AND P2, PT, R9, 0x1, PT ;  /* 0x000000010900780c */ /* 0x000fe20003f44270 */
[----:B------:R-:W-:Y:S01]  /*1ed0*/  FMUL.FTZ R71, R71, UR10 ;  /* 0x0000000a47477c20 */ /* 0x000fe20008410000 */
[C---:B------:R-:W-:Y:S01]  /*1ee0*/  ISETP.GT.AND P3, PT, R9.reuse, 0x8, PT ;  /* 0x000000080900780c */ /* 0x040fe20003f64270 */
[----:B------:R-:W-:Y:S01]  /*1ef0*/  FMUL.FTZ R74, R74, UR10 ;  /* 0x0000000a4a4a7c20 */ /* 0x000fe20008410000 */
[----:B-1----:R-:W-:Y:S01]  /*1f00*/  FSEL R96, R96, -INF , P1 ;  /* 0xff80000060607808 */ /* 0x002fe20000800000 */
[----:B------:R-:W-:Y:S01]  /*1f10*/  FMUL.FTZ R15, R40, UR10 ;  /* 0x0000000a280f7c20 */ /* 0x000fe20008410000 */
[----:B---3--:R-:W-:Y:S01]  /*1f20*/  FSEL R98, R98, -INF , P2 ;  /* 0xff80000062627808 */ /* 0x008fe20001000000 */
[----:B------:R-:W1:Y:S01]  /*1f30*/  MUFU.TANH R38, R38 ;  /* 0x0000002600267308 */ /* 0x000e620000002400 */
[----:B------:R-:W-:Y:S01]  /*1f40*/  ISETP.GT.AND P1, PT, R9, 0x9, PT ;  /* 0x000000090900780c */ /* 0x000fe20003f24270 */
[----:B------:R-:W-:Y:S01]  /*1f50*/  FMUL.FTZ R75, R75, UR10 ;  /* 0x0000000a4b4b7c20 */ /* 0x000fe20008410000 */
[----:B----4-:R-:W-:Y:S01]  /*1f60*/  FSEL R100, R30, -INF , P3 ;  /* 0xff8000001e647808 */ /* 0x010fe20001800000 */
[----:B------:R-:W-:Y:S01]  /*1f70*/  FMUL.FTZ R21, R44, UR10 ;  /* 0x0000000a2c157c20 */ /* 0x000fe20008410000 */
[----:B------:R-:W-:Y:S01]  /*1f80*/  FMNMX.FTZ R13, R96, R98, !PT ;  /* 0x00000062600d7209 */ /* 0x000fe20007810000 */
[----:B------:R-:W-:Y:S01]  /*1f90*/  FMUL.FTZ R78, R78, UR10 ;  /* 0x0000000a4e4e7c20 */ /* 0x000fe20008410000 */
[----:B------:R-:W-:Y:S01]  /*1fa0*/  ISETP.GT.AND P2, PT, R9, 0x10, PT ;  /* 0x000000100900780c */ /* 0x000fe20003f44270 */
[----:B------:R-:W3:Y:S01]  /*1fb0*/  MUFU.TANH R42, R42 ;  /* 0x0000002a002a7308 */ /* 0x000ee20000002400 */
[----:B--2---:R-:W-:Y:S01]  /*1fc0*/  FSEL R102, R102, -INF , P1 ;  /* 0xff80000066667808 */ /* 0x004fe20000800000 */
[----:B------:R-:W-:Y:S01]  /*1fd0*/  FMUL.FTZ R79, R79, UR10 ;  /* 0x0000000a4f4f7c20 */ /* 0x000fe20008410000 */
[----:B------:R-:W-:Y:S01]  /*1fe0*/  FMNMX.FTZ R13, R100, R13, !PT ;  /* 0x0000000d640d7209 */ /* 0x000fe20007810000 */
[----:B------:R-:W-:Y:S01]  /*1ff0*/  FMUL.FTZ R8, R33, UR10 ;  /* 0x0000000a21087c20 */ /* 0x000fe20008410000 */
[C---:B------:R-:W-:Y:S01]  /*2000*/  ISETP.GT.AND P1, PT, R9.reuse, 0x11, PT ;  /* 0x000000110900780c */ /* 0x040fe20003f24270 */
[----:B------:R-:W-:Y:S01]  /*2010*/  FMUL.FTZ R33, R52, UR10 ;  /* 0x0000000a34217c20 */ /* 0x000fe20008410000 */
[----:B0-----:R-:W-:Y:S01]  /*2020*/  FSEL R104, R34, -INF , P2 ;  /* 0xff80000022687808 */ /* 0x001fe20001000000 */
[----:B------:R-:W0:Y:S01]  /*2030*/  MUFU.TANH R43, R43 ;  /* 0x0000002b002b7308 */ /* 0x000e220000002400 */
[----:B------:R-:W-:Y:S01]  /*2040*/  FMNMX.FTZ R13, R102, R13, !PT ;  /* 0x0000000d660d7209 */ /* 0x000fe20007810000 */
[----:B------:R-:W-:Y:S01]  /*2050*/  FMUL.FTZ R82, R82, UR10 ;  /* 0x0000000a52527c20 */ /* 0x000fe20008410000 */
[----:B------:R-:W-:Y:S01]  /*2060*/  ISETP.GT.AND P2, PT, R9, 0x18, PT ;  /* 0x000000180900780c */ /* 0x000fe20003f44270 */
[----:B------:R-:W-:Y:S01]  /*2070*/  FMUL.FTZ R6, R29, UR10 ;  /* 0x0000000a1d067c20 */ /* 0x000fe20008410000 */
[----:B-----5:R-:W-:Y:S01]  /*2080*/  FSEL R106, R106, -INF , P1 ;  /* 0xff8000006a6a7808 */ /* 0x020fe20000800000 */
[----:B------:R-:W-:Y:S01]  /*2090*/  FMUL.FTZ R29, R48, UR10 ;  /* 0x0000000a301d7c20 */ /* 0x000fe20008410000 */
[----:B------:R-:W-:Y:S01]  /*20a0*/  FMNMX.FTZ R13, R104, R13, !PT ;  /* 0x0000000d680d7209 */ /* 0x000fe20007810000 */
[----:B------:R-:W2:Y:S01]  /*20b0*/  MUFU.TANH R46, R46 ;  /* 0x0000002e002e7308 */ /* 0x000ea20000002400 */
[----:B------:R-:W-:Y:S01]  /*20c0*/  ISETP.GT.AND P1, PT, R9, 0x19, PT ;  /* 0x000000190900780c */ /* 0x000fe20003f24270 */
[----:B------:R-:W-:Y:S01]  /*20d0*/  FMUL.FTZ R83, R83, UR10 ;  /* 0x0000000a53537c20 */ /* 0x000fe20008410000 */
[----:B-1----:R-:W-:Y:S01]  /*20e0*/  FSEL R108, R38, -INF , P2 ;  /* 0xff800000266c7808 */ /* 0x002fe20001000000 */
[----:B------:R-:W-:Y:S01]  /*20f0*/  FMUL.FTZ R86, R86, UR10 ;  /* 0x0000000a56567c20 */ /* 0x000fe20008410000 */
[----:B------:R-:W-:Y:S01]  /*2100*/  FMNMX.FTZ R13, R106, R13, !PT ;  /* 0x0000000d6a0d7209 */ /* 0x000fe20007810000 */
[----:B------:R-:W-:Y:S01]  /*2110*/  FMUL.FTZ R87, R87, UR10 ;  /* 0x0000000a57577c20 */ /* 0x000fe20008410000 */
[----:B------:R-:W-:Y:S01]  /*2120*/  ISETP.GT.AND P2, PT, R9, 0x20, PT ;  /* 0x000000200900780c */ /* 0x000fe20003f44270 */
[----:B------:R-:W1:Y:S01]  /*2130*/  MUFU.TANH R47, R47 ;  /* 0x0000002f002f7308 */ /* 0x000e620000002400 */
[----:B------:R-:W-:Y:S01]  /*2140*/  FSEL R94, R94, -INF , P1 ;  /* 0xff8000005e5e7808 */ /* 0x000fe20000800000 */
[----:B------:R-:W-:Y:S01]  /*2150*/  FMUL.FTZ R14, R41, UR10 ;  /* 0x0000000a290e7c20 */ /* 0x000fe20008410000 */
[----:B------:R-:W-:Y:S01]  /*2160*/  FMNMX.FTZ R13, R108, R13, !PT ;  /* 0x0000000d6c0d7209 */ /* 0x000fe20007810000 */
[----:B------:R4:W5:Y:S01]  /*2170*/  SHFL.IDX PT, R41, R24, RZ, 0x1c1f ;  /* 0x001c1fff18297589 */ /* 0x00096200000e0000 */
[C---:B------:R-:W-:Y:S01]  /*2180*/  ISETP.GT.AND P1, PT, R9.reuse, 0x21, PT ;  /* 0x000000210900780c */ /* 0x040fe20003f24270 */
[----:B------:R-:W-:Y:S01]  /*2190*/  ULDC UR6, c[0x0][0x988] ;  /* 0x0002620000067ab9 */ /* 0x000fe20000000800 */
[----:B---3--:R-:W-:Y:S01]  /*21a0*/  FSEL R92, R42, -INF , P2 ;  /* 0xff8000002a5c7808 */ /* 0x008fe20001000000 */
[----:B------:R-:W3:Y:S01]  /*21b0*/  MUFU.TANH R50, R50 ;  /* 0x0000003200327308 */ /* 0x000ee20000002400 */
[----:B------:R-:W-:Y:S01]  /*21c0*/  FMNMX.FTZ R13, R94, R13, !PT ;  /* 0x0000000d5e0d7209 */ /* 0x000fe20007810000 */
[----:B------:R-:W-:Y:S01]  /*21d0*/  FMUL.FTZ R60, R60, UR10 ;  /* 0x0000000a3c3c7c20 */ /* 0x000fe20008410000 */
[----:B------:R-:W-:Y:S01]  /*21e0*/  ISETP.GT.AND P2, PT, R9, 0x28, PT ;  /* 0x000000280900780c */ /* 0x000fe20003f44270 */
[----:B----4-:R-:W-:Y:S01]  /*21f0*/  VIADD R24, R25, -UR14 ;  /* 0x8000000e19187c36 */ /* 0x010fe20008000000 */
[----:B0-----:R-:W-:Y:S01]  /*2200*/  FSEL R90, R43, -INF , P1 ;  /* 0xff8000002b5a7808 */ /* 0x001fe20000800000 */
[----:B------:R-:W-:Y:S01]  /*2210*/  FMUL.FTZ R20, R45, UR10 ;  /* 0x0000000a2d147c20 */ /* 0x000fe20008410000 */
[----:B------:R-:W-:Y:S01]  /*2220*/  FMNMX.FTZ R13, R92, R13, !PT ;  /* 0x0000000d5c0d7209 */ /* 0x000fe20007810000 */
[----:B------:R-:W-:Y:S01]  /*2230*/  MUFU.TANH R51, R51 ;  /* 0x0000003300337308 */ /* 0x000fe20000002400 */
[----:B------:R-:W-:Y:S01]  /*2240*/  ISETP.GT.AND P1, PT, R9, 0x29, PT ;  /* 0x000000290900780c */ /* 0x000fe20003f24270 */
[----:B------:R-:W-:Y:S01]  /*2250*/  FMUL.FTZ R27, R49, UR10 ;  /* 0x0000000a311b7c20 */ /* 0x000fe20008410000 */
[----:B--2---:R-:W-:Y:S01]  /*2260*/  FSEL R88, R46, -INF , P2 ;  /* 0xff8000002e587808 */ /* 0x004fe20001000000 */
[----:B------:R-:W-:Y:S01]  /*2270*/  FMUL.FTZ R31, R53, UR10 ;  /* 0x0000000a351f7c20 */ /* 0x000fe20008410000 */
[----:B------:R-:W-:Y:S01]  /*2280*/  FMNMX.FTZ R13, R90, R13, !PT ;  /* 0x0000000d5a0d7209 */ /* 0x000fe20007810000 */
[----:B------:R-:W-:Y:S01]  /*2290*/  FMUL.FTZ R35, R57, UR10 ;  /* 0x0000000a39237c20 */ /* 0x000fe20008410000 */
[----:B------:R-:W-:Y:S01]  /*22a0*/  ISETP.GT.AND P2, PT, R9, 0x30, PT ;  /* 0x000000300900780c */ /* 0x000fe20003f44270 */
[----:B------:R-:W0:Y:S01]  /*22b0*/  MUFU.TANH R54, R54 ;  /* 0x0000003600367308 */ /* 0x000e220000002400 */
[----:B-1----:R-:W-:Y:S01]  /*22c0*/  FSEL R70, R47, -INF , P1 ;  /* 0xff8000002f467808 */ /* 0x002fe20000800000 */
[----:B------:R-:W-:Y:S01]  /*22d0*/  FMUL.FTZ R61, R61, UR10 ;  /* 0x0000000a3d3d7c20 */ /* 0x000fe20008410000 */
[----:B------:R-:W-:Y:S01]  /*22e0*/  FMNMX.FTZ R13, R88, R13, !PT ;  /* 0x0000000d580d7209 */ /* 0x000fe20007810000 */
[----:B------:R-:W-:Y:S01]  /*22f0*/  FMUL.FTZ R64, R64, UR10 ;  /* 0x0000000a40407c20 */ /* 0x000fe20008410000 */
[----:B------:R-:W-:Y:S01]  /*2300*/  ISETP.GT.AND P1, PT, R9, 0x31, PT ;  /* 0x000000310900780c */ /* 0x000fe20003f24270 */
[----:B------:R-:W-:Y:S01]  /*2310*/  FMUL.FTZ R65, R65, UR10 ;  /* 0x0000000a41417c20 */ /* 0x000fe20008410000 */
[----:B------:R-:W-:Y:S01]  /*2320*/  FMNMX.FTZ R13, R70, R13, !PT ;  /* 0x0000000d460d7209 */ /* 0x000fe20007810000 */
[----:B------:R-:W-:Y:S01]  /*2330*/  MUFU.TANH R55, R55 ;  /* 0x0000003700377308 */ /* 0x000fe20000002400 */
[----:B-----5:R-:W-:Y:S01]  /*2340*/  VIADDMNMX R41, R41, R24, R39, PT ;  /* 0x0000001829297246 */ /* 0x020fe20003800127 */
[----:B------:R-:W-:Y:S01]  /*2350*/  FMUL.FTZ R68, R68, UR10 ;  /* 0x0000000a44447c20 */ /* 0x000fe20008410000 */
[----:B------:R-:W-:Y:S01]  /*2360*/  FMUL.FTZ R69, R69, UR10 ;  /* 0x0000000a45457c20 */ /* 0x000fe20008410000 */
[----:B------:R-:W-:Y:S01]  /*2370*/  FMUL.FTZ R72, R72, UR10 ;  /* 0x0000000a48487c20 */ /* 0x000fe20008410000 */
[----:B------:R-:W-:Y:S01]  /*2380*/  ISETP.GT.AND P3, PT, R41, 0x8, PT ;  /* 0x000000082900780c */ /* 0x000fe20003f64270 */
        /* <DEDUP_REMOVED lines=8> */
[----:B------:R-:W-:Y:S01]  /*2410*/  @UP0 ULDC UR18, c[0x0][0x450] ;  /* 0x0001140000120ab9 */ /* 0x000fe20000000800 */
[----:B------:R-:W-:Y:S01]  /*2420*/  UMOV UR10, UR37 ;  /* 0x00000025000a7c82 */ /* 0x000fe20008000000 */
[----:B------:R3:W-:Y:S01]  /*2430*/  MUFU.TANH R34, R66 ;  /* 0x0000004200227308 */ /* 0x0007e20000002400 */
[----:B------:R-:W-:Y:S01]  /*2440*/  UIMAD UR11, UR48, UR11, -UR14 ;  /* 0x0000000b300b72a4 */ /* 0x000fe2000f8e0a0e */
[----:B------:R-:W-:Y:S01]  /*2450*/  CS2R R150, SRZ ;  /* 0x0000000000967805 */ /* 0x000fe2000001ff00 */
[----:B------:R-:W-:Y:S01]  /*2460*/  UIADD3 UR56, UR56, -0x2, URZ ;  /* 0xfffffffe38387890 */ /* 0x000fe2000fffe03f */
[----:B------:R-:W-:-:S02]  /*2470*/  CS2R R148, SRZ ;  /* 0x0000000000947805 */ /* 0x000fc4000001ff00 */
[----:B------:R-:W-:Y:S02]  /*2480*/  CS2R R146, SRZ ;  /* 0x0000000000927805 */ /* 0x000fe4000001ff00 */
[----:B------:R-:W-:Y:S02]  /*2490*/  CS2R R144, SRZ ;  /* 0x0000000000907805 */ /* 0x000fe4000001ff00 */
[----:B------:R-:W-:Y:S01]  /*24a0*/  CS2R R142, SRZ ;  /* 0x00000000008e7805 */ /* 0x000fe2000001ff00 */
[----:B------:R-:W2:Y:S01]  /*24b0*/  MUFU.TANH R59, R59 ;  /* 0x0000003b003b7308 */ /* 0x000ea20000002400 */
[----:B---3--:R-:W-:Y:S02]  /*24c0*/  FSEL R66, R50, -INF , P2 ;  /* 0xff80000032427808 */ /* 0x008fe40001000000 */
[----:B------:R-:W-:Y:S02]  /*24d0*/  CS2R R140, SRZ ;  /* 0x00000000008c7805 */ /* 0x000fe4000001ff00 */
[----:B------:R-:W-:-:S02]  /*24e0*/  ISETP.GT.AND P2, PT, R9, 0x38, PT ;  /* 0x000000380900780c */ /* 0x000fc40003f44270 */
[----:B------:R-:W-:Y:S02]  /*24f0*/  CS2R R138, SRZ ;  /* 0x00000000008a7805 */ /* 0x000fe4000001ff00 */
[----:B------:R-:W-:Y:S02]  /*2500*/  FMNMX.FTZ R13, R66, R13, !PT ;  /* 0x0000000d420d7209 */ /* 0x000fe40007810000 */
[----:B------:R-:W-:Y:S02]  /*2510*/  CS2R R136, SRZ ;  /* 0x0000000000887805 */ /* 0x000fe4000001ff00 */
[----:B0-----:R-:W-:Y:S01]  /*2520*/  FSEL R58, R54, -INF , P2 ;  /* 0xff800000363a7808 */ /* 0x001fe20001000000 */
[----:B------:R0:W3:Y:S01]  /*2530*/  MUFU.TANH R32, R62 ;  /* 0x0000003e00207308 */ /* 0x0000e20000002400 */
[----:B------:R-:W-:Y:S02]  /*2540*/  ISETP.GT.AND P2, PT, R9, 0x40, PT ;  /* 0x000000400900780c */ /* 0x000fe40003f44270 */
[----:B------:R-:W-:-:S02]  /*2550*/  CS2R R134, SRZ ;  /* 0x0000000000867805 */ /* 0x000fc4000001ff00 */
[----:B------:R-:W-:Y:S02]  /*2560*/  CS2R R132, SRZ ;  /* 0x0000000000847805 */ /* 0x000fe4000001ff00 */
[----:B------:R-:W-:Y:S02]  /*2570*/  CS2R R130, SRZ ;  /* 0x0000000000827805 */ /* 0x000fe4000001ff00 */
[----:B-1----:R-:W-:Y:S02]  /*2580*/  FSEL R30, R28, -INF , P2 ;  /* 0xff8000001c1e7808 */ /* 0x002fe40001000000 */
[----:B------:R-:W-:Y:S02]  /*2590*/  CS2R R128, SRZ ;  /* 0x0000000000807805 */ /* 0x000fe4000001ff00 */
[----:B------:R-:W-:Y:S01]  /*25a0*/  ISETP.GT.AND P2, PT, R9, 0x48, PT ;  /* 0x000000480900780c */ /* 0x000fe20003f44270 */
[----:B------:R-:W1:Y:S01]  /*25b0*/  MUFU.TANH R63, R63 ;  /* 0x0000003f003f7308 */ /* 0x000e620000002400 */
[----:B0-----:R-:W-:-:S02]  /*25c0*/  FSEL R62, R51, -INF , P1 ;  /* 0xff800000333e7808 */ /* 0x001fc40000800000 */
[----:B------:R-:W-:Y:S02]  /*25d0*/  CS2R R126, SRZ ;  /* 0x00000000007e7805 */ /* 0x000fe4000001ff00 */
[----:B------:R-:W-:Y:S02]  /*25e0*/  ISETP.GT.AND P1, PT, R9, 0x39, PT ;  /* 0x000000390900780c */ /* 0x000fe40003f24270 */
[----:B------:R-:W-:Y:S02]  /*25f0*/  CS2R R124, SRZ ;  /* 0x00000000007c7805 */ /* 0x000fe4000001ff00 */
[----:B------:R-:W-:Y:S02]  /*2600*/  FMNMX.FTZ R13, R62, R13, !PT ;  /* 0x0000000d3e0d7209 */ /* 0x000fe40007810000 */
[----:B------:R-:W-:Y:S02]  /*2610*/  CS2R R122, SRZ ;  /* 0x00000000007a7805 */ /* 0x000fe4000001ff00 */
[----:B------:R-:W-:Y:S01]  /*2620*/  FSEL R56, R55, -INF , P1 ;  /* 0xff80000037387808 */ /* 0x000fe20000800000 */
[----:B------:R-:W0:Y:S01]  /*2630*/  MUFU.TANH R36, R67 ;  /* 0x0000004300247308 */ /* 0x000e220000002400 */
[----:B------:R-:W-:-:S02]  /*2640*/  FMNMX.FTZ R13, R58, R13, !PT ;  /* 0x0000000d3a0d7209 */ /* 0x000fc40007810000 */
[----:B------:R-:W-:Y:S02]  /*2650*/  CS2R R120, SRZ ;  /* 0x0000000000787805 */ /* 0x000fe4000001ff00 */
[----:B------:R-:W-:Y:S02]  /*2660*/  ISETP.GT.AND P1, PT, R9, 0x41, PT ;  /* 0x000000410900780c */ /* 0x000fe40003f24270 */
[----:B------:R-:W-:Y:S02]  /*2670*/  CS2R R118, SRZ ;  /* 0x0000000000767805 */ /* 0x000fe4000001ff00 */
[----:B------:R-:W-:Y:S02]  /*2680*/  FMNMX.FTZ R13, R56, R13, !PT ;  /* 0x0000000d380d7209 */ /* 0x000fe40007810000 */
[----:B------:R-:W-:Y:S02]  /*2690*/  CS2R R116, SRZ ;  /* 0x0000000000747805 */ /* 0x000fe4000001ff00 */
[----:B--2---:R-:W-:Y:S01]  /*26a0*/  FSEL R26, R59, -INF , P1 ;  /* 0xff8000003b1a7808 */ /* 0x004fe20000800000 */
[----:B------:R-:W2:Y:S01]  /*26b0*/  MUFU.TANH R4, R4 ;  /* 0x0000000400047308 */ /* 0x000ea20000002400 */
[----:B------:R-:W-:-:S02]  /*26c0*/  FMNMX.FTZ R13, R30, R13, !PT ;  /* 0x0000000d1e0d7209 */ /* 0x000fc40007810000 */
[----:B------:R-:W-:Y:S02]  /*26d0*/  CS2R R114, SRZ ;  /* 0x0000000000727805 */ /* 0x000fe4000001ff00 */
[C---:B------:R-:W-:Y:S02]  /*26e0*/  ISETP.GT.AND P1, PT, R9.reuse, 0x49, PT ;  /* 0x000000490900780c */ /* 0x040fe40003f24270 */
[----:B------:R-:W-:Y:S02]  /*26f0*/  CS2R R112, SRZ ;  /* 0x0000000000707805 */ /* 0x000fe4000001ff00 */
[----:B---3--:R-:W-:Y:S02]  /*2700*/  FSEL R28, R32, -INF , P2 ;  /* 0xff800000201c7808 */ /* 0x008fe40001000000 */
[----:B------:R-:W-:Y:S02]  /*2710*/  CS2R R110, SRZ ;  /* 0x00000000006e7805 */ /* 0x000fe4000001ff00 */
[----:B------:R-:W-:Y:S01]  /*2720*/  FMNMX.FTZ R13, R26, R13, !PT ;  /* 0x0000000d1a0d7209 */ /* 0x000fe20007810000 */
[----:B------:R-:W3:Y:S01]  /*2730*/  MUFU.TANH R42, R71 ;  /* 0x00000047002a7308 */ /* 0x000ee20000002400 */
[----:B------:R-:W-:-:S02]  /*2740*/  ISETP.GT.AND P2, PT, R9, 0x50, PT ;  /* 0x000000500900780c */ /* 0x000fc40003f44270 */
[----:B-1----:R-:W-:Y:S02]  /*2750*/  FSEL R32, R63, -INF , P1 ;  /* 0xff8000003f207808 */ /* 0x002fe40000800000 */
[----:B------:R-:W-:Y:S02]  /*2760*/  FMNMX.FTZ R13, R28, R13, !PT ;  /* 0x0000000d1c0d7209 */ /* 0x000fe40007810000 */
[C---:B------:R-:W-:Y:S01]  /*2770*/  ISETP.GT.AND P1, PT, R9.reuse, 0x51, PT ;  /* 0x000000510900780c */ /* 0x040fe20003f24270 */
[----:B------:R-:W1:Y:S01]  /*2780*/  MUFU.TANH R40, R74 ;  /* 0x0000004a00287308 */ /* 0x000e620000002400 */
[----:B------:R-:W-:Y:S02]  /*2790*/  FSEL R34, R34, -INF , P2 ;  /* 0xff80000022227808 */ /* 0x000fe40001000000 */
[----:B------:R-:W-:Y:S02]  /*27a0*/  FMNMX.FTZ R13, R32, R13, !PT ;  /* 0x0000000d200d7209 */ /* 0x000fe40007810000 */
[----:B------:R-:W-:-:S02]  /*27b0*/  ISETP.GT.AND P2, PT, R9, 0x58, PT ;  /* 0x000000580900780c */ /* 0x000fc40003f44270 */
[----:B0-----:R-:W-:Y:S01]  /*27c0*/  FSEL R36, R36, -INF , P1 ;  /* 0xff80000024247808 */ /* 0x001fe20000800000 */
[----:B------:R-:W0:Y:S01]  /*27d0*/  MUFU.TANH R44, R75 ;  /* 0x0000004b002c7308 */ /* 0x000e220000002400 */
[----:B------:R-:W-:Y:S02]  /*27e0*/  FMNMX.FTZ R13, R34, R13, !PT ;  /* 0x0000000d220d7209 */ /* 0x000fe40007810000 */
[C---:B------:R-:W-:Y:S02]  /*27f0*/  ISETP.GT.AND P1, PT, R9.reuse, 0x59, PT ;  /* 0x000000590900780c */ /* 0x040fe40003f24270 */
[----:B--2---:R-:W-:Y:S02]  /*2800*/  FSEL R38, R4, -INF , P2 ;  /* 0xff80000004267808 */ /* 0x004fe40001000000 */
[----:B------:R-:W-:Y:S01]  /*2810*/  FMNMX.FTZ R13, R36, R13, !PT ;  /* 0x0000000d240d7209 */ /* 0x000fe20007810000 */
[----:B------:R-:W2:Y:S01]  /*2820*/  MUFU.TANH R46, R78 ;  /* 0x0000004e002e7308 */ /* 0x000ea20000002400 */
[----:B------:R-:W-:-:S02]  /*2830*/  ISETP.GT.AND P2, PT, R9, 0x60, PT ;  /* 0x000000600900780c */ /* 0x000fc40003f44270 */
[----:B---3--:R-:W-:Y:S02]  /*2840*/  FSEL R42, R42, -INF , P1 ;  /* 0xff8000002a2a7808 */ /* 0x008fe40000800000 */
[----:B------:R-:W-:Y:S02]  /*2850*/  FMNMX.FTZ R13, R38, R13, !PT ;  /* 0x0000000d260d7209 */ /* 0x000fe40007810000 */
[C---:B------:R-:W-:Y:S01]  /*2860*/  ISETP.GT.AND P1, PT, R9.reuse, 0x61, PT ;  /* 0x000000610900780c */ /* 0x040fe20003f24270 */
[----:B------:R-:W3:Y:S01]  /*2870*/  MUFU.TANH R52, R79 ;  /* 0x0000004f00347308 */ /* 0x000ee20000002400 */
[----:B-1----:R-:W-:Y:S02]  /*2880*/  FSEL R40, R40, -INF , P2 ;  /* 0xff80000028287808 */ /* 0x002fe40001000000 */
        /* <DEDUP_REMOVED lines=8> */
[----:B------:R-:W1:Y:S01]  /*2910*/  MUFU.TANH R50, R83 ;  /* 0x0000005300327308 */ /* 0x000e620000002400 */
[----:B------:R-:W-:-:S02]  /*2920*/  ISETP.GT.AND P2, PT, R9, 0x70, PT ;  /* 0x000000700900780c */ /* 0x000fc40003f44270 */
[----:B---3--:R-:W-:Y:S02]  /*2930*/  FSEL R52, R52, -INF , P1 ;  /* 0xff80000034347808 */ /* 0x008fe40000800000 */
[----:B------:R-:W-:Y:S02]  /*2940*/  FMNMX.FTZ R13, R46, R13, !PT ;  /* 0x0000000d2e0d7209 */ /* 0x000fe40007810000 */
[C---:B------:R-:W-:Y:S01]  /*2950*/  ISETP.GT.AND P1, PT, R9.reuse, 0x71, PT ;  /* 0x000000710900780c */ /* 0x040fe20003f24270 */
[----:B------:R-:W2:Y:S01]  /*2960*/  MUFU.TANH R54, R86 ;  /* 0x0000005600367308 */ /* 0x000ea20000002400 */
[----:B0-----:R-:W-:Y:S02]  /*2970*/  FSEL R48, R48, -INF , P2 ;  /* 0xff80000030307808 */ /* 0x001fe40001000000 */
[----:B------:R-:W-:Y:S02]  /*2980*/  FMNMX.FTZ R13, R52, R13, !PT ;  /* 0x0000000d340d7209 */ /* 0x000fe40007810000 */
[----:B------:R-:W-:-:S02]  /*2990*/  ISETP.GT.AND P2, PT, R9, 0x78, PT ;  /* 0x000000780900780c */ /* 0x000fc40003f44270 */
[----:B------:R-:W-:Y:S01]  /*29a0*/  FMNMX.FTZ R13, R48, R13, !PT ;  /* 0x0000000d300d7209 */ /* 0x000fe20007810000 */
[----:B------:R-:W0:Y:S01]  /*29b0*/  MUFU.TANH R87, R87 ;  /* 0x0000005700577308 */ /* 0x000e220000002400 */
[----:B-1----:R-:W-:Y:S02]  /*29c0*/  FSEL R50, R50, -INF , P1 ;  /* 0xff80000032327808 */ /* 0x002fe40000800000 */
[----:B------:R-:W-:Y:S02]  /*29d0*/  ISETP.GT.AND P1, PT, R9, 0x79, PT ;  /* 0x000000790900780c */ /* 0x000fe40003f24270 */
[----:B------:R-:W-:-:S03]  /*29e0*/  FMNMX.FTZ R9, R50, R13, !PT ;  /* 0x0000000d32097209 */ /* 0x000fc60007810000 */
[----:B------:R-:W-:Y:S01]  /*29f0*/  MUFU.TANH R3, R3 ;  /* 0x0000000300037308 */ /* 0x000fe20000002400 */
[----:B--2---:R-:W-:Y:S02]  /*2a00*/  FSEL R54, R54, -INF , P2 ;  /* 0xff80000036367808 */ /* 0x004fe40001000000 */
[----:B------:R-:W-:Y:S02]  /*2a10*/  ISETP.GT.AND P2, PT, R41, 0x1, PT ;  /* 0x000000012900780c */ /* 0x000fe40003f44270 */
[----:B------:R-:W-:-:S03]  /*2a20*/  FMNMX.FTZ R4, R54, R9, !PT ;  /* 0x0000000936047209 */ /* 0x000fc60007810000 */
[----:B------:R-:W1:Y:S01]  /*2a30*/  MUFU.TANH R5, R5 ;  /* 0x0000000500057308 */ /* 0x000e620000002400 */
[----:B0-----:R-:W-:-:S04]  /*2a40*/  FSEL R13, R87, -INF , P1 ;  /* 0xff800000570d7808 */ /* 0x001fc80000800000 */
[----:B------:R-:W-:-:S03]  /*2a50*/  FMNMX.FTZ R4, R13, R4, !PT ;  /* 0x000000040d047209 */ /* 0x000fc60007810000 */
[----:B------:R-:W0:Y:S02]  /*2a60*/  MUFU.TANH R7, R7 ;  /* 0x0000000700077308 */ /* 0x000e240000002400 */
[----:B------:R-:W2:Y:S06]  /*2a70*/  SHFL.BFLY PT, R9, R4, 0x2, 0x1f ;  /* 0x0c401f0004097f89 */ /* 0x000eac00000e0000 */
[----:B------:R-:W-:Y:S01]  /*2a80*/  MUFU.TANH R6, R6 ;  /* 0x0000000600067308 */ /* 0x000fe20000002400 */
[----:B-1----:R-:W-:Y:S02]  /*2a90*/  FSEL R5, R5, -INF , P2 ;  /* 0xff80000005057808 */ /* 0x002fe40001000000 */
[----:B------:R-:W-:-:S05]  /*2aa0*/  ISETP.GT.AND P2, PT, R41, 0x10, PT ;  /* 0x000000102900780c */ /* 0x000fca0003f44270 */
[----:B------:R-:W1:Y:S01]  /*2ab0*/  MUFU.TANH R10, R10 ;  /* 0x0000000a000a7308 */ /* 0x000e620000002400 */
[----:B0-----:R-:W-:-:S07]  /*2ac0*/  FSEL R39, R7, -INF , P3 ;  /* 0xff80000007277808 */ /* 0x001fce0001800000 */
[----:B------:R-:W-:Y:S01]  /*2ad0*/  MUFU.TANH R8, R8 ;  /* 0x0000000800087308 */ /* 0x000fe20000002400 */
[----:B--2---:R-:W-:-:S05]  /*2ae0*/  FMNMX.FTZ R43, R4, R9, !PT ;  /* 0x00000009042b7209 */ /* 0x004fca0007810000 */
[----:B------:R-:W0:Y:S02]  /*2af0*/  SHFL.BFLY PT, R4, R43, 0x1, 0x1f ;  /* 0x0c201f002b047f89 */ /* 0x000e2400000e0000 */
[----:B------:R-:W2:Y:S01]  /*2b00*/  MUFU.TANH R12, R12 ;  /* 0x0000000c000c7308 */ /* 0x000ea20000002400 */
[----:B-1----:R-:W-:Y:S02]  /*2b10*/  FSEL R45, R10, -INF , P2 ;  /* 0xff8000000a2d7808 */ /* 0x002fe40001000000 */
[----:B------:R-:W-:-:S05]  /*2b20*/  ISETP.GT.AND P2, PT, R41, 0x18, PT ;  /* 0x000000182900780c */ /* 0x000fca0003f44270 */
[----:B------:R1:W-:Y:S08]  /*2b30*/  MUFU.TANH R55, R60 ;  /* 0x0000003c00377308 */ /* 0x0003f00000002400 */
[----:B------:R-:W3:Y:S01]  /*2b40*/  MUFU.TANH R11, R11 ;  /* 0x0000000b000b7308 */ /* 0x000ee20000002400 */
[----:B--2---:R-:W-:Y:S02]  /*2b50*/  FSEL R49, R12, -INF , P2 ;  /* 0xff8000000c317808 */ /* 0x004fe40001000000 */
[----:B------:R-:W-:-:S02]  /*2b60*/  ISETP.GT.AND P2, PT, R41, 0x20, PT ;  /* 0x000000202900780c */ /* 0x000fc40003f44270 */
[----:B0-----:R-:W-:-:S03]  /*2b70*/  FMNMX.FTZ R9, R43, R4, !PT ;  /* 0x000000042b097209 */ /* 0x001fc60007810000 */
[----:B------:R-:W0:Y:S01]  /*2b80*/  MUFU.TANH R15, R15 ;  /* 0x0000000f000f7308 */ /* 0x000e220000002400 */
[----:B------:R-:W-:Y:S01]  /*2b90*/  MOV R4, UR6 ;  /* 0x0000000600047c02 */ /* 0x000fe20008000f00 */
[----:B------:R-:W-:Y:S01]  /*2ba0*/  @UP0 ULDC UR6, c[0x0][0x44c] ;  /* 0x0001130000060ab9 */ /* 0x000fe20000000800 */
[C---:B------:R-:W-:Y:S01]  /*2bb0*/  FSETP.NEU.FTZ.AND P1, PT, R9.reuse, -INF , PT ;  /* 0xff8000000900780b */ /* 0x040fe20003f3d000 */
[----:B------:R-:W-:Y:S02]  /*2bc0*/  UIMAD.WIDE.U32 UR6, UR37, UR6, URZ ;  /* 0x00000006250672a5 */ /* 0x000fe4000f8e003f */
[----:B------:R-:W-:Y:S01]  /*2bd0*/  FMUL.FTZ R43, R9, R4 ;  /* 0x00000004092b7220 */ /* 0x000fe20000410000 */
[----:B------:R-:W-:Y:S01]  /*2be0*/  UIADD3 UR6, UR15, 0x28840, URZ ;  /* 0x000288400f067890 */ /* 0x000fe2000fffe03f */
[----:B------:R-:W2:Y:S01]  /*2bf0*/  MUFU.TANH R14, R14 ;  /* 0x0000000e000e7308 */ /* 0x000ea20000002400 */
[----:B------:R-:W-:Y:S02]  /*2c00*/  @UP0 USHF.R.U32.HI UR10, URZ, UR18, UR7 ;  /* 0x000000123f0a0299 */ /* 0x000fe40008011607 */
[----:B------:R-:W-:Y:S01]  /*2c10*/  FSEL R25, R43, RZ, P1 ;  /* 0x000000ff2b197208 */ /* 0x000fe20000800000 */
[----:B------:R-:W-:Y:S01]  /*2c20*/  UPRMT UR6, UR39, 0x654, UR6 ;  /* 0x0000065427067896 */ /* 0x000fe20008000006 */
[----:B------:R-:W-:Y:S01]  /*2c30*/  ISETP.GT.AND P1, PT, R41, RZ, PT ;  /* 0x000000ff2900720c */ /* 0x000fe20003f24270 */
[----:B------:R-:W-:-:S02]  /*2c40*/  UIADD3 UR11, UR11, UR10, URZ ;  /* 0x0000000a0b0b7290 */ /* 0x000fc4000fffe03f */
[----:B------:R-:W4:Y:S01]  /*2c50*/  MUFU.TANH R21, R21 ;  /* 0x0000001500157308 */ /* 0x000f220000002400 */
[----:B------:R-:W-:Y:S01]  /*2c60*/  FSEL R3, R3, -INF , P1 ;  /* 0xff80000003037808 */ /* 0x000fe20000800000 */
[-CC-:B------:R-:W-:Y:S01]  /*2c70*/  FFMA.FTZ R171, R58, R4.reuse, -R25.reuse ;  /* 0x000000043aab7223 */ /* 0x180fe20000010819 */
[----:B------:R-:W-:Y:S01]  /*2c80*/  ISETP.GT.AND P1, PT, R41, 0x9, PT ;  /* 0x000000092900780c */ /* 0x000fe20003f24270 */
[-CC-:B------:R-:W-:Y:S01]  /*2c90*/  FFMA.FTZ R58, R56, R4.reuse, -R25.reuse ;  /* 0x00000004383a7223 */ /* 0x180fe20000010819 */
[----:B-1----:R-:W-:Y:S01]  /*2ca0*/  FMNMX.FTZ R60, R3, R5, !PT ;  /* 0x00000005033c7209 */ /* 0x002fe20007810000 */
[--C-:B------:R-:W-:Y:S01]  /*2cb0*/  FFMA.FTZ R163, R38, R4, -R25.reuse ;  /* 0x0000000426a37223 */ /* 0x100fe20000010819 */
[----:B------:R-:W-:Y:S01]  /*2cc0*/  FSEL R43, R6, -INF , P1 ;  /* 0xff800000062b7808 */ /* 0x000fe20000800000 */
[----:B------:R-:W1:Y:S01]  /*2cd0*/  MUFU.TANH R20, R20 ;  /* 0x0000001400147308 */ /* 0x000e620000002400 */
[----:B------:R-:W-:Y:S01]  /*2ce0*/  FMNMX.FTZ R60, R39, R60, !PT ;  /* 0x0000003c273c7209 */ /* 0x000fe20007810000 */
[-CC-:B------:R-:W-:Y:S01]  /*2cf0*/  FFMA.FTZ R153, R40, R4.reuse, -R25.reuse ;  /* 0x0000000428997223 */ /* 0x180fe20000010819 */
[----:B------:R-:W-:Y:S01]  /*2d00*/  ISETP.GT.AND P1, PT, R41, 0x11, PT ;  /* 0x000000112900780c */ /* 0x000fe20003f24270 */
[--C-:B------:R-:W-:Y:S01]  /*2d10*/  FFMA.FTZ R181, R96, R4, -R25.reuse ;  /* 0x0000000460b57223 */ /* 0x100fe20000010819 */
[----:B------:R-:W-:Y:S01]  /*2d20*/  FMNMX.FTZ R60, R43, R60, !PT ;  /* 0x0000003c2b3c7209 */ /* 0x000fe20007810000 */
[--C-:B------:R-:W-:Y:S01]  /*2d30*/  FFMA.FTZ R24, R98, R4, -R25.reuse ;  /* 0x0000000462187223 */ /* 0x100fe20000010819 */
[----:B------:R-:W-:Y:S01]  /*2d40*/  FSEL R47, R8, -INF , P1 ;  /* 0xff800000082f7808 */ /* 0x000fe20000800000 */
[----:B------:R-:W5:Y:S01]  /*2d50*/  MUFU.TANH R29, R29 ;  /* 0x0000001d001d7308 */ /* 0x000f620000002400 */
[----:B------:R-:W-:Y:S01]  /*2d60*/  FMNMX.FTZ R60, R45, R60, !PT ;  /* 0x0000003c2d3c7209 */ /* 0x000fe20007810000 */
[-CC-:B------:R-:W-:Y:S01]  /*2d70*/  FFMA.FTZ R183, R100, R4.reuse, -R25.reuse ;  /* 0x0000000464b77223 */ /* 0x180fe20000010819 */
[----:B------:R-:W-:Y:S01]  /*2d80*/  ISETP.GT.AND P1, PT, R41, 0x19, PT ;  /* 0x000000192900780c */ /* 0x000fe20003f24270 */
[--C-:B------:R-:W-:Y:S01]  /*2d90*/  FFMA.FTZ R6, R102, R4, -R25.reuse ;  /* 0x0000000466067223 */ /* 0x100fe20000010819 */
[----:B------:R-:W-:Y:S01]  /*2da0*/  FMNMX.FTZ R60, R47, R60, !PT ;  /* 0x0000003c2f3c7209 */ /* 0x000fe20007810000 */
[--C-:B------:R-:W-:Y:S01]  /*2db0*/  FFMA.FTZ R177, R104, R4, -R25.reuse ;  /* 0x0000000468b17223 */ /* 0x100fe20000010819 */
[----:B---3--:R-:W-:Y:S01]  /*2dc0*/  FSEL R11, R11, -INF , P1 ;  /* 0xff8000000b0b7808 */ /* 0x008fe20000800000 */
[----:B------:R-:W3:Y:S01]  /*2dd0*/  MUFU.TANH R27, R27 ;  /* 0x0000001b001b7308 */ /* 0x000ee20000002400 */
[----:B------:R-:W-:Y:S01]  /*2de0*/  FMNMX.FTZ R60, R49, R60, !PT ;  /* 0x0000003c313c7209 */ /* 0x000fe20007810000 */
[-CC-:B------:R-:W-:Y:S01]  /*2df0*/  FFMA.FTZ R8, R106, R4.reuse, -R25.reuse ;  /* 0x000000046a087223 */ /* 0x180fe20000010819 */
[----:B------:R-:W-:Y:S01]  /*2e00*/  ISETP.GT.AND P1, PT, R41, 0x21, PT ;  /* 0x000000212900780c */ /* 0x000fe20003f24270 */
[-CC-:B------:R-:W-:Y:S01]  /*2e10*/  FFMA.FTZ R167, R28, R4.reuse, -R25.reuse ;  /* 0x000000041ca77223 */ /* 0x180fe20000010819 */
[----:B0-----:R-:W-:Y:S01]  /*2e20*/  FSEL R15, R15, -INF , P2 ;  /* 0xff8000000f0f7808 */ /* 0x001fe20001000000 */
[--C-:B------:R-:W-:Y:S01]  /*2e30*/  FFMA.FTZ R179, R108, R4, -R25.reuse ;  /* 0x000000046cb37223 */ /* 0x100fe20000010819 */
[----:B------:R-:W-:Y:S01]  /*2e40*/  FMNMX.FTZ R60, R11, R60, !PT ;  /* 0x0000003c0b3c7209 */ /* 0x000fe20007810000 */
[----:B------:R-:W0:Y:S01]  /*2e50*/  MUFU.TANH R33, R33 ;  /* 0x0000002100217308 */ /* 0x000e220000002400 */
[----:B------:R-:W-:Y:S01]  /*2e60*/  ISETP.GT.AND P2, PT, R41, 0x28, PT ;  /* 0x000000282900780c */ /* 0x000fe20003f44270 */
[-CC-:B------:R-:W-:Y:S01]  /*2e70*/  FFMA.FTZ R28, R32, R4.reuse, -R25.reuse ;  /* 0x00000004201c7223 */ /* 0x180fe20000010819 */
[----:B--2---:R-:W-:Y:S01]  /*2e80*/  FSEL R51, R14, -INF , P1 ;  /* 0xff8000000e337808 */ /* 0x004fe20000800000 */
[--C-:B------:R-:W-:Y:S01]  /*2e90*/  FFMA.FTZ R161, R34, R4, -R25.reuse ;  /* 0x0000000422a17223 */ /* 0x100fe20000010819 */
[----:B------:R-:W-:Y:S01]  /*2ea0*/  FMNMX.FTZ R60, R15, R60, !PT ;  /* 0x0000003c0f3c7209 */ /* 0x000fe20007810000 */
[-CC-:B------:R-:W-:Y:S01]  /*2eb0*/  FFMA.FTZ R32, R42, R4.reuse, -R25.reuse ;  /* 0x000000042a207223 */ /* 0x180fe20000010819 */
[----:B------:R-:W-:Y:S01]  /*2ec0*/  ISETP.GT.AND P1, PT, R41, 0x29, PT ;  /* 0x000000292900780c */ /* 0x000fe20003f24270 */
[----:B------:R-:W2:Y:S01]  /*2ed0*/  MUFU.TANH R31, R31 ;  /* 0x0000001f001f7308 */ /* 0x000ea20000002400 */
[----:B----4-:R-:W-:Y:S01]  /*2ee0*/  FSEL R21, R21, -INF , P2 ;  /* 0xff80000015157808 */ /* 0x010fe20001000000 */
[--C-:B------:R-:W-:Y:S01]  /*2ef0*/  FFMA.FTZ R34, R44, R4, -R25.reuse ;  /* 0x000000042c227223 */ /* 0x100fe20000010819 */
[----:B------:R-:W-:Y:S01]  /*2f00*/  FMNMX.FTZ R60, R51, R60, !PT ;  /* 0x0000003c333c7209 */ /* 0x000fe20007810000 */
[-CC-:B------:R-:W-:Y:S01]  /*2f10*/  FFMA.FTZ R10, R94, R4.reuse, -R25.reuse ;  /* 0x000000045e0a7223 */ /* 0x180fe20000010819 */
[----:B------:R-:W-:Y:S01]  /*2f20*/  ISETP.GT.AND P2, PT, R41, 0x30, PT ;  /* 0x000000302900780c */ /* 0x000fe20003f44270 */
[--C-:B------:R-:W-:Y:S01]  /*2f30*/  FFMA.FTZ R173, R92, R4, -R25.reuse ;  /* 0x000000045cad7223 */ /* 0x100fe20000010819 */
[----:B-1----:R-:W-:Y:S01]  /*2f40*/  FSEL R53, R20, -INF , P1 ;  /* 0xff80000014357808 */ /* 0x002fe20000800000 */
[----:B------:R-:W1:Y:S01]  /*2f50*/  MUFU.TANH R37, R37 ;  /* 0x0000002500257308 */ /* 0x000e620000002400 */
[----:B------:R-:W-:Y:S01]  /*2f60*/  FMNMX.FTZ R60, R21, R60, !PT ;  /* 0x0000003c153c7209 */ /* 0x000fe20007810000 */
[-CC-:B------:R-:W-:Y:S01]  /*2f70*/  FFMA.FTZ R12, R90, R4.reuse, -R25.reuse ;  /* 0x000000045a0c7223 */ /* 0x180fe20000010819 */
[----:B------:R-:W-:Y:S01]  /*2f80*/  ISETP.GT.AND P1, PT, R41, 0x31, PT ;  /* 0x000000312900780c */ /* 0x000fe20003f24270 */
[-CC-:B------:R-:W-:Y:S01]  /*2f90*/  FFMA.FTZ R175, R88, R4.reuse, -R25.reuse ;  /* 0x0000000458af7223 */ /* 0x180fe20000010819 */
[----:B-----5:R-:W-:Y:S01]  /*2fa0*/  FSEL R29, R29, -INF , P2 ;  /* 0xff8000001d1d7808 */ /* 0x020fe20001000000 */
[--C-:B------:R-:W-:Y:S01]  /*2fb0*/  FFMA.FTZ R14, R70, R4, -R25.reuse ;  /* 0x00000004460e7223 */ /* 0x100fe20000010819 */
[----:B------:R-:W-:Y:S01]  /*2fc0*/  FMNMX.FTZ R60, R53, R60, !PT ;  /* 0x0000003c353c7209 */ /* 0x000fe20007810000 */
[----:B------:R-:W4:Y:S01]  /*2fd0*/  MUFU.TANH R35, R35 ;  /* 0x0000002300237308 */ /* 0x000f220000002400 */
[----:B------:R-:W-:Y:S01]  /*2fe0*/  ISETP.GT.AND P2, PT, R41, 0x38, PT ;  /* 0x000000382900780c */ /* 0x000fe20003f44270 */
[-CC-:B------:R-:W-:Y:S01]  /*2ff0*/  FFMA.FTZ R169, R66, R4.reuse, -R25.reuse ;  /* 0x0000000442a97223 */ /* 0x180fe20000010819 */
[----:B---3--:R-:W-:Y:S01]  /*3000*/  FSEL R27, R27, -INF , P1 ;  /* 0xff8000001b1b7808 */ /* 0x008fe20000800000 */
[--C-:B------:R-:W-:Y:S01]  /*3010*/  FFMA.FTZ R62, R62, R4, -R25.reuse ;  /* 0x000000043e3e7223 */ /* 0x100fe20000010819 */
[----:B------:R-:W-:Y:S01]  /*3020*/  FMNMX.FTZ R60, R29, R60, !PT ;  /* 0x0000003c1d3c7209 */ /* 0x000fe20007810000 */
[-CC-:B------:R-:W-:Y:S01]  /*3030*/  FFMA.FTZ R165, R30, R4.reuse, -R25.reuse ;  /* 0x000000041ea57223 */ /* 0x180fe20000010819 */
[----:B------:R-:W-:Y:S01]  /*3040*/  ISETP.GT.AND P1, PT, R41, 0x39, PT ;  /* 0x000000392900780c */ /* 0x000fe20003f24270 */
[----:B------:R-:W3:Y:S01]  /*3050*/  MUFU.TANH R57, R61 ;  /* 0x0000003d00397308 */ /* 0x000ee20000002400 */
[----:B0-----:R-:W-:Y:S01]  /*3060*/  FSEL R33, R33, -INF , P2 ;  /* 0xff80000021217808 */ /* 0x001fe20001000000 */
[--C-:B------:R-:W-:Y:S01]  /*3070*/  FFMA.FTZ R26, R26, R4, -R25.reuse ;  /* 0x000000041a1a7223 */ /* 0x100fe20000010819 */
[----:B------:R-:W-:Y:S01]  /*3080*/  FMNMX.FTZ R60, R27, R60, !PT ;  /* 0x0000003c1b3c7209 */ /* 0x000fe20007810000 */
[-CC-:B------:R-:W-:Y:S01]  /*3090*/  FFMA.FTZ R30, R36, R4.reuse, -R25.reuse ;  /* 0x00000004241e7223 */ /* 0x180fe20000010819 */
[----:B------:R-:W-:Y:S01]  /*30a0*/  ISETP.GT.AND P2, PT, R41, 0x40, PT ;  /* 0x000000402900780c */ /* 0x000fe20003f44270 */
[--C-:B------:R-:W-:Y:S01]  /*30b0*/  FFMA.FTZ R155, R46, R4, -R25.reuse ;  /* 0x000000042e9b7223 */ /* 0x100fe20000010819 */
[----:B--2---:R-:W-:Y:S01]  /*30c0*/  FSEL R31, R31, -INF , P1 ;  /* 0xff8000001f1f7808 */ /* 0x004fe20000800000 */
[----:B------:R-:W0:Y:S01]  /*30d0*/  MUFU.TANH R59, R64 ;  /* 0x00000040003b7308 */ /* 0x000e220000002400 */
[----:B------:R-:W-:Y:S01]  /*30e0*/  FMNMX.FTZ R60, R33, R60, !PT ;  /* 0x0000003c213c7209 */ /* 0x000fe20007810000 */
[----:B------:R-:W-:Y:S01]  /*30f0*/  USHF.R.S32.HI UR7, URZ, 0x1f, UR11 ;  /* 0x0000001f3f077899 */ /* 0x000fe2000801140b */
[----:B------:R-:W-:Y:S01]  /*3100*/  ISETP.GT.AND P1, PT, R41, 0x41, PT ;  /* 0x000000412900780c */ /* 0x000fe20003f24270 */
[--C-:B------:R-:W-:Y:S01]  /*3110*/  FFMA.FTZ R36, R52, R4, -R25.reuse ;  /* 0x0000000434247223 */ /* 0x100fe20000010819 */
[----:B-1----:R-:W-:Y:S01]  /*3120*/  FSEL R37, R37, -INF , P2 ;  /* 0xff80000025257808 */ /* 0x002fe20001000000 */
[----:B------:R-:W-:Y:S01]  /*3130*/  ULEA.HI UR7, UR7, UR11, URZ, 0x7 ;  /* 0x0000000b07077291 */ /* 0x000fe2000f8f383f */
[----:B------:R-:W-:Y:S01]  /*3140*/  FMNMX.FTZ R60, R31, R60, !PT ;  /* 0x0000003c1f3c7209 */ /* 0x000fe20007810000 */
[----:B------:R-:W1:Y:S01]  /*3150*/  MUFU.TANH R65, R65 ;  /* 0x0000004100417308 */ /* 0x000e620000002400 */
[----:B------:R-:W-:Y:S01]  /*3160*/  ISETP.GT.AND P2, PT, R41, 0x48, PT ;  /* 0x000000482900780c */ /* 0x000fe20003f44270 */
[--C-:B------:R-:W-:Y:S01]  /*3170*/  FFMA.FTZ R157, R48, R4, -R25.reuse ;  /* 0x00000004309d7223 */ /* 0x100fe20000010819 */
[----:B----4-:R-:W-:Y:S01]  /*3180*/  FSEL R35, R35, -INF , P1 ;  /* 0xff80000023237808 */ /* 0x010fe20000800000 */
[----:B------:R-:W-:Y:S01]  /*3190*/  USHF.R.S32.HI UR7, URZ, 0x7, UR7 ;  /* 0x000000073f077899 */ /* 0x000fe20008011407 */
[----:B------:R-:W-:Y:S01]  /*31a0*/  FMNMX.FTZ R60, R37, R60, !PT ;  /* 0x0000003c253c7209 */ /* 0x000fe20007810000 */
[--C-:B------:R-:W-:Y:S01]  /*31b0*/  FFMA.FTZ R159, R54, R4, -R25.reuse ;  /* 0x00000004369f7223 */ /* 0x100fe20000010819 */
[----:B------:R-:W-:Y:S01]  /*31c0*/  ISETP.GT.AND P1, PT, R41, 0x49, PT ;  /* 0x000000492900780c */ /* 0x000fe20003f24270 */
[----:B------:R-:W2:Y:S01]  /*31d0*/  MUFU.TANH R63, R68 ;  /* 0x00000044003f7308 */ /* 0x000ea20000002400 */
[----:B------:R-:W-:Y:S01]  /*31e0*/  FSEL R55, R55, -INF , P2 ;  /* 0xff80000037377808 */ /* 0x000fe20001000000 */
[----:B------:R-:W-:Y:S01]  /*31f0*/  UISETP.LT.AND UP0, UPT, URZ, UR7, UPT ;  /* 0x000000073f00728c */ /* 0x000fe2000bf01270 */
[----:B------:R-:W-:Y:S01]  /*3200*/  FMNMX.FTZ R60, R35, R60, !PT ;  /* 0x0000003c233c7209 */ /* 0x000fe20007810000 */
[----:B------:R-:W-:Y:S01]  /*3210*/  FFMA.FTZ R13, R13, R4, -R25 ;  /* 0x000000040d0d7223 */ /* 0x000fe20000010819 */
[----:B------:R-:W-:Y:S01]  /*3220*/  ISETP.GT.AND P2, PT, R41, 0x50, PT ;  /* 0x000000502900780c */ /* 0x000fe20003f44270 */
[----:B------:R-:W-:Y:S01]  /*3230*/  USEL UR54, URZ, UR7, !UP0 ;  /* 0x000000073f367287 */ /* 0x000fe2000c000000 */
[----:B---3--:R-:W-:Y:S01]  /*3240*/  FSEL R57, R57, -INF , P1 ;  /* 0xff80000039397808 */ /* 0x008fe20000800000 */
[----:B------:R-:W3:Y:S01]  /*3250*/  MUFU.TANH R69, R69 ;  /* 0x0000004500457308 */ /* 0x000ee20000002400 */
[----:B------:R-:W-:Y:S01]  /*3260*/  FMNMX.FTZ R60, R55, R60, !PT ;  /* 0x0000003c373c7209 */ /* 0x000fe20007810000 */
[----:B------:R-:W-:Y:S01]  /*3270*/  UISETP.GE.AND UP0, UPT, UR56, UR54, UPT ;  /* 0x000000363800728c */ /* 0x000fe2000bf06270 */
[----:B------:R-:W-:Y:S01]  /*3280*/  ISETP.GT.AND P1, PT, R41, 0x51, PT ;  /* 0x000000512900780c */ /* 0x000fe20003f24270 */
[----:B------:R-:W-:Y:S01]  /*3290*/  SYNCS.ARRIVE.TRANS64.RED.A1T0 RZ, [UR6], RZ ;  /* 0x000000ffffff79a7 */ /* 0x000fe20008100406 */
[----:B0-----:R-:W-:-:S02]  /*32a0*/  FSEL R59, R59, -INF , P2 ;  /* 0xff8000003b3b7808 */ /* 0x001fc40001000000 */
[----:B------:R-:W-:Y:S02]  /*32b0*/  CS2R R108, SRZ ;  /* 0x00000000006c7805 */ /* 0x000fe4000001ff00 */
[----:B------:R-:W-:Y:S01]  /*32c0*/  FMNMX.FTZ R60, R57, R60, !PT ;  /* 0x0000003c393c7209 */ /* 0x000fe20007810000 */
[----:B------:R-:W0:Y:S01]  /*32d0*/  MUFU.TANH R67, R72 ;  /* 0x0000004800437308 */ /* 0x000e220000002400 */
[----:B------:R-:W-:Y:S02]  /*32e0*/  ISETP.GT.AND P2, PT, R41, 0x58, PT ;  /* 0x000000582900780c */ /* 0x000fe40003f44270 */
[----:B------:R-:W-:Y:S02]  /*32f0*/  CS2R R106, SRZ ;  /* 0x00000000006a7805 */ /* 0x000fe4000001ff00 */
[----:B-1----:R-:W-:Y:S02]  /*3300*/  FSEL R61, R65, -INF , P1 ;  /* 0xff800000413d7808 */ /* 0x002fe40000800000 */
[----:B------:R-:W-:-:S02]  /*3310*/  CS2R R104, SRZ ;  /* 0x0000000000687805 */ /* 0x000fc4000001ff00 */
[----:B------:R-:W-:Y:S02]  /*3320*/  FMNMX.FTZ R60, R59, R60, !PT ;  /* 0x0000003c3b3c7209 */ /* 0x000fe40007810000 */
[----:B------:R-:W-:Y:S02]  /*3330*/  CS2R R102, SRZ ;  /* 0x0000000000667805 */ /* 0x000fe4000001ff00 */
[----:B------:R-:W-:Y:S01]  /*3340*/  ISETP.GT.AND P1, PT, R41, 0x59, PT ;  /* 0x000000592900780c */ /* 0x000fe20003f24270 */
[----:B------:R-:W1:Y:S01]  /*3350*/  MUFU.TANH R73, R73 ;  /* 0x0000004900497308 */ /* 0x000e620000002400 */
[----:B--2---:R-:W-:Y:S02]  /*3360*/  FSEL R63, R63, -INF , P2 ;  /* 0xff8000003f3f7808 */ /* 0x004fe40001000000 */
[----:B------:R-:W-:Y:S02]  /*3370*/  CS2R R100, SRZ ;  /* 0x0000000000647805 */ /* 0x000fe4000001ff00 */
[----:B------:R-:W-:-:S02]  /*3380*/  FMNMX.FTZ R60, R61, R60, !PT ;  /* 0x0000003c3d3c7209 */ /* 0x000fc40007810000 */
[----:B------:R-:W-:Y:S02]  /*3390*/  CS2R R98, SRZ ;  /* 0x0000000000627805 */ /* 0x000fe4000001ff00 */
[----:B------:R-:W-:Y:S02]  /*33a0*/  ISETP.GT.AND P2, PT, R41, 0x60, PT ;  /* 0x000000602900780c */ /* 0x000fe40003f44270 */
[----:B------:R-:W-:Y:S02]  /*33b0*/  CS2R R96, SRZ ;  /* 0x0000000000607805 */ /* 0x000fe4000001ff00 */
[----:B---3--:R-:W-:Y:S01]  /*33c0*/  FSEL R65, R69, -INF , P1 ;  /* 0xff80000045417808 */ /* 0x008fe20000800000 */
[----:B------:R-:W2:Y:S01]  /*33d0*/  MUFU.TANH R71, R76 ;  /* 0x0000004c00477308 */ /* 0x000ea20000002400 */
[----:B------:R-:W-:Y:S02]  /*33e0*/  FMNMX.FTZ R60, R63, R60, !PT ;  /* 0x0000003c3f3c7209 */ /* 0x000fe40007810000 */
[----:B------:R-:W-:-:S02]  /*33f0*/  CS2R R94, SRZ ;  /* 0x00000000005e7805 */ /* 0x000fc4000001ff00 */
[----:B------:R-:W-:Y:S02]  /*3400*/  ISETP.GT.AND P1, PT, R41, 0x61, PT ;  /* 0x000000612900780c */ /* 0x000fe40003f24270 */
[----:B------:R-:W-:Y:S02]  /*3410*/  CS2R R92, SRZ ;  /* 0x00000000005c7805 */ /* 0x000fe4000001ff00 */
[----:B0-----:R-:W-:Y:S02]  /*3420*/  FSEL R67, R67, -INF , P2 ;  /* 0xff80000043437808 */ /* 0x001fe40001000000 */
[----:B------:R-:W-:Y:S02]  /*3430*/  CS2R R90, SRZ ;  /* 0x00000000005a7805 */ /* 0x000fe4000001ff00 */
[----:B------:R-:W-:Y:S01]  /*3440*/  FMNMX.FTZ R60, R65, R60, !PT ;  /* 0x0000003c413c7209 */ /* 0x000fe20007810000 */
[----:B------:R-:W0:Y:S01]  /*3450*/  MUFU.TANH R77, R77 ;  /* 0x0000004d004d7308 */ /* 0x000e220000002400 */
[----:B------:R-:W-:-:S02]  /*3460*/  ISETP.GT.AND P2, PT, R41, 0x68, PT ;  /* 0x000000682900780c */ /* 0x000fc40003f44270 */
[----:B------:R-:W-:Y:S02]  /*3470*/  CS2R R88, SRZ ;  /* 0x0000000000587805 */ /* 0x000fe4000001ff00 */
[----:B-1----:R-:W-:Y:S02]  /*3480*/  FSEL R69, R73, -INF , P1 ;  /* 0xff80000049457808 */ /* 0x002fe40000800000 */
[----:B------:R-:W-:Y:S02]  /*3490*/  FMNMX.FTZ R20, R67, R60, !PT ;  /* 0x0000003c43147209 */ /* 0x000fe40007810000 */
[----:B------:R-:W-:Y:S01]  /*34a0*/  ISETP.GT.AND P1, PT, R41, 0x69, PT ;  /* 0x000000692900780c */ /* 0x000fe20003f24270 */
[----:B------:R-:W1:Y:S01]  /*34b0*/  MUFU.TANH R75, R80 ;  /* 0x00000050004b7308 */ /* 0x000e620000002400 */
[----:B--2---:R-:W-:Y:S02]  /*34c0*/  FSEL R71, R71, -INF , P2 ;  /* 0xff80000047477808 */ /* 0x004fe40001000000 */
[----:B------:R-:W-:-:S02]  /*34d0*/  FMNMX.FTZ R20, R69, R20, !PT ;  /* 0x0000001445147209 */ /* 0x000fc40007810000 */
[----:B------:R-:W-:Y:S02]  /*34e0*/  ISETP.GT.AND P2, PT, R41, 0x70, PT ;  /* 0x000000702900780c */ /* 0x000fe40003f44270 */
[----:B------:R-:W-:Y:S01]  /*34f0*/  FMNMX.FTZ R20, R71, R20, !PT ;  /* 0x0000001447147209 */ /* 0x000fe20007810000 */
[----:B------:R-:W2:Y:S01]  /*3500*/  MUFU.TANH R81, R81 ;  /* 0x0000005100517308 */ /* 0x000ea20000002400 */
[----:B0-----:R-:W-:Y:S02]  /*3510*/  FSEL R73, R77, -INF , P1 ;  /* 0xff8000004d497808 */ /* 0x001fe40000800000 */
[----:B------:R-:W-:Y:S02]  /*3520*/  ISETP.GT.AND P1, PT, R41, 0x71, PT ;  /* 0x000000712900780c */ /* 0x000fe40003f24270 */
[----:B------:R-:W-:-:S03]  /*3530*/  FMNMX.FTZ R20, R73, R20, !PT ;  /* 0x0000001449147209 */ /* 0x000fc60007810000 */
[----:B------:R-:W0:Y:S01]  /*3540*/  MUFU.TANH R84, R84 ;  /* 0x0000005400547308 */ /* 0x000e220000002400 */
[----:B-1----:R-:W-:Y:S02]  /*3550*/  FSEL R75, R75, -INF , P2 ;  /* 0xff8000004b4b7808 */ /* 0x002fe40001000000 */
[----:B------:R-:W-:Y:S02]  /*3560*/  ISETP.GT.AND P2, PT, R41, 0x78, PT ;  /* 0x000000782900780c */ /* 0x000fe40003f44270 */
[----:B------:R-:W-:-:S03]  /*3570*/  FMNMX.FTZ R56, R75, R20, !PT ;  /* 0x000000144b387209 */ /* 0x000fc60007810000 */
[----:B------:R-:W1:Y:S01]  /*3580*/  MUFU.TANH R79, R85 ;  /* 0x00000055004f7308 */ /* 0x000e620000002400 */
[----:B--2---:R-:W-:Y:S02]  /*3590*/  FSEL R77, R81, -INF , P1 ;  /* 0xff800000514d7808 */ /* 0x004fe40000800000 */
[----:B------:R-:W-:Y:S02]  /*35a0*/  ISETP.GT.AND P1, PT, R41, 0x79, PT ;  /* 0x000000792900780c */ /* 0x000fe40003f24270 */
[----:B------:R-:W-:-:S03]  /*35b0*/  FMNMX.FTZ R56, R77, R56, !PT ;  /* 0x000000384d387209 */ /* 0x000fc60007810000 */
[----:B------:R-:W-:Y:S01]  /*35c0*/  MUFU.EX2 R181, R181 ;  /* 0x000000b500b57308 */ /* 0x000fe20000000800 */
[----:B0-----:R-:W-:-:S04]  /*35d0*/  FSEL R41, R84, -INF , P2 ;  /* 0xff80000054297808 */ /* 0x001fc80001000000 */
[----:B------:R-:W-:-:S03]  /*35e0*/  FMNMX.FTZ R56, R41, R56, !PT ;  /* 0x0000003829387209 */ /* 0x000fc60007810000 */
[----:B------:R-:W0:Y:S01]  /*35f0*/  MUFU.EX2 R24, R24 ;  /* 0x0000001800187308 */ /* 0x000e220000000800 */
[----:B-1----:R-:W-:-:S04]  /*3600*/  FSEL R79, R79, -INF , P1 ;  /* 0xff8000004f4f7808 */ /* 0x002fc80000800000 */
[----:B------:R-:W-:-:S03]  /*3610*/  FMNMX.FTZ R56, R79, R56, !PT ;  /* 0x000000384f387209 */ /* 0x000fc60007810000 */
[----:B------:R-:W-:Y:S02]  /*3620*/  MUFU.EX2 R183, R183 ;  /* 0x000000b700b77308 */ /* 0x000fe40000000800 */
[----:B------:R-:W1:Y:S06]  /*3630*/  SHFL.BFLY PT, R7, R56, 0x2, 0x1f ;  /* 0x0c401f0038077f89 */ /* 0x000e6c00000e0000 */
[----:B------:R-:W-:Y:S01]  /*3640*/  MUFU.EX2 R6, R6 ;  /* 0x0000000600067308 */ /* 0x000fe20000000800 */
[----:B0-----:R-:W-:Y:S01]  /*3650*/  FADD.FTZ R44, R181, R24 ;  /* 0x00000018b52c7221 */ /* 0x001fe20000010000 */
[----:B------:R-:W-:-:S06]  /*3660*/  F2FP.BF16.F32.PACK_AB R181, R24, R181 ;  /* 0x000000b518b5723e */ /* 0x000fcc00000010ff */
[----:B------:R-:W-:Y:S08]  /*3670*/  MUFU.EX2 R177, R177 ;  /* 0x000000b100b17308 */ /* 0x000ff00000000800 */
[----:B------:R-:W-:Y:S01]  /*3680*/  MUFU.EX2 R8, R8 ;  /* 0x0000000800087308 */ /* 0x000fe20000000800 */
[----:B-1----:R-:W-:-:S05]  /*3690*/  FMNMX.FTZ R38, R56, R7, !PT ;  /* 0x0000000738267209 */ /* 0x002fca0007810000 */
[----:B------:R-:W0:Y:S02]  /*36a0*/  SHFL.BFLY PT, R7, R38, 0x1, 0x1f ;  /* 0x0c201f0026077f89 */ /* 0x000e2400000e0000 */
[----:B------:R-:W-:Y:S08]  /*36b0*/  MUFU.EX2 R179, R179 ;  /* 0x000000b300b37308 */ /* 0x000ff00000000800 */
[----:B------:R-:W-:Y:S08]  /*36c0*/  MUFU.EX2 R10, R10 ;  /* 0x0000000a000a7308 */ /* 0x000ff00000000800 */
[----:B------:R-:W-:Y:S01]  /*36d0*/  MUFU.EX2 R173, R173 ;  /* 0x000000ad00ad7308 */ /* 0x000fe20000000800 */
[----:B0-----:R-:W-:-:S07]  /*36e0*/  FMNMX.FTZ R7, R38, R7, !PT ;  /* 0x0000000726077209 */ /* 0x001fce0007810000 */
[----:B------:R-:W-:Y:S01]  /*36f0*/  MUFU.EX2 R12, R12 ;  /* 0x0000000c000c7308 */ /* 0x000fe20000000800 */
[-C--:B------:R-:W-:Y:S01]  /*3700*/  FFMA.FTZ R38, R50, R4.reuse, -R25 ;  /* 0x0000000432267223 */ /* 0x080fe20000010819 */
[C---:B------:R-:W-:Y:S01]  /*3710*/  FSETP.NEU.FTZ.AND P1, PT, R7.reuse, -INF , PT ;  /* 0xff8000000700780b */ /* 0x040fe20003f3d000 */
[----:B------:R-:W-:-:S05]  /*3720*/  FMUL.FTZ R40, R7, R4 ;  /* 0x0000000407287220 */ /* 0x000fca0000410000 */
[----:B------:R-:W-:Y:S01]  /*3730*/  MUFU.EX2 R175, R175 ;  /* 0x000000af00af7308 */ /* 0x000fe20000000800 */
[----:B------:R-:W-:Y:S02]  /*3740*/  FSEL R40, R40, RZ, P1 ;  /* 0x000000ff28287208 */ /* 0x000fe40000800000 */
[----:B------:R-:W-:-:S03]  /*3750*/  PLOP3.LUT P1, PT, PT, PT, UP0, 0x80, 0x0 ;  /* 0x000000000000781c */ /* 0x000fc60003f2f008 */
        /* <DEDUP_REMOVED lines=28> */
[-C--:B------:R-:W-:Y:S01]  /*3920*/  FFMA.FTZ R69, R69, R4.reuse, -R40 ;  /* 0x0000000445457223 */ /* 0x080fe20000010828 */
[----:B------:R-:W2:Y:S01]  /*3930*/  MUFU.EX2 R182, R43 ;  /* 0x0000002b00b67308 */ /* 0x000ea20000000800 */
[----:B0-----:R-:W-:Y:S01]  /*3940*/  FADD.FTZ R42, R3, R180 ;  /* 0x000000b4032a7221 */ /* 0x001fe20000010000 */
[----:B------:R-:W-:Y:S01]  /*3950*/  F2FP.BF16.F32.PACK_AB R180, R180, R3 ;  /* 0x00000003b4b4723e */ /* 0x000fe200000010ff */
[-CC-:B------:R-:W-:Y:S01]  /*3960*/  FFMA.FTZ R71, R71, R4.reuse, -R40.reuse ;  /* 0x0000000447477223 */ /* 0x180fe20000010828 */
[-CC-:B------:R-:W-:Y:S01]  /*3970*/  FFMA.FTZ R73, R73, R4.reuse, -R40.reuse ;  /* 0x0000000449497223 */ /* 0x180fe20000010828 */
[-CC-:B------:R-:W-:Y:S01]  /*3980*/  FFMA.FTZ R75, R75, R4.reuse, -R40.reuse ;  /* 0x000000044b4b7223 */ /* 0x180fe20000010828 */
[-CC-:B------:R-:W-:Y:S01]  /*3990*/  FFMA.FTZ R77, R77, R4.reuse, -R40.reuse ;  /* 0x000000044d4d7223 */ /* 0x180fe20000010828 */
[-C--:B------:R-:W-:Y:S01]  /*39a0*/  FFMA.FTZ R41, R41, R4.reuse, -R40 ;  /* 0x0000000429297223 */ /* 0x080fe20000010828 */
[----:B------:R-:W0:Y:S01]  /*39b0*/  MUFU.EX2 R45, R45 ;  /* 0x0000002d002d7308 */ /* 0x000e220000000800 */
[----:B-1----:R-:W-:Y:S01]  /*39c0*/  FADD.FTZ R5, R39, R42 ;  /* 0x0000002a27057221 */ /* 0x002fe20000010000 */
[----:B------:R-:W-:-:S06]  /*39d0*/  FFMA.FTZ R40, R79, R4, -R40 ;  /* 0x000000044f287223 */ /* 0x000fcc0000010828 */
[----:B------:R-:W1:Y:S01]  /*39e0*/  MUFU.EX2 R176, R47 ;  /* 0x0000002f00b07308 */ /* 0x000e620000000800 */
[C---:B--2---:R-:W-:Y:S01]  /*39f0*/  FADD.FTZ R42, R182.reuse, R5 ;  /* 0x00000005b62a7221 */ /* 0x044fe20000010000 */
[----:B------:R-:W-:-:S06]  /*3a00*/  F2FP.BF16.F32.PACK_AB R182, R182, R39 ;  /* 0x00000027b6b6723e */ /* 0x000fcc00000010ff */
[----:B------:R-:W2:Y:S01]  /*3a10*/  MUFU.EX2 R49, R49 ;  /* 0x0000003100317308 */ /* 0x000ea20000000800 */
[----:B0-----:R-:W-:-:S07]  /*3a20*/  FADD.FTZ R5, R45, R42 ;  /* 0x0000002a2d057221 */ /* 0x001fce0000010000 */
[----:B------:R0:W3:Y:S01]  /*3a30*/  MUFU.EX2 R178, R11 ;  /* 0x0000000b00b27308 */ /* 0x0000e20000000800 */
[C---:B-1----:R-:W-:Y:S01]  /*3a40*/  FADD.FTZ R0, R176.reuse, R5 ;  /* 0x00000005b0007221 */ /* 0x042fe20000010000 */
[----:B------:R-:W-:-:S06]  /*3a50*/  F2FP.BF16.F32.PACK_AB R176, R176, R45 ;  /* 0x0000002db0b0723e */ /* 0x000fcc00000010ff */
[----:B------:R-:W1:Y:S01]  /*3a60*/  MUFU.EX2 R15, R15 ;  /* 0x0000000f000f7308 */ /* 0x000e620000000800 */
[----:B0-----:R-:W-:Y:S01]  /*3a70*/  FADD.FTZ R11, R183, R44 ;  /* 0x0000002cb70b7221 */ /* 0x001fe20000010000 */
[----:B--2---:R-:W-:Y:S01]  /*3a80*/  FADD.FTZ R5, R49, R0 ;  /* 0x0000000031057221 */ /* 0x004fe20000010000 */
[C---:B------:R-:W-:Y:S02]  /*3a90*/  F2FP.BF16.F32.PACK_AB R183, R6.reuse, R183 ;  /* 0x000000b706b7723e */ /* 0x040fe400000010ff */
[----:B------:R-:W-:-:S03]  /*3aa0*/  FADD.FTZ R44, R6, R11 ;  /* 0x0000000b062c7221 */ /* 0x000fc60000010000 */
[----:B------:R-:W0:Y:S01]  /*3ab0*/  MUFU.EX2 R172, R51 ;  /* 0x0000003300ac7308 */ /* 0x000e220000000800 */
[----:B------:R-:W-:Y:S01]  /*3ac0*/  FADD.FTZ R11, R177, R44 ;  /* 0x0000002cb10b7221 */ /* 0x000fe20000010000 */
[----:B---3--:R-:W-:Y:S01]  /*3ad0*/  FADD.FTZ R0, R178, R5 ;  /* 0x00000005b2007221 */ /* 0x008fe20000010000 */
[C---:B------:R-:W-:Y:S02]  /*3ae0*/  F2FP.BF16.F32.PACK_AB R177, R8.reuse, R177 ;  /* 0x000000b108b1723e */ /* 0x040fe400000010ff */
[----:B------:R-:W-:Y:S01]  /*3af0*/  FADD.FTZ R42, R8, R11 ;  /* 0x0000000b082a7221 */ /* 0x000fe20000010000 */
[----:B------:R-:W-:Y:S02]  /*3b00*/  F2FP.BF16.F32.PACK_AB R178, R178, R49 ;  /* 0x00000031b2b2723e */ /* 0x000fe400000010ff */
[----:B------:R-:W2:Y:S01]  /*3b10*/  MUFU.EX2 R21, R21 ;  /* 0x0000001500157308 */ /* 0x000ea20000000800 */
[----:B------:R-:W-:Y:S01]  /*3b20*/  FADD.FTZ R11, R179, R42 ;  /* 0x0000002ab30b7221 */ /* 0x000fe20000010000 */
[----:B-1----:R-:W-:Y:S01]  /*3b30*/  FADD.FTZ R5, R15, R0 ;  /* 0x000000000f057221 */ /* 0x002fe20000010000 */
[----:B------:R-:W-:-:S02]  /*3b40*/  F2FP.BF16.F32.PACK_AB R179, R10, R179 ;  /* 0x000000b30ab3723e */ /* 0x000fc400000010ff */
[----:B------:R-:W-:-:S03]  /*3b50*/  FADD.FTZ R42, R10, R11 ;  /* 0x0000000b0a2a7221 */ /* 0x000fc60000010000 */
[----:B------:R-:W1:Y:S01]  /*3b60*/  MUFU.EX2 R174, R53 ;  /* 0x0000003500ae7308 */ /* 0x000e620000000800 */
[----:B------:R-:W-:Y:S01]  /*3b70*/  FADD.FTZ R11, R173, R42 ;  /* 0x0000002aad0b7221 */ /* 0x000fe20000010000 */
[----:B0-----:R-:W-:Y:S01]  /*3b80*/  FADD.FTZ R0, R172, R5 ;  /* 0x00000005ac007221 */ /* 0x001fe20000010000 */
[C---:B------:R-:W-:Y:S02]  /*3b90*/  F2FP.BF16.F32.PACK_AB R173, R12.reuse, R173 ;  /* 0x000000ad0cad723e */ /* 0x040fe400000010ff */
[----:B------:R-:W-:Y:S01]  /*3ba0*/  FADD.FTZ R42, R12, R11 ;  /* 0x0000000b0c2a7221 */ /* 0x000fe20000010000 */
[----:B------:R-:W-:Y:S02]  /*3bb0*/  F2FP.BF16.F32.PACK_AB R172, R172, R15 ;  /* 0x0000000facac723e */ /* 0x000fe400000010ff */
[----:B------:R-:W0:Y:S01]  /*3bc0*/  MUFU.EX2 R14, R14 ;  /* 0x0000000e000e7308 */ /* 0x000e220000000800 */
[----:B--2---:R-:W-:Y:S01]  /*3bd0*/  FADD.FTZ R5, R21, R0 ;  /* 0x0000000015057221 */ /* 0x004fe20000010000 */
[----:B------:R-:W-:-:S06]  /*3be0*/  FADD.FTZ R11, R175, R42 ;  /* 0x0000002aaf0b7221 */ /* 0x000fcc0000010000 */
        /* <DEDUP_REMOVED lines=99> */
[----:B-1----:R-:W-:Y:S01]  /*4220*/  FADD.FTZ R5, R159, R8 ;  /* 0x000000089f057221 */ /* 0x002fe20000010000 */
[C---:B0-----:R-:W-:Y:S01]  /*4230*/  FADD.FTZ R0, R40.reuse, R3 ;  /* 0x0000000328007221 */ /* 0x041fe20000010000 */
[----:B------:R-:W-:Y:S02]  /*4240*/  F2FP.BF16.F32.PACK_AB R158, R40, R41 ;  /* 0x00000029289e723e */ /* 0x000fe400000010ff */
[C---:B--2---:R-:W-:Y:S01]  /*4250*/  FADD.FTZ R3, R6.reuse, R5 ;  /* 0x0000000506037221 */ /* 0x044fe20000010000 */
[----:B------:R-:W-:Y:S01]  /*4260*/  F2FP.BF16.F32.PACK_AB R159, R6, R159 ;  /* 0x0000009f069f723e */ /* 0x000fe200000010ff */
[----:B------:R-:W-:Y:S06]  /*4270*/  @!P1 BRA `(.L_x_2361) ;  /* 0x0000003000849947 */ /* 0x000fec0003800000 */
[----:B------:R-:W-:Y:S01]  /*4280*/  IMAD.MOV.U32 R6, RZ, RZ, R9 ;  /* 0x000000ffff067224 */ /* 0x000fe200078e0009 */
[----:B------:R-:W-:Y:S01]  /*4290*/  UMOV UR57, UR44 ;  /* 0x0000002c00397c82 */ /* 0x000fe20008000000 */
[----:B------:R-:W-:Y:S01]  /*42a0*/  IMAD.MOV.U32 R5, RZ, RZ, R7 ;  /* 0x000000ffff057224 */ /* 0x000fe200078e0007 */
[----:B------:R-:W-:Y:S01]  /*42b0*/  UMOV UR55, UR43 ;  /* 0x0000002b00377c82 */ /* 0x000fe20008000000 */
[----:B------:R-:W-:Y:S01]  /*42c0*/  IMAD.MOV.U32 R151, RZ, RZ, RZ ;  /* 0x000000ffff977224 */ /* 0x000fe200078e00ff */
[----:B------:R-:W-:Y:S01]  /*42d0*/  ULDC UR52, c[0x0][0x288] ;  /* 0x0000a20000347ab9 */ /* 0x000fe20000000800 */
[----:B------:R-:W-:-:S05]  /*42e0*/  ULDC UR53, c[0x0][0x9d8] ;  /* 0x0002760000357ab9 */ /* 0x000fca0000000800 */
.L_x_2372:
[----:B------:R-:W-:Y:S01]  /*42f0*/  ISETP.NE.AND P2, PT, RZ, UR40, PT ;  /* 0x00000028ff007c0c */ /* 0x000fe2000bf45270 */
[----:B------:R-:W-:-:S04]  /*4300*/  UISETP.NE.AND UP0, UPT, UR55, 0x1, UPT ;  /* 0x000000013700788c */ /* 0x000fc8000bf05270 */
[----:B------:R-:W-:-:S04]  /*4310*/  USEL UR44, URZ, 0x1, UP0 ;  /* 0x000000013f2c7887 */ /* 0x000fc80008000000 */
[----:B------:R-:W-:-:S04]  /*4320*/  ULOP3.LUT UR44, UR57, UR44, URZ, 0x3c, !UPT ;  /* 0x0000002c392c7292 */ /* 0x000fc8000f8e3c3f */
[----:B------:R-:W-:Y:S08]  /*4330*/  @P2 BRA `(.L_x_2362) ;  /* 0x0000000000382947 */ /* 0x000ff00003800000 */
[----:B------:R-:W-:Y:S05]  /*4340*/  @!P0 BRA `(.L_x_2363) ;  /* 0x0000000000048947 */ /* 0x000fea0003800000 */
[----:B------:R-:W-:Y:S01]  /*4350*/  BPT.TRAP 0x1 ;  /* 0x000000040000795c */ /* 0x000fe20000300000 */
.L_x_2363:
[----:B------:R-:W-:Y:S01]  /*4360*/  UIADD3 UR6, UR55, 0x1, URZ ;  /* 0x0000000137067890 */ /* 0x000fe2000fffe03f */
[----:B------:R-:W-:-:S03]  /*4370*/  MOV R4, UR44 ;  /* 0x0000002c00047c02 */ /* 0x000fc60008000f00 */
[----:B------:R-:W-:Y:S01]  /*4380*/  UISETP.NE.AND UP0, UPT, UR6, 0x2, UPT ;  /* 0x000000020600788c */ /* 0x000fe2000bf05270 */
[----:B------:R-:W-:-:S03]  /*4390*/  SHF.L.U32 R4, R4, 0x1f, RZ ;  /* 0x0000001f04047819 */ /* 0x000fc600000006ff */
[----:B------:R-:W-:-:S04]  /*43a0*/  USEL UR6, UR6, URZ, UP0 ;  /* 0x0000003f06067287 */ /* 0x000fc80008000000 */
[----:B------:R-:W-:-:S09]  /*43b0*/  ULEA UR6, UR6, UR41, 0x3 ;  /* 0x0000002906067291 */ /* 0x000fd2000f8e183f */
[----:B------:R0:W1:Y:S01]  /*43c0*/  SYNCS.PHASECHK.TRANS64.TRYWAIT P1, [UR6+0x28830], R4 ;  /* 0x02883004ff0075a7 */ /* 0x0000620008020146 */
[----:B------:R-:W-:Y:S05]  /*43d0*/  @!P0 BRA `(.L_x_2364) ;  /* 0x0000000000048947 */ /* 0x000fea0003800000 */
[----:B------:R-:W-:Y:S01]  /*43e0*/  BPT.TRAP 0x1 ;  /* 0x000000040000795c */ /* 0x000fe20000300000 */
.L_x_2364:
[----:B-1----:R-:W-:Y:S05]  /*43f0*/  @P1 BRA `(.L_x_2362) ;  /* 0x0000000000081947 */ /* 0x002fea0003800000 */
[----:B------:R-:W1:Y:S02]  /*4400*/  SYNCS.PHASECHK.TRANS64.TRYWAIT P1, [UR6+0x28830], R4 ;  /* 0x02883004ff0075a7 */ /* 0x000e640008020146 */
[----:B-1----:R-:W-:Y:S05]  /*4410*/  @!P1 BRA `(.L_x_2365) ;  /* 0x000000c000b49947 */ /* 0x002fea0003800000 */
.L_x_2362:
        /* <DEDUP_REMOVED lines=48> */
.L_x_2367:
[----:B------:R-:W-:Y:S01]  /*4720*/  ULEA UR6, UR55, UR41, 0x3 ;  /* 0x0000002937067291 */ /* 0x000fe2000f8e183f */
[----:B------:R-:W-:-:S05]  /*4730*/  IMAD.U32 R4, RZ, RZ, UR57 ;  /* 0x00000039ff047e24 */ /* 0x000fca000f8e00ff */
[----:B------:R-:W-:-:S04]  /*4740*/  SHF.L.U32 R4, R4, 0x1f, RZ ;  /* 0x0000001f04047819 */ /* 0x000fc800000006ff */
[----:B------:R0:W1:Y:S01]  /*4750*/  SYNCS.PHASECHK.TRANS64.TRYWAIT P1, [UR6+0x28850], R4 ;  /* 0x02885004ff0075a7 */ /* 0x0000620008020146 */
[----:B------:R-:W-:Y:S05]  /*4760*/  @!P0 BRA `(.L_x_2368) ;  /* 0x0000000000048947 */ /* 0x000fea0003800000 */
[----:B------:R-:W-:Y:S01]  /*4770*/  BPT.TRAP 0x1 ;  /* 0x000000040000795c */ /* 0x000fe20000300000 */
.L_x_2368:
[----:B-1----:R-:W-:Y:S05]  /*4780*/  @P1 BRA `(.L_x_2366) ;  /* 0x0000000000081947 */ /* 0x002fea0003800000 */
[----:B------:R-:W1:Y:S02]  /*4790*/  SYNCS.PHASECHK.TRANS64.TRYWAIT P1, [UR6+0x28850], R4 ;  /* 0x02885004ff0075a7 */ /* 0x000e640008020146 */
[----:B-1----:R-:W-:Y:S05]  /*47a0*/  @!P1 BRA `(.L_x_2369) ;  /* 0x000000bc00e89947 */ /* 0x002fea0003800000 */
.L_x_2366:
        /* <DEDUP_REMOVED lines=49> */
.L_x_2370:
[----:B------:R-:W-:Y:S01]  /*4ac0*/  UISETP.NE.AND UP0, UPT, UR49, URZ, UPT ;  /* 0x0000003f3100728c */ /* 0x000fe2000bf05270 */
[----:B------:R-:W-:Y:S02]  /*4ad0*/  VIADD R13, R17, UR37 ;  /* 0x00000025110d7c36 */ /* 0x000fe40008000000 */
[----:B------:R-:W-:Y:S01]  /*4ae0*/  FMUL.FTZ R12, R31, UR53 ;  /* 0x000000351f0c7c20 */ /* 0x000fe20008410000 */
[----:B------:R-:W-:Y:S01]  /*4af0*/  FMUL.FTZ R24, R24, UR53 ;  /* 0x0000003518187c20 */ /* 0x000fe20008410000 */
[----:B------:R-:W1:Y:S01]  /*4b00*/  LDC R31, c[0x0][0x2f0] ;  /* 0x0000bc00ff1f7b82 */ /* 0x000e620000000800 */
[----:B------:R-:W-:Y:S01]  /*4b10*/  FMUL.FTZ R15, R35, UR53 ;  /* 0x00000035230f7c20 */ /* 0x000fe20008410000 */
[----:B------:R-:W-:Y:S01]  /*4b20*/  PLOP3.LUT P1, PT, PT, PT, UP0, 0x80, 0x0 ;  /* 0x000000000000781c */ /* 0x000fe20003f2f008 */
[----:B------:R2:W3:Y:S01]  /*4b30*/  MUFU.TANH R11, R24 ;  /* 0x00000018000b7308 */ /* 0x0004e20000002400 */
[----:B------:R-:W-:Y:S01]  /*4b40*/  PLOP3.LUT P2, PT, PT, PT, UP0, 0x80, 0x0 ;  /* 0x000000000000781c */ /* 0x000fe20003f4f008 */
[----:B------:R-:W-:Y:S01]  /*4b50*/  FMUL.FTZ R25, R25, UR53 ;  /* 0x0000003519197c20 */ /* 0x000fe20008410000 */
[----:B------:R-:W-:Y:S01]  /*4b60*/  FMUL.FTZ R28, R28, UR53 ;  /* 0x000000351c1c7c20 */ /* 0x000fe20008410000 */
[----:B------:R-:W-:Y:S01]  /*4b70*/  @UP0 ULDC UR6, c[0x0][0x44c] ;  /* 0x0001130000060ab9 */ /* 0x000fe20000000800 */
[----:B------:R-:W-:Y:S01]  /*4b80*/  FMUL.FTZ R29, R29, UR53 ;  /* 0x000000351d1d7c20 */ /* 0x000fe20008410000 */
[----:B------:R-:W-:Y:S01]  /*4b90*/  FMUL.FTZ R32, R32, UR53 ;  /* 0x0000003520207c20 */ /* 0x000fe20008410000 */
[----:B------:R-:W-:Y:S01]  /*4ba0*/  FMUL.FTZ R33, R33, UR53 ;  /* 0x0000003521217c20 */ /* 0x000fe20008410000 */
[----:B------:R-:W4:Y:S01]  /*4bb0*/  MUFU.TANH R175, R25 ;  /* 0x0000001900af7308 */ /* 0x000f220000002400 */
[----:B--2---:R-:W-:Y:S01]  /*4bc0*/  FMUL.FTZ R24, R42, UR53 ;  /* 0x000000352a187c20 */ /* 0x004fe20008410000 */
[----:B------:R-:W-:Y:S01]  /*4bd0*/  FMUL.FTZ R40, R40, UR53 ;  /* 0x0000003528287c20 */ /* 0x000fe20008410000 */
[----:B------:R-:W-:Y:S01]  /*4be0*/  FMUL.FTZ R36, R36, UR53 ;  /* 0x0000003524247c20 */ /* 0x000fe20008410000 */
[----:B0-----:R-:W-:Y:S01]  /*4bf0*/  @P1 IMAD.HI.U32 R4, R13, UR6, RZ ;  /* 0x000000060d041c27 */ /* 0x001fe2000f8e00ff */
[----:B------:R-:W-:-:S03]  /*4c00*/  @UP0 ULDC UR6, c[0x0][0x450] ;  /* 0x0001140000060ab9 */ /* 0x000fc60000000800 */
[----:B------:R-:W-:Y:S01]  /*4c10*/  FMUL.FTZ R37, R37, UR53 ;  /* 0x0000003525257c20 */ /* 0x000fe20008410000 */
[----:B------:R-:W-:Y:S01]  /*4c20*/  FMUL.FTZ R41, R41, UR53 ;  /* 0x0000003529297c20 */ /* 0x000fe20008410000 */
[----:B------:R-:W0:Y:S01]  /*4c30*/  MUFU.TANH R173, R28 ;  /* 0x0000001c00ad7308 */ /* 0x000e220000002400 */
[----:B------:R-:W-:Y:S01]  /*4c40*/  @P2 SHF.R.U32.HI R13, RZ, UR6, R4 ;  /* 0x00000006ff0d2c19 */ /* 0x000fe20008011604 */
[----:B------:R-:W-:Y:S01]  /*4c50*/  UMOV UR6, 0xffffff80 ;  /* 0xffffff8000067882 */ /* 0x000fe20000000000 */
[----:B------:R-:W-:Y:S01]  /*4c60*/  FMUL.FTZ R44, R44, UR53 ;  /* 0x000000352c2c7c20 */ /* 0x000fe20008410000 */
[----:B------:R-:W-:Y:S01]  /*4c70*/  UIMAD UR6, UR56, UR6, 0x1 ;  /* 0x00000001380674a4 */ /* 0x000fe2000f8e0206 */
[----:B------:R-:W-:Y:S01]  /*4c80*/  FMUL.FTZ R45, R45, UR53 ;  /* 0x000000352d2d7c20 */ /* 0x000fe20008410000 */
[----:B------:R-:W2:Y:S01]  /*4c90*/  SHFL.IDX PT, R7, R13, RZ, 0x1c1f ;  /* 0x001c1fff0d077589 */ /* 0x000ea200000e0000 */
[----:B------:R-:W-:Y:S01]  /*4ca0*/  FMUL.FTZ R48, R48, UR53 ;  /* 0x0000003530307c20 */ /* 0x000fe20008410000 */
[----:B------:R-:W5:Y:S01]  /*4cb0*/  MUFU.TANH R29, R29 ;  /* 0x0000001d001d7308 */ /* 0x000f620000002400 */
[----:B------:R-:W-:Y:S01]  /*4cc0*/  FMUL.FTZ R49, R49, UR53 ;  /* 0x0000003531317c20 */ /* 0x000fe20008410000 */
[----:B------:R-:W-:-:S02]  /*4cd0*/  IMAD.U32 R35, RZ, RZ, UR6 ;  /* 0x00000006ff237e24 */ /* 0x000fc4000f8e00ff */
[----:B------:R-:W-:Y:S01]  /*4ce0*/  FMUL.FTZ R52, R52, UR53 ;  /* 0x0000003534347c20 */ /* 0x000fe20008410000 */
[----:B------:R-:W-:Y:S01]  /*4cf0*/  FMUL.FTZ R53, R53, UR53 ;  /* 0x0000003535357c20 */ /* 0x000fe20008410000 */
[----:B------:R-:W-:Y:S01]  /*4d00*/  FMUL.FTZ R56, R56, UR53 ;  /* 0x0000003538387c20 */ /* 0x000fe20008410000 */
[----:B------:R-:W-:Y:S02]  /*4d10*/  IMAD R42, R16, -0x2, R35 ;  /* 0xfffffffe102a7824 */ /* 0x000fe400078e0223 */
[----:B------:R-:W-:Y:S01]  /*4d20*/  FMUL.FTZ R57, R57, UR53 ;  /* 0x0000003539397c20 */ /* 0x000fe20008410000 */
[----:B------:R-:W5:Y:S01]  /*4d30*/  MUFU.TANH R169, R32 ;  /* 0x0000002000a97308 */ /* 0x000f620000002400 */
[----:B------:R-:W-:Y:S01]  /*4d40*/  FMUL.FTZ R60, R60, UR53 ;  /* 0x000000353c3c7c20 */ /* 0x000fe20008410000 */
[----:B-1----:R-:W-:Y:S02]  /*4d50*/  IMAD R42, R31, UR48, R42 ;  /* 0x000000301f2a7c24 */ /* 0x002fe4000f8e022a */
        /* <DEDUP_REMOVED lines=11> */
[----:B--2---:R-:W-:Y:S01]  /*4e10*/  IADD3 R4, R7, -UR52, R42 ;  /* 0x8000003407047c10 */ /* 0x004fe2000fffe02a */
[----:B------:R-:W-:Y:S01]  /*4e20*/  FMUL.FTZ R7, R69, UR53 ;  /* 0x0000003545077c20 */ /* 0x000fe20008410000 */
[----:B------:R2:W-:Y:S01]  /*4e30*/  MUFU.TANH R161, R40 ;  /* 0x0000002800a17308 */ /* 0x0005e20000002400 */
[----:B------:R-:W-:Y:S01]  /*4e40*/  FMUL.FTZ R38, R59, UR53 ;  /* 0x000000353b267c20 */ /* 0x000fe20008410000 */
[----:B------:R-:W-:Y:S01]  /*4e50*/  ISETP.GT.AND P1, PT, R4, RZ, PT ;  /* 0x000000ff0400720c */ /* 0x000fe20003f24270 */
[----:B------:R-:W-:Y:S01]  /*4e60*/  FMUL.FTZ R68, R68, UR53 ;  /* 0x0000003544447c20 */ /* 0x000fe20008410000 */
[----:B------:R-:W-:Y:S01]  /*4e70*/  ISETP.GT.AND P2, PT, R4, 0x1, PT ;  /* 0x000000010400780c */ /* 0x000fe20003f44270 */
[----:B------:R-:W-:Y:S01]  /*4e80*/  FMUL.FTZ R72, R72, UR53 ;  /* 0x0000003548487c20 */ /* 0x000fe20008410000 */
[----:B---3--:R-:W-:Y:S01]  /*4e90*/  FSEL R11, R11, -INF , P1 ;  /* 0xff8000000b0b7808 */ /* 0x008fe20000800000 */
[----:B------:R-:W-:Y:S01]  /*4ea0*/  FMUL.FTZ R73, R73, UR53 ;  /* 0x0000003549497c20 */ /* 0x000fe20008410000 */
[----:B------:R-:W-:Y:S01]  /*4eb0*/  ISETP.GT.AND P1, PT, R4, 0x8, PT ;  /* 0x000000080400780c */ /* 0x000fe20003f24270 */
[----:B------:R-:W3:Y:S01]  /*4ec0*/  MUFU.TANH R165, R36 ;  /* 0x0000002400a57308 */ /* 0x000ee20000002400 */
[----:B----4-:R-:W-:Y:S01]  /*4ed0*/  FSEL R175, R175, -INF , P2 ;  /* 0xff800000afaf7808 */ /* 0x010fe20001000000 */
[----:B------:R-:W-:Y:S01]  /*4ee0*/  FMUL.FTZ R21, R39, UR53 ;  /* 0x0000003527157c20 */ /* 0x000fe20008410000 */
[----:B--2---:R-:W-:Y:S01]  /*4ef0*/  FMNMX.FTZ R40, R11, R5, !PT ;  /* 0x000000050b287209 */ /* 0x004fe20007810000 */
        /* <DEDUP_REMOVED lines=15> */
[----:B------:R-:W-:Y:S01]  /*4ff0*/  FSEL R169, R169, -INF , P1 ;  /* 0xff800000a9a97808 */ /* 0x000fe20000800000 */
[----:B------:R-:W-:Y:S01]  /*5000*/  FMUL.FTZ R85, R85, UR53 ;  /* 0x0000003555557c20 */ /* 0x000fe20008410000 */
[----:B------:R-:W-:Y:S01]  /*5010*/  FMNMX.FTZ R40, R171, R40, !PT ;  /* 0x00000028ab287209 */ /* 0x000fe20007810000 */
[----:B------:R-:W4:Y:S01]  /*5020*/  SHFL.IDX PT, R13, R13, 0x1, 0x1c1f ;  /* 0x003c1f000d0d7f89 */ /* 0x000f2200000e0000 */
[----:B------:R-:W-:Y:S01]  /*5030*/  ISETP.GT.AND P1, PT, R4, 0x18, PT ;  /* 0x000000180400780c */ /* 0x000fe20003f24270 */
[----:B------:R-:W5:Y:S01]  /*5040*/  MUFU.TANH R44, R44 ;  /* 0x0000002c002c7308 */ /* 0x000f620000002400 */
[----:B-1----:R-:W-:Y:S01]  /*5050*/  FSEL R167, R33, -INF , P2 ;  /* 0xff80000021a77808 */ /* 0x002fe20001000000 */
[----:B------:R-:W-:Y:S01]  /*5060*/  FMUL.FTZ R8, R26, UR53 ;  /* 0x000000351a087c20 */ /* 0x000fe20008410000 */
[----:B------:R-:W-:Y:S01]  /*5070*/  FMNMX.FTZ R40, R169, R40, !PT ;  /* 0x00000028a9287209 */ /* 0x000fe20007810000 */
[----:B------:R-:W-:Y:S01]  /*5080*/  FMUL.FTZ R26, R46, UR53 ;  /* 0x000000352e1a7c20 */ /* 0x000fe20008410000 */
[----:B------:R-:W-:Y:S01]  /*5090*/  ISETP.GT.AND P2, PT, R4, 0x19, PT ;  /* 0x000000190400780c */ /* 0x000fe20003f44270 */
[----:B------:R-:W-:Y:S01]  /*50a0*/  FMUL.FTZ R28, R50, UR53 ;  /* 0x00000035321c7c20 */ /* 0x000fe20008410000 */
[----:B---3--:R-:W-:Y:S01]  /*50b0*/  FSEL R165, R165, -INF , P1 ;  /* 0xff800000a5a57808 */ /* 0x008fe20000800000 */
[----:B------:R-:W1:Y:S01]  /*50c0*/  MUFU.TANH R45, R45 ;  /* 0x0000002d002d7308 */ /* 0x000e620000002400 */
[----:B------:R-:W-:Y:S01]  /*50d0*/  FMNMX.FTZ R40, R167, R40, !PT ;  /* 0x00000028a7287209 */ /* 0x000fe20007810000 */
[----:B------:R-:W-:Y:S01]  /*50e0*/  FMUL.FTZ R50, R83, UR53 ;  /* 0x0000003553327c20 */ /* 0x000fe20008410000 */
[----:B------:R-:W-:Y:S01]  /*50f0*/  ISETP.GT.AND P1, PT, R4, 0x20, PT ;  /* 0x000000200400780c */ /* 0x000fe20003f24270 */
[----:B------:R-:W-:Y:S01]  /*5100*/  FMUL.FTZ R32, R54, UR53 ;  /* 0x0000003536207c20 */ /* 0x000fe20008410000 */
[----:B0-----:R-:W-:Y:S01]  /*5110*/  FSEL R163, R37, -INF , P2 ;  /* 0xff80000025a37808 */ /* 0x001fe20001000000 */
[----:B------:R-:W-:Y:S01]  /*5120*/  FMUL.FTZ R54, R87, UR53 ;  /* 0x0000003557367c20 */ /* 0x000fe20008410000 */
[----:B------:R-:W-:Y:S01]  /*5130*/  FMNMX.FTZ R40, R165, R40, !PT ;  /* 0x00000028a5287209 */ /* 0x000fe20007810000 */
[----:B------:R-:W0:Y:S01]  /*5140*/  MUFU.TANH R48, R48 ;  /* 0x0000003000307308 */ /* 0x000e220000002400 */
[----:B------:R-:W-:Y:S01]  /*5150*/  ISETP.GT.AND P2, PT, R4, 0x21, PT ;  /* 0x000000210400780c */ /* 0x000fe20003f44270 */
[----:B------:R-:W-:Y:S01]  /*5160*/  FMUL.FTZ R36, R58, UR53 ;  /* 0x000000353a247c20 */ /* 0x000fe20008410000 */
[----:B------:R-:W-:Y:S01]  /*5170*/  FSEL R161, R161, -INF , P1 ;  /* 0xff800000a1a17808 */ /* 0x000fe20000800000 */
[----:B------:R-:W-:Y:S01]  /*5180*/  FMUL.FTZ R58, R74, UR53 ;  /* 0x000000354a3a7c20 */ /* 0x000fe20008410000 */
[----:B------:R-:W-:Y:S01]  /*5190*/  FMNMX.FTZ R40, R163, R40, !PT ;  /* 0x00000028a3287209 */ /* 0x000fe20007810000 */
[----:B------:R-:W-:Y:S01]  /*51a0*/  FMUL.FTZ R46, R82, UR53 ;  /* 0x00000035522e7c20 */ /* 0x000fe20008410000 */
[----:B------:R-:W-:Y:S01]  /*51b0*/  ISETP.GT.AND P1, PT, R4, 0x28, PT ;  /* 0x000000280400780c */ /* 0x000fe20003f24270 */
[----:B------:R-:W3:Y:S01]  /*51c0*/  MUFU.TANH R49, R49 ;  /* 0x0000003100317308 */ /* 0x000ee20000002400 */
[----:B--2---:R-:W-:Y:S01]  /*51d0*/  FSEL R159, R41, -INF , P2 ;  /* 0xff800000299f7808 */ /* 0x004fe20001000000 */
[----:B------:R-:W-:Y:S01]  /*51e0*/  ULEA UR6, UR43, UR41, 0x3 ;  /* 0x000000292b067291 */ /* 0x000fe2000f8e183f */
[----:B------:R-:W-:-:S02]  /*51f0*/  FMNMX.FTZ R40, R161, R40, !PT ;  /* 0x00000028a1287209 */ /* 0x000fc40007810000 */
[----:B------:R-:W-:Y:S01]  /*5200*/  ISETP.GT.AND P2, PT, R4, 0x29, PT ;  /* 0x000000290400780c */ /* 0x000fe20003f44270 */
[----:B------:R-:W-:Y:S01]  /*5210*/  UIADD3 UR6, UR6, 0x28840, URZ ;  /* 0x0002884006067890 */ /* 0x000fe2000fffe03f */
[----:B-----5:R-:W-:Y:S01]  /*5220*/  FSEL R157, R44, -INF , P1 ;  /* 0xff8000002c9d7808 */ /* 0x020fe20000800000 */
[----:B------:R-:W2:Y:S01]  /*5230*/  MUFU.TANH R52, R52 ;  /* 0x0000003400347308 */ /* 0x000ea20000002400 */
[----:B------:R-:W-:Y:S01]  /*5240*/  FMNMX.FTZ R40, R159, R40, !PT ;  /* 0x000000289f287209 */ /* 0x000fe20007810000 */
[----:B------:R-:W-:Y:S01]  /*5250*/  FMUL.FTZ R44, R78, UR53 ;  /* 0x000000354e2c7c20 */ /* 0x000fe20008410000 */
[C---:B------:R-:W-:Y:S01]  /*5260*/  ISETP.GT.AND P1, PT, R4.reuse, 0x30, PT ;  /* 0x000000300400780c */ /* 0x040fe20003f24270 */
[----:B------:R-:W-:Y:S01]  /*5270*/  UPRMT UR6, UR39, 0x654, UR6 ;  /* 0x0000065427067896 */ /* 0x000fe20008000006 */
[----:B-1----:R-:W-:Y:S02]  /*5280*/  FSEL R155, R45, -INF , P2 ;  /* 0xff8000002d9b7808 */ /* 0x002fe40001000000 */
[----:B------:R-:W-:Y:S01]  /*5290*/  FMNMX.FTZ R40, R157, R40, !PT ;  /* 0x000000289d287209 */ /* 0x000fe20007810000 */
[----:B------:R-:W-:Y:S01]  /*52a0*/  MUFU.TANH R53, R53 ;  /* 0x0000003500357308 */ /* 0x000fe20000002400 */
[----:B------:R-:W-:-:S02]  /*52b0*/  ISETP.GT.AND P2, PT, R4, 0x31, PT ;  /* 0x000000310400780c */ /* 0x000fc40003f44270 */
[----:B0-----:R-:W-:Y:S01]  /*52c0*/  FSEL R153, R48, -INF , P1 ;  /* 0xff80000030997808 */ /* 0x001fe20000800000 */
[----:B------:R-:W-:Y:S01]  /*52d0*/  FMUL.FTZ R48, R79, UR53 ;  /* 0x000000354f307c20 */ /* 0x000fe20008410000 */
[----:B------:R-:W-:Y:S01]  /*52e0*/  FMNMX.FTZ R40, R155, R40, !PT ;  /* 0x000000289b287209 */ /* 0x000fe20007810000 */
[----:B------:R-:W-:Y:S01]  /*52f0*/  SYNCS.ARRIVE.TRANS64.RED.A1T0 RZ, [UR6], RZ ;  /* 0x000000ffffff79a7 */ /* 0x000fe20008100406 */
[C---:B------:R-:W-:Y:S01]  /*5300*/  ISETP.GT.AND P1, PT, R4.reuse, 0x38, PT ;  /* 0x000000380400780c */ /* 0x040fe20003f24270 */
[----:B------:R-:W0:Y:S01]  /*5310*/  MUFU.TANH R56, R56 ;  /* 0x0000003800387308 */ /* 0x000e220000002400 */
[----:B---3--:R-:W-:Y:S02]  /*5320*/  FSEL R69, R49, -INF , P2 ;  /* 0xff80000031457808 */ /* 0x008fe40001000000 */
[----:B------:R-:W-:Y:S02]  /*5330*/  FMNMX.FTZ R40, R153, R40, !PT ;  /* 0x0000002899287209 */ /* 0x000fe40007810000 */
[----:B------:R-:W-:-:S02]  /*5340*/  ISETP.GT.AND P2, PT, R4, 0x39, PT ;  /* 0x000000390400780c */ /* 0x000fc40003f44270 */
[----:B------:R-:W-:Y:S01]  /*5350*/  FMNMX.FTZ R40, R69, R40, !PT ;  /* 0x0000002845287209 */ /* 0x000fe20007810000 */
[----:B------:R-:W1:Y:S01]  /*5360*/  MUFU.TANH R57, R57 ;  /* 0x0000003900397308 */ /* 0x000e620000002400 */
[----:B----4-:R-:W-:-:S04]  /*5370*/  IADD3 R42, R13, -UR52, R42 ;  /* 0x800000340d2a7c10 */ /* 0x010fc8000fffe02a */
[----:B------:R-:W-:-:S03]  /*5380*/  ISETP.GT.AND P3, PT, R42, 0x1, PT ;  /* 0x000000012a00780c */ /* 0x000fc60003f64270 */
[----:B------:R3:W4:Y:S08]  /*5390*/  MUFU.TANH R55, R60 ;  /* 0x0000003c00377308 */ /* 0x0007300000002400 */
[----:B------:R2:W-:Y:S01]  /*53a0*/  MUFU.TANH R47, R65 ;  /* 0x00000041002f7308 */ /* 0x0005e20000002400 */
[----:B---3--:R-:W-:-:S07]  /*53b0*/  FMUL.FTZ R60, R63, UR53 ;  /* 0x000000353f3c7c20 */ /* 0x008fce0008410000 */
[----:B------:R3:W5:Y:S01]  /*53c0*/  MUFU.TANH R51, R61 ;  /* 0x0000003d00337308 */ /* 0x0007620000002400 */
[----:B--2---:R-:W-:Y:S01]  /*53d0*/  FSEL R65, R52, -INF , P1 ;  /* 0xff80000034417808 */ /* 0x004fe20000800000 */
[----:B------:R-:W-:Y:S01]  /*53e0*/  FMUL.FTZ R52, R86, UR53 ;  /* 0x0000003556347c20 */ /* 0x000fe20008410000 */
[----:B------:R-:W-:Y:S02]  /*53f0*/  ISETP.GT.AND P1, PT, R4, 0x40, PT ;  /* 0x000000400400780c */ /* 0x000fe40003f24270 */
[----:B------:R-:W-:Y:S02]  /*5400*/  FMNMX.FTZ R40, R65, R40, !PT ;  /* 0x0000002841287209 */ /* 0x000fe40007810000 */
[----:B0-----:R-:W-:Y:S01]  /*5410*/  FSEL R59, R56, -INF , P1 ;  /* 0xff800000383b7808 */ /* 0x001fe20000800000 */
[----:B------:R-:W0:Y:S01]  /*5420*/  MUFU.TANH R64, R64 ;  /* 0x0000004000407308 */ /* 0x000e220000002400 */
[----:B---3--:R-:W-:Y:S01]  /*5430*/  FSEL R61, R53, -INF , P2 ;  /* 0xff800000353d7808 */ /* 0x008fe20001000000 */
[----:B------:R-:W-:Y:S01]  /*5440*/  FMUL.FTZ R56, R62, UR53 ;  /* 0x000000353e387c20 */ /* 0x000fe20008410000 */
[----:B------:R-:W-:Y:S01]  /*5450*/  ISETP.GT.AND P2, PT, R4, 0x41, PT ;  /* 0x000000410400780c */ /* 0x000fe20003f44270 */
[----:B------:R-:W-:Y:S01]  /*5460*/  FMUL.FTZ R62, R70, UR53 ;  /* 0x00000035463e7c20 */ /* 0x000fe20008410000 */
[----:B------:R-:W-:Y:S01]  /*5470*/  FMNMX.FTZ R40, R61, R40, !PT ;  /* 0x000000283d287209 */ /* 0x000fe20007810000 */
[----:B------:R-:W-:Y:S01]  /*5480*/  FMUL.FTZ R70, R75, UR53 ;  /* 0x000000354b467c20 */ /* 0x000fe20008410000 */
[----:B------:R-:W-:Y:S01]  /*5490*/  ISETP.GT.AND P1, PT, R4, 0x48, PT ;  /* 0x000000480400780c */ /* 0x000fe20003f24270 */
[----:B------:R-:W2:Y:S01]  /*54a0*/  MUFU.TANH R68, R68 ;  /* 0x0000004400447308 */ /* 0x000ea20000002400 */
[----:B-1----:R-:W-:-:S02]  /*54b0*/  FSEL R57, R57, -INF , P2 ;  /* 0xff80000039397808 */ /* 0x002fc40001000000 */
[----:B------:R-:W-:Y:S02]  /*54c0*/  FMNMX.FTZ R40, R59, R40, !PT ;  /* 0x000000283b287209 */ /* 0x000fe40007810000 */
[C---:B------:R-:W-:Y:S02]  /*54d0*/  ISETP.GT.AND P2, PT, R4.reuse, 0x49, PT ;  /* 0x000000490400780c */ /* 0x040fe40003f44270 */
[----:B----4-:R-:W-:Y:S01]  /*54e0*/  FSEL R55, R55, -INF , P1 ;  /* 0xff80000037377808 */ /* 0x010fe20000800000 */
[----:B------:R-:W1:Y:S01]  /*54f0*/  MUFU.TANH R7, R7 ;  /* 0x0000000700077308 */ /* 0x000e620000002400 */
[----:B------:R-:W-:Y:S02]  /*5500*/  FMNMX.FTZ R40, R57, R40, !PT ;  /* 0x0000002839287209 */ /* 0x000fe40007810000 */
[----:B------:R-:W-:Y:S02]  /*5510*/  ISETP.GT.AND P1, PT, R4, 0x50, PT ;  /* 0x000000500400780c */ /* 0x000fe40003f24270 */
[----:B-----5:R-:W-:-:S02]  /*5520*/  FSEL R51, R51, -INF , P2 ;  /* 0xff80000033337808 */ /* 0x020fc40001000000 */
[----:B------:R-:W-:Y:S01]  /*5530*/  FMNMX.FTZ R40, R55, R40, !PT ;  /* 0x0000002837287209 */ /* 0x000fe20007810000 */
[----:B------:R-:W3:Y:S01]  /*5540*/  MUFU.TANH R45, R72 ;  /* 0x00000048002d7308 */ /* 0x000ee20000002400 */
[----:B------:R-:W-:Y:S02]  /*5550*/  ISETP.GT.AND P2, PT, R4, 0x51, PT ;  /* 0x000000510400780c */ /* 0x000fe40003f44270 */
[----:B0-----:R-:W-:Y:S01]  /*5560*/  FSEL R53, R64, -INF , P1 ;  /* 0xff80000040357808 */ /* 0x001fe20000800000 */
[----:B------:R-:W-:Y:S01]  /*5570*/  FMUL.FTZ R64, R71, UR53 ;  /* 0x0000003547407c20 */ /* 0x000fe20008410000 */
[----:B------:R-:W-:Y:S02]  /*5580*/  FMNMX.FTZ R40, R51, R40, !PT ;  /* 0x0000002833287209 */ /* 0x000fe40007810000 */
[----:B------:R-:W-:Y:S01]  /*5590*/  ISETP.GT.AND P1, PT, R4, 0x58, PT ;  /* 0x000000580400780c */ /* 0x000fe20003f24270 */
[----:B------:R-:W0:Y:S01]  /*55a0*/  MUFU.TANH R39, R73 ;  /* 0x0000004900277308 */ /* 0x000e220000002400 */
[----:B------:R-:W-:-:S02]  /*55b0*/  FSEL R47, R47, -INF , P2 ;  /* 0xff8000002f2f7808 */ /* 0x000fc40001000000 */
[----:B------:R-:W-:Y:S02]  /*55c0*/  FMNMX.FTZ R40, R53, R40, !PT ;  /* 0x0000002835287209 */ /* 0x000fe40007810000 */
[----:B------:R-:W-:Y:S02]  /*55d0*/  ISETP.GT.AND P2, PT, R4, 0x59, PT ;  /* 0x000000590400780c */ /* 0x000fe40003f44270 */
[----:B--2---:R-:W-:Y:S01]  /*55e0*/  FSEL R49, R68, -INF , P1 ;  /* 0xff80000044317808 */ /* 0x004fe20000800000 */
[----:B------:R-:W2:Y:S01]  /*55f0*/  MUFU.TANH R41, R76 ;  /* 0x0000004c00297308 */ /* 0x000ea20000002400 */
[----:B------:R-:W-:Y:S01]  /*5600*/  FMNMX.FTZ R40, R47, R40, !PT ;  /* 0x000000282f287209 */ /* 0x000fe20007810000 */
[----:B------:R-:W-:Y:S01]  /*5610*/  FMUL.FTZ R68, R66, UR53 ;  /* 0x0000003542447c20 */ /* 0x000fe20008410000 */
[----:B------:R-:W-:Y:S01]  /*5620*/  ISETP.GT.AND P1, PT, R4, 0x60, PT ;  /* 0x000000600400780c */ /* 0x000fe20003f24270 */
[----:B------:R-:W-:Y:S01]  /*5630*/  FMUL.FTZ R66, R67, UR53 ;  /* 0x0000003543427c20 */ /* 0x000fe20008410000 */
[----:B-1----:R-:W-:-:S02]  /*5640*/  FSEL R43, R7, -INF , P2 ;  /* 0xff800000072b7808 */ /* 0x002fc40001000000 */
[----:B------:R-:W-:Y:S01]  /*5650*/  FMNMX.FTZ R40, R49, R40, !PT ;  /* 0x0000002831287209 */ /* 0x000fe20007810000 */
[----:B------:R-:W1:Y:S01]  /*5660*/  MUFU.TANH R31, R77 ;  /* 0x0000004d001f7308 */ /* 0x000e620000002400 */
[C---:B------:R-:W-:Y:S02]  /*5670*/  ISETP.GT.AND P2, PT, R4.reuse, 0x61, PT ;  /* 0x000000610400780c */ /* 0x040fe40003f44270 */
[----:B---3--:R-:W-:Y:S02]  /*5680*/  FSEL R45, R45, -INF , P1 ;  /* 0xff8000002d2d7808 */ /* 0x008fe40000800000 */
[----:B------:R-:W-:Y:S02]  /*5690*/  FMNMX.FTZ R40, R43, R40, !PT ;  /* 0x000000282b287209 */ /* 0x000fe40007810000 */
[----:B------:R-:W-:Y:S01]  /*56a0*/  ISETP.GT.AND P1, PT, R4, 0x68, PT ;  /* 0x000000680400780c */ /* 0x000fe20003f24270 */
[----:B------:R-:W3:Y:S01]  /*56b0*/  MUFU.TANH R33, R80 ;  /* 0x0000005000217308 */ /* 0x000ee20000002400 */
[----:B0-----:R-:W-:-:S02]  /*56c0*/  FSEL R39, R39, -INF , P2 ;  /* 0xff80000027277808 */ /* 0x001fc40001000000 */
[----:B------:R-:W-:Y:S02]  /*56d0*/  FMNMX.FTZ R40, R45, R40, !PT ;  /* 0x000000282d287209 */ /* 0x000fe40007810000 */
[C---:B------:R-:W-:Y:S02]  /*56e0*/  ISETP.GT.AND P2, PT, R4.reuse, 0x69, PT ;  /* 0x000000690400780c */ /* 0x040fe40003f44270 */
[----:B--2---:R-:W-:Y:S01]  /*56f0*/  FSEL R41, R41, -INF , P1 ;  /* 0xff80000029297808 */ /* 0x004fe20000800000 */
[----:B------:R-:W0:Y:S01]  /*5700*/  MUFU.TANH R35, R81 ;  /* 0x0000005100237308 */ /* 0x000e220000002400 */
[----:B------:R-:W-:Y:S02]  /*5710*/  FMNMX.FTZ R40, R39, R40, !PT ;  /* 0x0000002827287209 */ /* 0x000fe40007810000 */
[----:B------:R-:W-:Y:S02]  /*5720*/  ISETP.GT.AND P1, PT, R4, 0x70, PT ;  /* 0x000000700400780c */ /* 0x000fe40003f24270 */
[----:B-1----:R-:W-:-:S02]  /*5730*/  FSEL R31, R31, -INF , P2 ;  /* 0xff8000001f1f7808 */ /* 0x002fc40001000000 */
[----:B------:R-:W-:Y:S01]  /*5740*/  FMNMX.FTZ R40, R41, R40, !PT ;  /* 0x0000002829287209 */ /* 0x000fe20007810000 */
[----:B------:R-:W1:Y:S01]  /*5750*/  MUFU.TANH R37, R84 ;  /* 0x0000005400257308 */ /* 0x000e620000002400 */
[C---:B------:R-:W-:Y:S02]  /*5760*/  ISETP.GT.AND P2, PT, R4.reuse, 0x71, PT ;  /* 0x000000710400780c */ /* 0x040fe40003f44270 */
[----:B---3--:R-:W-:Y:S02]  /*5770*/  FSEL R33, R33, -INF , P1 ;  /* 0xff80000021217808 */ /* 0x008fe40000800000 */
[----:B------:R-:W-:Y:S02]  /*5780*/  FMNMX.FTZ R40, R31, R40, !PT ;  /* 0x000000281f287209 */ /* 0x000fe40007810000 */
[----:B------:R-:W-:Y:S01]  /*5790*/  ISETP.GT.AND P1, PT, R4, 0x78, PT ;  /* 0x000000780400780c */ /* 0x000fe20003f24270 */
[----:B------:R-:W2:Y:S01]  /*57a0*/  MUFU.TANH R29, R85 ;  /* 0x00000055001d7308 */ /* 0x000ea20000002400 */
[----:B0-----:R-:W-:-:S02]  /*57b0*/  FSEL R35, R35, -INF , P2 ;  /* 0xff80000023237808 */ /* 0x001fc40001000000 */
[----:B------:R-:W-:Y:S02]  /*57c0*/  FMNMX.FTZ R40, R33, R40, !PT ;  /* 0x0000002821287209 */ /* 0x000fe40007810000 */
[----:B------:R-:W-:Y:S02]  /*57d0*/  ISETP.GT.AND P2, PT, R4, 0x79, PT ;  /* 0x000000790400780c */ /* 0x000fe40003f44270 */
[----:B------:R-:W-:Y:S01]  /*57e0*/  FMNMX.FTZ R40, R35, R40, !PT ;  /* 0x0000002823287209 */ /* 0x000fe20007810000 */
[----:B------:R-:W0:Y:S01]  /*57f0*/  MUFU.TANH R8, R8 ;  /* 0x0000000800087308 */ /* 0x000e220000002400 */
[----:B-1----:R-:W-:Y:S01]  /*5800*/  FSEL R37, R37, -INF , P1 ;  /* 0xff80000025257808 */ /* 0x002fe20000800000 */
[----:B------:R-:W1:Y:S03]  /*5810*/  LDC R4, c[0x0][0x988] ;  /* 0x00026200ff047b82 */ /* 0x000e660000000800 */
[----:B------:R-:W-:-:S03]  /*5820*/  FMNMX.FTZ R40, R37, R40, !PT ;  /* 0x0000002825287209 */ /* 0x000fc60007810000 */
[----:B------:R-:W3:Y:S01]  /*5830*/  MUFU.TANH R9, R9 ;  /* 0x0000000900097308 */ /* 0x000ee20000002400 */
[----:B--2---:R-:W-:Y:S02]  /*5840*/  FSEL R29, R29, -INF , P2 ;  /* 0xff8000001d1d7808 */ /* 0x004fe40001000000 */
[----:B------:R-:W-:Y:S02]  /*5850*/  ISETP.GT.AND P2, PT, R42, RZ, PT ;  /* 0x000000ff2a00720c */ /* 0x000fe40003f44270 */
[----:B------:R-:W-:-:S03]  /*5860*/  FMNMX.FTZ R40, R29, R40, !PT ;  /* 0x000000281d287209 */ /* 0x000fc60007810000 */
[----:B------:R-:W2:Y:S01]  /*5870*/  MUFU.TANH R10, R10 ;  /* 0x0000000a000a7308 */ /* 0x000ea20000002400 */
[----:B0-----:R-:W-:Y:S01]  /*5880*/  FSEL R63, R8, -INF , P2 ;  /* 0xff800000083f7808 */ /* 0x001fe20001000000 */
[----:B------:R-:W0:Y:S01]  /*5890*/  SHFL.BFLY PT, R7, R40, 0x2, 0x1f ;  /* 0x0c401f0028077f89 */ /* 0x000e2200000e0000 */
[----:B------:R-:W-:Y:S02]  /*58a0*/  ISETP.GT.AND P2, PT, R42, 0x8, PT ;  /* 0x000000082a00780c */ /* 0x000fe40003f44270 */
[----:B------:R-:W-:-:S03]  /*58b0*/  FMNMX.FTZ R8, R63, R6, !PT ;  /* 0x000000063f087209 */ /* 0x000fc60007810000 */
[----:B------:R-:W4:Y:S01]  /*58c0*/  MUFU.TANH R12, R12 ;  /* 0x0000000c000c7308 */ /* 0x000f220000002400 */
[----:B---3--:R-:W-:Y:S02]  /*58d0*/  FSEL R67, R9, -INF , P3 ;  /* 0xff80000009437808 */ /* 0x008fe40001800000 */
[----:B------:R-:W-:Y:S02]  /*58e0*/  ISETP.GT.AND P3, PT, R42, 0x9, PT ;  /* 0x000000092a00780c */ /* 0x000fe40003f64270 */
[----:B------:R-:W-:-:S03]  /*58f0*/  FMNMX.FTZ R8, R67, R8, !PT ;  /* 0x0000000843087209 */ /* 0x000fc60007810000 */
[----:B------:R-:W3:Y:S01]  /*5900*/  MUFU.TANH R14, R14 ;  /* 0x0000000e000e7308 */ /* 0x000ee20000002400 */
[----:B--2---:R-:W-:Y:S02]  /*5910*/  FSEL R71, R10, -INF , P2 ;  /* 0xff8000000a477808 */ /* 0x004fe40001000000 */
[----:B------:R-:W-:Y:S02]  /*5920*/  ISETP.GT.AND P2, PT, R42, 0x10, PT ;  /* 0x000000102a00780c */ /* 0x000fe40003f44270 */
[----:B------:R-:W-:-:S03]  /*5930*/  FMNMX.FTZ R8, R71, R8, !PT ;  /* 0x0000000847087209 */ /* 0x000fc60007810000 */
[----:B------:R-:W2:Y:S01]  /*5940*/  MUFU.TANH R15, R15 ;  /* 0x0000000f000f7308 */ /* 0x000ea20000002400 */
[----:B----4-:R-:W-:Y:S02]  /*5950*/  FSEL R73, R12, -INF , P3 ;  /* 0xff8000000c497808 */ /* 0x010fe40001800000 */
[----:B0-----:R-:W-:Y:S02]  /*5960*/  FMNMX.FTZ R7, R40, R7, !PT ;  /* 0x0000000728077209 */ /* 0x001fe40007810000 */
[----:B------:R-:W-:Y:S02]  /*5970*/  ISETP.GT.AND P3, PT, R42, 0x11, PT ;  /* 0x000000112a00780c */ /* 0x000fe40003f64270 */
[----:B------:R-:W-:Y:S01]  /*5980*/  FMNMX.FTZ R8, R73, R8, !PT ;  /* 0x0000000849087209 */ /* 0x000fe20007810000 */
[----:B------:R-:W0:Y:S01]  /*5990*/  SHFL.BFLY PT, R40, R7, 0x1, 0x1f ;  /* 0x0c201f0007287f89 */ /* 0x000e2200000e0000 */
[----:B------:R-:W4:Y:S01]  /*59a0*/  MUFU.TANH R20, R20 ;  /* 0x0000001400147308 */ /* 0x000f220000002400 */
[----:B---3--:R-:W-:-:S02]  /*59b0*/  FSEL R75, R14, -INF , P2 ;  /* 0xff8000000e4b7808 */ /* 0x008fc40001000000 */
        /* <DEDUP_REMOVED lines=8> */
[C---:B------:R-:W-:Y:S02]  /*5a40*/  ISETP.GT.AND P2, PT, R42.reuse, 0x20, PT ;  /* 0x000000202a00780c */ /* 0x040fe40003f44270 */
[----:B------:R-:W-:Y:S02]  /*5a50*/  FMNMX.FTZ R8, R79, R8, !PT ;  /* 0x000000084f087209 */ /* 0x000fe40007810000 */
[----:B0-----:R-:W-:Y:S01]  /*5a60*/  FMNMX.FTZ R7, R7, R40, !PT ;  /* 0x0000002807077209 */ /* 0x001fe20007810000 */
[----:B------:R-:W0:Y:S01]  /*5a70*/  MUFU.TANH R25, R25 ;  /* 0x0000001900197308 */ /* 0x000e220000002400 */
[----:B---3--:R-:W-:Y:S02]  /*5a80*/  FSEL R81, R21, -INF , P3 ;  /* 0xff80000015517808 */ /* 0x008fe40001800000 */
[----:B------:R-:W-:Y:S01]  /*5a90*/  ISETP.GT.AND P3, PT, R42, 0x21, PT ;  /* 0x000000212a00780c */ /* 0x000fe20003f64270 */
[----:B-1----:R-:W-:Y:S01]  /*5aa0*/  FMUL.FTZ R40, R7, R4 ;  /* 0x0000000407287220 */ /* 0x002fe20000410000 */
[----:B------:R-:W-:-:S02]  /*5ab0*/  FMNMX.FTZ R8, R81, R8, !PT ;  /* 0x0000000851087209 */ /* 0x000fc40007810000 */
[----:B------:R-:W-:Y:S01]  /*5ac0*/  FSETP.NEU.FTZ.AND P1, PT, R7, -INF , PT ;  /* 0xff8000000700780b */ /* 0x000fe20003f3d000 */
[----:B------:R-:W1:Y:S01]  /*5ad0*/  MUFU.TANH R26, R26 ;  /* 0x0000001a001a7308 */ /* 0x000e620000002400 */
[----:B--2---:R-:W-:Y:S02]  /*5ae0*/  FSEL R83, R24, -INF , P2 ;  /* 0xff80000018537808 */ /* 0x004fe40001000000 */
[----:B------:R-:W-:Y:S02]  /*5af0*/  ISETP.GT.AND P2, PT, R42, 0x28, PT ;  /* 0x000000282a00780c */ /* 0x000fe40003f44270 */
[----:B------:R-:W-:Y:S02]  /*5b00*/  FMNMX.FTZ R8, R83, R8, !PT ;  /* 0x0000000853087209 */ /* 0x000fe40007810000 */
[----:B------:R-:W-:Y:S01]  /*5b10*/  FSEL R40, R40, RZ, P1 ;  /* 0x000000ff28287208 */ /* 0x000fe20000800000 */
[----:B------:R-:W2:Y:S01]  /*5b20*/  MUFU.TANH R27, R27 ;  /* 0x0000001b001b7308 */ /* 0x000ea20000002400 */
[----:B0-----:R-:W-:-:S02]  /*5b30*/  FSEL R85, R25, -INF , P3 ;  /* 0xff80000019557808 */ /* 0x001fc40001800000 */
[----:B------:R-:W-:Y:S01]  /*5b40*/  ISETP.GT.AND P3, PT, R42, 0x29, PT ;  /* 0x000000292a00780c */ /* 0x000fe20003f64270 */
[--C-:B------:R-:W-:Y:S01]  /*5b50*/  FFMA.FTZ R21, R163, R4, -R40.reuse ;  /* 0x00000004a3157223 */ /* 0x100fe20000010828 */
[----:B------:R-:W-:Y:S01]  /*5b60*/  FMNMX.FTZ R8, R85, R8, !PT ;  /* 0x0000000855087209 */ /* 0x000fe20007810000 */
[-CC-:B------:R-:W-:Y:S01]  /*5b70*/  FFMA.FTZ R178, R165, R4.reuse, -R40.reuse ;  /* 0x00000004a5b27223 */ /* 0x180fe20000010828 */
[-CC-:B------:R-:W-:Y:S01]  /*5b80*/  FFMA.FTZ R172, R161, R4.reuse, -R40.reuse ;  /* 0x00000004a1ac7223 */ /* 0x180fe20000010828 */
[----:B------:R-:W0:Y:S01]  /*5b90*/  MUFU.TANH R28, R28 ;  /* 0x0000001c001c7308 */ /* 0x000e220000002400 */
[----:B-1----:R-:W-:Y:S01]  /*5ba0*/  FSEL R87, R26, -INF , P2 ;  /* 0xff8000001a577808 */ /* 0x002fe20001000000 */
[-CC-:B------:R-:W-:Y:S01]  /*5bb0*/  FFMA.FTZ R15, R167, R4.reuse, -R40.reuse ;  /* 0x00000004a70f7223 */ /* 0x180fe20000010828 */
[C---:B------:R-:W-:Y:S01]  /*5bc0*/  ISETP.GT.AND P2, PT, R42.reuse, 0x30, PT ;  /* 0x000000302a00780c */ /* 0x040fe20003f44270 */
[--C-:B------:R-:W-:Y:S01]  /*5bd0*/  FFMA.FTZ R25, R159, R4, -R40.reuse ;  /* 0x000000049f197223 */ /* 0x100fe20000010828 */
[----:B------:R-:W-:Y:S01]  /*5be0*/  FMNMX.FTZ R8, R87, R8, !PT ;  /* 0x0000000857087209 */ /* 0x000fe20007810000 */
[-CC-:B------:R-:W-:Y:S01]  /*5bf0*/  FFMA.FTZ R176, R169, R4.reuse, -R40.reuse ;  /* 0x00000004a9b07223 */ /* 0x180fe20000010828 */
[-CC-:B------:R-:W-:Y:S01]  /*5c00*/  FFMA.FTZ R174, R157, R4.reuse, -R40.reuse ;  /* 0x000000049dae7223 */ /* 0x180fe20000010828 */
[----:B------:R-:W1:Y:S01]  /*5c10*/  MUFU.TANH R30, R30 ;  /* 0x0000001e001e7308 */ /* 0x000e620000002400 */
[----:B--2---:R-:W-:Y:S01]  /*5c20*/  FSEL R163, R27, -INF , P3 ;  /* 0xff8000001ba37808 */ /* 0x004fe20001800000 */
[-CC-:B------:R-:W-:Y:S01]  /*5c30*/  FFMA.FTZ R13, R171, R4.reuse, -R40.reuse ;  /* 0x00000004ab0d7223 */ /* 0x180fe20000010828 */
[----:B------:R-:W-:Y:S01]  /*5c40*/  ISETP.GT.AND P3, PT, R42, 0x31, PT ;  /* 0x000000312a00780c */ /* 0x000fe20003f64270 */
[--C-:B------:R-:W-:Y:S01]  /*5c50*/  FFMA.FTZ R27, R155, R4, -R40.reuse ;  /* 0x000000049b1b7223 */ /* 0x100fe20000010828 */
[----:B------:R-:W-:Y:S01]  /*5c60*/  FMNMX.FTZ R8, R163, R8, !PT ;  /* 0x00000008a3087209 */ /* 0x000fe20007810000 */
[-CC-:B------:R-:W-:Y:S01]  /*5c70*/  FFMA.FTZ R182, R173, R4.reuse, -R40.reuse ;  /* 0x00000004adb67223 */ /* 0x180fe20000010828 */
[-CC-:B------:R-:W-:Y:S01]  /*5c80*/  FFMA.FTZ R168, R153, R4.reuse, -R40.reuse ;  /* 0x0000000499a87223 */ /* 0x180fe20000010828 */
[----:B------:R-:W2:Y:S01]  /*5c90*/  MUFU.TANH R32, R32 ;  /* 0x0000002000207308 */ /* 0x000ea20000002400 */
[----:B0-----:R-:W-:Y:S01]  /*5ca0*/  FSEL R165, R28, -INF , P2 ;  /* 0xff8000001ca57808 */ /* 0x001fe20001000000 */
[-CC-:B------:R-:W-:Y:S01]  /*5cb0*/  FFMA.FTZ R180, R175, R4.reuse, -R40.reuse ;  /* 0x00000004afb47223 */ /* 0x180fe20000010828 */
        /* <DEDUP_REMOVED lines=8> */
[----:B------:R-:W-:Y:S01]  /*5d40*/  ISETP.GT.AND P3, PT, R42, 0x39, PT ;  /* 0x000000392a00780c */ /* 0x000fe20003f64270 */
[--C-:B------:R-:W-:Y:S01]  /*5d50*/  FFMA.FTZ R33, R35, R4, -R40.reuse ;  /* 0x0000000423217223 */ /* 0x100fe20000010828 */
[----:B------:R-:W-:Y:S01]  /*5d60*/  FMNMX.FTZ R8, R161, R8, !PT ;  /* 0x00000008a1087209 */ /* 0x000fe20007810000 */
[-CC-:B------:R-:W-:Y:S01]  /*5d70*/  FFMA.FTZ R158, R37, R4.reuse, -R40.reuse ;  /* 0x00000004259e7223 */ /* 0x180fe20000010828 */
[----:B------:R-:W-:Y:S01]  /*5d80*/  FSEL R30, R7, RZ, P1 ;  /* 0x000000ff071e7208 */ /* 0x000fe20000800000 */
[----:B------:R-:W1:Y:S01]  /*5d90*/  MUFU.TANH R36, R36 ;  /* 0x0000002400247308 */ /* 0x000e620000002400 */
[----:B--2---:R-:W-:Y:S01]  /*5da0*/  FSEL R167, R32, -INF , P2 ;  /* 0xff80000020a77808 */ /* 0x004fe20001000000 */
[--C-:B------:R-:W-:Y:S01]  /*5db0*/  FFMA.FTZ R154, R41, R4, -R40.reuse ;  /* 0x00000004299a7223 */ /* 0x100fe20000010828 */
[----:B------:R-:W-:Y:S01]  /*5dc0*/  ISETP.GT.AND P2, PT, R42, 0x40, PT ;  /* 0x000000402a00780c */ /* 0x000fe20003f44270 */
[----:B------:R-:W-:Y:S01]  /*5dd0*/  FADD.FTZ R5, -R30, R5 ;  /* 0x000000051e057221 */ /* 0x000fe20000010100 */
[----:B------:R-:W-:Y:S01]  /*5de0*/  FMNMX.FTZ R8, R167, R8, !PT ;  /* 0x00000008a7087209 */ /* 0x000fe20007810000 */
[-CC-:B------:R-:W-:Y:S01]  /*5df0*/  FFMA.FTZ R152, R45, R4.reuse, -R40.reuse ;  /* 0x000000042d987223 */ /* 0x180fe20000010828 */
[-CC-:B------:R-:W-:Y:S01]  /*5e00*/  FFMA.FTZ R162, R49, R4.reuse, -R40.reuse ;  /* 0x0000000431a27223 */ /* 0x180fe20000010828 */
[----:B------:R-:W2:Y:S01]  /*5e10*/  MUFU.TANH R38, R38 ;  /* 0x0000002600267308 */ /* 0x000ea20000002400 */
[----:B0-----:R-:W-:Y:S01]  /*5e20*/  FSEL R159, R34, -INF , P3 ;  /* 0xff800000229f7808 */ /* 0x001fe20001800000 */
[-C--:B------:R-:W-:Y:S01]  /*5e30*/  FMUL.FTZ R34, R5, R4.reuse ;  /* 0x0000000405227220 */ /* 0x080fe20000410000 */
        /* <DEDUP_REMOVED lines=20> */
[----:B------:R-:W-:Y:S01]  /*5f80*/  FFMA.FTZ R29, R29, R4, -R40 ;  /* 0x000000041d1d7223 */ /* 0x000fe20000010828 */
[----:B------:R-:W2:Y:S01]  /*5f90*/  MUFU.TANH R68, R68 ;  /* 0x0000004400447308 */ /* 0x000ea20000002400 */
[----:B0-----:R-:W-:-:S02]  /*5fa0*/  FSEL R171, R56, -INF , P2 ;  /* 0xff80000038ab7808 */ /* 0x001fc40001000000 */
        /* <DEDUP_REMOVED lines=49> */
[----:B------:R-:W-:Y:S01]  /*62c0*/  MUFU.EX2 R180, R180 ;  /* 0x000000b400b47308 */ /* 0x000fe20000000800 */
[----:B-1----:R-:W-:-:S04]  /*62d0*/  FSEL R195, R54, -INF , P3 ;  /* 0xff80000036c37808 */ /* 0x002fc80001800000 */
[----:B------:R-:W-:-:S03]  /*62e0*/  FMNMX.FTZ R8, R195, R8, !PT ;  /* 0x00000008c3087209 */ /* 0x000fc60007810000 */
[----:B------:R-:W-:Y:S02]  /*62f0*/  MUFU.EX2 R182, R182 ;  /* 0x000000b600b67308 */ /* 0x000fe40000000800 */
[----:B------:R-:W0:Y:S06]  /*6300*/  SHFL.BFLY PT, R9, R8, 0x2, 0x1f ;  /* 0x0c401f0008097f89 */ /* 0x000e2c00000e0000 */
[----:B------:R-:W-:Y:S08]  /*6310*/  MUFU.EX2 R13, R13 ;  /* 0x0000000d000d7308 */ /* 0x000ff00000000800 */
[----:B------:R-:W-:Y:S08]  /*6320*/  MUFU.EX2 R176, R176 ;  /* 0x000000b000b07308 */ /* 0x000ff00000000800 */
        /* <DEDUP_REMOVED lines=9> */
[----:B------:R-:W-:-:S06]  /*63c0*/  FMUL.FTZ R8, R9, R4 ;  /* 0x0000000409087220 */ /* 0x000fcc0000410000 */
[----:B------:R-:W-:Y:S01]  /*63d0*/  MUFU.EX2 R174, R174 ;  /* 0x000000ae00ae7308 */ /* 0x000fe20000000800 */
[----:B------:R-:W-:-:S05]  /*63e0*/  FSEL R8, R8, RZ, P2 ;  /* 0x000000ff08087208 */ /* 0x000fca0001000000 */
[-CC-:B------:R-:W-:Y:S01]  /*63f0*/  FFMA.FTZ R10, R63, R4.reuse, -R8.reuse ;  /* 0x000000043f0a7223 */ /* 0x180fe20000010808 */
[----:B------:R-:W-:Y:S01]  /*6400*/  FSEL R63, R9, RZ, P2 ;  /* 0x000000ff093f7208 */ /* 0x000fe20001000000 */
[-CC-:B------:R-:W-:Y:S01]  /*6410*/  FFMA.FTZ R35, R67, R4.reuse, -R8.reuse ;  /* 0x0000000443237223 */ /* 0x180fe20000010808 */
[-CC-:B------:R-:W-:Y:S01]  /*6420*/  FFMA.FTZ R12, R71, R4.reuse, -R8.reuse ;  /* 0x00000004470c7223 */ /* 0x180fe20000010808 */
[-CC-:B------:R-:W-:Y:S01]  /*6430*/  FFMA.FTZ R37, R73, R4.reuse, -R8.reuse ;  /* 0x0000000449257223 */ /* 0x180fe20000010808 */
[-C--:B------:R-:W-:Y:S01]  /*6440*/  FFMA.FTZ R14, R75, R4.reuse, -R8 ;  /* 0x000000044b0e7223 */ /* 0x080fe20000010808 */
[----:B------:R-:W-:Y:S01]  /*6450*/  FADD.FTZ R63, -R63, R6 ;  /* 0x000000063f3f7221 */ /* 0x000fe20000010100 */
[----:B------:R-:W-:Y:S01]  /*6460*/  MUFU.EX2 R10, R10 ;  /* 0x0000000a000a7308 */ /* 0x000fe20000000800 */
[-CC-:B------:R-:W-:Y:S01]  /*6470*/  FFMA.FTZ R41, R77, R4.reuse, -R8.reuse ;  /* 0x000000044d297223 */ /* 0x180fe20000010808 */
[-CC-:B------:R-:W-:Y:S01]  /*6480*/  FFMA.FTZ R20, R79, R4.reuse, -R8.reuse ;  /* 0x000000044f147223 */ /* 0x180fe20000010808 */
[-C--:B------:R-:W-:Y:S01]  /*6490*/  FMUL.FTZ R5, R63, R4.reuse ;  /* 0x000000043f057220 */ /* 0x080fe20000410000 */
[-CC-:B------:R-:W-:Y:S01]  /*64a0*/  FFMA.FTZ R45, R81, R4.reuse, -R8.reuse ;  /* 0x00000004512d7223 */ /* 0x180fe20000010808 */
[-CC-:B------:R-:W-:Y:S01]  /*64b0*/  FFMA.FTZ R24, R83, R4.reuse, -R8.reuse ;  /* 0x0000000453187223 */ /* 0x180fe20000010808 */
[-CC-:B------:R-:W-:Y:S01]  /*64c0*/  FFMA.FTZ R49, R85, R4.reuse, -R8.reuse ;  /* 0x0000000455317223 */ /* 0x180fe20000010808 */
[-CC-:B------:R-:W-:Y:S01]  /*64d0*/  FFMA.FTZ R26, R87, R4.reuse, -R8.reuse ;  /* 0x00000004571a7223 */ /* 0x180fe20000010808 */
[----:B------:R0:W1:Y:S01]  /*64e0*/  MUFU.EX2 R6, R34 ;  /* 0x0000002200067308 */ /* 0x0000620000000800 */
        /* <DEDUP_REMOVED lines=9> */
[-CC-:B0-----:R-:W-:Y:S01]  /*6580*/  FFMA.FTZ R34, R155, R4.reuse, -R8.reuse ;  /* 0x000000049b227223 */ /* 0x181fe20000010808 */
[-CC-:B------:R-:W-:Y:S01]  /*6590*/  FFMA.FTZ R161, R173, R4.reuse, -R8.reuse ;  /* 0x00000004ada17223 */ /* 0x180fe20000010808 */
[-CC-:B------:R-:W-:Y:S01]  /*65a0*/  FFMA.FTZ R163, R175, R4.reuse, -R8.reuse ;  /* 0x00000004afa37223 */ /* 0x180fe20000010808 */
[-CC-:B------:R-:W-:Y:S01]  /*65b0*/  FFMA.FTZ R65, R65, R4.reuse, -R8.reuse ;  /* 0x0000000441417223 */ /* 0x180fe20000010808 */
[-CC-:B------:R-:W-:Y:S01]  /*65c0*/  FFMA.FTZ R179, R179, R4.reuse, -R8.reuse ;  /* 0x00000004b3b37223 */ /* 0x180fe20000010808 */
[--C-:B------:R-:W-:Y:S01]  /*65d0*/  FFMA.FTZ R181, R181, R4, -R8.reuse ;  /* 0x00000004b5b57223 */ /* 0x100fe20000010808 */
[----:B------:R-:W0:Y:S01]  /*65e0*/  MUFU.EX2 R35, R35 ;  /* 0x0000002300237308 */ /* 0x000e220000000800 */
[----:B-1----:R-:W-:Y:S01]  /*65f0*/  FFMA.FTZ R67, R6, R0, R11 ;  /* 0x0000000006437223 */ /* 0x002fe2000001000b */
[-CC-:B------:R-:W-:Y:S01]  /*6600*/  FFMA.FTZ R183, R183, R4.reuse, -R8.reuse ;  /* 0x00000004b7b77223 */ /* 0x180fe20000010808 */
[-CC-:B------:R-:W-:Y:S01]  /*6610*/  FFMA.FTZ R191, R191, R4.reuse, -R8.reuse ;  /* 0x00000004bfbf7223 */ /* 0x180fe20000010808 */
[-CC-:B------:R-:W-:Y:S01]  /*6620*/  FFMA.FTZ R59, R59, R4.reuse, -R8.reuse ;  /* 0x000000043b3b7223 */ /* 0x180fe20000010808 */
[----:B------:R-:W-:Y:S01]  /*6630*/  FADD.FTZ R67, R180, R67 ;  /* 0x00000043b4437221 */ /* 0x000fe20000010000 */
[----:B------:R-:W-:-:S02]  /*6640*/  FFMA.FTZ R193, R193, R4, -R8 ;  /* 0x00000004c1c17223 */ /* 0x000fc40000010808 */
[----:B------:R-:W1:Y:S01]  /*6650*/  MUFU.EX2 R12, R12 ;  /* 0x0000000c000c7308 */ /* 0x000e620000000800 */
[----:B--2---:R-:W-:-:S07]  /*6660*/  FFMA.FTZ R0, R5, R3, R10 ;  /* 0x0000000305007223 */ /* 0x004fce000001000a */
[----:B------:R-:W2:Y:S01]  /*6670*/  MUFU.EX2 R37, R37 ;  /* 0x0000002500257308 */ /* 0x000ea20000000800 */
[----:B0-----:R-:W-:Y:S01]  /*6680*/  FADD.FTZ R3, R35, R0 ;  /* 0x0000000023037221 */ /* 0x001fe20000010000 */
[----:B------:R-:W-:-:S06]  /*6690*/  FADD.FTZ R0, R182, R67 ;  /* 0x00000043b6007221 */ /* 0x000fcc0000010000 */
        /* <DEDUP_REMOVED lines=15> */
[----:B------:R-:W-:-:S03]  /*6790*/  FFMA.FTZ R36, R153, R4, -R8 ;  /* 0x0000000499247223 */ /* 0x000fc60000010808 */
[----:B------:R-:W-:Y:S02]  /*67a0*/  FADD.FTZ R0, R174, R3 ;  /* 0x00000003ae007221 */ /* 0x000fe40000010000 */
        /* <DEDUP_REMOVED lines=40> */
[----:B------:R-:W-:Y:S01]  /*6a30*/  MUFU.EX2 R51, R51 ;  /* 0x0000003300337308 */ /* 0x000fe20000000800 */
[----:B0-----:R-:W-:-:S07]  /*6a40*/  FADD.FTZ R40, R166, R67 ;  /* 0x00000043a6287221 */ /* 0x001fce0000010000 */
[----:B------:R-:W0:Y:S01]  /*6a50*/  MUFU.EX2 R34, R34 ;  /* 0x0000002200227308 */ /* 0x000e220000000800 */
[----:B-1----:R-:W-:-:S07]  /*6a60*/  FADD.FTZ R3, R167, R0 ;  /* 0x00000000a7037221 */ /* 0x002fce0000010000 */
[----:B------:R-:W-:Y:S08]  /*6a70*/  MUFU.EX2 R160, R160 ;  /* 0x000000a000a07308 */ /* 0x000ff00000000800 */
[----:B------:R-:W1:Y:S01]  /*6a80*/  MUFU.EX2 R161, R161 ;  /* 0x000000a100a17308 */ /* 0x000e620000000800 */
[----:B0-----:R-:W-:-:S07]  /*6a90*/  FADD.FTZ R0, R34, R3 ;  /* 0x0000000322007221 */ /* 0x001fce0000010000 */
[----:B------:R-:W-:Y:S08]  /*6aa0*/  MUFU.EX2 R47, R47 ;  /* 0x0000002f002f7308 */ /* 0x000ff00000000800 */
        /* <DEDUP_REMOVED lines=8> */
[----:B------:R1:W-:Y:S08]  /*6b30*/  MUFU.EX2 R153, R65 ;  /* 0x0000004100997308 */ /* 0x0003f00000000800 */
        /* <DEDUP_REMOVED lines=8> */
[----:B------:R-:W-:-:S04]  /*6bc0*/  FADD.FTZ R65, R43, R40 ;  /* 0x000000282b417221 */ /* 0x000fc80000010000 */
[----:B--2---:R-:W-:-:S03]  /*6bd0*/  FADD.FTZ R0, R152, R65 ;  /* 0x0000004198007221 */ /* 0x004fc60000010000 */
[----:B------:R-:W2:Y:S01]  /*6be0*/  MUFU.EX2 R154, R154 ;  /* 0x0000009a009a7308 */ /* 0x000ea20000000800 */
[----:B0-----:R-:W-:-:S04]  /*6bf0*/  FADD.FTZ R3, R42, R3 ;  /* 0x000000032a037221 */ /* 0x001fc80000010000 */
[----:B------:R-:W-:-:S03]  /*6c00*/  FADD.FTZ R3, R153, R3 ;  /* 0x0000000399037221 */ /* 0x000fc60000010000 */
[----:B------:R-:W0:Y:S01]  /*6c10*/  MUFU.EX2 R44, R181 ;  /* 0x000000b5002c7308 */ /* 0x000e220000000800 */
[----:B-1----:R-:W-:-:S07]  /*6c20*/  FADD.FTZ R65, R39, R0 ;  /* 0x0000000027417221 */ /* 0x002fce0000010000 */
[----:B------:R-:W-:Y:S01]  /*6c30*/  MUFU.EX2 R31, R31 ;  /* 0x0000001f001f7308 */ /* 0x000fe20000000800 */
[----:B--2---:R-:W-:-:S07]  /*6c40*/  FADD.FTZ R0, R154, R65 ;  /* 0x000000419a007221 */ /* 0x004fce0000010000 */
[----:B------:R-:W1:Y:S01]  /*6c50*/  MUFU.EX2 R155, R183 ;  /* 0x000000b7009b7308 */ /* 0x000e620000000800 */
[----:B0-----:R-:W-:-:S07]  /*6c60*/  FADD.FTZ R3, R44, R3 ;  /* 0x000000032c037221 */ /* 0x001fce0000010000 */
[----:B------:R-:W-:Y:S08]  /*6c70*/  MUFU.EX2 R156, R156 ;  /* 0x0000009c009c7308 */ /* 0x000ff00000000800 */
[----:B------:R-:W0:Y:S01]  /*6c80*/  MUFU.EX2 R46, R191 ;  /* 0x000000bf002e7308 */ /* 0x000e220000000800 */
[----:B-1----:R-:W-:-:S07]  /*6c90*/  FADD.FTZ R3, R155, R3 ;  /* 0x000000039b037221 */ /* 0x002fce0000010000 */
[----:B------:R-:W1:Y:S08]  /*6ca0*/  MUFU.EX2 R33, R33 ;  /* 0x0000002100217308 */ /* 0x000e700000000800 */
[----:B------:R2:W3:Y:S01]  /*6cb0*/  MUFU.EX2 R157, R59 ;  /* 0x0000003b009d7308 */ /* 0x0004e20000000800 */
[----:B0-----:R-:W-:-:S07]  /*6cc0*/  FADD.FTZ R3, R46, R3 ;  /* 0x000000032e037221 */ /* 0x001fce0000010000 */
[----:B------:R-:W0:Y:S01]  /*6cd0*/  MUFU.EX2 R158, R158 ;  /* 0x0000009e009e7308 */ /* 0x000e220000000800 */
[----:B--2---:R-:W-:-:S04]  /*6ce0*/  FADD.FTZ R59, R31, R0 ;  /* 0x000000001f3b7221 */ /* 0x004fc80000010000 */
[----:B------:R-:W-:-:S03]  /*6cf0*/  FADD.FTZ R0, R156, R59 ;  /* 0x0000003b9c007221 */ /* 0x000fc60000010000 */
[----:B------:R-:W2:Y:S01]  /*6d00*/  MUFU.EX2 R40, R193 ;  /* 0x000000c100287308 */ /* 0x000ea20000000800 */
[----:B-1----:R-:W-:Y:S01]  /*6d10*/  FADD.FTZ R59, R33, R0 ;  /* 0x00000000213b7221 */ /* 0x002fe20000010000 */
[----:B---3--:R-:W-:-:S06]  /*6d20*/  FADD.FTZ R3, R157, R3 ;  /* 0x000000039d037221 */ /* 0x008fcc0000010000 */
        /* <DEDUP_REMOVED lines=8> */
.L_x_2371:
[----:B------:R-:W-:Y:S01]  /*6db0*/  UISETP.GT.AND UP0, UPT, UR56, UR54, UPT ;  /* 0x000000363800728c */ /* 0x000fe2000bf04270 */
[-C--:B------:R-:W-:Y:S01]  /*6dc0*/  FMUL.FTZ R88, R88, R6.reuse ;  /* 0x0000000658587220 */ /* 0x080fe20000410000 */
[----:B------:R-:W-:Y:S01]  /*6dd0*/  ULEA UR6, UR55, UR41, 0x3 ;  /* 0x0000002937067291 */ /* 0x000fe2000f8e183f */
[-C--:B------:R-:W-:Y:S01]  /*6de0*/  FMUL.FTZ R89, R89, R6.reuse ;  /* 0x0000000659597220 */ /* 0x080fe20000410000 */
[----:B------:R-:W-:Y:S01]  /*6df0*/  UIADD3 UR7, UR56, -0x1, URZ ;  /* 0xffffffff38077890 */ /* 0x000fe2000fffe03f */
[-C--:B------:R-:W-:Y:S01]  /*6e00*/  FMUL.FTZ R92, R92, R6.reuse ;  /* 0x000000065c5c7220 */ /* 0x080fe20000410000 */
[----:B------:R-:W-:Y:S01]  /*6e10*/  UIADD3 UR6, UR6, 0x28860, URZ ;  /* 0x0002886006067890 */ /* 0x000fe2000fffe03f */
[----:B------:R-:W-:Y:S01]  /*6e20*/  PLOP3.LUT P1, PT, PT, PT, UP0, 0x80, 0x0 ;  /* 0x000000000000781c */ /* 0x000fe20003f2f008 */
[----:B------:R-:W-:Y:S01]  /*6e30*/  UMOV UR57, UR44 ;  /* 0x0000002c00397c82 */ /* 0x000fe20008000000 */
[----:B------:R-:W-:Y:S01]  /*6e40*/  UMOV UR55, UR43 ;  /* 0x0000002b00377c82 */ /* 0x000fe20008000000 */
[----:B------:R-:W-:Y:S01]  /*6e50*/  UPRMT UR6, UR39, 0x654, UR6 ;  /* 0x0000065427067896 */ /* 0x000fe20008000006 */
[-C--:B------:R-:W-:Y:S01]  /*6e60*/  FMUL.FTZ R93, R93, R6.reuse ;  /* 0x000000065d5d7220 */ /* 0x080fe20000410000 */
[----:B------:R-:W-:Y:S01]  /*6e70*/  UMOV UR56, UR7 ;  /* 0x0000000700387c82 */ /* 0x000fe20008000000 */
        /* <DEDUP_REMOVED lines=94> */
[----:B------:R-:W-:Y:S01]  /*7460*/  MOV R6, R9 ;  /* 0x0000000900067202 */ /* 0x000fe20000000f00 */
[----:B------:R-:W-:Y:S06]  /*7470*/  @P1 BRA `(.L_x_2372) ;  /* 0xffffffcc009c1947 */ /* 0x000fec000383ffff */
[----:B------:R-:W-:-:S05]  /*7480*/  UMOV UR56, UR7 ;  /* 0x0000000700387c82 */ /* 0x000fca0008000000 */
.L_x_2361:
[----:B------:R-:W-:-:S13]  /*7490*/  ISETP.LE.AND P1, PT, RZ, UR56, PT ;  /* 0x00000038ff007c0c */ /* 0x000fda000bf23270 */
[----:B------:R-:W-:Y:S05]  /*74a0*/  @!P1 BRA `(.L_x_2373) ;  /* 0x0000002800149947 */ /* 0x000fea0003800000 */
[----:B------:R-:W-:Y:S01]  /*74b0*/  IMAD.MOV.U32 R8, RZ, RZ, R9 ;  /* 0x000000ffff087224 */ /* 0x000fe200078e0009 */
[----:B------:R-:W-:Y:S01]  /*74c0*/  UMOV UR52, UR44 ;  /* 0x0000002c00347c82 */ /* 0x000fe20008000000 */
[----:B------:R-:W-:Y:S01]  /*74d0*/  IMAD.MOV.U32 R6, RZ, RZ, R7 ;  /* 0x000000ffff067224 */ /* 0x000fe200078e0007 */
[----:B------:R-:W-:Y:S01]  /*74e0*/  UMOV UR49, UR43 ;  /* 0x0000002b00317c82 */ /* 0x000fe20008000000 */
[----:B------:R-:W-:-:S05]  /*74f0*/  ULDC UR48, c[0x0][0x9d8] ;  /* 0x0002760000307ab9 */ /* 0x000fca0000000800 */
.L_x_2384:
[----:B------:R-:W-:Y:S01]  /*7500*/  ISETP.NE.AND P2, PT, RZ, UR40, PT ;  /* 0x00000028ff007c0c */ /* 0x000fe2000bf45270 */
[----:B------:R-:W-:-:S04]  /*7510*/  UISETP.NE.AND UP0, UPT, UR49, 0x1, UPT ;  /* 0x000000013100788c */ /* 0x000fc8000bf05270 */
[----:B------:R-:W-:-:S04]  /*7520*/  USEL UR44, URZ, 0x1, UP0 ;  /* 0x000000013f2c7887 */ /* 0x000fc80008000000 */
[----:B------:R-:W-:-:S04]  /*7530*/  ULOP3.LUT UR44, UR52, UR44, URZ, 0x3c, !UPT ;  /* 0x0000002c342c7292 */ /* 0x000fc8000f8e3c3f */
[----:B------:R-:W-:Y:S08]  /*7540*/  @P2 BRA `(.L_x_2374) ;  /* 0x0000000000382947 */ /* 0x000ff00003800000 */
[----:B------:R-:W-:Y:S05]  /*7550*/  @!P0 BRA `(.L_x_2375) ;  /* 0x0000000000048947 */ /* 0x000fea0003800000 */
[----:B------:R-:W-:Y:S01]  /*7560*/  BPT.TRAP 0x1 ;  /* 0x000000040000795c */ /* 0x000fe20000300000 */
.L_x_2375:
        /* <DEDUP_REMOVED lines=9> */
.L_x_2376:
[----:B-1----:R-:W-:Y:S05]  /*7600*/  @P1 BRA `(.L_x_2374) ;  /* 0x0000000000081947 */ /* 0x002fea0003800000 */
[----:B------:R-:W1:Y:S02]  /*7610*/  SYNCS.PHASECHK.TRANS64.TRYWAIT P1, [UR6+0x28830], R4 ;  /* 0x02883004ff0075a7 */ /* 0x000e640008020146 */
[----:B-1----:R-:W-:Y:S05]  /*7620*/  @!P1 BRA `(.L_x_2377) ;  /* 0x0000009000609947 */ /* 0x002fea0003800000 */
.L_x_2374:
        /* <DEDUP_REMOVED lines=48> */
.L_x_2379:
[----:B------:R-:W-:Y:S01]  /*7930*/  ULEA UR6, UR49, UR41, 0x3 ;  /* 0x0000002931067291 */ /* 0x000fe2000f8e183f */
[----:B------:R-:W-:-:S05]  /*7940*/  IMAD.U32 R4, RZ, RZ, UR52 ;  /* 0x00000034ff047e24 */ /* 0x000fca000f8e00ff */
[----:B------:R-:W-:-:S04]  /*7950*/  SHF.L.U32 R4, R4, 0x1f, RZ ;  /* 0x0000001f04047819 */ /* 0x000fc800000006ff */
[----:B------:R0:W1:Y:S01]  /*7960*/  SYNCS.PHASECHK.TRANS64.TRYWAIT P1, [UR6+0x28850], R4 ;  /* 0x02885004ff0075a7 */ /* 0x0000620008020146 */
[----:B------:R-:W-:Y:S05]  /*7970*/  @!P0 BRA `(.L_x_2380) ;  /* 0x0000000000048947 */ /* 0x000fea0003800000 */
[----:B------:R-:W-:Y:S01]  /*7980*/  BPT.TRAP 0x1 ;  /* 0x000000040000795c */ /* 0x000fe20000300000 */
.L_x_2380:
[----:B-1----:R-:W-:Y:S05]  /*7990*/  @P1 BRA `(.L_x_2378) ;  /* 0x0000000000081947 */ /* 0x002fea0003800000 */
[----:B------:R-:W1:Y:S02]  /*79a0*/  SYNCS.PHASECHK.TRANS64.TRYWAIT P1, [UR6+0x28850], R4 ;  /* 0x02885004ff0075a7 */ /* 0x000e640008020146 */
[----:B-1----:R-:W-:Y:S05]  /*79b0*/  @!P1 BRA `(.L_x_2381) ;  /* 0x0000008c00949947 */ /* 0x002fea0003800000 */
.L_x_2378:
        /* <DEDUP_REMOVED lines=49> */
.L_x_2382:
        /* <DEDUP_REMOVED lines=82> */
[----:B------:R-:W-:-:S04]  /*81f0*/  ULEA UR6, UR43, UR41, 0x3 ;  /* 0x000000292b067291 */ /* 0x000fc8000f8e183f */
[----:B------:R-:W0:Y:S01]  /*8200*/  MUFU.TANH R25, R25 ;  /* 0x0000001900197308 */ /* 0x000e220000002400 */
[----:B--2---:R-:W-:Y:S01]  /*8210*/  FMNMX.FTZ R10, R21, R10, !PT ;  /* 0x0000000a150a7209 */ /* 0x004fe20007810000 */
[----:B------:R-:W-:-:S04]  /*8220*/  UIADD3 UR6, UR6, 0x28840, URZ ;  /* 0x0002884006067890 */ /* 0x000fc8000fffe03f */
[----:B------:R-:W-:Y:S02]  /*8230*/  UPRMT UR6, UR39, 0x654, UR6 ;  /* 0x0000065427067896 */ /* 0x000fe40008000006 */
[----:B------:R-:W2:Y:S01]  /*8240*/  MUFU.TANH R163, R163 ;  /* 0x000000a300a37308 */ /* 0x000ea20000002400 */
[----:B-1----:R-:W-:-:S06]  /*8250*/  FMNMX.FTZ R4, R161, R4, !PT ;  /* 0x00000004a1047209 */ /* 0x002fcc0007810000 */
[----:B------:R-:W-:Y:S01]  /*8260*/  SYNCS.ARRIVE.TRANS64.RED.A1T0 RZ, [UR6], RZ ;  /* 0x000000ffffff79a7 */ /* 0x000fe20008100406 */
[----:B------:R-:W1:Y:S01]  /*8270*/  MUFU.TANH R27, R27 ;  /* 0x0000001b001b7308 */ /* 0x000e620000002400 */
[----:B0-----:R-:W-:-:S07]  /*8280*/  FMNMX.FTZ R10, R25, R10, !PT ;  /* 0x0000000a190a7209 */ /* 0x001fce0007810000 */
[----:B------:R-:W0:Y:S01]  /*8290*/  MUFU.TANH R165, R165 ;  /* 0x000000a500a57308 */ /* 0x000e220000002400 */
[----:B--2---:R-:W-:-:S07]  /*82a0*/  FMNMX.FTZ R4, R163, R4, !PT ;  /* 0x00000004a3047209 */ /* 0x004fce0007810000 */
[----:B------:R-:W2:Y:S01]  /*82b0*/  MUFU.TANH R29, R29 ;  /* 0x0000001d001d7308 */ /* 0x000ea20000002400 */
[----:B-1----:R-:W-:-:S07]  /*82c0*/  FMNMX.FTZ R10, R27, R10, !PT ;  /* 0x0000000a1b0a7209 */ /* 0x002fce0007810000 */
        /* <DEDUP_REMOVED lines=97> */
[----:B0-----:R-:W-:Y:S02]  /*88e0*/  FMNMX.FTZ R4, R213, R4, !PT ;  /* 0x00000004d5047209 */ /* 0x001fe40007810000 */
[----:B--2---:R-:W-:-:S05]  /*88f0*/  FMNMX.FTZ R10, R85, R10, !PT ;  /* 0x0000000a550a7209 */ /* 0x004fca0007810000 */
[----:B------:R-:W0:Y:S01]  /*8900*/  SHFL.BFLY PT, R9, R10, 0x2, 0x1f ;  /* 0x0c401f000a097f89 */ /* 0x000e2200000e0000 */
[----:B-1----:R-:W-:Y:S02]  /*8910*/  FMNMX.FTZ R12, R215, R4, !PT ;  /* 0x00000004d70c7209 */ /* 0x002fe40007810000 */
[----:B------:R-:W1:Y:S03]  /*8920*/  LDC R4, c[0x0][0x988] ;  /* 0x00026200ff047b82 */ /* 0x000e660000000800 */
[----:B------:R-:W2:Y:S01]  /*8930*/  SHFL.BFLY PT, R7, R12, 0x2, 0x1f ;  /* 0x0c401f000c077f89 */ /* 0x000ea200000e0000 */
[----:B0-----:R-:W-:-:S05]  /*8940*/  FMNMX.FTZ R20, R10, R9, !PT ;  /* 0x000000090a147209 */ /* 0x001fca0007810000 */
[----:B------:R-:W0:Y:S01]  /*8950*/  SHFL.BFLY PT, R9, R20, 0x1, 0x1f ;  /* 0x0c201f0014097f89 */ /* 0x000e2200000e0000 */
[----:B--2---:R-:W-:-:S05]  /*8960*/  FMNMX.FTZ R14, R12, R7, !PT ;  /* 0x000000070c0e7209 */ /* 0x004fca0007810000 */
[----:B------:R-:W2:Y:S01]  /*8970*/  SHFL.BFLY PT, R7, R14, 0x1, 0x1f ;  /* 0x0c201f000e077f89 */ /* 0x000ea200000e0000 */
[----:B0-----:R-:W-:-:S05]  /*8980*/  FMNMX.FTZ R9, R20, R9, !PT ;  /* 0x0000000914097209 */ /* 0x001fca0007810000 */
[----:B------:R-:W-:Y:S01]  /*8990*/  FADD.FTZ R87, -R9, R8 ;  /* 0x0000000809577221 */ /* 0x000fe20000010100 */
[----:B--2---:R-:W-:-:S05]  /*89a0*/  FMNMX.FTZ R7, R14, R7, !PT ;  /* 0x000000070e077209 */ /* 0x004fca0007810000 */
[CC--:B-1----:R-:W-:Y:S01]  /*89b0*/  FMUL.FTZ R8, R7.reuse, R4.reuse ;  /* 0x0000000407087220 */ /* 0x0c2fe20000410000 */
[----:B------:R-:W-:Y:S01]  /*89c0*/  FADD.FTZ R47, -R7, R6 ;  /* 0x00000006072f7221 */ /* 0x000fe20000010100 */
[-C--:B------:R-:W-:Y:S02]  /*89d0*/  FMUL.FTZ R6, R87, R4.reuse ;  /* 0x0000000457067220 */ /* 0x080fe40000410000 */
        /* <DEDUP_REMOVED lines=33> */
[-C--:B------:R-:W-:Y:S01]  /*8bf0*/  FMUL.FTZ R47, R47, R4.reuse ;  /* 0x000000042f2f7220 */ /* 0x080fe20000410000 */
[----:B------:R-:W-:Y:S02]  /*8c00*/  MUFU.EX2 R180, R180 ;  /* 0x000000b400b47308 */ /* 0x000fe40000000800 */
        /* <DEDUP_REMOVED lines=31> */
[----:B------:R-:W-:-:S07]  /*8e00*/  FFMA.FTZ R83, R83, R4, -R8 ;  /* 0x0000000453537223 */ /* 0x000fce0000010808 */
[----:B------:R-:W2:Y:S01]  /*8e10*/  MUFU.EX2 R10, R10 ;  /* 0x0000000a000a7308 */ /* 0x000ea20000000800 */
[----:B-1----:R-:W-:-:S07]  /*8e20*/  FFMA.FTZ R3, R6, R3, R181 ;  /* 0x0000000306037223 */ /* 0x002fce00000100b5 */
        /* <DEDUP_REMOVED lines=129> */
.L_x_2383:
        /* <DEDUP_REMOVED lines=12> */
[----:B------:R-:W-:Y:S01]  /*9700*/  FMUL.FTZ R90, R90, R6 ;  /* 0x000000065a5a7220 */ /* 0x000fe20000410000 */
[----:B------:R-:W-:Y:S01]  /*9710*/  F2FP.BF16.F32.PACK_AB R174, R161, R174 ;  /* 0x000000aea1ae723e */ /* 0x000fe200000010ff */
[----:B------:R-:W-:Y:S01]  /*9720*/  FMUL.FTZ R91, R91, R6 ;  /* 0x000000065b5b7220 */ /* 0x000fe20000410000 */
[----:B------:R-:W-:Y:S01]  /*9730*/  F2FP.BF16.F32.PACK_AB R168, R163, R168 ;  /* 0x000000a8a3a8723e */ /* 0x000fe200000010ff */
[----:B------:R-:W-:Y:S01]  /*9740*/  FMUL.FTZ R94, R94, R6 ;  /* 0x000000065e5e7220 */ /* 0x000fe20000410000 */
[----:B------:R-:W-:Y:S01]  /*9750*/  SYNCS.ARRIVE.TRANS64.RED.A1T0 RZ, [UR6], RZ ;  /* 0x000000ffffff79a7 */ /* 0x000fe20008100406 */
[----:B------:R-:W-:Y:S01]  /*9760*/  F2FP.BF16.F32.PACK_AB R170, R165, R170 ;  /* 0x000000aaa5aa723e */ /* 0x000fe200000010ff */
[----:B------:R-:W-:Y:S01]  /*9770*/  FMUL.FTZ R95, R95, R6 ;  /* 0x000000065f5f7220 */ /* 0x000fe20000410000 */
[----:B------:R-:W-:Y:S01]  /*9780*/  F2FP.BF16.F32.PACK_AB R164, R167, R164 ;  /* 0x000000a4a7a4723e */ /* 0x000fe200000010ff */
[----:B------:R-:W-:Y:S01]  /*9790*/  FMUL.FTZ R98, R98, R6 ;  /* 0x0000000662627220 */ /* 0x000fe20000410000 */
        /* <DEDUP_REMOVED lines=86> */
.L_x_2373:
[----:B------:R-:W-:Y:S06]  /*9d00*/  BAR.ARV 0x8, 0x180 ;  /* 0x0206000000007b1d */ /* 0x000fec0000002000 */
[----:B------:R-:W-:Y:S05]  /*9d10*/  @!P0 BRA `(.L_x_2385) ;  /* 0x0000000000048947 */ /* 0x000fea0003800000 */
[----:B------:R-:W-:Y:S01]  /*9d20*/  BPT.TRAP 0x1 ;  /* 0x000000040000795c */ /* 0x000fe20000300000 */
.L_x_2385:
[----:B------:R-:W-:Y:S01]  /*9d30*/  ULEA UR5, UR43, UR41, 0x3 ;  /* 0x000000292b057291 */ /* 0x000fe2000f8e183f */
[----:B------:R-:W-:-:S05]  /*9d40*/  IMAD.U32 R5, RZ, RZ, UR44 ;  /* 0x0000002cff057e24 */ /* 0x000fca000f8e00ff */
[----:B------:R-:W-:-:S04]  /*9d50*/  SHF.L.U32 R5, R5, 0x1f, RZ ;  /* 0x0000001f05057819 */ /* 0x000fc800000006ff */
[----:B------:R0:W1:Y:S01]  /*9d60*/  SYNCS.PHASECHK.TRANS64.TRYWAIT P1, [UR5+0x28850], R5 ;  /* 0x02885005ff0075a7 */ /* 0x0000620008020145 */
[----:B------:R-:W-:Y:S05]  /*9d70*/  @!P0 BRA `(.L_x_2386) ;  /* 0x0000000000048947 */ /* 0x000fea0003800000 */
[----:B------:R-:W-:Y:S01]  /*9d80*/  BPT.TRAP 0x1 ;  /* 0x000000040000795c */ /* 0x000fe20000300000 */
.L_x_2386:
[----:B-1----:R-:W-:Y:S05]  /*9d90*/  @P1 BRA `(.L_x_2387) ;  /* 0x0000000000081947 */ /* 0x002fea0003800000 */
[----:B------:R-:W1:Y:S02]  /*9da0*/  SYNCS.PHASECHK.TRANS64.TRYWAIT P1, [UR5+0x28850], R5 ;  /* 0x02885005ff0075a7 */ /* 0x000e640008020145 */
[----:B-1----:R-:W-:Y:S05]  /*9db0*/  @!P1 BRA `(.L_x_2388) ;  /* 0x0000006800ac9947 */ /* 0x002fea0003800000 */
.L_x_2387:
[----:B------:R-:W-:Y:S01]  /*9dc0*/  UIADD3 UR41, UR41, 0x400, URZ ;  /* 0x0000040029297890 */ /* 0x000fe2000fffe03f */
[----:B------:R-:W-:Y:S01]  /*9dd0*/  WARPGROUP.ARRIVE ;  /* 0x00000000000079c5 */ /* 0x000fe20000000000 */
[----:B------:R-:W-:Y:S01]  /*9de0*/  UMOV UR7, 0x40000040 ;  /* 0x4000004000077882 */ /* 0x000fe20000000000 */
[----:B01----:R-:W0:Y:S01]  /*9df0*/  SHFL.BFLY PT, R5, R0, 0x2, 0x1f ;  /* 0x0c401f0000057f89 */ /* 0x003e2200000e0000 */
[----:B------:R-:W-:Y:S01]  /*9e00*/  USHF.R.U32.HI UR41, URZ, 0x4, UR41 ;  /* 0x000000043f297899 */ /* 0x000fe20008011629 */
[----:B------:R-:W-:Y:S01]  /*9e10*/  MOV R10, RZ ;  /* 0x000000ff000a7202 */ /* 0x000fe20000000f00 */
[----:B------:R-:W-:Y:S01]  /*9e20*/  IMAD.MOV.U32 R12, RZ, RZ, RZ ;  /* 0x000000ffff0c7224 */ /* 0x000fe200078e00ff */
        /* <DEDUP_REMOVED lines=11> */
[----:B------:R-:W-:Y:S01]  /*9ee0*/  IMAD.MOV.U32 R3, RZ, RZ, -0x800000 ;  /* 0xff800000ff037424 */ /* 0x000fe200078e00ff */
[----:B------:R-:W0:Y:S04]  /*9ef0*/  SHFL.BFLY PT, R6, R5, 0x1, 0x1f ;  /* 0x0c201f0005067f89 */ /* 0x000e2800000e0000 */
        /* <DEDUP_REMOVED lines=52> */
.L_x_2389:
        /* <DEDUP_REMOVED lines=74> */
.L_x_2353:
        /* <DEDUP_REMOVED lines=10> */
[----:B------:R-:W1:Y:S01]  /*a780*/  LDC R39, c[0x0][0xbe8] ;  /* 0x0002fa00ff277b82 */ /* 0x000e620000000800 */
[----:B------:R-:W-:Y:S01]  /*a790*/  IMAD R9, R22, 0x40, R2 ;  /* 0x0000004016097824 */ /* 0x000fe200078e0202 */
        /* <DEDUP_REMOVED lines=18> */
[----:B------:R-:W-:Y:S01]  /*a8c0*/  UIMAD UR8, UR42, UR11, UR8 ;  /* 0x0000000b2a0872a4 */ /* 0x000fe2000f8e0208 */
[----:B------:R-:W-:Y:S01]  /*a8d0*/  F2FP.BF16.F32.PACK_AB R147, R151, R150 ;  /* 0x000000969793723e */ /* 0x000fe200000010ff */
[----:B------:R-:W-:Y:S01]  /*a8e0*/  UIMAD.WIDE.U32 UR6, UR42, UR10, UR6 ;  /* 0x0000000a2a0672a5 */ /* 0x000fe2000f8e0006 */
[----:B------:R-:W-:-:S02]  /*a8f0*/  ULDC UR5, c[0x0][0xa88] ;  /* 0x0002a20000057ab9 */ /* 0x000fc40000000800 */
[----:B------:R-:W-:Y:S01]  /*a900*/  ULDC.64 UR10, c[0x0][0xaf0] ;  /* 0x0002bc00000a7ab9 */ /* 0x000fe20000000a00 */
[----:B-1----:R-:W-:Y:S01]  /*a910*/  IMAD R64, R39, UR5, RZ ;  /* 0x0000000527407c24 */ /* 0x002fe2000f8e02ff */
[----:B------:R-:W-:Y:S02]  /*a920*/  MOV R36, R38 ;  /* 0x0000002600247202 */ /* 0x000fe40000000f00 */
[----:B0-----:R-:W-:-:S03]  /*a930*/  MOV R37, R5 ;  /* 0x0000000500257202 */ /* 0x001fc60000000f00 */
[----:B------:R-:W-:-:S04]  /*a940*/  IMAD.WIDE R4, R187, 0x2, R36 ;  /* 0x00000002bb047825 */ /* 0x000fc800078e0224 */
[----:B------:R-:W-:Y:S01]  /*a950*/  IMAD.WIDE R36, R9, 0x2, R36 ;  /* 0x0000000209247825 */ /* 0x000fe200078e0224 */
[C---:B------:R-:W-:Y:S02]  /*a960*/  IADD3 R21, P6, R4.reuse, 0x20, RZ ;  /* 0x0000002004157810 */ /* 0x040fe40007fde0ff */
[C---:B------:R-:W-:Y:S02]  /*a970*/  IADD3 R33, P1, R4.reuse, 0x4040, RZ ;  /* 0x0000404004217810 */ /* 0x040fe40007f3e0ff */
[----:B------:R-:W-:Y:S01]  /*a980*/  IADD3 R45, P0, R4, 0x4060, RZ ;  /* 0x00004060042d7810 */ /* 0x000fe20007f1e0ff */
[--C-:B------:R-:W-:Y:S01]  /*a990*/  IMAD.X R13, RZ, RZ, R5.reuse, P6 ;  /* 0x000000ffff0d7224 */ /* 0x100fe200030e0605 */
[----:B------:R-:W-:Y:S01]  /*a9a0*/  IADD3 R35, P6, R36, 0x1000, RZ ;  /* 0x0000100024237810 */ /* 0x000fe20007fde0ff */
[----:B------:R-:W-:Y:S01]  /*a9b0*/  IMAD.X R43, RZ, RZ, R5, P1 ;  /* 0x000000ffff2b7224 */ /* 0x000fe200008e0605 */
[----:B------:R-:W-:Y:S02]  /*a9c0*/  ISETP.NE.AND P1, PT, R39, 0x1, PT ;  /* 0x000000012700780c */ /* 0x000fe40003f25270 */
[----:B------:R-:W-:-:S02]  /*a9d0*/  LOP3.LUT R34, R35, 0x380, RZ, 0xc0, !PT ;  /* 0x0000038023227812 */ /* 0x000fc400078ec0ff */
[----:B------:R-:W-:Y:S02]  /*a9e0*/  IADD3 R31, P2, R4, 0x4020, RZ ;  /* 0x00004020041f7810 */ /* 0x000fe40007f5e0ff */
[----:B------:R-:W-:Y:S02]  /*a9f0*/  SHF.R.U64 R34, R34, 0x3, RZ ;  /* 0x0000000322227819 */ /* 0x000fe400000012ff */
[----:B------:R-:W-:Y:S01]  /*aa00*/  LOP3.LUT R9, R4, 0x380, RZ, 0xc0, !PT ;  /* 0x0000038004097812 */ /* 0x000fe200078ec0ff */
[----:B------:R-:W-:Y:S01]  /*aa10*/  IMAD.X R41, RZ, RZ, R5, P2 ;  /* 0x000000ffff297224 */ /* 0x000fe200010e0605 */
[----:B------:R-:W-:Y:S01]  /*aa20*/  LOP3.LUT R34, R34, R35, RZ, 0x3c, !PT ;  /* 0x0000002322227212 */ /* 0x000fe200078e3cff */
[----:B------:R-:W-:Y:S01]  /*aa30*/  IMAD.X R35, RZ, RZ, R37, P6 ;  /* 0x000000ffff237224 */ /* 0x000fe200030e0625 */
[----:B------:R-:W-:Y:S01]  /*aa40*/  IADD3 R47, P6, R36, 0x7000, RZ ;  /* 0x00007000242f7810 */ /* 0x000fe20007fde0ff */
[----:B------:R-:W0:Y:S01]  /*aa50*/  @P1 LDC R48, c[0x0][0xbf0] ;  /* 0x0002fc00ff301b82 */ /* 0x000e220000000800 */
[----:B------:R-:W-:-:S02]  /*aa60*/  LOP3.LUT R14, R33, 0x380, RZ, 0xc0, !PT ;  /* 0x00000380210e7812 */ /* 0x000fc400078ec0ff */
[----:B------:R-:W-:Y:S02]  /*aa70*/  LOP3.LUT R20, R47, 0x380, RZ, 0xc0, !PT ;  /* 0x000003802f147812 */ /* 0x000fe400078ec0ff */
[----:B------:R-:W-:Y:S02]  /*aa80*/  LOP3.LUT R44, R45, 0x380, RZ, 0xc0, !PT ;  /* 0x000003802d2c7812 */ /* 0x000fe400078ec0ff */
[----:B------:R-:W-:Y:S02]  /*aa90*/  SHF.R.U64 R20, R20, 0x3, RZ ;  /* 0x0000000314147819 */ /* 0x000fe400000012ff */
[----:B------:R-:W-:Y:S02]  /*aaa0*/  LOP3.LUT R12, R31, 0x380, RZ, 0xc0, !PT ;  /* 0x000003801f0c7812 */ /* 0x000fe400078ec0ff */
[----:B------:R-:W-:Y:S02]  /*aab0*/  LOP3.LUT R20, R20, R47, RZ, 0x3c, !PT ;  /* 0x0000002f14147212 */ /* 0x000fe400078e3cff */
[----:B------:R-:W1:Y:S01]  /*aac0*/  @P1 LDC R47, c[0x0][0xbec] ;  /* 0x0002fb00ff2f1b82 */ /* 0x000e620000000800 */
[----:B------:R-:W-:-:S02]  /*aad0*/  SHF.R.U64 R9, R9, 0x3, RZ ;  /* 0x0000000309097819 */ /* 0x000fc400000012ff */
[----:B------:R-:W-:Y:S02]  /*aae0*/  LOP3.LUT R8, R21, 0x380, RZ, 0xc0, !PT ;  /* 0x0000038015087812 */ /* 0x000fe400078ec0ff */
[----:B------:R-:W-:Y:S02]  /*aaf0*/  SHF.R.U64 R14, R14, 0x3, RZ ;  /* 0x000000030e0e7819 */ /* 0x000fe400000012ff */
[----:B------:R-:W-:Y:S02]  /*ab00*/  SHF.R.U64 R44, R44, 0x3, RZ ;  /* 0x000000032c2c7819 */ /* 0x000fe400000012ff */
[C---:B------:R-:W-:Y:S02]  /*ab10*/  IADD3 R29, P3, R4.reuse, 0x4000, RZ ;  /* 0x00004000041d7810 */ /* 0x040fe40007f7e0ff */
[C---:B------:R-:W-:Y:S02]  /*ab20*/  IADD3 R27, P4, R4.reuse, 0x60, RZ ;  /* 0x00000060041b7810 */ /* 0x040fe40007f9e0ff */
[----:B------:R-:W-:Y:S01]  /*ab30*/  IADD3 R25, P5, R4, 0x40, RZ ;  /* 0x0000004004197810 */ /* 0x000fe20007fbe0ff */
[----:B------:R-:W-:Y:S01]  /*ab40*/  IMAD.X R15, RZ, RZ, R5, P3 ;  /* 0x000000ffff0f7224 */ /* 0x000fe200018e0605 */
[----:B------:R-:W-:-:S02]  /*ab50*/  SHF.R.U64 R12, R12, 0x3, RZ ;  /* 0x000000030c0c7819 */ /* 0x000fc400000012ff */
[----:B------:R-:W-:Y:S01]  /*ab60*/  LOP3.LUT R4, R9, R4, RZ, 0x3c, !PT ;  /* 0x0000000409047212 */ /* 0x000fe200078e3cff */
[----:B------:R-:W-:Y:S01]  /*ab70*/  IMAD.X R9, RZ, RZ, R5, P5 ;  /* 0x000000ffff097224 */ /* 0x000fe200028e0605 */
[----:B------:R-:W-:Y:S02]  /*ab80*/  SHF.R.U64 R8, R8, 0x3, RZ ;  /* 0x0000000308087819 */ /* 0x000fe400000012ff */
[----:B------:R-:W-:Y:S02]  /*ab90*/  LOP3.LUT R42, R14, R33, RZ, 0x3c, !PT ;  /* 0x000000210e2a7212 */ /* 0x000fe400078e3cff */
[----:B------:R-:W-:Y:S02]  /*aba0*/  LOP3.LUT R44, R44, R45, RZ, 0x3c, !PT ;  /* 0x0000002d2c2c7212 */ /* 0x000fe400078e3cff */
[----:B------:R-:W-:Y:S02]  /*abb0*/  LOP3.LUT R10, R29, 0x380, RZ, 0xc0, !PT ;  /* 0x000003801d0a7812 */ /* 0x000fe400078ec0ff */
[----:B------:R-:W-:-:S02]  /*abc0*/  LOP3.LUT R40, R12, R31, RZ, 0x3c, !PT ;  /* 0x0000001f0c287212 */ /* 0x000fc400078e3cff */
[-C--:B------:R-:W-:Y:S02]  /*abd0*/  IADD3.X R45, RZ, R5.reuse, RZ, P0, !PT ;  /* 0x00000005ff2d7210 */ /* 0x080fe400007fe4ff */
[----:B------:R-:W-:Y:S02]  /*abe0*/  IADD3.X R11, RZ, R5, RZ, P4, !PT ;  /* 0x00000005ff0b7210 */ /* 0x000fe400027fe4ff */
[----:B------:R-:W-:Y:S02]  /*abf0*/  LOP3.LUT R12, R8, R21, RZ, 0x3c, !PT ;  /* 0x00000015080c7212 */ /* 0x000fe400078e3cff */
[----:B------:R-:W-:Y:S02]  /*ac00*/  MOV R46, R4 ;  /* 0x00000004002e7202 */ /* 0x000fe40000000f00 */
[----:B------:R-:W-:Y:S02]  /*ac10*/  LOP3.LUT R8, R25, 0x380, RZ, 0xc0, !PT ;  /* 0x0000038019087812 */ /* 0x000fe400078ec0ff */
[----:B------:R-:W-:-:S02]  /*ac20*/  F2FP.BF16.F32.PACK_AB R4, R89, R88 ;  /* 0x000000585904723e */ /* 0x000fc400000010ff */
[----:B------:R-:W-:Y:S01]  /*ac30*/  F2FP.BF16.F32.PACK_AB R5, R91, R90 ;  /* 0x0000005a5b05723e */ /* 0x000fe200000010ff */
[----:B------:R-:W-:Y:S01]  /*ac40*/  BAR.SYNC.DEFER_BLOCKING 0x1, 0x100 ;  /* 0x0044000000007b1d */ /* 0x000fe20000010000 */
[----:B------:R-:W-:Y:S01]  /*ac50*/  MOV R66, R42 ;  /* 0x0000002a00427202 */ /* 0x000fe20000000f00 */
[----:B------:R-:W-:Y:S01]  /*ac60*/  VIADD R42, R17, UR37 ;  /* 0x00000025112a7c36 */ /* 0x000fe20008000000 */
[----:B------:R-:W-:Y:S01]  /*ac70*/  SHF.R.U64 R10, R10, 0x3, RZ ;  /* 0x000000030a0a7819 */ /* 0x000fe200000012ff */
[----:B------:R-:W-:Y:S01]  /*ac80*/  VIADD R43, R186, UR37 ;  /* 0x00000025ba2b7c36 */ /* 0x000fe20008000000 */
[----:B------:R-:W-:Y:S02]  /*ac90*/  SHF.R.U64 R8, R8, 0x3, RZ ;  /* 0x0000000308087819 */ /* 0x000fe400000012ff */
[----:B------:R-:W-:Y:S02]  /*aca0*/  LOP3.LUT R14, R10, R29, RZ, 0x3c, !PT ;  /* 0x0000001d0a0e7212 */ /* 0x000fe400078e3cff */
[----:B------:R-:W-:-:S02]  /*acb0*/  LOP3.LUT R10, R27, 0x380, RZ, 0xc0, !PT ;  /* 0x000003801b0a7812 */ /* 0x000fc400078ec0ff */
[----:B------:R-:W-:Y:S02]  /*acc0*/  LOP3.LUT R8, R8, R25, RZ, 0x3c, !PT ;  /* 0x0000001908087212 */ /* 0x000fe400078e3cff */
[----:B------:R-:W-:Y:S02]  /*acd0*/  IADD3 R25, P0, R36, 0x6000, RZ ;  /* 0x0000600024197810 */ /* 0x000fe40007f1e0ff */
[----:B------:R-:W-:Y:S02]  /*ace0*/  SHF.R.U64 R10, R10, 0x3, RZ ;  /* 0x000000030a0a7819 */ /* 0x000fe400000012ff */
[----:B------:R-:W-:Y:S02]  /*acf0*/  LOP3.LUT R24, R25, 0x380, RZ, 0xc0, !PT ;  /* 0x0000038019187812 */ /* 0x000fe400078ec0ff */
[----:B------:R-:W-:Y:S02]  /*ad00*/  LOP3.LUT R10, R10, R27, RZ, 0x3c, !PT ;  /* 0x0000001b0a0a7212 */ /* 0x000fe400078e3cff */
[----:B------:R-:W-:-:S02]  /*ad10*/  SHF.R.U64 R24, R24, 0x3, RZ ;  /* 0x0000000318187819 */ /* 0x000fc400000012ff */
[----:B------:R-:W-:Y:S01]  /*ad20*/  MOV R54, R10 ;  /* 0x0000000a00367202 */ /* 0x000fe20000000f00 */
[----:B------:R1:W-:Y:S01]  /*ad30*/  STSM.16.M88.4 [R46], R4 ;  /* 0x000000042e007844 */ /* 0x0003e20000000200 */
[----:B------:R-:W-:Y:S01]  /*ad40*/  LOP3.LUT R24, R24, R25, RZ, 0x3c, !PT ;  /* 0x0000001918187212 */ /* 0x000fe200078e3cff */
[----:B------:R-:W-:Y:S01]  /*ad50*/  IMAD.X R25, RZ, RZ, R37, P0 ;  /* 0x000000ffff197224 */ /* 0x000fe200000e0625 */
[----:B------:R-:W-:Y:S01]  /*ad60*/  MOV R53, R14 ;  /* 0x0000000e00357202 */ /* 0x000fe20000000f00 */
[----:B------:R-:W-:Y:S01]  /*ad70*/  IMAD.U32 R14, RZ, RZ, UR8 ;  /* 0x00000008ff0e7e24 */ /* 0x000fe2000f8e00ff */
[----:B------:R-:W-:Y:S01]  /*ad80*/  MOV R15, R12 ;  /* 0x0000000c000f7202 */ /* 0x000fe20000000f00 */
[----:B------:R-:W-:Y:S01]  /*ad90*/  ULDC.64 UR8, c[0x0][0xae8] ;  /* 0x0002ba0000087ab9 */ /* 0x000fe20000000a00 */
[C---:B------:R-:W-:Y:S02]  /*ada0*/  IADD3 R29, P3, R36.reuse, 0x4000, RZ ;  /* 0x00004000241d7810 */ /* 0x040fe40007f7e0ff */
[----:B------:R-:W-:-:S02]  /*adb0*/  IADD3 R27, P2, R36, 0x5000, RZ ;  /* 0x00005000241b7810 */ /* 0x000fc40007f5e0ff */
[----:B------:R-:W-:Y:S02]  /*adc0*/  LOP3.LUT R28, R29, 0x380, RZ, 0xc0, !PT ;  /* 0x000003801d1c7812 */ /* 0x000fe400078ec0ff */
[----:B------:R-:W-:Y:S02]  /*add0*/  LOP3.LUT R26, R27, 0x380, RZ, 0xc0, !PT ;  /* 0x000003801b1a7812 */ /* 0x000fe400078ec0ff */
[----:B------:R-:W-:Y:S01]  /*ade0*/  SHF.R.U64 R28, R28, 0x3, RZ ;  /* 0x000000031c1c7819 */ /* 0x000fe200000012ff */
[----:B-1----:R-:W-:Y:S01]  /*adf0*/  @P1 IMAD.HI.U32 R5, R42, R47, RZ ;  /* 0x0000002f2a051227 */ /* 0x002fe200078e00ff */
[----:B------:R-:W-:Y:S02]  /*ae00*/  MOV R4, R42 ;  /* 0x0000002a00047202 */ /* 0x000fe40000000f00 */
[----:B------:R-:W-:Y:S02]  /*ae10*/  F2FP.BF16.F32.PACK_AB R7, R103, R102 ;  /* 0x000000666707723e */ /* 0x000fe400000010ff */
[----:B0-----:R-:W-:-:S02]  /*ae20*/  @P1 SHF.R.U32.HI R4, RZ, R48, R5 ;  /* 0x00000030ff041219 */ /* 0x001fc40000011605 */
[----:B------:R-:W-:Y:S02]  /*ae30*/  MOV R52, R40 ;  /* 0x0000002800347202 */ /* 0x000fe40000000f00 */
[--C-:B------:R-:W-:Y:S01]  /*ae40*/  SHF.R.S32.HI R5, RZ, 0x1f, R4.reuse ;  /* 0x0000001fff057819 */ /* 0x100fe20000011404 */
[----:B------:R-:W-:Y:S01]  /*ae50*/  IMAD.MOV R6, RZ, RZ, -R4 ;  /* 0x000000ffff067224 */ /* 0x000fe200078e0a04 */
[----:B------:R-:W-:Y:S02]  /*ae60*/  IADD3 R12, P0, R4, UR6, RZ ;  /* 0x00000006040c7c10 */ /* 0x000fe4000ff1e0ff */
        /* <DEDUP_REMOVED lines=8> */
[----:B------:R-:W-:Y:S01]  /*aef0*/  SHF.R.U64 R26, R26, 0x3, RZ ;  /* 0x000000031a1a7819 */ /* 0x000fe200000012ff */
[----:B------:R-:W-:Y:S01]  /*af00*/  IMAD R10, R10, UR6, RZ ;  /* 0x000000060a0a7c24 */ /* 0x000fe2000f8e02ff */
[----:B------:R-:W-:Y:S01]  /*af10*/  LOP3.LUT R28, R28, R29, RZ, 0x3c, !PT ;  /* 0x0000001d1c1c7212 */ /* 0x000fe200078e3cff */
[----:B------:R0:W-:Y:S01]  /*af20*/  STSM.16.M88.4 [R15], R4 ;  /* 0x000000040f007844 */ /* 0x0001e20000000200 */
[----:B------:R-:W-:Y:S01]  /*af30*/  IADD3.X R29, RZ, R37, RZ, P3, !PT ;  /* 0x00000025ff1d7210 */ /* 0x000fe20001ffe4ff */
[----:B------:R-:W-:Y:S01]  /*af40*/  IMAD R41, R11, UR7, R10 ;  /* 0x000000070b297c24 */ /* 0x000fe2000f8e020a */
[----:B------:R-:W-:Y:S01]  /*af50*/  ULDC.64 UR6, c[0x0][0xb50] ;  /* 0x0002d40000067ab9 */ /* 0x000fe20000000a00 */
[----:B------:R-:W-:-:S02]  /*af60*/  MOV R14, R8 ;  /* 0x00000008000e7202 */ /* 0x000fc40000000f00 */
[----:B------:R-:W-:Y:S02]  /*af70*/  LOP3.LUT P0, RZ, R184, 0x3, RZ, 0xc0, !PT ;  /* 0x00000003b8ff7812 */ /* 0x000fe4000780c0ff */
[----:B------:R-:W-:Y:S02]  /*af80*/  F2FP.BF16.F32.PACK_AB R8, R105, R104 ;  /* 0x000000686908723e */ /* 0x000fe400000010ff */
[----:B------:R-:W-:Y:S02]  /*af90*/  F2FP.BF16.F32.PACK_AB R9, R107, R106 ;  /* 0x0000006a6b09723e */ /* 0x000fe400000010ff */
[----:B------:R-:W-:Y:S02]  /*afa0*/  F2FP.BF16.F32.PACK_AB R10, R109, R108 ;  /* 0x0000006c6d0a723e */ /* 0x000fe400000010ff */
[----:B------:R-:W-:Y:S01]  /*afb0*/  F2FP.BF16.F32.PACK_AB R11, R111, R110 ;  /* 0x0000006e6f0b723e */ /* 0x000fe200000010ff */
[----:B0-----:R-:W-:Y:S01]  /*afc0*/  VIADD R5, R43, 0x8 ;  /* 0x000000082b057836 */ /* 0x001fe20000000000 */
[----:B------:R-:W-:-:S02]  /*afd0*/  IADD3 R7, R13, R41, RZ ;  /* 0x000000290d077210 */ /* 0x000fc40007ffe0ff */
[----:B------:R-:W-:Y:S01]  /*afe0*/  LEA R40, P3, R12, UR6, 0x2 ;  /* 0x000000060c287c11 */ /* 0x000fe2000f8610ff */
[----:B------:R0:W-:Y:S01]  /*aff0*/  STSM.16.M88.4 [R14], R8 ;  /* 0x000000080e007844 */ /* 0x0001e20000000200 */
[----:B------:R-:W-:Y:S01]  /*b000*/  LOP3.LUT R26, R26, R27, RZ, 0x3c, !PT ;  /* 0x0000001b1a1a7212 */ /* 0x000fe200078e3cff */
[----:B------:R-:W-:Y:S01]  /*b010*/  IMAD.X R27, RZ, RZ, R37, P2 ;  /* 0x000000ffff1b7224 */ /* 0x000fe200010e0625 */
[-C--:B------:R-:W-:Y:S01]  /*b020*/  ISETP.GE.OR P2, PT, R43, R64.reuse, P0 ;  /* 0x000000402b00720c */ /* 0x080fe20000746670 */
[----:B------:R-:W-:Y:S01]  /*b030*/  SHFL.IDX PT, R60, R40, RZ, 0x1c1f ;  /* 0x001c1fff283c7589 */ /* 0x000fe200000e0000 */
[----:B------:R-:W-:Y:S02]  /*b040*/  ISETP.GE.OR P0, PT, R5, R64, P0 ;  /* 0x000000400500720c */ /* 0x000fe40000706670 */
[----:B------:R-:W-:Y:S01]  /*b050*/  LEA.HI.X R41, R12, UR7, R7, 0x2, P3 ;  /* 0x000000070c297c11 */ /* 0x000fe200098f1407 */
[----:B------:R-:W-:Y:S01]  /*b060*/  SHFL.IDX PT, R62, R40, 0x1, 0x1c1f ;  /* 0x003c1f00283e7f89 */ /* 0x000fe200000e0000 */
[----:B------:R-:W-:-:S02]  /*b070*/  F2FP.BF16.F32.PACK_AB R4, R113, R112 ;  /* 0x000000707104723e */ /* 0x000fc400000010ff */
[----:B------:R-:W-:Y:S01]  /*b080*/  F2FP.BF16.F32.PACK_AB R5, R115, R114 ;  /* 0x000000727305723e */ /* 0x000fe200000010ff */
[----:B------:R-:W1:Y:S01]  /*b090*/  SHFL.IDX PT, R61, R41, RZ, 0x1c1f ;  /* 0x001c1fff293d7589 */ /* 0x000e6200000e0000 */
[----:B------:R-:W-:Y:S02]  /*b0a0*/  F2FP.BF16.F32.PACK_AB R6, R117, R116 ;  /* 0x000000747506723e */ /* 0x000fe400000010ff */
[----:B------:R-:W-:Y:S01]  /*b0b0*/  F2FP.BF16.F32.PACK_AB R7, R119, R118 ;  /* 0x000000767707723e */ /* 0x000fe200000010ff */
[----:B------:R-:W2:Y:S01]  /*b0c0*/  SHFL.IDX PT, R63, R41, 0x1, 0x1c1f ;  /* 0x003c1f00293f7f89 */ /* 0x000ea200000e0000 */
[----:B------:R-:W-:Y:S02]  /*b0d0*/  F2FP.BF16.F32.PACK_AB R12, R121, R120 ;  /* 0x00000078790c723e */ /* 0x000fe400000010ff */
[----:B------:R-:W-:Y:S01]  /*b0e0*/  F2FP.BF16.F32.PACK_AB R13, R123, R122 ;  /* 0x0000007a7b0d723e */ /* 0x000fe200000010ff */
[----:B------:R-:W-:Y:S01]  /*b0f0*/  STSM.16.M88.4 [R54], R4 ;  /* 0x0000000436007844 */ /* 0x000fe20000000200 */
[----:B0-----:R-:W-:-:S02]  /*b100*/  F2FP.BF16.F32.PACK_AB R14, R125, R124 ;  /* 0x0000007c7d0e723e */ /* 0x001fc400000010ff */
[----:B------:R-:W-:Y:S02]  /*b110*/  F2FP.BF16.F32.PACK_AB R15, R127, R126 ;  /* 0x0000007e7f0f723e */ /* 0x000fe400000010ff */
[----:B------:R-:W-:Y:S02]  /*b120*/  F2FP.BF16.F32.PACK_AB R8, R129, R128 ;  /* 0x000000808108723e */ /* 0x000fe400000010ff */
[----:B------:R-:W-:Y:S01]  /*b130*/  F2FP.BF16.F32.PACK_AB R9, R131, R130 ;  /* 0x000000828309723e */ /* 0x000fe200000010ff */
[----:B------:R-:W-:Y:S01]  /*b140*/  STSM.16.M88.4 [R53], R12 ;  /* 0x0000000c35007844 */ /* 0x000fe20000000200 */
[----:B------:R-:W-:Y:S02]  /*b150*/  F2FP.BF16.F32.PACK_AB R10, R133, R132 ;  /* 0x00000084850a723e */ /* 0x000fe400000010ff */
[----:B------:R-:W-:Y:S02]  /*b160*/  F2FP.BF16.F32.PACK_AB R11, R135, R134 ;  /* 0x00000086870b723e */ /* 0x000fe400000010ff */
[----:B------:R-:W-:-:S02]  /*b170*/  MOV R65, R44 ;  /* 0x0000002c00417202 */ /* 0x000fc40000000f00 */
[C---:B------:R-:W-:Y:S01]  /*b180*/  IADD3 R33, P5, R36.reuse, 0x2000, RZ ;  /* 0x0000200024217810 */ /* 0x040fe20007fbe0ff */
[----:B------:R-:W-:Y:S01]  /*b190*/  STSM.16.M88.4 [R52], R8 ;  /* 0x0000000834007844 */ /* 0x000fe20000000200 */
[----:B------:R-:W-:Y:S01]  /*b1a0*/  UIMAD UR5, UR12, UR8, URZ ;  /* 0x000000080c0572a4 */ /* 0x000fe2000f8e023f */
[C---:B------:R-:W-:Y:S02]  /*b1b0*/  IADD3 R31, P4, R36.reuse, 0x3000, RZ ;  /* 0x00003000241f7810 */ /* 0x040fe40007f9e0ff */
[----:B------:R0:W-:Y:S01]  /*b1c0*/  STSM.16.M88.4 [R66], R136 ;  /* 0x0000008842007844 */ /* 0x0001e20000000200 */
[----:B------:R-:W-:Y:S01]  /*b1d0*/  UIMAD.WIDE.U32 UR6, UR38, UR8, URZ ;  /* 0x00000008260672a5 */ /* 0x000fe2000f8e003f */
[----:B------:R-:W-:Y:S02]  /*b1e0*/  LOP3.LUT R21, R36, 0x380, RZ, 0xc0, !PT ;  /* 0x0000038024157812 */ /* 0x000fe400078ec0ff */
[----:B------:R-:W-:Y:S01]  /*b1f0*/  STSM.16.M88.4 [R65], R144 ;  /* 0x0000009041007844 */ /* 0x000fe20000000200 */
[----:B------:R-:W-:Y:S01]  /*b200*/  UIMAD UR5, UR38, UR9, UR5 ;  /* 0x00000009260572a4 */ /* 0x000fe2000f8e0205 */
[----:B------:R-:W-:Y:S01]  /*b210*/  LOP3.LUT R32, R33, 0x380, RZ, 0xc0, !PT ;  /* 0x0000038021207812 */ /* 0x000fe200078ec0ff */
[----:B------:R-:W-:Y:S01]  /*b220*/  BAR.SYNC.DEFER_BLOCKING 0x1, 0x100 ;  /* 0x0044000000007b1d */ /* 0x000fe20000010000 */
[----:B------:R-:W-:-:S07]  /*b230*/  LOP3.LUT R30, R31, 0x380, RZ, 0xc0, !PT ;  /* 0x000003801f1e7812 */ /* 0x000fce00078ec0ff */
[----:B0-----:R-:W0:Y:S01]  /*b240*/  @P1 LDC R66, c[0x0][0xbec] ;  /* 0x0002fb00ff421b82 */ /* 0x001e220000000800 */
[----:B------:R-:W-:Y:S01]  /*b250*/  UIMAD UR8, UR13, UR10, URZ ;  /* 0x0000000a0d0872a4 */ /* 0x000fe2000f8e023f */
[----:B------:R-:W-:Y:S01]  /*b260*/  SHF.R.U64 R21, R21, 0x3, RZ ;  /* 0x0000000315157819 */ /* 0x000fe200000012ff */
[----:B------:R-:W-:Y:S01]  /*b270*/  UIADD3 UR7, UR7, UR5, URZ ;  /* 0x0000000507077290 */ /* 0x000fe2000fffe03f */
[----:B------:R-:W-:Y:S01]  /*b280*/  SHF.R.U64 R32, R32, 0x3, RZ ;  /* 0x0000000320207819 */ /* 0x000fe200000012ff */
[----:B-1----:R1:W-:Y:S01]  /*b290*/  @!P2 ST.E desc[UR50][R60.64], R3 ;  /* 0x000000033c00a985 */ /* 0x0023e2000c101932 */
[----:B------:R-:W-:Y:S01]  /*b2a0*/  UIMAD UR5, UR42, UR11, UR8 ;  /* 0x0000000b2a0572a4 */ /* 0x000fe2000f8e0208 */
[----:B------:R-:W-:Y:S02]  /*b2b0*/  SHF.R.U64 R30, R30, 0x3, RZ ;  /* 0x000000031e1e7819 */ /* 0x000fe400000012ff */
[----:B--2---:R2:W-:Y:S01]  /*b2c0*/  @!P0 ST.E desc[UR50][R62.64], R0 ;  /* 0x000000003e008985 */ /* 0x0045e2000c101932 */
[----:B------:R-:W-:Y:S01]  /*b2d0*/  UIMAD.WIDE.U32 UR6, UR42, UR10, UR6 ;  /* 0x0000000a2a0672a5 */ /* 0x000fe2000f8e0006 */
[----:B------:R-:W-:Y:S01]  /*b2e0*/  LOP3.LUT R36, R21, R36, RZ, 0x3c, !PT ;  /* 0x0000002415247212 */ /* 0x000fe200078e3cff */
[--C-:B------:R-:W-:Y:S01]  /*b2f0*/  IMAD.X R21, RZ, RZ, R37.reuse, P6 ;  /* 0x000000ffff157224 */ /* 0x100fe200030e0625 */
[----:B------:R3:W5:Y:S01]  /*b300*/  LD.E.128 R12, desc[UR50][R24.64] ;  /* 0x00000032180c7980 */ /* 0x000762000c101d00 */
[----:B------:R-:W-:Y:S01]  /*b310*/  LOP3.LUT R32, R32, R33, RZ, 0x3c, !PT ;  /* 0x0000002120207212 */ /* 0x000fe200078e3cff */
[----:B------:R-:W-:Y:S01]  /*b320*/  ULDC.64 UR8, c[0x0][0xae0] ;  /* 0x0002b80000087ab9 */ /* 0x000fe20000000a00 */
[----:B------:R-:W-:Y:S01]  /*b330*/  LOP3.LUT R30, R30, R31, RZ, 0x3c, !PT ;  /* 0x0000001f1e1e7212 */ /* 0x000fe200078e3cff */
[----:B-1----:R-:W1:Y:S01]  /*b340*/  @P1 LDC R61, c[0x0][0xbf0] ;  /* 0x0002fc00ff3d1b82 */ /* 0x002e620000000800 */
[----:B--2---:R-:W-:Y:S01]  /*b350*/  IMAD R0, R19, 0x20, R22 ;  /* 0x0000002013007824 */ /* 0x004fe200078e0216 */
[----:B------:R-:W-:Y:S01]  /*b360*/  UIADD3 UR5, UR7, UR5, URZ ;  /* 0x0000000507057290 */ /* 0x000fe2000fffe03f */
[----:B------:R-:W-:Y:S01]  /*b370*/  IMAD.X R33, RZ, RZ, R37, P5 ;  /* 0x000000ffff217224 */ /* 0x000fe200028e0625 */
[----:B------:R2:W5:Y:S01]  /*b380*/  LD.E.128 R8, desc[UR50][R20.64] ;  /* 0x0000003214087980 */ /* 0x000562000c101d00 */
[----:B---3--:R-:W-:-:S02]  /*b390*/  VIADD R25, R0, UR37 ;  /* 0x0000002500197c36 */ /* 0x008fc40008000000 */
[----:B------:R-:W-:Y:S01]  /*b3a0*/  IMAD.X R31, RZ, RZ, R37, P4 ;  /* 0x000000ffff1f7224 */ /* 0x000fe200020e0625 */
[----:B------:R-:W5:Y:S01]  /*b3b0*/  LD.E.128 R48, desc[UR50][R36.64] ;  /* 0x0000003224307980 */ /* 0x000f62000c101d00 */
[----:B0-----:R-:W-:-:S03]  /*b3c0*/  @P1 IMAD.HI.U32 R0, R25, R66, RZ ;  /* 0x0000004219001227 */ /* 0x001fc600078e00ff */
[----:B------:R-:W5:Y:S01]  /*b3d0*/  LD.E.128 R44, desc[UR50][R34.64] ;  /* 0x00000032222c7980 */ /* 0x000f62000c101d00 */
[----:B------:R-:W-:Y:S01]  /*b3e0*/  IMAD.MOV.U32 R3, RZ, RZ, R25 ;  /* 0x000000ffff037224 */ /* 0x000fe200078e0019 */
[----:B--2---:R-:W-:Y:S01]  /*b3f0*/  MOV R20, UR6 ;  /* 0x0000000600147c02 */ /* 0x004fe20008000f00 */
[----:B------:R-:W-:Y:S01]  /*b400*/  IMAD.U32 R21, RZ, RZ, UR7 ;  /* 0x00000007ff157e24 */ /* 0x000fe2000f8e00ff */
[----:B------:R-:W5:Y:S04]  /*b410*/  LD.E.128 R40, desc[UR50][R32.64] ;  /* 0x0000003220287980 */ /* 0x000f68000c101d00 */
[----:B------:R-:W5:Y:S01]  /*b420*/  LD.E.128 R4, desc[UR50][R30.64] ;  /* 0x000000321e047980 */ /* 0x000f62000c101d00 */
[----:B-1----:R-:W-:Y:S01]  /*b430*/  @P1 SHF.R.U32.HI R3, RZ, R61, R0 ;  /* 0x0000003dff031219 */ /* 0x002fe20000011600 */
[----:B------:R-:W-:-:S02]  /*b440*/  ULDC.64 UR6, c[0x0][0xad8] ;  /* 0x0002b60000067ab9 */ /* 0x000fc40000000a00 */
[----:B------:R-:W5:Y:S01]  /*b450*/  LD.E.128 R56, desc[UR50][R28.64] ;  /* 0x000000321c387980 */ /* 0x000f62000c101d00 */
[--C-:B------:R-:W-:Y:S01]  /*b460*/  SHF.R.S32.HI R0, RZ, 0x1f, R3.reuse ;  /* 0x0000001fff007819 */ /* 0x100fe20000011403 */
[----:B------:R-:W-:Y:S02]  /*b470*/  IMAD.MOV R24, RZ, RZ, -R3 ;  /* 0x000000ffff187224 */ /* 0x000fe400078e0a03 */
[----:B------:R-:W-:Y:S01]  /*b480*/  IMAD.U32 R21, RZ, RZ, UR5 ;  /* 0x00000005ff157e24 */ /* 0x000fe2000f8e00ff */
[----:B------:R0:W5:Y:S01]  /*b490*/  LD.E.128 R52, desc[UR50][R26.64] ;  /* 0x000000321a347980 */ /* 0x000162000c101d00 */
[----:B------:R-:W-:Y:S02]  /*b4a0*/  IMAD R0, R0, UR8, RZ ;  /* 0x0000000800007c24 */ /* 0x000fe4000f8e02ff */
[----:B------:R-:W-:Y:S01]  /*b4b0*/  IMAD R39, R39, R24, R25 ;  /* 0x0000001827277224 */ /* 0x000fe200078e0219 */
[----:B------:R-:W-:Y:S01]  /*b4c0*/  @!PT LDS RZ, [RZ] ;  /* 0x00000000fffff984 */ /* 0x000fe20000000800 */
[----:B------:R-:W-:Y:S01]  /*b4d0*/  @!PT LDS RZ, [RZ] ;  /* 0x00000000fffff984 */ /* 0x000fe20000000800 */
[----:B------:R-:W-:Y:S01]  /*b4e0*/  @!PT LDS RZ, [RZ] ;  /* 0x00000000fffff984 */ /* 0x000fe20000000800 */
[----:B------:R-:W-:Y:S01]  /*b4f0*/  @!PT LDS RZ, [RZ] ;  /* 0x00000000fffff984 */ /* 0x000fe20000000800 */
[----:B------:R1:W-:Y:S06]  /*b500*/  MEMBAR.ALL.CTA ;  /* 0x0000000000007992 */ /* 0x0003ec0000008000 */
[----:B-1----:R-:W1:Y:S01]  /*b510*/  FENCE.VIEW.ASYNC.S ;  /* 0x00000000000073c6 */ /* 0x002e620000000000 */
[----:B------:R-:W-:-:S02]  /*b520*/  IMAD R25, R3, UR9, R0 ;  /* 0x0000000903197c24 */ /* 0x000fc4000f8e0200 */
[----:B------:R-:W-:Y:S01]  /*b530*/  IMAD.WIDE.U32 R20, R3, UR8, R20 ;  /* 0x0000000803147c25 */ /* 0x000fe2000f8e0014 */
[----:B------:R-:W-:-:S03]  /*b540*/  SHF.R.S32.HI R0, RZ, 0x1f, R39 ;  /* 0x0000001fff007819 */ /* 0x000fc60000011427 */
[----:B------:R-:W-:Y:S02]  /*b550*/  IMAD.IADD R21, R21, 0x1, R25 ;  /* 0x0000000115157824 */ /* 0x000fe400078e0219 */
[----:B------:R-:W-:Y:S02]  /*b560*/  IMAD R0, R0, UR6, RZ ;  /* 0x0000000600007c24 */ /* 0x000fe4000f8e02ff */
[----:B0-----:R-:W-:Y:S02]  /*b570*/  VIADD R27, R22, UR37 ;  /* 0x00000025161b7c36 */ /* 0x001fe40008000000 */
[C---:B------:R-:W-:Y:S02]  /*b580*/  IMAD R25, R39.reuse, UR7, R0 ;  /* 0x0000000727197c24 */ /* 0x040fe4000f8e0200 */
[----:B------:R-:W-:Y:S01]  /*b590*/  IMAD.WIDE.U32 R20, R39, UR6, R20 ;  /* 0x0000000627147c25 */ /* 0x000fe2000f8e0014 */
[CC--:B------:R-:W-:Y:S01]  /*b5a0*/  ISETP.GE.AND P2, PT, R27.reuse, R64.reuse, PT ;  /* 0x000000401b00720c */ /* 0x0c0fe20003f46270 */
[----:B------:R-:W-:Y:S01]  /*b5b0*/  ULDC.64 UR6, c[0x0][0xa80] ;  /* 0x0002a00000067ab9 */ /* 0x000fe20000000a00 */
[----:B------:R-:W-:Y:S01]  /*b5c0*/  IADD3 R3, R27, 0x20, RZ ;  /* 0x000000201b037810 */ /* 0x000fe20007ffe0ff */
[----:B------:R-:W-:Y:S01]  /*b5d0*/  IMAD.IADD R21, R21, 0x1, R25 ;  /* 0x0000000115157824 */ /* 0x000fe200078e0219 */
[----:B------:R-:W-:Y:S01]  /*b5e0*/  LEA R0, P3, R20, UR6, 0x1 ;  /* 0x0000000614007c11 */ /* 0x000fe2000f8608ff */
[----:B------:R-:W-:Y:S01]  /*b5f0*/  VIADD R38, R38, 0x28820 ;  /* 0x0002882026267836 */ /* 0x000fe20000000000 */
[----:B------:R-:W-:Y:S01]  /*b600*/  ISETP.GE.AND P0, PT, R3, R64, PT ;  /* 0x000000400300720c */ /* 0x000fe20003f06270 */
[----:B------:R-:W-:Y:S01]  /*b610*/  VIADD R3, R27, 0x40 ;  /* 0x000000401b037836 */ /* 0x000fe20000000000 */
[----:B------:R-:W-:-:S02]  /*b620*/  LEA.HI.X R26, R20, UR7, R21, 0x1, P3 ;  /* 0x00000007141a7c11 */ /* 0x000fc400098f0c15 */
[----:B------:R-:W-:Y:S01]  /*b630*/  PRMT R38, RZ, 0x654, R38 ;  /* 0x00000654ff267816 */ /* 0x000fe20000000026 */
[----:B-1----:R0:W1:Y:S01]  /*b640*/  SHFL.IDX PT, R25, R0, RZ, 0x181f ;  /* 0x00181fff00197589 */ /* 0x00206200000e0000 */
        /* <DEDUP_REMOVED lines=8> */
[-C--:B-1----:R-:W-:Y:S02]  /*b6d0*/  @!P2 LEA R20, P4, R2, R25.reuse, 0x1 ;  /* 0x000000190214a211 */ /* 0x082fe400078808ff */
[----:B------:R-:W-:Y:S02]  /*b6e0*/  @!P3 LEA R24, P5, R18, R25, 0x1 ;  /* 0x000000191218b211 */ /* 0x000fe400078a08ff */
[-C--:B--2---:R-:W-:Y:S02]  /*b6f0*/  @!P2 LEA.HI.X R21, R2, R3.reuse, R189, 0x1, P4 ;  /* 0x000000030215a211 */ /* 0x084fe400020f0cbd */
[----:B------:R-:W-:-:S03]  /*b700*/  @!P3 LEA.HI.X R25, R18, R3, R188, 0x1, P5 ;  /* 0x000000031219b211 */ /* 0x000fc600028f0cbc */
[----:B-----5:R3:W-:Y:S04]  /*b710*/  @!P2 ST.E.128 desc[UR50][R20.64], R48 ;  /* 0x000000301400a985 */ /* 0x0207e8000c101d32 */
[----:B------:R3:W-:Y:S02]  /*b720*/  @!P3 ST.E.128 desc[UR50][R24.64], R56 ;  /* 0x000000381800b985 */ /* 0x0007e4000c101d32 */
.L_x_2393:
[----:B------:R-:W-:Y:S05]  /*b730*/  BSYNC B1 ;  /* 0x0000000000017941 */ /* 0x000fea0003800000 */
.L_x_2392:
[----:B--2---:R2:W4:Y:S01]  /*b740*/  SHFL.IDX PT, R3, R26, 0x1, 0x181f ;  /* 0x00381f001a037f89 */ /* 0x00452200000e0000 */
[----:B------:R-:W-:Y:S03]  /*b750*/  BSSY B1, `(.L_x_2394) ;  /* 0x000000c000017945 */ /* 0x000fe60003800000 */
[----:B-1-3--:R2:W1:Y:S01]  /*b760*/  SHFL.IDX PT, R25, R0, 0x1, 0x181f ;  /* 0x00381f0000197f89 */ /* 0x00a46200000e0000 */
        /* <DEDUP_REMOVED lines=8> */
[----:B-----5:R3:W-:Y:S04]  /*b7f0*/  @!P3 ST.E.128 desc[UR50][R20.64], R44 ;  /* 0x0000002c1400b985 */ /* 0x0207e8000c101d32 */
[----:B------:R3:W-:Y:S02]  /*b800*/  @!P4 ST.E.128 desc[UR50][R24.64], R52 ;  /* 0x000000341800c985 */ /* 0x0007e4000c101d32 */
.L_x_2395:
[----:B------:R-:W-:Y:S05]  /*b810*/  BSYNC B1 ;  /* 0x0000000000017941 */ /* 0x000fea0003800000 */
.L_x_2394:
[----:B----4-:R4:W0:Y:S01]  /*b820*/  SHFL.IDX PT, R3, R26, 0x2, 0x181f ;  /* 0x00581f001a037f89 */ /* 0x01082200000e0000 */
        /* <DEDUP_REMOVED lines=8> */
[-C--:B0-----:R-:W-:Y:S02]  /*b8b0*/  @!P2 LEA.HI.X R21, R2, R3.reuse, R189, 0x1, P0 ;  /* 0x000000030215a211 */ /* 0x081fe400000f0cbd */
[----:B------:R-:W-:-:S03]  /*b8c0*/  @!P3 LEA.HI.X R25, R18, R3, R188, 0x1, P1 ;  /* 0x000000031219b211 */ /* 0x000fc600008f0cbc */
[----:B-----5:R3:W-:Y:S04]  /*b8d0*/  @!P2 ST.E.128 desc[UR50][R20.64], R40 ;  /* 0x000000281400a985 */ /* 0x0207e8000c101d32 */
[----:B------:R3:W-:Y:S02]  /*b8e0*/  @!P3 ST.E.128 desc[UR50][R24.64], R12 ;  /* 0x0000000c1800b985 */ /* 0x0007e4000c101d32 */
.L_x_2397:
[----:B------:R-:W-:Y:S05]  /*b8f0*/  BSYNC B1 ;  /* 0x0000000000017941 */ /* 0x000fea0003800000 */
.L_x_2396:
[----:B0-----:R-:W-:Y:S01]  /*b900*/  VIADD R3, R27, 0x60 ;  /* 0x000000601b037836 */ /* 0x001fe20000000000 */
[----:B---3-5:R0:W3:Y:S04]  /*b910*/  SHFL.IDX PT, R15, R26, 0x3, 0x181f ;  /* 0x00781f001a0f7f89 */ /* 0x0280e800000e0000 */
[----:B------:R-:W-:Y:S01]  /*b920*/  ISETP.GE.AND P0, PT, R3, R64, PT ;  /* 0x000000400300720c */ /* 0x000fe20003f06270 */
[----:B------:R0:W0:-:S12]  /*b930*/  SHFL.IDX PT, R21, R0, 0x3, 0x181f ;  /* 0x00781f0000157f89 */ /* 0x00001800000e0000 */
[----:B------:R-:W-:Y:S05]  /*b940*/  @P0 BRA `(.L_x_2398) ;  /* 0x0000000800800947 */ /* 0x000fea0003800000 */
[----:B------:R-:W-:Y:S02]  /*b950*/  ULDC UR5, c[0x0][0xac8] ;  /* 0x0002b20000057ab9 */ /* 0x000fe40000000800 */
[----:B------:R-:W-:-:S13]  /*b960*/  ISETP.GE.AND P1, PT, R2, UR5, PT ;  /* 0x0000000502007c0c */ /* 0x000fda000bf26270 */
[----:B0-----:R-:W-:-:S04]  /*b970*/  @!P1 LEA R12, P0, R2, R21, 0x1 ;  /* 0x00000015020c9211 */ /* 0x001fc800078008ff */
[----:B---3--:R-:W-:Y:S02]  /*b980*/  @!P1 LEA.HI.X R13, R2, R15, R189, 0x1, P0 ;  /* 0x0000000f020d9211 */ /* 0x008fe400000f0cbd */
[----:B------:R-:W-:-:S03]  /*b990*/  ISETP.GE.AND P0, PT, R18, UR5, PT ;  /* 0x0000000512007c0c */ /* 0x000fc6000bf06270 */
[----:B------:R0:W-:Y:S10]  /*b9a0*/  @!P1 ST.E.128 desc[UR50][R12.64], R4 ;  /* 0x000000040c009985 */ /* 0x0001f4000c101d32 */
[----:B------:R-:W-:Y:S05]  /*b9b0*/  @P0 BRA `(.L_x_2398) ;  /* 0x0000000800640947 */ /* 0x000fea0003800000 */
[----:B0-----:R-:W-:-:S04]  /*b9c0*/  LEA R4, P0, R18, R21, 0x1 ;  /* 0x0000001512047211 */ /* 0x001fc800078008ff */
[----:B------:R-:W-:-:S05]  /*b9d0*/  LEA.HI.X R5, R18, R15, R188, 0x1, P0 ;  /* 0x0000000f12057211 */ /* 0x000fca00000f0cbc */
[----:B------:R0:W-:Y:S01]  /*b9e0*/  ST.E.128 desc[UR50][R4.64], R8 ;  /* 0x0000000804007985 */ /* 0x0001e2000c101d32 */
[----:B------:R-:W-:Y:S05]  /*b9f0*/  BRA `(.L_x_2398) ;  /* 0x0000000800547947 */ /* 0x000fea0003800000 */
.L_x_2391:
[----:B------:R-:W0:Y:S01]  /*ba00*/  LDC R10, c[0x0][0xbe8] ;  /* 0x0002fa00ff0a7b82 */ /* 0x000e220000000800 */
[----:B------:R-:W-:Y:S01]  /*ba10*/  ISETP.GE.AND P0, PT, R190, 0x80, PT ;  /* 0x00000080be00780c */ /* 0x000fe20003f06270 */
[----:B------:R-:W-:Y:S01]  /*ba20*/  USHF.R.S32.HI UR8, URZ, 0x1f, UR38 ;  /* 0x0000001f3f087899 */ /* 0x000fe20008011426 */
[----:B------:R-:W-:Y:S01]  /*ba30*/  BSSY B1, `(.L_x_2399) ;  /* 0x000002f000017945 */ /* 0x000fe20003800000 */
[----:B------:R-:W-:Y:S01]  /*ba40*/  USHF.R.S32.HI UR9, URZ, 0x1f, UR42 ;  /* 0x0000001f3f097899 */ /* 0x000fe2000801142a */
[----:B------:R-:W-:Y:S02]  /*ba50*/  LEA R8, R19, R22, 0x5 ;  /* 0x0000001613087211 */ /* 0x000fe400078e28ff */
        /* <DEDUP_REMOVED lines=39> */
[----:B------:R-:W-:-:S04]  /*bcd0*/  LEA R6, P0, R4, UR6, 0x2 ;  /* 0x0000000604067c11 */ /* 0x000fc8000f8010ff */
[----:B------:R-:W-:-:S04]  /*bce0*/  IADD3 R3, R5, R7, RZ ;  /* 0x0000000705037210 */ /* 0x000fc80007ffe0ff */
[----:B------:R-:W-:Y:S01]  /*bcf0*/  LEA.HI.X R7, R4, UR7, R3, 0x2, P0 ;  /* 0x0000000704077c11 */ /* 0x000fe200080f1403 */
[----:B------:R-:W-:-:S05]  /*bd00*/  IMAD.MOV.U32 R3, RZ, RZ, -0x800000 ;  /* 0xff800000ff037424 */ /* 0x000fca00078e00ff */
[----:B------:R2:W-:Y:S02]  /*bd10*/  STG.E desc[UR50][R6.64], R3 ;  /* 0x0000000306007986 */ /* 0x0005e4000c101932 */
.L_x_2400:
[----:B------:R-:W-:Y:S05]  /*bd20*/  BSYNC B1 ;  /* 0x0000000000017941 */ /* 0x000fea0003800000 */
.L_x_2399:
        /* <DEDUP_REMOVED lines=17> */
[----:B------:R-:W-:Y:S01]  /*be40*/  UIADD3 UR5, UR7, UR5, URZ ;  /* 0x0000000507057290 */ /* 0x000fe2000fffe03f */
[----:B------:R-:W-:Y:S01]  /*be50*/  MOV R4, UR6 ;  /* 0x0000000600047c02 */ /* 0x000fe20008000f00 */
[----:B------:R-:W-:-:S02]  /*be60*/  IMAD R0, R0, UR8, RZ ;  /* 0x0000000800007c24 */ /* 0x000fc4000f8e02ff */
        /* <DEDUP_REMOVED lines=35> */
.L_x_2402:
[----:B------:R-:W-:Y:S05]  /*c0a0*/  BSYNC B1 ;  /* 0x0000000000017941 */ /* 0x000fea0003800000 */
.L_x_2401:
        /* <DEDUP_REMOVED lines=13> */
.L_x_2404:
[----:B------:R-:W-:Y:S05]  /*c180*/  BSYNC B1 ;  /* 0x0000000000017941 */ /* 0x000fea0003800000 */
.L_x_2403:
        /* <DEDUP_REMOVED lines=11> */
[----:B------:R3:W-:Y:S04]  /*c240*/  @!P2 ST.E.128 desc[UR50][R10.64], RZ ;  /* 0x000000ff0a00a985 */ /* 0x0007e8000c101d32 */
[----:B------:R3:W-:Y:S02]  /*c250*/  @!P3 ST.E.128 desc[UR50][R4.64], RZ ;  /* 0x000000ff0400b985 */ /* 0x0007e4000c101d32 */
.L_x_2406:
[----:B------:R-:W-:Y:S05]  /*c260*/  BSYNC B1 ;  /* 0x0000000000017941 */ /* 0x000fea0003800000 */
.L_x_2405:
[----:B------:R-:W-:Y:S01]  /*c270*/  VIADD R0, R8, 0x60 ;  /* 0x0000006008007836 */ /* 0x000fe20000000000 */
[----:B0-----:R0:W0:Y:S04]  /*c280*/  SHFL.IDX PT, R3, R7, 0x3, 0x181f ;  /* 0x00781f0007037f89 */ /* 0x00102800000e0000 */
[----:B------:R-:W-:Y:S01]  /*c290*/  ISETP.GE.AND P0, PT, R0, R9, PT ;  /* 0x000000090000720c */ /* 0x000fe20003f06270 */
[----:B-1-3--:R1:W3:-:S12]  /*c2a0*/  SHFL.IDX PT, R5, R6, 0x3, 0x181f ;  /* 0x00781f0006057f89 */ /* 0x00a2d800000e0000 */
[----:B-1----:R-:W-:Y:S05]  /*c2b0*/  @P0 BRA `(.L_x_2398) ;  /* 0x0000000000240947 */ /* 0x002fea0003800000 */
[----:B------:R-:W-:Y:S02]  /*c2c0*/  ULDC UR5, c[0x0][0xac8] ;  /* 0x0002b20000057ab9 */ /* 0x000fe40000000800 */
[----:B------:R-:W-:Y:S02]  /*c2d0*/  ISETP.GE.AND P2, PT, R2, UR5, PT ;  /* 0x0000000502007c0c */ /* 0x000fe4000bf46270 */
[----:B------:R-:W-:-:S11]  /*c2e0*/  ISETP.GE.AND P3, PT, R18, UR5, PT ;  /* 0x0000000512007c0c */ /* 0x000fd6000bf66270 */
[-C--:B--234-:R-:W-:Y:S02]  /*c2f0*/  @!P2 LEA R6, P0, R2, R5.reuse, 0x1 ;  /* 0x000000050206a211 */ /* 0x09cfe400078008ff */
[----:B------:R-:W-:Y:S02]  /*c300*/  @!P3 LEA R4, P1, R18, R5, 0x1 ;  /* 0x000000051204b211 */ /* 0x000fe400078208ff */
[-C--:B0-----:R-:W-:Y:S02]  /*c310*/  @!P2 LEA.HI.X R7, R2, R3.reuse, R189, 0x1, P0 ;  /* 0x000000030207a211 */ /* 0x081fe400000f0cbd */
[----:B------:R-:W-:-:S03]  /*c320*/  @!P3 LEA.HI.X R5, R18, R3, R188, 0x1, P1 ;  /* 0x000000031205b211 */ /* 0x000fc600008f0cbc */
[----:B------:R1:W-:Y:S04]  /*c330*/  @!P2 ST.E.128 desc[UR50][R6.64], RZ ;  /* 0x000000ff0600a985 */ /* 0x0003e8000c101d32 */
[----:B------:R1:W-:Y:S02]  /*c340*/  @!P3 ST.E.128 desc[UR50][R4.64], RZ ;  /* 0x000000ff0400b985 */ /* 0x0003e4000c101d32 */
.L_x_2398:
[----:B------:R-:W-:Y:S05]  /*c350*/  BSYNC B0 ;  /* 0x0000000000007941 */ /* 0x000fea0003800000 */
.L_x_2390:
[----:B------:R-:W-:Y:S02]  /*c360*/  ULDC UR5, c[0x0][0xc38] ;  /* 0x00030e0000057ab9 */ /* 0x000fe40000000800 */
[----:B------:R-:W-:-:S06]  /*c370*/  UISETP.GE.AND UP0, UPT, UR4, UR5, UPT ;  /* 0x000000050400728c */ /* 0x000fcc000bf06270 */
[----:B------:R-:W-:-:S13]  /*c380*/  PLOP3.LUT P0, PT, PT, PT, UP0, 0x80, 0x0 ;  /* 0x000000000000781c */ /* 0x000fda0003f0f008 */
[----:B------:R-:W-:Y:S05]  /*c390*/  @!P0 BRA `(.L_x_2407) ;  /* 0xffffff4800488947 */ /* 0x000fea000383ffff */
[----:B------:R-:W-:Y:S05]  /*c3a0*/  EXIT ;  /* 0x000000000000794d */ /* 0x000fea0003800000 */
.L_x_2349:
[----:B------:R-:W-:-:S08]  /*c3b0*/  NOP ;  /* 0x0000000000007918 */ /* 0x000fd00000000000 */
[----:B------:R-:W0:-:S00]  /*c3c0*/  USETMAXREG.DEALLOC.CTAPOOL 0x28 ;  /* 0x00000028000079c8 */ /* 0x000e0000080e0500 */
[----:B0-----:R-:W-:-:S06]  /*c3d0*/  LOP3.LUT R0, R0, 0x3, RZ, 0xc0, !PT ;  /* 0x0000000300007812 */ /* 0x001fcc00078ec0ff */
[----:B------:R-:W0:Y:S01]  /*c3e0*/  S2UR UR5, SR_CTAID.X ;  /* 0x00000000000579c3 */ /* 0x000e220000002500 */
[----:B------:R-:W-:Y:S01]  /*c3f0*/  LOP3.LUT R19, R19, 0xfffffeff, RZ, 0xc0, !PT ;  /* 0xfffffeff13137812 */ /* 0x000fe200078ec0ff */
[----:B------:R-:W-:Y:S01]  /*c400*/  IMAD.MOV.U32 R36, RZ, RZ, RZ ;  /* 0x000000ffff247224 */ /* 0x000fe200078e00ff */
[----:B------:R-:W-:Y:S01]  /*c410*/  MOV R26, 0x1 ;  /* 0x00000001001a7802 */ /* 0x000fe20000000f00 */
[----:B------:R1:W2:Y:S01]  /*c420*/  SHFL.IDX PT, R2, R0, RZ, 0x1f ;  /* 0x00001fff00027589 */ /* 0x0002a200000e0000 */
[----:B------:R-:W-:-:S03]  /*c430*/  IMAD.MOV.U32 R23, RZ, RZ, RZ ;  /* 0x000000ffff177224 */ /* 0x000fc600078e00ff */
        /* <DEDUP_REMOVED lines=9> */
[----:B------:R-:W-:Y:S01]  /*c4d0*/  UISETP.NE.U32.AND UP0, UPT, UR6, URZ, UPT ;  /* 0x0000003f0600728c */ /* 0x000fe2000bf05070 */
[----:B------:R-:W-:Y:S01]  /*c4e0*/  LOP3.LUT R19, R19, 0xfffffffe, RZ, 0xc0, !PT ;  /* 0xfffffffe13137812 */ /* 0x000fe200078ec0ff */
[----:B------:R-:W1:Y:S01]  /*c4f0*/  S2UR UR8, SR_CgaCtaId ;  /* 0x00000000000879c3 */ /* 0x000e620000008800 */
[----:B------:R-:W-:Y:S01]  /*c500*/  ULDC UR4, c[0x0][0x424] ;  /* 0x0001090000047ab9 */ /* 0x000fe20000000800 */
[----:B------:R-:W-:Y:S01]  /*c510*/  UISETP.NE.AND.EX UP0, UPT, UR7, URZ, UPT, UP0 ;  /* 0x0000003f0700728c */ /* 0x000fe2000bf05300 */
[----:B------:R-:W-:Y:S01]  /*c520*/  IMAD.U32 R34, RZ, RZ, UR5 ;  /* 0x00000005ff227e24 */ /* 0x000fe2000f8e00ff */
[----:B------:R-:W-:Y:S01]  /*c530*/  ULDC UR39, c[0x0][0x288] ;  /* 0x0000a20000277ab9 */ /* 0x000fe20000000800 */
[----:B------:R-:W-:Y:S01]  /*c540*/  ULDC.64 UR6, c[0x0][0x2f0] ;  /* 0x0000bc0000067ab9 */ /* 0x000fe20000000a00 */
[----:B------:R-:W-:Y:S01]  /*c550*/  USEL UR4, UR4, 0x1, UP0 ;  /* 0x0000000104047887 */ /* 0x000fe20008000000 */
[----:B------:R-:W-:Y:S01]  /*c560*/  MOV R26, 0x1 ;  /* 0x00000001001a7802 */ /* 0x000fe20000000f00 */
[----:B------:R-:W-:Y:S01]  /*c570*/  ULDC UR38, c[0x0][0x448] ;  /* 0x0001120000267ab9 */ /* 0x000fe20000000800 */
[----:B------:R-:W-:Y:S01]  /*c580*/  IMAD.MOV.U32 R23, RZ, RZ, RZ ;  /* 0x000000ffff177224 */ /* 0x000fe200078e00ff */
[----:B------:R-:W-:Y:S01]  /*c590*/  UIMAD UR37, UR4, UR6, URZ ;  /* 0x00000006042572a4 */ /* 0x000fe2000f8e023f */
[----:B------:R-:W-:Y:S01]  /*c5a0*/  IMAD.MOV.U32 R36, RZ, RZ, RZ ;  /* 0x000000ffff247224 */ /* 0x000fe200078e00ff */
[----:B------:R-:W-:Y:S01]  /*c5b0*/  UIMAD UR38, UR38, UR39, URZ ;  /* 0x00000027262672a4 */ /* 0x000fe2000f8e023f */
[----:B------:R-:W-:Y:S01]  /*c5c0*/  UMOV UR6, 0x400 ;  /* 0x0000040000067882 */ /* 0x000fe20000000000 */
[----:B------:R-:W-:-:S02]  /*c5d0*/  UIADD3 UR4, UR37, 0x7f, URZ ;  /* 0x0000007f25047890 */ /* 0x000fc4000fffe03f */
[----:B------:R-:W-:Y:S02]  /*c5e0*/  ULOP3.LUT UR45, UR36, 0x2, URZ, 0xfc, !UPT ;  /* 0x00000002242d7892 */ /* 0x000fe4000f8efc3f */
[----:B------:R-:W-:Y:S02]  /*c5f0*/  USHF.R.S32.HI UR5, URZ, 0x1f, UR4 ;  /* 0x0000001f3f057899 */ /* 0x000fe40008011404 */
[----:B------:R-:W-:Y:S02]  /*c600*/  UIADD3 UR39, UR37, 0x80, -UR39 ;  /* 0x0000008025277890 */ /* 0x000fe4000fffe827 */
[----:B------:R-:W-:Y:S02]  /*c610*/  ULEA.HI UR5, UR5, UR4, URZ, 0x7 ;  /* 0x0000000405057291 */ /* 0x000fe4000f8f383f */
[----:B-1----:R-:W-:Y:S01]  /*c620*/  ULEA UR6, UR8, UR6, 0x18 ;  /* 0x0000000608067291 */ /* 0x002fe2000f8ec03f */
[C---:B0-----:R-:W-:Y:S01]  /*c630*/  IMAD.SHL.U32 R30, R5.reuse, 0x8, RZ ;  /* 0x00000008051e7824 */ /* 0x041fe200078e00ff */
[----:B------:R-:W-:Y:S01]  /*c640*/  LOP3.LUT R4, R5, 0x7f, RZ, 0xc0, !PT ;  /* 0x0000007f05047812 */ /* 0x000fe200078ec0ff */
[----:B------:R-:W-:-:S03]  /*c650*/  USHF.R.S32.HI UR40, URZ, 0x7, UR5 ;  /* 0x000000073f287899 */ /* 0x000fc60008011405 */
[----:B------:R-:W-:Y:S01]  /*c660*/  IMAD.U32 R16, RZ, RZ, UR6 ;  /* 0x00000006ff107e24 */ /* 0x000fe2000f8e00ff */
[C---:B------:R-:W-:Y:S01]  /*c670*/  LOP3.LUT R0, R30.reuse, 0x1f8, RZ, 0xc0, !PT ;  /* 0x000001f81e007812 */ /* 0x040fe200078ec0ff */
[----:B------:R-:W-:Y:S01]  /*c680*/  ULDC UR46, c[0x0][0xc] ;  /* 0x00000300002e7ab9 */ /* 0x000fe20000000800 */
[----:B------:R-:W-:Y:S02]  /*c690*/  LOP3.LUT R35, R30, 0x38, RZ, 0xc0, !PT ;  /* 0x000000381e237812 */ /* 0x000fe400078ec0ff */
[----:B------:R-:W-:Y:S02]  /*c6a0*/  LOP3.LUT R3, R0, 0x38, R5, 0x78, !PT ;  /* 0x0000003800037812 */ /* 0x000fe400078e7805 */
[----:B------:R-:W-:Y:S02]  /*c6b0*/  LOP3.LUT R0, R35, 0x40, RZ, 0xfc, !PT ;  /* 0x0000004023007812 */ /* 0x000fe400078efcff */
[----:B------:R-:W-:Y:S02]  /*c6c0*/  LOP3.LUT R30, R3, 0x200, R30, 0xf8, !PT ;  /* 0x00000200031e7812 */ /* 0x000fe400078ef81e */
[----:B------:R-:W-:-:S02]  /*c6d0*/  ISETP.GE.AND P1, PT, R0, UR7, PT ;  /* 0x0000000700007c0c */ /* 0x000fc4000bf26270 */
[----:B------:R-:W-:Y:S01]  /*c6e0*/  ISETP.GE.AND P2, PT, R0, UR9, PT ;  /* 0x0000000900007c0c */ /* 0x000fe2000bf46270 */
[----:B------:R-:W-:Y:S01]  /*c6f0*/  IMAD R33, R30, 0x2, R16 ;  /* 0x000000021e217824 */ /* 0x000fe200078e0210 */
[----:B------:R-:W-:Y:S01]  /*c700*/  ISETP.GE.AND P0, PT, R0, UR7, PT ;  /* 0x0000000700007c0c */ /* 0x000fe2000bf06270 */
[----:B------:R-:W-:Y:S01]  /*c710*/  IMAD.SHL.U32 R0, R5, 0x10, RZ ;  /* 0x0000001005007824 */ /* 0x000fe200078e00ff */
[----:B------:R-:W-:-:S04]  /*c720*/  SHF.R.U32.HI R37, RZ, 0x3, R4 ;  /* 0x00000003ff257819 */ /* 0x000fc80000011604 */
[----:B------:R-:W-:-:S03]  /*c730*/  LOP3.LUT R2, R0, 0x70, RZ, 0xc0, !PT ;  /* 0x0000007000027812 */ /* 0x000fc600078ec0ff */
[----:B------:R-:W-:Y:S02]  /*c740*/  @P1 LOP3.LUT R19, R19, 0x1, RZ, 0xfc, !PT ;  /* 0x0000000113131812 */ /* 0x000fe400078efcff */
[----:B------:R-:W-:Y:S02]  /*c750*/  ISETP.GE.AND P1, PT, R35, UR7, PT ;  /* 0x0000000723007c0c */ /* 0x000fe4000bf26270 */
[----:B------:R-:W-:Y:S02]  /*c760*/  LOP3.LUT R19, R19, 0xffffffbf, RZ, 0xc0, !PT ;  /* 0xffffffbf13137812 */ /* 0x000fe400078ec0ff */
[----:B------:R-:W-:Y:S02]  /*c770*/  LOP3.LUT R0, R37, R2, RZ, 0xfc, !PT ;  /* 0x0000000225007212 */ /* 0x000fe400078efcff */
[----:B------:R-:W-:-:S04]  /*c780*/  @P2 LOP3.LUT R19, R19, 0x40, RZ, 0xfc, !PT ;  /* 0x0000004013132812 */ /* 0x000fc800078efcff */
        /* <DEDUP_REMOVED lines=10> */
.L_x_2457:
        /* <DEDUP_REMOVED lines=22> */
.L_x_2409:
[----:B------:R-:W-:Y:S01]  /*c990*/  ULDC UR8, c[0x0][0xc54] ;  /* 0x0003150000087ab9 */ /* 0x000fe20000000800 */
[----:B------:R-:W-:Y:S01]  /*c9a0*/  UMOV UR6, UR7 ;  /* 0x0000000700067c82 */ /* 0x000fe20008000000 */
[----:B------:R-:W-:-:S11]  /*c9b0*/  UISETP.NE.AND UP0, UPT, UR8, 0x1, UPT ;  /* 0x000000010800788c */ /* 0x000fd6000bf05270 */
[----:B------:R-:W-:Y:S02]  /*c9c0*/  @UP0 ULDC.64 UR10, c[0x0][0xc58] ;  /* 0x00031600000a0ab9 */ /* 0x000fe40000000a00 */
[----:B------:R-:W-:-:S04]  /*c9d0*/  UIMAD.WIDE.U32 UR4, UR7, UR10, URZ ;  /* 0x0000000a070472a5 */ /* 0x000fc8000f8e003f */
[----:B------:R-:W-:-:S04]  /*c9e0*/  @UP0 USHF.R.U32.HI UR6, URZ, UR11, UR5 ;  /* 0x0000000b3f060299 */ /* 0x000fc80008011605 */
[----:B------:R-:W-:-:S12]  /*c9f0*/  UIMAD UR4, UR6, UR8, URZ ;  /* 0x00000008060472a4 */ /* 0x000fd8000f8e023f */
.L_x_2410:
[----:B------:R-:W-:Y:S01]  /*ca00*/  ULDC UR5, c[0x0][0xc48] ;  /* 0x0003120000057ab9 */ /* 0x000fe20000000800 */
[----:B------:R-:W-:Y:S01]  /*ca10*/  ULDC.64 UR8, c[0x0][0xa28] ;  /* 0x00028a0000087ab9 */ /* 0x000fe20000000a00 */
[----:B------:R-:W-:Y:S01]  /*ca20*/  UISETP.NE.AND UP1, UPT, UR5, 0x1, UPT ;  /* 0x000000010500788c */ /* 0x000fe2000bf25270 */
[----:B------:R-:W-:Y:S01]  /*ca30*/  MOV R32, RZ ;  /* 0x000000ff00207202 */ /* 0x000fe20000000f00 */
        /* <DEDUP_REMOVED lines=21> */
[----:B------:R-:W-:Y:S01]  /*cb90*/  UP2UR UR47, UPR, URZ, 0x4 ;  /* 0x000000043f2f7883 */ /* 0x000fe20008000000 */
[----:B------:R-:W-:Y:S01]  /*cba0*/  BSSY B7, `(.L_x_2411) ;  /* 0x0000357000077945 */ /* 0x000fe20003800000 */
[----:B------:R-:W-:-:S04]  /*cbb0*/  USHF.L.U32 UR6, UR43, 0x7, URZ ;  /* 0x000000072b067899 */ /* 0x000fc8000800063f */
[----:B------:R-:W-:Y:S01]  /*cbc0*/  UIADD3 UR6, UR6, 0x7f, URZ ;  /* 0x0000007f06067890 */ /* 0x000fe2000fffe03f */
[----:B------:R-:W-:Y:S01]  /*cbd0*/  @UP2 ULDC UR4, c[0x0][0x44c] ;  /* 0x0001130000042ab9 */ /* 0x000fe20000000800 */
[----:B------:R-:W-:Y:S02]  /*cbe0*/  @UP2 ULDC UR7, c[0x0][0x450] ;  /* 0x0001140000072ab9 */ /* 0x000fe40000000800 */
[----:B------:R-:W-:-:S04]  /*cbf0*/  UIMAD.WIDE.U32 UR4, UR6, UR4, URZ ;  /* 0x00000004060472a5 */ /* 0x000fc8000f8e003f */
[----:B------:R-:W-:-:S04]  /*cc00*/  @UP2 USHF.R.U32.HI UR6, URZ, UR7, UR5 ;  /* 0x000000073f062299 */ /* 0x000fc80008011605 */
[----:B------:R-:W-:-:S04]  /*cc10*/  UIADD3 UR6, UR39, UR6, URZ ;  /* 0x0000000627067290 */ /* 0x000fc8000fffe03f */
[----:B------:R-:W-:-:S04]  /*cc20*/  USHF.R.S32.HI UR4, URZ, 0x1f, UR6 ;  /* 0x0000001f3f047899 */ /* 0x000fc80008011406 */
[----:B------:R-:W-:-:S04]  /*cc30*/  ULEA.HI UR4, UR4, UR6, URZ, 0x7 ;  /* 0x0000000604047291 */ /* 0x000fc8000f8f383f */
[----:B------:R-:W-:-:S04]  /*cc40*/  USHF.R.S32.HI UR4, URZ, 0x7, UR4 ;  /* 0x000000073f047899 */ /* 0x000fc80008011404 */
[----:B------:R-:W-:-:S04]  /*cc50*/  UISETP.LT.AND UP0, UPT, UR40, UR4, UPT ;  /* 0x000000042800728c */ /* 0x000fc8000bf01270 */
[----:B------:R-:W-:-:S06]  /*cc60*/  USEL UR44, UR40, UR4, UP0 ;  /* 0x00000004282c7287 */ /* 0x000fcc0008000000 */
[----:B------:R-:W-:-:S13]  /*cc70*/  ISETP.LT.AND P0, PT, RZ, UR44, PT ;  /* 0x0000002cff007c0c */ /* 0x000fda000bf01270 */
[----:B0-----:R-:W-:Y:S05]  /*cc80*/  @P0 BRA `(.L_x_2412) ;  /* 0x0000000000440947 */ /* 0x001fea0003800000 */
        /* <DEDUP_REMOVED lines=17> */
.L_x_2412:
        /* <DEDUP_REMOVED lines=8> */
[----:B------:R-:W-:Y:S01]  /*ce20*/  MOV R5, UR5 ;  /* 0x0000000500057c02 */ /* 0x000fe20008000f00 */
[----:B------:R-:W-:Y:S01]  /*ce30*/  ULDC.64 UR4, c[0x4][0x8] ;  /* 0x0100020000047ab9 */ /* 0x000fe20000000a00 */
[----:B------:R-:W0:Y:S01]  /*ce40*/  LDC.64 R2, c[0x4][R2] ;  /* 0x0100000002027b82 */ /* 0x000e220000000a00 */
        /* <DEDUP_REMOVED lines=8> */
[----:B0----5:R-:W-:Y:S05]  /*ced0*/  CALL.ABS.NOINC R2 ;  /* 0x0000000002007343 */ /* 0x021fea0003c00000 */
.L_x_2415:
[----:B------:R-:W-:Y:S05]  /*cee0*/  BSYNC B6 ;  /* 0x0000000000067941 */ /* 0x000fea0003800000 */
.L_x_2414:
        /* <DEDUP_REMOVED lines=9> */
[----:B------:R-:W-:Y:S01]  /*cf80*/  MOV R5, UR5 ;  /* 0x0000000500057c02 */ /* 0x000fe20008000f00 */
        /* <DEDUP_REMOVED lines=10> */
.L_x_2418:
[----:B------:R0:W1:Y:S01]  /*d030*/  LDC.64 R2, c[0x4][R17] ;  /* 0x0100000011027b82 */ /* 0x0000620000000a00 */
[----:B------:R-:W-:Y:S01]  /*d040*/  ULDC.64 UR4, c[0x4][0x80] ;  /* 0x0100200000047ab9 */ /* 0x000fe20000000a00 */
[----:B------:R-:W-:Y:S01]  /*d050*/  ULDC.64 UR6, c[0x4][0x88] ;  /* 0x0100220000067ab9 */ /* 0x000fe20000000a00 */
[----:B------:R-:W-:Y:S01]  /*d060*/  IMAD.U32 R4, RZ, RZ, UR4 ;  /* 0x00000004ff047e24 */ /* 0x000fe2000f8e00ff */
[----:B------:R-:W-:Y:S01]  /*d070*/  MOV R6, UR6 ;  /* 0x0000000600067c02 */ /* 0x000fe20008000f00 */
[----:B------:R-:W-:Y:S01]  /*d080*/  IMAD.U32 R5, RZ, RZ, UR5 ;  /* 0x00000005ff057e24 */ /* 0x000fe2000f8e00ff */
[----:B------:R-:W-:Y:S01]  /*d090*/  ULDC.64 UR4, c[0x4][0x18] ;  /* 0x0100060000047ab9 */ /* 0x000fe20000000a00 */
[----:B------:R-:W-:Y:S01]  /*d0a0*/  IMAD.U32 R7, RZ, RZ, UR7 ;  /* 0x00000007ff077e24 */ /* 0x000fe2000f8e00ff */
[----:B------:R-:W-:Y:S01]  /*d0b0*/  MOV R12, 0x1 ;  /* 0x00000001000c7802 */ /* 0x000fe20000000f00 */
[----:B------:R-:W-:Y:S02]  /*d0c0*/  IMAD.U32 R10, RZ, RZ, UR4 ;  /* 0x00000004ff0a7e24 */ /* 0x000fe4000f8e00ff */
[----:B------:R-:W-:-:S02]  /*d0d0*/  IMAD.U32 R11, RZ, RZ, UR5 ;  /* 0x00000005ff0b7e24 */ /* 0x000fc4000f8e00ff */
[----:B------:R-:W-:Y:S02]  /*d0e0*/  IMAD.MOV.U32 R8, RZ, RZ, 0x70 ;  /* 0x00000070ff087424 */ /* 0x000fe400078e00ff */
[----:B0-----:R-:W-:-:S07]  /*d0f0*/  IMAD.MOV.U32 R13, RZ, RZ, RZ ;  /* 0x000000ffff0d7224 */ /* 0x001fce00078e00ff */
[----:B------:R-:W-:-:S07]  /*d100*/  LEPC R20, `(.L_x_2417) ;  /* 0x000000001014794e */ /* 0x000fce0000000000 */
[----:B-1----:R-:W-:Y:S05]  /*d110*/  CALL.ABS.NOINC R2 ;  /* 0x0000000002007343 */ /* 0x002fea0003c00000 */
.L_x_2417:
[----:B------:R-:W-:Y:S05]  /*d120*/  BSYNC B6 ;  /* 0x0000000000067941 */ /* 0x000fea0003800000 */
.L_x_2416:
        /* <DEDUP_REMOVED lines=13> */
[----:B------:R-:W-:Y:S02]  /*d200*/  MOV R22, UR4 ;  /* 0x0000000400167c02 */ /* 0x000fe40008000f00 */
[----:B------:R-:W-:Y:S05]  /*d210*/  BRA.DIV UR5, `(.L_x_2419) ;  /* 0x0000003605ac7947 */ /* 0x000fea000b800000 */
.L_x_2473:
        /* <DEDUP_REMOVED lines=14> */
[----:B------:R-:W-:-:S05]  /*d300*/  IMAD.IADD R7, R5, 0x1, R32 ;  /* 0x0000000105077824 */ /* 0x000fca00078e0220 */
[----:B------:R-:W-:-:S07]  /*d310*/  MOV R11, R7 ;  /* 0x00000007000b7202 */ /* 0x000fce0000000f00 */
        /* <DEDUP_REMOVED lines=14> */
[----:B------:R-:W-:Y:S01]  /*d400*/  IADD3 R3, RZ, -UR42, RZ ;  /* 0x8000002aff037c10 */ /* 0x000fe2000fffe0ff */
[----:B------:R-:W-:Y:S01]  /*d410*/  IMAD.MOV R2, RZ, RZ, -R11 ;  /* 0x000000ffff027224 */ /* 0x000fe200078e0a0b */
[----:B------:R-:W-:Y:S01]  /*d420*/  LOP3.LUT R19, R19, 0xffffffef, RZ, 0xc0, !PT ;  /* 0xffffffef13137812 */ /* 0x000fe200078ec0ff */
[----:B------:R-:W-:Y:S02]  /*d430*/  IMAD.U32 R24, RZ, RZ, UR4 ;  /* 0x00000004ff187e24 */ /* 0x000fe4000f8e00ff */
[----:B------:R-:W-:Y:S02]  /*d440*/  IMAD R22, R22, R3, UR41 ;  /* 0x0000002916167e24 */ /* 0x000fe4000f8e0203 */
[----:B0-----:R-:W-:-:S03]  /*d450*/  IMAD.U32 R4, RZ, RZ, UR45 ;  /* 0x0000002dff047e24 */ /* 0x001fc6000f8e00ff */
[----:B------:R-:W-:Y:S01]  /*d460*/  SHF.R.S32.HI R28, RZ, 0x1f, R22 ;  /* 0x0000001fff1c7819 */ /* 0x000fe20000011416 */
[----:B------:R-:W-:Y:S01]  /*d470*/  IMAD R5, R10, R2, R7 ;  /* 0x000000020a057224 */ /* 0x000fe200078e0207 */
[----:B------:R-:W-:-:S13]  /*d480*/  ISETP.NE.AND P2, PT, R4, 0x3, PT ;  /* 0x000000030400780c */ /* 0x000fda0003f45270 */
[----:B------:R-:W-:Y:S01]  /*d490*/  @P2 LOP3.LUT R19, R19, 0x10, RZ, 0xfc, !PT ;  /* 0x0000001013132812 */ /* 0x000fe200078efcff */
[----:B------:R-:W-:Y:S06]  /*d4a0*/  @!P2 BRA `(.L_x_2420) ;  /* 0x000000000004a947 */ /* 0x000fec0003800000 */
[----:B------:R-:W-:Y:S01]  /*d4b0*/  BPT.TRAP 0x1 ;  /* 0x000000040000795c */ /* 0x000fe20000300000 */
.L_x_2420:
        /* <DEDUP_REMOVED lines=18> */
[----:B------:R-:W-:Y:S02]  /*d5e0*/  LEA R17, P0, R2, UR4, 0x1 ;  /* 0x0000000402117c11 */ /* 0x000fe4000f8008ff */
[----:B------:R-:W-:Y:S01]  /*d5f0*/  IADD3 R3, R3, R7, RZ ;  /* 0x0000000703037210 */ /* 0x000fe20007ffe0ff */
[----:B------:R-:W-:-:S03]  /*d600*/  IMAD R7, R23, 0x8, R16 ;  /* 0x0000000817077824 */ /* 0x000fc600078e0210 */
[----:B------:R-:W-:Y:S02]  /*d610*/  LEA.HI.X R18, R2, UR5, R3, 0x1, P0 ;  /* 0x0000000502127c11 */ /* 0x000fe400080f0c03 */
[----:B------:R-:W-:-:S04]  /*d620*/  SHF.L.U32 R2, R26, 0x1f, RZ ;  /* 0x0000001f1a027819 */ /* 0x000fc800000006ff */
[----:B------:R-:W0:Y:S02]  /*d630*/  SYNCS.PHASECHK.TRANS64.TRYWAIT P0, [R7+URZ+0x28840], R2 ;  /* 0x02884002070075a7 */ /* 0x000e24000800017f */
[----:B0-----:R-:W-:Y:S05]  /*d640*/  @!P0 BRA `(.L_x_2422) ;  /* 0x0000003000cc8947 */ /* 0x001fea0003800000 */
.L_x_2474:
[----:B------:R-:W-:Y:S05]  /*d650*/  BSYNC B0 ;  /* 0x0000000000007941 */ /* 0x000fea0003800000 */
.L_x_2421:
        /* <DEDUP_REMOVED lines=36> */
[----:B------:R-:W-:Y:S02]  /*d8a0*/  @P0 LEA R25, R5, R16, 0x1 ;  /* 0x0000001005190211 */ /* 0x000fe400078e08ff */
        /* <DEDUP_REMOVED lines=10> */
[----:B------:R-:W-:-:S03]  /*d950*/  @P0 IMAD R21, R5, 0x2, R16 ;  /* 0x0000000205150824 */ /* 0x000fc600078e0210 */
[----:B--2---:R-:W-:Y:S01]  /*d960*/  @P0 MOV R2, R14 ;  /* 0x0000000e00020202 */ /* 0x004fe20000000f00 */
        /* <DEDUP_REMOVED lines=11> */
[----:B------:R-:W-:Y:S02]  /*da20*/  SHFL.IDX PT, R8, R0, 0x4, 0x181f ;  /* 0x00981f0000087f89 */ /* 0x000fe400000e0000 */
[----:B------:R-:W-:Y:S02]  /*da30*/  @P0 MOV R3, R9 ;  /* 0x0000000900030202 */ /* 0x000fe40000000f00 */
        /* <DEDUP_REMOVED lines=16> */
[----:B-1----:R-:W-:Y:S01]  /*db40*/  @P0 IADD3.X R9, RZ, R8, RZ, P1, !PT ;  /* 0x00000008ff090210 */ /* 0x002fe20000ffe4ff */
[----:B--2---:R-:W-:Y:S01]  /*db50*/  @P0 IMAD.MOV.U32 R2, RZ, RZ, R14 ;  /* 0x000000ffff020224 */ /* 0x004fe200078e000e */
[----:B------:R-:W-:Y:S03]  /*db60*/  SHFL.IDX PT, R8, R0, 0x6, 0x181f ;  /* 0x00d81f0000087f89 */ /* 0x000fe600000e0000 */
[----:B------:R-:W-:Y:S01]  /*db70*/  @P0 IMAD.MOV.U32 R3, RZ, RZ, R9 ;  /* 0x000000ffff030224 */ /* 0x000fe200078e0009 */
[----:B------:R-:W0:Y:S04]  /*db80*/  SHFL.IDX PT, R14, R4, 0x6, 0x181f ;  /* 0x00d81f00040e7f89 */ /* 0x000e2800000e0000 */
[----:B------:R-:W-:Y:S04]  /*db90*/  @P0 LDGSTS.E.BYPASS.LTC128B.128 [R25+0x1ac00], desc[UR50][R2.64], !P3 ;  /* 0x1ac0000002190fae */ /* 0x000fe8000d901d72 */
[----:B------:R1:W-:Y:S01]  /*dba0*/  @P0 LDGSTS.E.BYPASS.LTC128B.128 [R25+0x1ec00], desc[UR50][R2.64+0x80], !P2 ;  /* 0x1ec0008002190fae */ /* 0x0003e2000d101d72 */
[----:B------:R-:W-:-:S13]  /*dbb0*/  ISETP.GE.AND P0, PT, R6, 0x61, PT ;  /* 0x000000610600780c */ /* 0x000fda0003f06270 */
[----:B------:R-:W-:Y:S02]  /*dbc0*/  @P0 LEA R21, R5, R16, 0x1 ;  /* 0x0000001005150211 */ /* 0x000fe400078e08ff */
[----:B0-----:R-:W-:-:S05]  /*dbd0*/  @P0 LEA R14, P1, R35, R14, 0x1 ;  /* 0x0000000e230e0211 */ /* 0x001fca00078208ff */
[----:B------:R-:W-:Y:S02]  /*dbe0*/  @P0 IMAD.X R9, RZ, RZ, R8, P1 ;  /* 0x000000ffff090224 */ /* 0x000fe400008e0608 */
[----:B-1----:R-:W-:Y:S01]  /*dbf0*/  @P0 IMAD.MOV.U32 R2, RZ, RZ, R14 ;  /* 0x000000ffff020224 */ /* 0x002fe200078e000e */
[----:B------:R0:W1:Y:S01]  /*dc00*/  SHFL.IDX PT, R8, R0, 0x7, 0x181f ;  /* 0x00f81f0000087f89 */ /* 0x00006200000e0000 */
[----:B------:R-:W-:-:S03]  /*dc10*/  @P0 IMAD.MOV.U32 R3, RZ, RZ, R9 ;  /* 0x000000ffff030224 */ /* 0x000fc600078e0009 */
[----:B------:R0:W2:Y:S04]  /*dc20*/  SHFL.IDX PT, R14, R4, 0x7, 0x181f ;  /* 0x00f81f00040e7f89 */ /* 0x0000a800000e0000 */
[----:B------:R0:W-:Y:S04]  /*dc30*/  @P0 LDGSTS.E.BYPASS.LTC128B.128 [R21+0x1b400], desc[UR50][R2.64], !P3 ;  /* 0x1b40000002150fae */ /* 0x0001e8000d901d72 */
[----:B------:R0:W-:Y:S02]  /*dc40*/  @P0 LDGSTS.E.BYPASS.LTC128B.128 [R21+0x1f400], desc[UR50][R2.64+0x80], !P2 ;  /* 0x1f40008002150fae */ /* 0x0001e4000d101d72 */
.L_x_2492:
        /* <DEDUP_REMOVED lines=11> */
.L_x_2424:
        /* <DEDUP_REMOVED lines=11> */
.L_x_2425:
        /* <DEDUP_REMOVED lines=23> */
.L_x_2427:
[----:B------:R-:W-:Y:S05]  /*df20*/  BSYNC B6 ;  /* 0x0000000000067941 */ /* 0x000fea0003800000 */
.L_x_2426:
[----:B0-----:R-:W0:Y:S01]  /*df30*/  S2R R2, SR_TID.X ;  /* 0x0000000000027919 */ /* 0x001e220000002100 */
[----:B------:R-:W-:Y:S01]  /*df40*/  UISETP.NE.AND UP0, UPT, UR47, URZ, UPT ;  /* 0x0000003f2f00728c */ /* 0x000fe2000bf05270 */
[----:B------:R-:W-:Y:S01]  /*df50*/  IMAD.U32 R0, RZ, RZ, UR43 ;  /* 0x0000002bff007e24 */ /* 0x000fe2000f8e00ff */
[----:B------:R-:W-:Y:S01]  /*df60*/  R2UR UR6, R28 ;  /* 0x000000001c0672ca */ /* 0x000fe200000e0000 */
[----:B------:R-:W-:Y:S01]  /*df70*/  ULDC.64 UR8, c[0x0][0x2d8] ;  /* 0x0000b60000087ab9 */ /* 0x000fe20000000a00 */
[----:B------:R-:W-:Y:S02]  /*df80*/  R2UR UR7, R22 ;  /* 0x00000000160772ca */ /* 0x000fe400000e0000 */
[----:B------:R-:W-:Y:S02]  /*df90*/  PLOP3.LUT P0, PT, PT, PT, UP0, 0x80, 0x0 ;  /* 0x000000000000781c */ /* 0x000fe40003f0f008 */
[C---:B------:R-:W-:Y:S02]  /*dfa0*/  LOP3.LUT P4, RZ, R19.reuse, 0x80, RZ, 0xc0, !PT ;  /* 0x0000008013ff7812 */ /* 0x040fe4000788c0ff */
[----:B------:R-:W-:Y:S01]  /*dfb0*/  LOP3.LUT P5, RZ, R19, 0x40, RZ, 0xc0, !PT ;  /* 0x0000004013ff7812 */ /* 0x000fe200078ac0ff */
[----:B------:R-:W-:-:S04]  /*dfc0*/  @UP0 ULDC UR4, c[0x0][0x44c] ;  /* 0x0001130000040ab9 */ /* 0x000fc80000000800 */
[----:B------:R-:W-:-:S04]  /*dfd0*/  UIMAD UR6, UR6, UR8, URZ ;  /* 0x00000008060672a4 */ /* 0x000fc8000f8e023f */
[----:B------:R-:W-:Y:S02]  /*dfe0*/  UIMAD UR7, UR7, UR9, UR6 ;  /* 0x00000009070772a4 */ /* 0x000fe4000f8e0206 */
[----:B------:R-:W-:Y:S01]  /*dff0*/  USHF.R.S32.HI UR6, URZ, 0x1f, UR42 ;  /* 0x0000001f3f067899 */ /* 0x000fe2000801142a */
[----:B0-----:R-:W-:-:S05]  /*e000*/  IMAD.SHL.U32 R2, R2, 0x10, RZ ;  /* 0x0000001002027824 */ /* 0x001fca00078e00ff */
[----:B------:R-:W-:-:S04]  /*e010*/  LOP3.LUT R2, R2, 0x70, RZ, 0xc0, !PT ;  /* 0x0000007002027812 */ /* 0x000fc800078ec0ff */
[----:B------:R-:W-:-:S05]  /*e020*/  LOP3.LUT R2, R37, R2, RZ, 0xfc, !PT ;  /* 0x0000000225027212 */ /* 0x000fca00078efcff */
[----:B------:R-:W-:-:S04]  /*e030*/  IMAD R0, R0, 0x80, R2 ;  /* 0x0000008000007824 */ /* 0x000fc800078e0202 */
[----:B------:R-:W-:Y:S01]  /*e040*/  @P0 IMAD.HI.U32 R3, R0, UR4, RZ ;  /* 0x0000000400030c27 */ /* 0x000fe2000f8e00ff */
[----:B------:R-:W-:Y:S01]  /*e050*/  PLOP3.LUT P0, PT, PT, PT, UP0, 0x80, 0x0 ;  /* 0x000000000000781c */ /* 0x000fe20003f0f008 */
[----:B------:R-:W-:Y:S02]  /*e060*/  @UP0 ULDC UR4, c[0x0][0x450] ;  /* 0x0001140000040ab9 */ /* 0x000fe40000000800 */
[----:B------:R-:W-:-:S10]  /*e070*/  IMAD.MOV.U32 R2, RZ, RZ, R0 ;  /* 0x000000ffff027224 */ /* 0x000fd400078e0000 */
[----:B------:R-:W-:Y:S02]  /*e080*/  @P0 SHF.R.U32.HI R2, RZ, UR4, R3 ;  /* 0x00000004ff020c19 */ /* 0x000fe40008011603 */
[----:B------:R-:W-:Y:S02]  /*e090*/  R2UR UR4, R22 ;  /* 0x00000000160472ca */ /* 0x000fe400000e0000 */
[----:B------:R-:W-:-:S11]  /*e0a0*/  IADD3 R5, -R2, RZ, RZ ;  /* 0x000000ff02057210 */ /* 0x000fd60007ffe1ff */
        /* <DEDUP_REMOVED lines=28> */
[----:B------:R-:W-:-:S03]  /*e270*/  IMAD.U32 R6, RZ, RZ, UR43 ;  /* 0x0000002bff067e24 */ /* 0x000fc6000f8e00ff */
[----:B------:R-:W1:Y:S02]  /*e280*/  SHFL.IDX PT, R2, R4, RZ, 0x181f ;  /* 0x00181fff04027589 */ /* 0x000e6400000e0000 */
[----:B------:R-:W-:Y:S02]  /*e290*/  LEA R5, R6, R37, 0x7 ;  /* 0x0000002506057211 */ /* 0x000fe400078e38ff */
[----:B------:R-:W-:Y:S02]  /*e2a0*/  SHFL.IDX PT, R6, R4, 0x1, 0x181f ;  /* 0x00381f0004067f89 */ /* 0x000fe400000e0000 */
[C---:B------:R-:W-:Y:S01]  /*e2b0*/  ISETP.GE.AND P0, PT, R5.reuse, UR38, PT ;  /* 0x0000002605007c0c */ /* 0x040fe2000bf06270 */
[----:B------:R-:W-:-:S12]  /*e2c0*/  VIADD R7, R5, 0x10 ;  /* 0x0000001005077836 */ /* 0x000fd80000000000 */
[----:B0-----:R-:W-:-:S05]  /*e2d0*/  @!P0 LEA R14, P1, R35, R14, 0x1 ;  /* 0x0000000e230e8211 */ /* 0x001fca00078208ff */
[----:B-1----:R-:W-:Y:S02]  /*e2e0*/  @!P0 IMAD.X R3, RZ, RZ, R2, P1 ;  /* 0x000000ffff038224 */ /* 0x002fe400008e0602 */
[----:B------:R-:W-:Y:S02]  /*e2f0*/  @!P0 IMAD.MOV.U32 R2, RZ, RZ, R14 ;  /* 0x000000ffff028224 */ /* 0x000fe400078e000e */
[----:B------:R-:W0:Y:S04]  /*e300*/  SHFL.IDX PT, R14, R0, 0x1, 0x181f ;  /* 0x00381f00000e7f89 */ /* 0x000e2800000e0000 */
[----:B------:R-:W-:Y:S04]  /*e310*/  @!P0 LDGSTS.E.BYPASS.LTC128B.128 [R33+0x10400], desc[UR50][R2.64], !P4 ;  /* 0x1040000002218fae */ /* 0x000fe8000e101d72 */
[----:B------:R1:W-:Y:S01]  /*e320*/  @!P0 LDGSTS.E.BYPASS.LTC128B.128 [R33+0x14400], desc[UR50][R2.64+0x80], !P5 ;  /* 0x1440008002218fae */ /* 0x0003e2000e901d72 */
[----:B------:R-:W-:-:S13]  /*e330*/  ISETP.GE.AND P0, PT, R7, UR38, PT ;  /* 0x0000002607007c0c */ /* 0x000fda000bf06270 */
[----:B0-----:R-:W-:-:S04]  /*e340*/  @!P0 LEA R14, P1, R35, R14, 0x1 ;  /* 0x0000000e230e8211 */ /* 0x001fc800078208ff */
[----:B-1----:R-:W-:Y:S01]  /*e350*/  @!P0 MOV R2, R14 ;  /* 0x0000000e00028202 */ /* 0x002fe20000000f00 */
        /* <DEDUP_REMOVED lines=11> */
[----:B------:R-:W-:Y:S02]  /*e410*/  SHFL.IDX PT, R6, R4, 0x3, 0x181f ;  /* 0x00781f0004067f89 */ /* 0x000fe400000e0000 */
[----:B------:R-:W-:Y:S01]  /*e420*/  @!P0 MOV R3, R7 ;  /* 0x0000000700038202 */ /* 0x000fe20000000f00 */
[----:B------:R-:W-:Y:S01]  /*e430*/  VIADD R7, R5, 0x30 ;  /* 0x0000003005077836 */ /* 0x000fe20000000000 */
        /* <DEDUP_REMOVED lines=24> */
[----:B0-----:R-:W-:-:S04]  /*e5c0*/  @!P0 LEA R14, P1, R35, R14, 0x1 ;  /* 0x0000000e230e8211 */ /* 0x001fc800078208ff */
[----:B-1----:R-:W-:Y:S01]  /*e5d0*/  @!P0 IADD3.X R7, RZ, R6, RZ, P1, !PT ;  /* 0x00000006ff078210 */ /* 0x002fe20000ffe4ff */
[----:B--2---:R-:W-:Y:S01]  /*e5e0*/  @!P0 IMAD.MOV.U32 R2, RZ, RZ, R14 ;  /* 0x000000ffff028224 */ /* 0x004fe200078e000e */
[----:B------:R-:W-:Y:S03]  /*e5f0*/  SHFL.IDX PT, R6, R4, 0x6, 0x181f ;  /* 0x00d81f0004067f89 */ /* 0x000fe600000e0000 */
[----:B------:R-:W-:Y:S01]  /*e600*/  @!P0 IMAD.MOV.U32 R3, RZ, RZ, R7 ;  /* 0x000000ffff038224 */ /* 0x000fe200078e0007 */
[----:B------:R-:W0:Y:S01]  /*e610*/  SHFL.IDX PT, R14, R0, 0x6, 0x181f ;  /* 0x00d81f00000e7f89 */ /* 0x000e2200000e0000 */
[----:B------:R-:W-:-:S03]  /*e620*/  VIADD R7, R5, 0x60 ;  /* 0x0000006005077836 */ /* 0x000fc60000000000 */
[----:B------:R-:W-:Y:S04]  /*e630*/  @!P0 LDGSTS.E.BYPASS.LTC128B.128 [R33+0x12c00], desc[UR50][R2.64], !P4 ;  /* 0x12c0000002218fae */ /* 0x000fe8000e101d72 */
[----:B------:R1:W-:Y:S01]  /*e640*/  @!P0 LDGSTS.E.BYPASS.LTC128B.128 [R33+0x16c00], desc[UR50][R2.64+0x80], !P5 ;  /* 0x16c0008002218fae */ /* 0x0003e2000e901d72 */
[----:B------:R-:W-:-:S13]  /*e650*/  ISETP.GE.AND P0, PT, R7, UR38, PT ;  /* 0x0000002607007c0c */ /* 0x000fda000bf06270 */
[----:B0-----:R-:W-:-:S04]  /*e660*/  @!P0 LEA R14, P1, R35, R14, 0x1 ;  /* 0x0000000e230e8211 */ /* 0x001fc800078208ff */
[----:B-1----:R-:W-:Y:S01]  /*e670*/  @!P0 MOV R2, R14 ;  /* 0x0000000e00028202 */ /* 0x002fe20000000f00 */
[----:B------:R-:W-:Y:S01]  /*e680*/  @!P0 IMAD.X R7, RZ, RZ, R6, P1 ;  /* 0x000000ffff078224 */ /* 0x000fe200008e0606 */
[----:B------:R0:W1:Y:S03]  /*e690*/  SHFL.IDX PT, R14, R0, 0x7, 0x181f ;  /* 0x00f81f00000e7f89 */ /* 0x00006600000e0000 */
[----:B------:R-:W-:Y:S01]  /*e6a0*/  @!P0 IMAD.MOV.U32 R3, RZ, RZ, R7 ;  /* 0x000000ffff038224 */ /* 0x000fe200078e0007 */
[----:B------:R0:W2:Y:S04]  /*e6b0*/  SHFL.IDX PT, R6, R4, 0x7, 0x181f ;  /* 0x00f81f0004067f89 */ /* 0x0000a800000e0000 */
[----:B------:R0:W-:Y:S04]  /*e6c0*/  @!P0 LDGSTS.E.BYPASS.LTC128B.128 [R33+0x13400], desc[UR50][R2.64], !P4 ;  /* 0x1340000002218fae */ /* 0x0001e8000e101d72 */
[----:B------:R0:W-:Y:S02]  /*e6d0*/  @!P0 LDGSTS.E.BYPASS.LTC128B.128 [R33+0x17400], desc[UR50][R2.64+0x80], !P5 ;  /* 0x1740008002218fae */ /* 0x0001e4000e901d72 */
.L_x_2509:
[----:B------:R-:W-:-:S05]  /*e6e0*/  VIADD R5, R5, 0x70 ;  /* 0x0000007005057836 */ /* 0x000fca0000000000 */
[----:B------:R-:W-:-:S13]  /*e6f0*/  ISETP.GE.AND P0, PT, R5, UR38, PT ;  /* 0x0000002605007c0c */ /* 0x000fda000bf06270 */
[----:B01----:R-:W-:-:S05]  /*e700*/  @!P0 LEA R2, P1, R35, R14, 0x1 ;  /* 0x0000000e23028211 */ /* 0x003fca00078208ff */
[----:B--2---:R-:W-:-:S05]  /*e710*/  @!P0 IMAD.X R3, RZ, RZ, R6, P1 ;  /* 0x000000ffff038224 */ /* 0x004fca00008e0606 */
[----:B------:R-:W-:Y:S01]  /*e720*/  @!PT LDS RZ, [RZ] ;  /* 0x00000000fffff984 */ /* 0x000fe20000000800 */
[----:B------:R-:W-:Y:S01]  /*e730*/  @!PT LDS RZ, [RZ] ;  /* 0x00000000fffff984 */ /* 0x000fe20000000800 */
[----:B------:R-:W-:Y:S01]  /*e740*/  @!PT LDS RZ, [RZ] ;  /* 0x00000000fffff984 */ /* 0x000fe20000000800 */
[----:B------:R0:W-:Y:S04]  /*e750*/  @!P0 LDGSTS.E.BYPASS.LTC128B.128 [R33+0x13c00], desc[UR50][R2.64], !P4 ;  /* 0x13c0000002218fae */ /* 0x0001e8000e101d72 */
[----:B------:R0:W-:Y:S01]  /*e760*/  @!P0 LDGSTS.E.BYPASS.LTC128B.128 [R33+0x17c00], desc[UR50][R2.64+0x80], !P5 ;  /* 0x17c0008002218fae */ /* 0x0001e2000e901d72 */
[----:B------:R-:W-:Y:S01]  /*e770*/  PLOP3.LUT P0, PT, PT, PT, PT, 0x80, 0x0 ;  /* 0x000000000000781c */ /* 0x000fe20003f0f070 */
[----:B------:R-:W-:-:S12]  /*e780*/  NOP ;  /* 0x0000000000007918 */ /* 0x000fd80000000000 */
.L_x_2429:
        /* <DEDUP_REMOVED lines=8> */
[----:B0-----:R-:W-:-:S04]  /*e810*/  LOP3.LUT R3, R0, 0xfffffffe, RZ, 0xc0, !PT ;  /* 0xfffffffe00037812 */ /* 0x001fc800078ec0ff */
[----:B------:R-:W-:-:S04]  /*e820*/  IADD3 R3, R36, -R3, RZ ;  /* 0x8000000324037210 */ /* 0x000fc80007ffe0ff */
[----:B------:R-:W-:Y:S01]  /*e830*/  SHF.L.U32 R3, R3, 0x1f, RZ ;  /* 0x0000001f03037819 */ /* 0x000fe200000006ff */
[----:B------:R-:W-:Y:S01]  /*e840*/  NOP ;  /* 0x0000000000007918 */ /* 0x000fe20000000000 */
[----:B------:R0:W-:Y:S01]  /*e850*/  SYNCS.ARRIVE.TRANS64.A1T0 RZ, [R16+URZ+0x28800], RZ ;  /* 0x028800ff10ff79a7 */ /* 0x0001e2000810003f */
[----:B------:R-:W-:Y:S01]  /*e860*/  BSSY B0, `(.L_x_2430) ;  /* 0x0000003000007945 */ /* 0x000fe20003800000 */
[----:B------:R-:W1:Y:S03]  /*e870*/  SYNCS.PHASECHK.TRANS64.TRYWAIT P0, [R16+URZ+0x28820], R3 ;  /* 0x02882003100075a7 */ /* 0x000e66000800017f */
[----:B01----:R-:W-:Y:S05]  /*e880*/  @!P0 BRA `(.L_x_2431) ;  /* 0x00000034005c8947 */ /* 0x003fea0003800000 */
.L_x_2510:
[----:B------:R-:W-:Y:S05]  /*e890*/  BSYNC B0 ;  /* 0x0000000000007941 */ /* 0x000fea0003800000 */
.L_x_2430:
[----:B------:R-:W-:-:S06]  /*e8a0*/  UISETP.GE.AND UP0, UPT, UR44, 0x2, UPT ;  /* 0x000000022c00788c */ /* 0x000fcc000bf06270 */
[----:B------:R-:W-:-:S13]  /*e8b0*/  PLOP3.LUT P0, PT, PT, PT, UP0, 0x40, 0x0 ;  /* 0x000000000000781c */ /* 0x000fda0003f0e808 */
[----:B------:R-:W-:Y:S05]  /*e8c0*/  @P0 BRA `(.L_x_2432) ;  /* 0x0000001000200947 */ /* 0x000fea0003800000 */
[----:B------:R-:W-:Y:S01]  /*e8d0*/  UIADD3 UR4, UR44, -0x2, URZ ;  /* 0xfffffffe2c047890 */ /* 0x000fe2000fffe03f */
[----:B------:R-:W-:Y:S01]  /*e8e0*/  BSSY B0, `(.L_x_2432) ;  /* 0x0000106000007945 */ /* 0x000fe20003800000 */
[----:B------:R-:W-:Y:S02]  /*e8f0*/  IMAD.MOV.U32 R20, RZ, RZ, R26 ;  /* 0x000000ffff147224 */ /* 0x000fe400078e001a */
[----:B------:R-:W-:Y:S02]  /*e900*/  IMAD.MOV.U32 R10, RZ, RZ, R23 ;  /* 0x000000ffff0a7224 */ /* 0x000fe400078e0017 */
[----:B------:R-:W-:Y:S02]  /*e910*/  IMAD.MOV.U32 R27, RZ, RZ, R24 ;  /* 0x000000ffff1b7224 */ /* 0x000fe400078e0018 */
[----:B------:R-:W-:-:S07]  /*e920*/  IMAD.U32 R6, RZ, RZ, UR4 ;  /* 0x00000004ff067e24 */ /* 0x000fce000f8e00ff */
.L_x_2445:
[----:B0-----:R-:W0:Y:S01]  /*e930*/  LDC R3, c[0x0][0x430] ;  /* 0x00010c00ff037b82 */ /* 0x001e220000000800 */
[----:B------:R-:W1:Y:S01]  /*e940*/  S2R R0, SR_TID.X ;  /* 0x0000000000007919 */ /* 0x000e620000002100 */
[----:B------:R-:W-:Y:S01]  /*e950*/  IMAD R7, R6, 0x80, R37 ;  /* 0x0000008006077824 */ /* 0x000fe200078e0225 */
[----:B------:R-:W-:Y:S05]  /*e960*/  YIELD ;  /* 0x0000000000007946 */ /* 0x000fea0003800000 */
[----:B------:R-:W-:Y:S01]  /*e970*/  ULDC.64 UR4, c[0x0][0x428] ;  /* 0x00010a0000047ab9 */ /* 0x000fe20000000a00 */
[----:B------:R-:W-:Y:S02]  /*e980*/  IADD3 R23, R10, 0x1, RZ ;  /* 0x000000010a177810 */ /* 0x000fe40007ffe0ff */
[----:B0-----:R-:W-:-:S02]  /*e990*/  ISETP.NE.AND P0, PT, R3, 0x1, PT ;  /* 0x000000010300780c */ /* 0x001fc40003f05270 */
[----:B-1----:R-:W-:-:S11]  /*e9a0*/  SHF.L.U32 R4, R0, 0x4, RZ ;  /* 0x0000000400047819 */ /* 0x002fd600000006ff */
        /* <DEDUP_REMOVED lines=30> */
.L_x_2433:
[----:B------:R-:W-:Y:S01]  /*eb90*/  IMAD R6, R23, 0x8, R16 ;  /* 0x0000000817067824 */ /* 0x000fe200078e0210 */
[----:B------:R-:W-:Y:S01]  /*eba0*/  SHF.L.U32 R3, R26, 0x1f, RZ ;  /* 0x0000001f1a037819 */ /* 0x000fe200000006ff */
[----:B------:R-:W-:Y:S03]  /*ebb0*/  BSSY B1, `(.L_x_2434) ;  /* 0x0000003000017945 */ /* 0x000fe60003800000 */
[----:B------:R-:W0:Y:S02]  /*ebc0*/  SYNCS.PHASECHK.TRANS64.TRYWAIT P0, [R6+URZ+0x28840], R3 ;  /* 0x02884003060075a7 */ /* 0x000e24000800017f */
[----:B0-----:R-:W-:Y:S05]  /*ebd0*/  @!P0 BRA `(.L_x_2435) ;  /* 0x00000030009c8947 */ /* 0x001fea0003800000 */
.L_x_2511:
[----:B------:R-:W-:Y:S05]  /*ebe0*/  BSYNC B1 ;  /* 0x0000000000017941 */ /* 0x000fea0003800000 */
.L_x_2434:
        /* <DEDUP_REMOVED lines=70> */
.L_x_2529:
        /* <DEDUP_REMOVED lines=9> */
.L_x_2437:
        /* <DEDUP_REMOVED lines=11> */
.L_x_2438:
[----:B------:R0:W-:Y:S01]  /*f190*/  SYNCS.ARRIVE.TRANS64.A1T0 RZ, [R6+URZ+0x28830], RZ ;  /* 0x028830ff06ff79a7 */ /* 0x0001e2000810003f */
[----:B------:R-:W-:Y:S05]  /*f1a0*/  @!P2 BRA `(.L_x_2439) ;  /* 0x000000000004a947 */ /* 0x000fea0003800000 */
[----:B------:R-:W-:Y:S01]  /*f1b0*/  BPT.TRAP 0x1 ;  /* 0x000000040000795c */ /* 0x000fe20000300000 */
.L_x_2439:
[----:B------:R-:W-:Y:S01]  /*f1c0*/  SHF.L.U32 R3, R20, 0x1f, RZ ;  /* 0x0000001f14037819 */ /* 0x000fe200000006ff */
[----:B------:R-:W-:Y:S01]  /*f1d0*/  BSSY B1, `(.L_x_2440) ;  /* 0x0000004000017945 */ /* 0x000fe20003800000 */
[----:B0-----:R-:W-:-:S04]  /*f1e0*/  LEA R6, R10, R16, 0x3 ;  /* 0x000000100a067211 */ /* 0x001fc800078e18ff */
[----:B------:R-:W0:Y:S02]  /*f1f0*/  SYNCS.PHASECHK.TRANS64.TRYWAIT P0, [R6+URZ+0x28860], R3 ;  /* 0x02886003060075a7 */ /* 0x000e24000800017f */
[----:B0-----:R-:W-:Y:S05]  /*f200*/  @!P0 BRA `(.L_x_2441) ;  /* 0x00000034006c8947 */ /* 0x001fea0003800000 */
.L_x_2530:
[----:B------:R-:W-:Y:S05]  /*f210*/  BSYNC B1 ;  /* 0x0000000000017941 */ /* 0x000fea0003800000 */
.L_x_2440:
        /* <DEDUP_REMOVED lines=9> */
[----:B------:R-:W-:-:S03]  /*f2b0*/  LEA R7, R7, R16, 0x1 ;  /* 0x0000001007077211 */ /* 0x000fc600078e08ff */
        /* <DEDUP_REMOVED lines=57> */
.L_x_2548:
        /* <DEDUP_REMOVED lines=24> */
[----:B------:R-:W-:-:S04]  /*f7d0*/  ULDC.64 UR4, c[0x0][0x318] ;  /* 0x0000c60000047ab9 */ /* 0x000fc80000000a00 */
[----:B------:R-:W-:Y:S02]  /*f7e0*/  IADD3 R3, R5, R3, RZ ;  /* 0x0000000305037210 */ /* 0x000fe40007ffe0ff */
[----:B------:R-:W-:-:S04]  /*f7f0*/  LEA R17, P0, R2, UR4, 0x1 ;  /* 0x0000000402117c11 */ /* 0x000fc8000f8008ff */
[----:B------:R-:W-:Y:S02]  /*f800*/  LEA.HI.X R18, R2, UR5, R3, 0x1, P0 ;  /* 0x0000000502127c11 */ /* 0x000fe400080f0c03 */
[----:B------:R-:W-:-:S13]  /*f810*/  PLOP3.LUT P0, PT, PT, PT, PT, 0x80, 0x0 ;  /* 0x000000000000781c */ /* 0x000fda0003f0f070 */
.L_x_2443:
        /* <DEDUP_REMOVED lines=11> */
.L_x_2444:
        /* <DEDUP_REMOVED lines=8> */
.L_x_2432:
        /* <DEDUP_REMOVED lines=17> */
.L_x_2447:
[----:B------:R-:W-:Y:S05]  /*fa60*/  BSYNC B0 ;  /* 0x0000000000007941 */ /* 0x000fea0003800000 */
.L_x_2446:
[----:B------:R-:W-:-:S05]  /*fa70*/  IMAD.U32 R0, RZ, RZ, UR45 ;  /* 0x0000002dff007e24 */ /* 0x000fca000f8e00ff */
[----:B------:R-:W-:-:S13]  /*fa80*/  ISETP.NE.AND P0, PT, R0, 0x3, PT ;  /* 0x000000030000780c */ /* 0x000fda0003f05270 */
[----:B------:R-:W-:Y:S05]  /*fa90*/  @!P0 BRA `(.L_x_2448) ;  /* 0x0000000000048947 */ /* 0x000fea0003800000 */
[----:B------:R-:W-:Y:S01]  /*faa0*/  BPT.TRAP 0x1 ;  /* 0x000000040000795c */ /* 0x000fe20000300000 */
.L_x_2448:
[----:B------:R-:W-:Y:S01]  /*fab0*/  IMAD R4, R23, 0x8, R16 ;  /* 0x0000000817047824 */ /* 0x000fe200078e0210 */
[----:B0-----:R-:W-:Y:S01]  /*fac0*/  SHF.L.U32 R3, R26, 0x1f, RZ ;  /* 0x0000001f1a037819 */ /* 0x001fe200000006ff */
[----:B------:R-:W-:Y:S01]  /*fad0*/  IMAD.MOV.U32 R5, RZ, RZ, -0x80 ;  /* 0xffffff80ff057424 */ /* 0x000fe200078e00ff */
[----:B------:R-:W-:Y:S02]  /*fae0*/  BSSY B0, `(.L_x_2449) ;  /* 0x0000004000007945 */ /* 0x000fe40003800000 */
[----:B------:R-:W0:Y:S01]  /*faf0*/  SYNCS.PHASECHK.TRANS64.TRYWAIT P0, [R4+URZ+0x28860], R3 ;  /* 0x02886003040075a7 */ /* 0x000e22000800017f */
[----:B------:R-:W-:Y:S01]  /*fb00*/  IMAD R24, R24, R5, UR37 ;  /* 0x0000002518187e24 */ /* 0x000fe2000f8e0205 */
[----:B0-----:R-:W-:Y:S06]  /*fb10*/  @!P0 BRA `(.L_x_2450) ;  /* 0x0000003400a88947 */ /* 0x001fec0003800000 */
.L_x_2549:
[----:B------:R-:W-:Y:S05]  /*fb20*/  BSYNC B0 ;  /* 0x0000000000007941 */ /* 0x000fea0003800000 */
.L_x_2449:
        /* <DEDUP_REMOVED lines=62> */
[----:B------:R1:W0:-:S12]  /*ff10*/  SHFL.IDX PT, R7, R18, 0x7, 0x181f ;  /* 0x00f81f0012077f89 */ /* 0x00021800000e0000 */
[----:B------:R1:W-:Y:S01]  /*ff20*/  LDGSTS.E.BYPASS.LTC128B.128 [R0+0x3400], desc[UR50][R2.64], !P0 ;  /* 0x0340000002007fae */ /* 0x0003e2000c101d72 */
[----:B------:R-:W-:-:S13]  /*ff30*/  ISETP.LT.OR P0, PT, R5, 0x61, P1 ;  /* 0x000000610500780c */ /* 0x000fda0000f01670 */
[----:B0-2---:R1:W-:Y:S02]  /*ff40*/  LDGSTS.E.BYPASS.LTC128B.128 [R0+0x7400], desc[UR50][R2.64+0x80], !P0 ;  /* 0x0740008002007fae */ /* 0x0053e4000c101d72 */
.L_x_2567:
[----:B01----:R-:W-:-:S04]  /*ff50*/  IADD3 R2, P0, R14, R6, RZ ;  /* 0x000000060e027210 */ /* 0x003fc80007f1e0ff */
[----:B------:R-:W-:Y:S02]  /*ff60*/  IADD3.X R3, RZ, R7, RZ, P0, !PT ;  /* 0x00000007ff037210 */ /* 0x000fe400007fe4ff */
        /* <DEDUP_REMOVED lines=9> */
.L_x_2452:
        /* <DEDUP_REMOVED lines=11> */
.L_x_2453:
[----:B------:R0:W-:Y:S01]  /*100b0*/  SYNCS.ARRIVE.TRANS64.A1T0 RZ, [R4+URZ+0x28850], RZ ;  /* 0x028850ff04ff79a7 */ /* 0x0001e2000810003f */
[----:B------:R-:W-:-:S05]  /*100c0*/  VIADD R23, R23, 0x1 ;  /* 0x0000000117177836 */ /* 0x000fca0000000000 */
[----:B------:R-:W-:-:S04]  /*100d0*/  ISETP.NE.AND P0, PT, R23, 0x2, PT ;  /* 0x000000021700780c */ /* 0x000fc80003f05270 */
[----:B------:R-:W-:Y:S02]  /*100e0*/  SEL R3, RZ, 0x1, P0 ;  /* 0x00000001ff037807 */ /* 0x000fe40000000000 */
[----:B------:R-:W-:Y:S02]  /*100f0*/  SEL R23, R23, RZ, P0 ;  /* 0x000000ff17177207 */ /* 0x000fe40000000000 */
[----:B0-----:R-:W-:-:S07]  /*10100*/  LOP3.LUT R26, R26, R3, RZ, 0x3c, !PT ;  /* 0x000000031a1a7212 */ /* 0x001fce00078e3cff */
.L_x_2413:
[----:B------:R-:W-:Y:S05]  /*10110*/  BSYNC B7 ;  /* 0x0000000000077941 */ /* 0x000fea0003800000 */
.L_x_2411:
        /* <DEDUP_REMOVED lines=11> */
.L_x_2454:
[----:B------:R-:W-:-:S03]  /*101d0*/  UMOV UR4, 0xffffffff ;  /* 0xffffffff00047882 */ /* 0x000fc60000000000 */
[----:B------:R-:W-:Y:S05]  /*101e0*/  BRA.DIV UR4, `(.L_x_2456) ;  /* 0x0000003a04c07947 */ /* 0x000fea000b800000 */
[----:B------:R0:W1:Y:S02]  /*101f0*/  SHFL.IDX PT, R14, R34, RZ, 0x1f ;  /* 0x00001fff220e7589 */ /* 0x00006400000e0000 */
.L_x_2570:
        /* <DEDUP_REMOVED lines=8> */
.L_x_2455:
[----:B------:R-:W-:Y:S02]  /*10280*/  ULDC UR4, c[0x0][0xc38] ;  /* 0x00030e0000047ab9 */ /* 0x000fe40000000800 */
[----:B-1----:R-:W-:-:S13]  /*10290*/  ISETP.GE.AND P0, PT, R34, UR4, PT ;  /* 0x0000000422007c0c */ /* 0x002fda000bf06270 */
[----:B------:R-:W-:Y:S05]  /*102a0*/  @!P0 BRA `(.L_x_2457) ;  /* 0xffffffc400608947 */ /* 0x000fea000383ffff */
.L_x_2408:
[----:B------:R-:W1:Y:S01]  /*102b0*/  S2R R5, SR_CgaCtaId ;  /* 0x0000000000057919 */ /* 0x000e620000008800 */
[----:B------:R-:W-:Y:S01]  /*102c0*/  IADD3 R36, R36, 0x1, RZ ;  /* 0x0000000124247810 */ /* 0x000fe20007ffe0ff */
[----:B------:R-:W-:Y:S01]  /*102d0*/  BSSY B0, `(.L_x_2458) ;  /* 0x0000009000007945 */ /* 0x000fe20003800000 */
[----:B------:R-:W-:Y:S02]  /*102e0*/  MOV R2, 0x400 ;  /* 0x0000040000027802 */ /* 0x000fe40000000f00 */
[----:B------:R-:W-:-:S04]  /*102f0*/  LEA.HI R0, R36, R36, RZ, 0x1 ;  /* 0x0000002424007211 */ /* 0x000fc800078f08ff */
[----:B------:R-:W-:-:S05]  /*10300*/  LOP3.LUT R3, R0, 0xfffffffe, RZ, 0xc0, !PT ;  /* 0xfffffffe00037812 */ /* 0x000fca00078ec0ff */
[----:B------:R-:W-:-:S05]  /*10310*/  IMAD.IADD R0, R36, 0x1, -R3 ;  /* 0x0000000124007824 */ /* 0x000fca00078e0a03 */
[----:B------:R-:W-:Y:S02]  /*10320*/  SHF.L.U32 R0, R0, 0x1f, RZ ;  /* 0x0000001f00007819 */ /* 0x000fe400000006ff */
[----:B-1----:R-:W-:-:S04]  /*10330*/  LEA R4, R5, R2, 0x18 ;  /* 0x0000000205047211 */ /* 0x002fc800078ec0ff */
[----:B------:R-:W1:Y:S02]  /*10340*/  SYNCS.PHASECHK.TRANS64.TRYWAIT P0, [R4+URZ+0x28820], R0 ;  /* 0x02882000040075a7 */ /* 0x000e64000800017f */
[----:B-1----:R-:W-:Y:S05]  /*10350*/  @!P0 BRA `(.L_x_2459) ;  /* 0x00000038008c8947 */ /* 0x002fea0003800000 */
.L_x_2571:
[----:B------:R-:W-:Y:S05]  /*10360*/  BSYNC B0 ;  /* 0x0000000000007941 */ /* 0x000fea0003800000 */
.L_x_2458:
[----:B------:R-:W-:-:S03]  /*10370*/  UMOV UR4, 0xffffffff ;  /* 0xffffffff00047882 */ /* 0x000fc60000000000 */
[----:B------:R-:W-:Y:S05]  /*10380*/  BRA.DIV UR4, `(.L_x_2460) ;  /* 0x0000003a04947947 */ /* 0x000fea000b800000 */
[----:B-1----:R-:W1:Y:S02]  /*10390*/  S2R R0, SR_TID.X ;  /* 0x0000000000007919 */ /* 0x002e640000002100 */
[----:B-1----:R-:W-:-:S04]  /*103a0*/  SHF.R.U32.HI R0, RZ, 0x5, R0 ;  /* 0x00000005ff007819 */ /* 0x002fc80000011600 */
[----:B------:R-:W-:-:S05]  /*103b0*/  LOP3.LUT R0, R0, 0x3, RZ, 0xc0, !PT ;  /* 0x0000000300007812 */ /* 0x000fca00078ec0ff */
[----:B------:R1:W2:Y:S02]  /*103c0*/  SHFL.IDX PT, R14, R0, RZ, 0x1f ;  /* 0x00001fff000e7589 */ /* 0x0002a400000e0000 */
.L_x_2574:
[----:B--2---:R-:W-:Y:S01]  /*103d0*/  ISETP.NE.AND P0, PT, R14, RZ, PT ;  /* 0x000000ff0e00720c */ /* 0x004fe20003f05270 */
[----:B------:R-:W-:-:S12]  /*103e0*/  BSSY B0, `(.L_x_2461) ;  /* 0x0000024000007945 */ /* 0x000fd80003800000 */
[----:B------:R-:W-:Y:S05]  /*103f0*/  @P0 BRA `(.L_x_2462) ;  /* 0x0000000000880947 */ /* 0x000fea0003800000 */
[----:B------:R-:W-:-:S03]  /*10400*/  UMOV UR4, 0xffffffff ;  /* 0xffffffff00047882 */ /* 0x000fc60000000000 */
[----:B------:R-:W-:Y:S05]  /*10410*/  BRA.DIV UR4, `(.L_x_2463) ;  /* 0x0000003a04a47947 */ /* 0x000fea000b800000 */
[----:B------:R-:W-:-:S13]  /*10420*/  ELECT P6, URZ, PT ;  /* 0x00000000003f782f */ /* 0x000fda00038c0000 */
.L_x_2577:
[----:B------:R-:W-:Y:S05]  /*10430*/  @!P6 BRA `(.L_x_2462) ;  /* 0x000000000078e947 */ /* 0x000fea0003800000 */
[----:B------:R-:W-:-:S06]  /*10440*/  ULOP3.LUT UR4, UR36, 0x2, URZ, 0xfc, !UPT ;  /* 0x0000000224047892 */ /* 0x000fcc000f8efc3f */
[----:B-1----:R-:W-:-:S05]  /*10450*/  IMAD.U32 R0, RZ, RZ, UR4 ;  /* 0x00000004ff007e24 */ /* 0x002fca000f8e00ff */
[----:B------:R-:W-:-:S13]  /*10460*/  ISETP.NE.AND P0, PT, R0, 0x3, PT ;  /* 0x000000030000780c */ /* 0x000fda0003f05270 */
[----:B------:R-:W-:Y:S05]  /*10470*/  @!P0 BRA `(.L_x_2464) ;  /* 0x0000000000048947 */ /* 0x000fea0003800000 */
[----:B------:R-:W-:Y:S01]  /*10480*/  BPT.TRAP 0x1 ;  /* 0x000000040000795c */ /* 0x000fe20000300000 */
.L_x_2464:
[C---:B------:R-:W-:Y:S01]  /*10490*/  IMAD R5, R23.reuse, 0x8, R4 ;  /* 0x0000000817057824 */ /* 0x040fe200078e0204 */
[----:B------:R-:W-:Y:S01]  /*104a0*/  SHF.L.U32 R0, R26, 0x1f, RZ ;  /* 0x0000001f1a007819 */ /* 0x000fe200000006ff */
[----:B------:R-:W-:-:S03]  /*104b0*/  VIADD R23, R23, 0x1 ;  /* 0x0000000117177836 */ /* 0x000fc60000000000 */
[----:B------:R-:W1:Y:S02]  /*104c0*/  SYNCS.PHASECHK.TRANS64.TRYWAIT P1, [R5+URZ+0x28840], R0 ;  /* 0x02884000050075a7 */ /* 0x000e64000802017f */
[----:B------:R-:W-:-:S04]  /*104d0*/  ISETP.NE.AND P2, PT, R23, 0x2, PT ;  /* 0x000000021700780c */ /* 0x000fc80003f45270 */
[----:B------:R-:W-:Y:S01]  /*104e0*/  SEL R3, RZ, 0x1, P2 ;  /* 0x00000001ff037807 */ /* 0x000fe20001000000 */
[----:B-1----:R-:W-:Y:S08]  /*104f0*/  @!P1 BRA `(.L_x_2465) ;  /* 0x00000038008c9947 */ /* 0x002ff00003800000 */
.L_x_2578:
[----:B------:R-:W-:Y:S02]  /*10500*/  SEL R23, R23, RZ, P2 ;  /* 0x000000ff17177207 */ /* 0x000fe40001000000 */
[----:B------:R-:W-:Y:S01]  /*10510*/  LOP3.LUT R2, R26, R3, RZ, 0x3c, !PT ;  /* 0x000000031a027212 */ /* 0x000fe200078e3cff */
[----:B------:R-:W-:Y:S06]  /*10520*/  @!P0 BRA `(.L_x_2466) ;  /* 0x0000000000048947 */ /* 0x000fec0003800000 */
[----:B------:R-:W-:Y:S01]  /*10530*/  BPT.TRAP 0x1 ;  /* 0x000000040000795c */ /* 0x000fe20000300000 */
.L_x_2466:
[----:B------:R-:W-:Y:S02]  /*10540*/  LEA R23, R23, R4, 0x3 ;  /* 0x0000000417177211 */ /* 0x000fe400078e18ff */
[----:B------:R-:W-:-:S04]  /*10550*/  SHF.L.U32 R2, R2, 0x1f, RZ ;  /* 0x0000001f02027819 */ /* 0x000fc800000006ff */
[----:B------:R-:W2:Y:S02]  /*10560*/  SYNCS.PHASECHK.TRANS64.TRYWAIT P1, [R23+URZ+0x28840], R2 ;  /* 0x02884002170075a7 */ /* 0x000ea4000802017f */
[----:B--2---:R-:W-:Y:S05]  /*10570*/  @!P1 BRA `(.L_x_2467) ;  /* 0x0000003800809947 */ /* 0x004fea0003800000 */
.L_x_2579:
[----:B------:R-:W-:Y:S05]  /*10580*/  @!P0 BRA `(.L_x_2468) ;  /* 0x0000000000048947 */ /* 0x000fea0003800000 */
[----:B------:R-:W-:Y:S01]  /*10590*/  BPT.TRAP 0x1 ;  /* 0x000000040000795c */ /* 0x000fe20000300000 */
.L_x_2468:
[----:B------:R-:W3:Y:S02]  /*105a0*/  SYNCS.PHASECHK.TRANS64.TRYWAIT P1, [R5+URZ+0x28860], R0 ;  /* 0x02886000050075a7 */ /* 0x000ee4000802017f */
[----:B---3--:R-:W-:Y:S05]  /*105b0*/  @!P1 BRA `(.L_x_2469) ;  /* 0x0000003800849947 */ /* 0x008fea0003800000 */
.L_x_2580:
[----:B------:R-:W-:Y:S05]  /*105c0*/  @!P0 BRA `(.L_x_2470) ;  /* 0x0000000000048947 */ /* 0x000fea0003800000 */
[----:B------:R-:W-:Y:S01]  /*105d0*/  BPT.TRAP 0x1 ;  /* 0x000000040000795c */ /* 0x000fe20000300000 */
.L_x_2470:
[----:B----4-:R4:W0:Y:S02]  /*105e0*/  SYNCS.PHASECHK.TRANS64.TRYWAIT P0, [R23+URZ+0x28860], R2 ;  /* 0x02886002170075a7 */ /* 0x010824000800017f */
[----:B0-----:R-:W-:Y:S05]  /*105f0*/  @!P0 NANOSLEEP.SYNCS 0x989680 ;  /* 0x009896800000895d */ /* 0x001fea0003900000 */
[----:B------:R-:W0:Y:S02]  /*10600*/  @!P0 SYNCS.PHASECHK.TRANS64 P0, [R23+URZ+0x28860], R2 ;  /* 0x02886002170085a7 */ /* 0x000e24000800007f */
[----:B0-----:R-:W-:Y:S05]  /*10610*/  @!P0 BRA `(.L_x_2470) ;  /* 0xfffffffc00f08947 */ /* 0x001fea000383ffff */
.L_x_2462:
[----:B------:R-:W-:Y:S05]  /*10620*/  BSYNC B0 ;  /* 0x0000000000007941 */ /* 0x000fea0003800000 */
.L_x_2461:
[----:B------:R-:W-:Y:S05]  /*10630*/  EXIT ;  /* 0x000000000000794d */ /* 0x000fea0003800000 */
.L_x_2355:
[----:B0-----:R-:W-:-:S04]  /*10640*/  IMAD.U32 R3, RZ, RZ, UR41 ;  /* 0x00000029ff037e24 */ /* 0x001fc8000f8e00ff */
[----:B------:R0:W1:Y:S03]  /*10650*/  SYNCS.PHASECHK.TRANS64.TRYWAIT P1, [R3+URZ+0x28800], R0 ;  /* 0x02880000030075a7 */ /* 0x000066000802017f */
[----:B-1----:R-:W-:Y:S05]  /*10660*/  @!P1 NANOSLEEP.SYNCS 0x989680 ;  /* 0x009896800000995d */ /* 0x002fea0003900000 */
[----:B------:R-:W1:Y:S02]  /*10670*/  @!P1 SYNCS.PHASECHK.TRANS64 P1, [R3+URZ+0x28800], R0 ;  /* 0x02880000030095a7 */ /* 0x000e64000802007f */
[----:B-1----:R-:W-:Y:S05]  /*10680*/  @!P1 BRA `(.L_x_2355) ;  /* 0xfffffffc00ec9947 */ /* 0x002fea000383ffff */
[----:B------:R-:W-:Y:S05]  /*10690*/  BRA `(.L_x_2471) ;  /* 0xffffff0c00e07947 */ /* 0x000fea000383ffff */
.L_x_2359:
[----:B-1----:R1:W2:Y:S02]  /*106a0*/  SYNCS.PHASECHK.TRANS64.TRYWAIT P1, [R0+URZ+0x28830], R3 ;  /* 0x02883003000075a7 */ /* 0x0022a4000802017f */
[----:B--2---:R-:W-:Y:S05]  /*106b0*/  @!P1 NANOSLEEP.SYNCS 0x989680 ;  /* 0x009896800000995d */ /* 0x004fea0003900000 */
[----:B------:R-:W2:Y:S02]  /*106c0*/  @!P1 SYNCS.PHASECHK.TRANS64 P1, [R0+URZ+0x28830], R3 ;  /* 0x02883003000095a7 */ /* 0x000ea4000802007f */
[----:B--2---:R-:W-:Y:S05]  /*106d0*/  @!P1 BRA `(.L_x_2359) ;  /* 0xfffffffc00f09947 */ /* 0x004fea000383ffff */
[----:B------:R-:W-:Y:S05]  /*106e0*/  BRA `(.L_x_2358) ;  /* 0xffffff0c00fc7947 */ /* 0x000fea000383ffff */
.L_x_2365:
[----:B-1----:R-:W-:-:S04]  /*106f0*/  IMAD.U32 R7, RZ, RZ, UR6 ;  /* 0x00000006ff077e24 */ /* 0x002fc8000f8e00ff */
[----:B------:R1:W2:Y:S03]  /*10700*/  SYNCS.PHASECHK.TRANS64.TRYWAIT P1, [R7+URZ+0x28830], R4 ;  /* 0x02883004070075a7 */ /* 0x0002a6000802017f */
[----:B--2---:R-:W-:Y:S05]  /*10710*/  @!P1 NANOSLEEP.SYNCS 0x989680 ;  /* 0x009896800000995d */ /* 0x004fea0003900000 */
[----:B------:R-:W2:Y:S02]  /*10720*/  @!P1 SYNCS.PHASECHK.TRANS64 P1, [R7+URZ+0x28830], R4 ;  /* 0x02883004070095a7 */ /* 0x000ea4000802007f */
[----:B--2---:R-:W-:Y:S05]  /*10730*/  @!P1 BRA `(.L_x_2365) ;  /* 0xfffffffc00ec9947 */ /* 0x004fea000383ffff */
[----:B------:R-:W-:Y:S05]  /*10740*/  BRA `(.L_x_2362) ;  /* 0xffffff3c00347947 */ /* 0x000fea000383ffff */
.L_x_2369:
[----:B-1----:R-:W-:-:S04]  /*10750*/  IMAD.U32 R7, RZ, RZ, UR6 ;  /* 0x00000006ff077e24 */ /* 0x002fc8000f8e00ff */
[----:B------:R1:W2:Y:S03]  /*10760*/  SYNCS.PHASECHK.TRANS64.TRYWAIT P1, [R7+URZ+0x28850], R4 ;  /* 0x02885004070075a7 */ /* 0x0002a6000802017f */
[----:B--2---:R-:W-:Y:S05]  /*10770*/  @!P1 NANOSLEEP.SYNCS 0x989680 ;  /* 0x009896800000995d */ /* 0x004fea0003900000 */
[----:B------:R-:W2:Y:S02]  /*10780*/  @!P1 SYNCS.PHASECHK.TRANS64 P1, [R7+URZ+0x28850], R4 ;  /* 0x02885004070095a7 */ /* 0x000ea4000802007f */
[----:B--2---:R-:W-:Y:S05]  /*10790*/  @!P1 BRA `(.L_x_2369) ;  /* 0xfffffffc00ec9947 */ /* 0x004fea000383ffff */
[----:B------:R-:W-:Y:S05]  /*107a0*/  BRA `(.L_x_2366) ;  /* 0xffffff4000007947 */ /* 0x000fea000383ffff */
.L_x_2377:
[----:B-1----:R-:W-:-:S04]  /*107b0*/  IMAD.U32 R5, RZ, RZ, UR6 ;  /* 0x00000006ff057e24 */ /* 0x002fc8000f8e00ff */
[----:B------:R1:W2:Y:S03]  /*107c0*/  SYNCS.PHASECHK.TRANS64.TRYWAIT P1, [R5+URZ+0x28830], R4 ;  /* 0x02883004050075a7 */ /* 0x0002a6000802017f */
[----:B--2---:R-:W-:Y:S05]  /*107d0*/  @!P1 NANOSLEEP.SYNCS 0x989680 ;  /* 0x009896800000995d */ /* 0x004fea0003900000 */
[----:B------:R-:W2:Y:S02]  /*107e0*/  @!P1 SYNCS.PHASECHK.TRANS64 P1, [R5+URZ+0x28830], R4 ;  /* 0x02883004050095a7 */ /* 0x000ea4000802007f */
[----:B--2---:R-:W-:Y:S05]  /*107f0*/  @!P1 BRA `(.L_x_2377) ;  /* 0xfffffffc00ec9947 */ /* 0x004fea000383ffff */
[----:B------:R-:W-:Y:S05]  /*10800*/  BRA `(.L_x_2374) ;  /* 0xffffff6c00887947 */ /* 0x000fea000383ffff */
.L_x_2381:
[----:B-1----:R-:W-:-:S04]  /*10810*/  MOV R5, UR6 ;  /* 0x0000000600057c02 */ /* 0x002fc80008000f00 */
[----:B------:R1:W2:Y:S03]  /*10820*/  SYNCS.PHASECHK.TRANS64.TRYWAIT P1, [R5+URZ+0x28850], R4 ;  /* 0x02885004050075a7 */ /* 0x0002a6000802017f */
[----:B--2---:R-:W-:Y:S05]  /*10830*/  @!P1 NANOSLEEP.SYNCS 0x989680 ;  /* 0x009896800000995d */ /* 0x004fea0003900000 */
[----:B------:R-:W2:Y:S02]  /*10840*/  @!P1 SYNCS.PHASECHK.TRANS64 P1, [R5+URZ+0x28850], R4 ;  /* 0x02885004050095a7 */ /* 0x000ea4000802007f */
[----:B--2---:R-:W-:Y:S05]  /*10850*/  @!P1 BRA `(.L_x_2381) ;  /* 0xfffffffc00ec9947 */ /* 0x004fea000383ffff */
[----:B------:R-:W-:Y:S05]  /*10860*/  BRA `(.L_x_2378) ;  /* 0xffffff7000547947 */ /* 0x000fea000383ffff */
.L_x_2388:
[----:B-1----:R-:W-:-:S04]  /*10870*/  IMAD.U32 R6, RZ, RZ, UR5 ;  /* 0x00000005ff067e24 */ /* 0x002fc8000f8e00ff */
[----:B------:R1:W2:Y:S03]  /*10880*/  SYNCS.PHASECHK.TRANS64.TRYWAIT P1, [R6+URZ+0x28850], R5 ;  /* 0x02885005060075a7 */ /* 0x0002a6000802017f */
[----:B--2---:R-:W-:Y:S05]  /*10890*/  @!P1 NANOSLEEP.SYNCS 0x989680 ;  /* 0x009896800000995d */ /* 0x004fea0003900000 */
[----:B------:R-:W2:Y:S02]  /*108a0*/  @!P1 SYNCS.PHASECHK.TRANS64 P1, [R6+URZ+0x28850], R5 ;  /* 0x02885005060095a7 */ /* 0x000ea4000802007f */
[----:B--2---:R-:W-:Y:S05]  /*108b0*/  @!P1 BRA `(.L_x_2388) ;  /* 0xfffffffc00ec9947 */ /* 0x004fea000383ffff */
[----:B------:R-:W-:Y:S05]  /*108c0*/  BRA `(.L_x_2387) ;  /* 0xffffff94003c7947 */ /* 0x000fea000383ffff */
.L_x_2419:
[----:B------:R-:W2:Y:S01]  /*108d0*/  S2R R17, SR_TID.X ;  /* 0x0000000000117919 */ /* 0x000ea20000002100 */
[----:B------:R-:W-:Y:S01]  /*108e0*/  IMAD.MOV.U32 R12, RZ, RZ, RZ ;  /* 0x000000ffff0c7224 */ /* 0x000fe200078e00ff */
[----:B------:R-:W-:Y:S01]  /*108f0*/  MOV R15, 0xffffffff ;  /* 0xffffffff000f7802 */ /* 0x000fe20000000f00 */
[----:B------:R-:W-:Y:S01]  /*10900*/  IMAD.MOV.U32 R11, RZ, RZ, 0x1f ;  /* 0x0000001fff0b7424 */ /* 0x000fe200078e00ff */
[----:B--2---:R-:W-:-:S04]  /*10910*/  SHF.R.U32.HI R17, RZ, 0x5, R17 ;  /* 0x00000005ff117819 */ /* 0x004fc80000011611 */
[----:B------:R-:W-:-:S05]  /*10920*/  LOP3.LUT R17, R17, 0x3, RZ, 0xc0, !PT ;  /* 0x0000000311117812 */ /* 0x000fca00078ec0ff */
[----:B------:R-:W-:-:S07]  /*10930*/  IMAD.MOV.U32 R13, RZ, RZ, R17 ;  /* 0x000000ffff0d7224 */ /* 0x000fce00078e0011 */
[----:B01---5:R-:W-:Y:S05]  /*10940*/  WARPSYNC.COLLECTIVE R15, `(.L_x_2472) ;  /* 0x000000000f087348 */ /* 0x023fea0003c00000 */
[----:B------:R2:W3:Y:S02]  /*10950*/  SHFL.IDX P6, R14, R13, R12, R11 ;  /* 0x0000000c0d0e7389 */ /* 0x0004e400000c000b */
[----:B0123-5:R-:W-:Y:S01]  /*10960*/  ENDCOLLECTIVE ;  /* 0x000000000000791b */ /* 0x02ffe20003800000 */
.L_x_2472:
[----:B------:R-:W-:Y:S05]  /*10970*/  BRA `(.L_x_2473) ;  /* 0xffffffc800287947 */ /* 0x000fea000383ffff */
.L_x_2422:
[----:B0-----:R0:W1:Y:S02]  /*10980*/  SYNCS.PHASECHK.TRANS64.TRYWAIT P0, [R7+URZ+0x28840], R2 ;  /* 0x02884002070075a7 */ /* 0x001064000800017f */
[----:B-1----:R-:W-:Y:S05]  /*10990*/  @!P0 NANOSLEEP.SYNCS 0x989680 ;  /* 0x009896800000895d */ /* 0x002fea0003900000 */
[----:B------:R-:W1:Y:S02]  /*109a0*/  @!P0 SYNCS.PHASECHK.TRANS64 P0, [R7+URZ+0x28840], R2 ;  /* 0x02884002070085a7 */ /* 0x000e64000800007f */
[----:B-1----:R-:W-:Y:S05]  /*109b0*/  @!P0 BRA `(.L_x_2422) ;  /* 0xfffffffc00f08947 */ /* 0x002fea000383ffff */
[----:B------:R-:W-:Y:S05]  /*109c0*/  BRA `(.L_x_2474) ;  /* 0xffffffcc00207947 */ /* 0x000fea000383ffff */
.L_x_2423:
        /* <DEDUP_REMOVED lines=8> */
.L_x_2476:
[----:B------:R-:W-:Y:S05]  /*10a50*/  BSYNC B0 ;  /* 0x0000000000007941 */ /* 0x000fea0003800000 */
.L_x_2475:
[----:B------:R-:W-:Y:S01]  /*10a60*/  IMAD.MOV.U32 R13, RZ, RZ, R4 ;  /* 0x000000ffff0d7224 */ /* 0x000fe200078e0004 */
[----:B------:R-:W-:Y:S01]  /*10a70*/  MOV R2, R14 ;  /* 0x0000000e00027202 */ /* 0x000fe20000000f00 */
[----:B------:R-:W-:Y:S02]  /*10a80*/  IMAD.MOV.U32 R12, RZ, RZ, RZ ;  /* 0x000000ffff0c7224 */ /* 0x000fe400078e00ff */
[----:B------:R-:W-:Y:S02]  /*10a90*/  IMAD.MOV.U32 R11, RZ, RZ, 0x181f ;  /* 0x0000181fff0b7424 */ /* 0x000fe400078e00ff */
[----:B------:R-:W-:Y:S02]  /*10aa0*/  IMAD.MOV.U32 R15, RZ, RZ, -0x1 ;  /* 0xffffffffff0f7424 */ /* 0x000fe400078e00ff */
[----:B------:R-:W-:-:S07]  /*10ab0*/  @P0 IMAD R9, R5, 0x2, R16 ;  /* 0x0000000205090824 */ /* 0x000fce00078e0210 */
[----:B------:R-:W-:Y:S05]  /*10ac0*/  WARPSYNC.COLLECTIVE R15, `(.L_x_2477) ;  /* 0x000000000f087348 */ /* 0x000fea0003c00000 */
[----:B------:R0:W1:Y:S02]  /*10ad0*/  SHFL.IDX P6, R14, R13, R12, R11 ;  /* 0x0000000c0d0e7389 */ /* 0x00006400000c000b */
[----:B01----:R-:W-:Y:S01]  /*10ae0*/  ENDCOLLECTIVE ;  /* 0x000000000000791b */ /* 0x003fe20003800000 */
.L_x_2477:
[----:B------:R-:W-:Y:S02]  /*10af0*/  IMAD.MOV.U32 R13, RZ, RZ, R0 ;  /* 0x000000ffff0d7224 */ /* 0x000fe400078e0000 */
[----:B------:R-:W-:Y:S01]  /*10b00*/  IMAD.MOV.U32 R12, RZ, RZ, 0x1 ;  /* 0x00000001ff0c7424 */ /* 0x000fe200078e00ff */
[----:B------:R-:W-:-:S04]  /*10b10*/  @P0 LEA R14, P1, R35, R14, 0x1 ;  /* 0x0000000e230e0211 */ /* 0x000fc800078208ff */
[----:B------:R-:W-:Y:S01]  /*10b20*/  @P0 IADD3.X R3, RZ, R2, RZ, P1, !PT ;  /* 0x00000002ff030210 */ /* 0x000fe20000ffe4ff */
[----:B------:R-:W-:-:S08]  /*10b30*/  @P0 IMAD.MOV.U32 R2, RZ, RZ, R14 ;  /* 0x000000ffff020224 */ /* 0x000fd000078e000e */
[----:B------:R-:W-:Y:S05]  /*10b40*/  WARPSYNC.COLLECTIVE R15, `(.L_x_2478) ;  /* 0x000000000f087348 */ /* 0x000fea0003c00000 */
[----:B------:R0:W1:Y:S02]  /*10b50*/  SHFL.IDX P6, R14, R13, R12, R11 ;  /* 0x0000000c0d0e7389 */ /* 0x00006400000c000b */
[----:B01----:R-:W-:Y:S01]  /*10b60*/  ENDCOLLECTIVE ;  /* 0x000000000000791b */ /* 0x003fe20003800000 */
.L_x_2478:
[----:B------:R-:W-:Y:S01]  /*10b70*/  @!PT LDS RZ, [RZ] ;  /* 0x00000000fffff984 */ /* 0x000fe20000000800 */
[----:B------:R-:W-:Y:S01]  /*10b80*/  @!PT LDS RZ, [RZ] ;  /* 0x00000000fffff984 */ /* 0x000fe20000000800 */
[----:B------:R-:W-:Y:S01]  /*10b90*/  @!PT LDS RZ, [RZ] ;  /* 0x00000000fffff984 */ /* 0x000fe20000000800 */
[----:B------:R0:W-:Y:S04]  /*10ba0*/  @P0 LDGSTS.E.BYPASS.LTC128B.128 [R9+0x18400], desc[UR50][R2.64], !P3 ;  /* 0x1840000002090fae */ /* 0x0001e8000d901d72 */
[----:B------:R0:W-:Y:S01]  /*10bb0*/  @P0 LDGSTS.E.BYPASS.LTC128B.128 [R9+0x1c400], desc[UR50][R2.64+0x80], !P2 ;  /* 0x1c40008002090fae */ /* 0x0001e2000d101d72 */
[----:B------:R-:W-:Y:S01]  /*10bc0*/  ISETP.GE.AND P0, PT, R6, 0x11, PT ;  /* 0x000000110600780c */ /* 0x000fe20003f06270 */
[----:B------:R-:W-:-:S12]  /*10bd0*/  IMAD.MOV.U32 R13, RZ, RZ, R4 ;  /* 0x000000ffff0d7224 */ /* 0x000fd800078e0004 */
[----:B------:R-:W-:Y:S01]  /*10be0*/  @P0 IMAD R25, R5, 0x2, R16 ;  /* 0x0000000205190824 */ /* 0x000fe200078e0210 */
[----:B0-----:R-:W-:-:S07]  /*10bf0*/  MOV R8, R14 ;  /* 0x0000000e00087202 */ /* 0x001fce0000000f00 */
[----:B------:R-:W-:Y:S05]  /*10c00*/  WARPSYNC.COLLECTIVE R15, `(.L_x_2479) ;  /* 0x000000000f087348 */ /* 0x000fea0003c00000 */
[----:B------:R0:W1:Y:S02]  /*10c10*/  SHFL.IDX P6, R14, R13, R12, R11 ;  /* 0x0000000c0d0e7389 */ /* 0x00006400000c000b */
[----:B01----:R-:W-:Y:S01]  /*10c20*/  ENDCOLLECTIVE ;  /* 0x000000000000791b */ /* 0x003fe20003800000 */
.L_x_2479:
[----:B------:R-:W-:Y:S02]  /*10c30*/  IMAD.MOV.U32 R13, RZ, RZ, R0 ;  /* 0x000000ffff0d7224 */ /* 0x000fe400078e0000 */
[----:B------:R-:W-:Y:S01]  /*10c40*/  IMAD.MOV.U32 R12, RZ, RZ, 0x2 ;  /* 0x00000002ff0c7424 */ /* 0x000fe200078e00ff */
[----:B------:R-:W-:-:S05]  /*10c50*/  @P0 LEA R14, P1, R35, R14, 0x1 ;  /* 0x0000000e230e0211 */ /* 0x000fca00078208ff */
[----:B------:R-:W-:-:S08]  /*10c60*/  @P0 IMAD.MOV.U32 R2, RZ, RZ, R14 ;  /* 0x000000ffff020224 */ /* 0x000fd000078e000e */
[----:B------:R-:W-:Y:S05]  /*10c70*/  WARPSYNC.COLLECTIVE R15, `(.L_x_2480) ;  /* 0x000000000f087348 */ /* 0x000fea0003c00000 */
[----:B------:R0:W1:Y:S02]  /*10c80*/  SHFL.IDX P6, R14, R13, R12, R11 ;  /* 0x0000000c0d0e7389 */ /* 0x00006400000c000b */
[----:B01----:R-:W-:Y:S01]  /*10c90*/  ENDCOLLECTIVE ;  /* 0x000000000000791b */ /* 0x003fe20003800000 */
.L_x_2480:
        /* <DEDUP_REMOVED lines=13> */
.L_x_2481:
[----:B------:R-:W-:Y:S02]  /*10d70*/  @P0 IMAD R21, R5, 0x2, R16 ;  /* 0x0000000205150824 */ /* 0x000fe400078e0210 */
[----:B------:R-:W-:Y:S01]  /*10d80*/  IMAD.MOV.U32 R13, RZ, RZ, R0 ;  /* 0x000000ffff0d7224 */ /* 0x000fe200078e0000 */
[----:B------:R-:W-:Y:S02]  /*10d90*/  MOV R12, 0x3 ;  /* 0x00000003000c7802 */ /* 0x000fe40000000f00 */
[----:B------:R-:W-:-:S04]  /*10da0*/  @P0 LEA R14, P1, R35, R14, 0x1 ;  /* 0x0000000e230e0211 */ /* 0x000fc800078208ff */
[----:B------:R-:W-:Y:S01]  /*10db0*/  @P0 IADD3.X R9, RZ, R8, RZ, P1, !PT ;  /* 0x00000008ff090210 */ /* 0x000fe20000ffe4ff */
[----:B------:R-:W-:-:S08]  /*10dc0*/  @P0 IMAD.MOV.U32 R2, RZ, RZ, R14 ;  /* 0x000000ffff020224 */ /* 0x000fd000078e000e */
[----:B------:R-:W-:Y:S05]  /*10dd0*/  WARPSYNC.COLLECTIVE R15, `(.L_x_2482) ;  /* 0x000000000f087348 */ /* 0x000fea0003c00000 */
[----:B------:R0:W1:Y:S02]  /*10de0*/  SHFL.IDX P6, R14, R13, R12, R11 ;  /* 0x0000000c0d0e7389 */ /* 0x00006400000c000b */
[----:B01----:R-:W-:Y:S01]  /*10df0*/  ENDCOLLECTIVE ;  /* 0x000000000000791b */ /* 0x003fe20003800000 */
.L_x_2482:
        /* <DEDUP_REMOVED lines=12> */
.L_x_2483:
[----:B------:R-:W-:Y:S02]  /*10ec0*/  @P0 IMAD R25, R5, 0x2, R16 ;  /* 0x0000000205190824 */ /* 0x000fe400078e0210 */
[----:B------:R-:W-:Y:S02]  /*10ed0*/  IMAD.MOV.U32 R13, RZ, RZ, R0 ;  /* 0x000000ffff0d7224 */ /* 0x000fe400078e0000 */
[----:B------:R-:W-:Y:S01]  /*10ee0*/  IMAD.MOV.U32 R12, RZ, RZ, 0x4 ;  /* 0x00000004ff0c7424 */ /* 0x000fe200078e00ff */
[----:B------:R-:W-:-:S04]  /*10ef0*/  @P0 LEA R14, P1, R35, R14, 0x1 ;  /* 0x0000000e230e0211 */ /* 0x000fc800078208ff */
[----:B------:R-:W-:Y:S01]  /*10f00*/  @P0 MOV R2, R14 ;  /* 0x0000000e00020202 */ /* 0x000fe20000000f00 */
[----:B------:R-:W-:-:S08]  /*10f10*/  @P0 IMAD.X R9, RZ, RZ, R8, P1 ;  /* 0x000000ffff090224 */ /* 0x000fd000008e0608 */
[----:B------:R-:W-:Y:S05]  /*10f20*/  WARPSYNC.COLLECTIVE R15, `(.L_x_2484) ;  /* 0x000000000f087348 */ /* 0x000fea0003c00000 */
[----:B------:R0:W1:Y:S02]  /*10f30*/  SHFL.IDX P6, R14, R13, R12, R11 ;  /* 0x0000000c0d0e7389 */ /* 0x00006400000c000b */
[----:B01----:R-:W-:Y:S01]  /*10f40*/  ENDCOLLECTIVE ;  /* 0x000000000000791b */ /* 0x003fe20003800000 */
.L_x_2484:
        /* <DEDUP_REMOVED lines=9> */
[----:B0-----:R-:W-:Y:S05]  /*10fe0*/  WARPSYNC.COLLECTIVE R15, `(.L_x_2485) ;  /* 0x000000000f087348 */ /* 0x001fea0003c00000 */
[----:B------:R1:W2:Y:S02]  /*10ff0*/  SHFL.IDX P6, R14, R13, R12, R11 ;  /* 0x0000000c0d0e7389 */ /* 0x0002a400000c000b */
[----:B012---:R-:W-:Y:S01]  /*11000*/  ENDCOLLECTIVE ;  /* 0x000000000000791b */ /* 0x007fe20003800000 */
.L_x_2485:
[----:B------:R-:W-:Y:S01]  /*11010*/  @P0 IMAD R21, R5, 0x2, R16 ;  /* 0x0000000205150824 */ /* 0x000fe200078e0210 */
[----:B------:R-:W-:Y:S01]  /*11020*/  MOV R13, R0 ;  /* 0x00000000000d7202 */ /* 0x000fe20000000f00 */
[----:B------:R-:W-:Y:S01]  /*11030*/  IMAD.MOV.U32 R12, RZ, RZ, 0x5 ;  /* 0x00000005ff0c7424 */ /* 0x000fe200078e00ff */
[----:B------:R-:W-:-:S05]  /*11040*/  @P0 LEA R14, P1, R35, R14, 0x1 ;  /* 0x0000000e230e0211 */ /* 0x000fca00078208ff */
[----:B------:R-:W-:-:S08]  /*11050*/  @P0 IMAD.MOV.U32 R2, RZ, RZ, R14 ;  /* 0x000000ffff020224 */ /* 0x000fd000078e000e */
[----:B------:R-:W-:Y:S05]  /*11060*/  WARPSYNC.COLLECTIVE R15, `(.L_x_2486) ;  /* 0x000000000f087348 */ /* 0x000fea0003c00000 */
[----:B------:R0:W1:Y:S02]  /*11070*/  SHFL.IDX P6, R14, R13, R12, R11 ;  /* 0x0000000c0d0e7389 */ /* 0x00006400000c000b */
[----:B01----:R-:W-:Y:S01]  /*11080*/  ENDCOLLECTIVE ;  /* 0x000000000000791b */ /* 0x003fe20003800000 */
.L_x_2486:
        /* <DEDUP_REMOVED lines=13> */
.L_x_2487:
[----:B------:R-:W-:Y:S01]  /*11160*/  @P0 LEA R25, R5, R16, 0x1 ;  /* 0x0000001005190211 */ /* 0x000fe200078e08ff */
[----:B------:R-:W-:Y:S02]  /*11170*/  IMAD.MOV.U32 R13, RZ, RZ, R0 ;  /* 0x000000ffff0d7224 */ /* 0x000fe400078e0000 */
[----:B------:R-:W-:Y:S01]  /*11180*/  IMAD.MOV.U32 R12, RZ, RZ, 0x6 ;  /* 0x00000006ff0c7424 */ /* 0x000fe200078e00ff */
[----:B------:R-:W-:-:S05]  /*11190*/  @P0 LEA R14, P1, R35, R14, 0x1 ;  /* 0x0000000e230e0211 */ /* 0x000fca00078208ff */
[----:B------:R-:W-:-:S08]  /*111a0*/  @P0 IMAD.MOV.U32 R2, RZ, RZ, R14 ;  /* 0x000000ffff020224 */ /* 0x000fd000078e000e */
[----:B------:R-:W-:Y:S05]  /*111b0*/  WARPSYNC.COLLECTIVE R15, `(.L_x_2488) ;  /* 0x000000000f087348 */ /* 0x000fea0003c00000 */
[----:B------:R0:W1:Y:S02]  /*111c0*/  SHFL.IDX P6, R14, R13, R12, R11 ;  /* 0x0000000c0d0e7389 */ /* 0x00006400000c000b */
[----:B01----:R-:W-:Y:S01]  /*111d0*/  ENDCOLLECTIVE ;  /* 0x000000000000791b */ /* 0x003fe20003800000 */
.L_x_2488:
        /* <DEDUP_REMOVED lines=13> */
.L_x_2489:
        /* <DEDUP_REMOVED lines=8> */
.L_x_2490:
        /* <DEDUP_REMOVED lines=12> */
.L_x_2491:
[----:B------:R-:W-:Y:S05]  /*113f0*/  BRA `(.L_x_2492) ;  /* 0xffffffc800147947 */ /* 0x000fea000383ffff */
.L_x_2428:
[----:B------:R-:W-:Y:S01]  /*11400*/  MOV R13, R4 ;  /* 0x00000004000d7202 */ /* 0x000fe20000000f00 */
[----:B------:R-:W-:Y:S02]  /*11410*/  IMAD.MOV.U32 R12, RZ, RZ, RZ ;  /* 0x000000ffff0c7224 */ /* 0x000fe400078e00ff */
[----:B------:R-:W-:Y:S02]  /*11420*/  IMAD.MOV.U32 R11, RZ, RZ, 0x181f ;  /* 0x0000181fff0b7424 */ /* 0x000fe400078e00ff */
[----:B------:R-:W-:Y:S02]  /*11430*/  IMAD.MOV.U32 R15, RZ, RZ, -0x1 ;  /* 0xffffffffff0f7424 */ /* 0x000fe400078e00ff */
[----:B------:R-:W-:-:S07]  /*11440*/  IMAD.U32 R6, RZ, RZ, UR43 ;  /* 0x0000002bff067e24 */ /* 0x000fce000f8e00ff */
[----:B------:R-:W-:Y:S05]  /*11450*/  WARPSYNC.COLLECTIVE R15, `(.L_x_2493) ;  /* 0x000000000f087348 */ /* 0x000fea0003c00000 */
[----:B------:R0:W1:Y:S02]  /*11460*/  SHFL.IDX P6, R14, R13, R12, R11 ;  /* 0x0000000c0d0e7389 */ /* 0x00006400000c000b */
[----:B01----:R-:W-:Y:S01]  /*11470*/  ENDCOLLECTIVE ;  /* 0x000000000000791b */ /* 0x003fe20003800000 */
.L_x_2493:
[----:B------:R-:W-:-:S05]  /*11480*/  IMAD R5, R6, 0x80, R37 ;  /* 0x0000008006057824 */ /* 0x000fca00078e0225 */
[C---:B------:R-:W-:Y:S02]  /*11490*/  ISETP.GE.AND P0, PT, R5.reuse, UR38, PT ;  /* 0x0000002605007c0c */ /* 0x040fe4000bf06270 */
[----:B------:R-:W-:Y:S02]  /*114a0*/  IADD3 R6, R5, 0x10, RZ ;  /* 0x0000001005067810 */ /* 0x000fe40007ffe0ff */
[----:B------:R-:W-:Y:S01]  /*114b0*/  MOV R13, R0 ;  /* 0x00000000000d7202 */ /* 0x000fe20000000f00 */
[----:B------:R-:W-:-:S08]  /*114c0*/  IMAD.MOV.U32 R2, RZ, RZ, R14 ;  /* 0x000000ffff027224 */ /* 0x000fd000078e000e */
[----:B------:R-:W-:Y:S05]  /*114d0*/  WARPSYNC.COLLECTIVE R15, `(.L_x_2494) ;  /* 0x000000000f087348 */ /* 0x000fea0003c00000 */
[----:B------:R0:W1:Y:S02]  /*114e0*/  SHFL.IDX P6, R14, R13, R12, R11 ;  /* 0x0000000c0d0e7389 */ /* 0x00006400000c000b */
[----:B01----:R-:W-:Y:S01]  /*114f0*/  ENDCOLLECTIVE ;  /* 0x000000000000791b */ /* 0x003fe20003800000 */
.L_x_2494:
        /* <DEDUP_REMOVED lines=8> */
.L_x_2495:
        /* <DEDUP_REMOVED lines=11> */
.L_x_2496:
        /* <DEDUP_REMOVED lines=8> */
.L_x_2497:
[----:B------:R-:W-:Y:S02]  /*116b0*/  VIADD R6, R5, 0x20 ;  /* 0x0000002005067836 */ /* 0x000fe40000000000 */
[----:B------:R-:W-:-:S05]  /*116c0*/  @!P0 IMAD.MOV.U32 R3, RZ, RZ, R7 ;  /* 0x000000ffff038224 */ /* 0x000fca00078e0007 */
        /* <DEDUP_REMOVED lines=11> */
.L_x_2498:
[----:B------:R-:W-:Y:S02]  /*11780*/  IMAD.MOV.U32 R13, RZ, RZ, R4 ;  /* 0x000000ffff0d7224 */ /* 0x000fe400078e0004 */
[----:B------:R-:W-:Y:S01]  /*11790*/  IMAD.MOV.U32 R12, RZ, RZ, 0x3 ;  /* 0x00000003ff0c7424 */ /* 0x000fe200078e00ff */
[----:B------:R-:W-:-:S05]  /*117a0*/  @!P0 LEA R14, P1, R35, R14, 0x1 ;  /* 0x0000000e230e8211 */ /* 0x000fca00078208ff */
[----:B------:R-:W-:-:S08]  /*117b0*/  @!P0 IMAD.MOV.U32 R2, RZ, RZ, R14 ;  /* 0x000000ffff028224 */ /* 0x000fd000078e000e */
[----:B------:R-:W-:Y:S05]  /*117c0*/  WARPSYNC.COLLECTIVE R15, `(.L_x_2499) ;  /* 0x000000000f087348 */ /* 0x000fea0003c00000 */
[----:B------:R0:W1:Y:S02]  /*117d0*/  SHFL.IDX P6, R14, R13, R12, R11 ;  /* 0x0000000c0d0e7389 */ /* 0x00006400000c000b */
[----:B01----:R-:W-:Y:S01]  /*117e0*/  ENDCOLLECTIVE ;  /* 0x000000000000791b */ /* 0x003fe20003800000 */
.L_x_2499:
[----:B------:R-:W-:Y:S02]  /*117f0*/  @!P0 IMAD.X R7, RZ, RZ, R6, P1 ;  /* 0x000000ffff078224 */ /* 0x000fe400008e0606 */
[----:B------:R-:W-:-:S03]  /*11800*/  VIADD R6, R5, 0x30 ;  /* 0x0000003005067836 */ /* 0x000fc60000000000 */
[----:B------:R-:W-:-:S05]  /*11810*/  @!P0 MOV R3, R7 ;  /* 0x0000000700038202 */ /* 0x000fca0000000f00 */
[----:B------:R-:W-:Y:S01]  /*11820*/  @!PT LDS RZ, [RZ] ;  /* 0x00000000fffff984 */ /* 0x000fe20000000800 */
[----:B------:R-:W-:Y:S01]  /*11830*/  @!PT LDS RZ, [RZ] ;  /* 0x00000000fffff984 */ /* 0x000fe20000000800 */
[----:B------:R-:W-:Y:S01]  /*11840*/  @!PT LDS RZ, [RZ] ;  /* 0x00000000fffff984 */ /* 0x000fe20000000800 */
[----:B------:R0:W-:Y:S01]  /*11850*/  @!P0 LDGSTS.E.BYPASS.LTC128B.128 [R33+0x11400], desc[UR50][R2.64], !P4 ;  /* 0x1140000002218fae */ /* 0x0001e2000e101d72 */
[----:B------:R-:W-:-:S03]  /*11860*/  MOV R13, R0 ;  /* 0x00000000000d7202 */ /* 0x000fc60000000f00 */
[----:B------:R0:W-:Y:S01]  /*11870*/  @!P0 LDGSTS.E.BYPASS.LTC128B.128 [R33+0x15400], desc[UR50][R2.64+0x80], !P5 ;  /* 0x1540008002218fae */ /* 0x0001e2000e901d72 */
[----:B------:R-:W-:Y:S01]  /*11880*/  ISETP.GE.AND P0, PT, R6, UR38, PT ;  /* 0x0000002606007c0c */ /* 0x000fe2000bf06270 */
[----:B------:R-:W-:-:S12]  /*11890*/  IMAD.MOV.U32 R6, RZ, RZ, R14 ;  /* 0x000000ffff067224 */ /* 0x000fd800078e000e */
[----:B0-----:R-:W-:Y:S05]  /*118a0*/  WARPSYNC.COLLECTIVE R15, `(.L_x_2500) ;  /* 0x000000000f087348 */ /* 0x001fea0003c00000 */
[----:B------:R1:W2:Y:S02]  /*118b0*/  SHFL.IDX P6, R14, R13, R12, R11 ;  /* 0x0000000c0d0e7389 */ /* 0x0002a400000c000b */
[----:B012---:R-:W-:Y:S01]  /*118c0*/  ENDCOLLECTIVE ;  /* 0x000000000000791b */ /* 0x007fe20003800000 */
.L_x_2500:
[----:B------:R-:W-:Y:S01]  /*118d0*/  MOV R13, R4 ;  /* 0x00000004000d7202 */ /* 0x000fe20000000f00 */
[----:B------:R-:W-:Y:S01]  /*118e0*/  IMAD.MOV.U32 R12, RZ, RZ, 0x4 ;  /* 0x00000004ff0c7424 */ /* 0x000fe200078e00ff */
[----:B------:R-:W-:-:S05]  /*118f0*/  @!P0 LEA R14, P1, R35, R14, 0x1 ;  /* 0x0000000e230e8211 */ /* 0x000fca00078208ff */
[----:B------:R-:W-:-:S08]  /*11900*/  @!P0 IMAD.MOV.U32 R2, RZ, RZ, R14 ;  /* 0x000000ffff028224 */ /* 0x000fd000078e000e */
[----:B------:R-:W-:Y:S05]  /*11910*/  WARPSYNC.COLLECTIVE R15, `(.L_x_2501) ;  /* 0x000000000f087348 */ /* 0x000fea0003c00000 */
[----:B------:R0:W1:Y:S02]  /*11920*/  SHFL.IDX P6, R14, R13, R12, R11 ;  /* 0x0000000c0d0e7389 */ /* 0x00006400000c000b */
[----:B01----:R-:W-:Y:S01]  /*11930*/  ENDCOLLECTIVE ;  /* 0x000000000000791b */ /* 0x003fe20003800000 */
.L_x_2501:
        /* <DEDUP_REMOVED lines=14> */
.L_x_2502:
[----:B------:R-:W-:Y:S02]  /*11a20*/  IMAD.MOV.U32 R13, RZ, RZ, R4 ;  /* 0x000000ffff0d7224 */ /* 0x000fe400078e0004 */
[----:B------:R-:W-:Y:S01]  /*11a30*/  IMAD.MOV.U32 R12, RZ, RZ, 0x5 ;  /* 0x00000005ff0c7424 */ /* 0x000fe200078e00ff */
[----:B------:R-:W-:-:S04]  /*11a40*/  @!P0 LEA R14, P1, R35, R14, 0x1 ;  /* 0x0000000e230e8211 */ /* 0x000fc800078208ff */
[----:B------:R-:W-:Y:S01]  /*11a50*/  @!P0 MOV R2, R14 ;  /* 0x0000000e00028202 */ /* 0x000fe20000000f00 */
[----:B------:R-:W-:-:S08]  /*11a60*/  @!P0 IMAD.X R7, RZ, RZ, R6, P1 ;  /* 0x000000ffff078224 */ /* 0x000fd000008e0606 */
[----:B------:R-:W-:Y:S05]  /*11a70*/  WARPSYNC.COLLECTIVE R15, `(.L_x_2503) ;  /* 0x000000000f087348 */ /* 0x000fea0003c00000 */
[----:B------:R0:W1:Y:S02]  /*11a80*/  SHFL.IDX P6, R14, R13, R12, R11 ;  /* 0x0000000c0d0e7389 */ /* 0x00006400000c000b */
[----:B01----:R-:W-:Y:S01]  /*11a90*/  ENDCOLLECTIVE ;  /* 0x000000000000791b */ /* 0x003fe20003800000 */
.L_x_2503:
        /* <DEDUP_REMOVED lines=13> */
.L_x_2504:
[----:B------:R-:W-:Y:S02]  /*11b70*/  IMAD.MOV.U32 R13, RZ, RZ, R4 ;  /* 0x000000ffff0d7224 */ /* 0x000fe400078e0004 */
[----:B------:R-:W-:Y:S01]  /*11b80*/  IMAD.MOV.U32 R12, RZ, RZ, 0x6 ;  /* 0x00000006ff0c7424 */ /* 0x000fe200078e00ff */
[----:B------:R-:W-:-:S05]  /*11b90*/  @!P0 LEA R14, P1, R35, R14, 0x1 ;  /* 0x0000000e230e8211 */ /* 0x000fca00078208ff */
[----:B------:R-:W-:-:S08]  /*11ba0*/  @!P0 IMAD.MOV.U32 R2, RZ, RZ, R14 ;  /* 0x000000ffff028224 */ /* 0x000fd000078e000e */
[----:B------:R-:W-:Y:S05]  /*11bb0*/  WARPSYNC.COLLECTIVE R15, `(.L_x_2505) ;  /* 0x000000000f087348 */ /* 0x000fea0003c00000 */
[----:B------:R0:W1:Y:S02]  /*11bc0*/  SHFL.IDX P6, R14, R13, R12, R11 ;  /* 0x0000000c0d0e7389 */ /* 0x00006400000c000b */
[----:B01----:R-:W-:Y:S01]  /*11bd0*/  ENDCOLLECTIVE ;  /* 0x000000000000791b */ /* 0x003fe20003800000 */
.L_x_2505:
[----:B------:R-:W-:Y:S01]  /*11be0*/  @!P0 IMAD.X R7, RZ, RZ, R6, P1 ;  /* 0x000000ffff078224 */ /* 0x000fe200008e0606 */
[----:B------:R-:W-:-:S03]  /*11bf0*/  IADD3 R6, R5, 0x60, RZ ;  /* 0x0000006005067810 */ /* 0x000fc60007ffe0ff */
        /* <DEDUP_REMOVED lines=12> */
.L_x_2506:
        /* <DEDUP_REMOVED lines=8> */
.L_x_2507:
[----:B------:R-:W-:-:S05]  /*11d40*/  @!P0 IMAD.MOV.U32 R3, RZ, RZ, R7 ;  /* 0x000000ffff038224 */ /* 0x000fca00078e0007 */
[----:B------:R-:W-:Y:S01]  /*11d50*/  @!PT LDS RZ, [RZ] ;  /* 0x00000000fffff984 */ /* 0x000fe20000000800 */
[----:B------:R-:W-:Y:S01]  /*11d60*/  @!PT LDS RZ, [RZ] ;  /* 0x00000000fffff984 */ /* 0x000fe20000000800 */
[----:B------:R-:W-:Y:S01]  /*11d70*/  @!PT LDS RZ, [RZ] ;  /* 0x00000000fffff984 */ /* 0x000fe20000000800 */
[----:B------:R0:W-:Y:S04]  /*11d80*/  @!P0 LDGSTS.E.BYPASS.LTC128B.128 [R33+0x13400], desc[UR50][R2.64], !P4 ;  /* 0x1340000002218fae */ /* 0x0001e8000e101d72 */
[----:B------:R0:W-:Y:S01]  /*11d90*/  @!P0 LDGSTS.E.BYPASS.LTC128B.128 [R33+0x17400], desc[UR50][R2.64+0x80], !P5 ;  /* 0x1740008002218fae */ /* 0x0001e2000e901d72 */
[----:B------:R-:W-:Y:S01]  /*11da0*/  IMAD.MOV.U32 R13, RZ, RZ, R0 ;  /* 0x000000ffff0d7224 */ /* 0x000fe200078e0000 */
[----:B------:R-:W-:-:S07]  /*11db0*/  MOV R6, R14 ;  /* 0x0000000e00067202 */ /* 0x000fce0000000f00 */
[----:B0-----:R-:W-:Y:S05]  /*11dc0*/  WARPSYNC.COLLECTIVE R15, `(.L_x_2508) ;  /* 0x000000000f087348 */ /* 0x001fea0003c00000 */
[----:B------:R1:W2:Y:S02]  /*11dd0*/  SHFL.IDX P6, R14, R13, R12, R11 ;  /* 0x0000000c0d0e7389 */ /* 0x0002a400000c000b */
[----:B012---:R-:W-:Y:S01]  /*11de0*/  ENDCOLLECTIVE ;  /* 0x000000000000791b */ /* 0x007fe20003800000 */
.L_x_2508:
[----:B------:R-:W-:Y:S05]  /*11df0*/  BRA `(.L_x_2509) ;  /* 0xffffffc800387947 */ /* 0x000fea000383ffff */
.L_x_2431:
[----:B0-----:R0:W1:Y:S02]  /*11e00*/  SYNCS.PHASECHK.TRANS64.TRYWAIT P0, [R16+URZ+0x28820], R3 ;  /* 0x02882003100075a7 */ /* 0x001064000800017f */
[----:B-1----:R-:W-:Y:S05]  /*11e10*/  @!P0 NANOSLEEP.SYNCS 0x989680 ;  /* 0x009896800000895d */ /* 0x002fea0003900000 */
[----:B------:R-:W1:Y:S02]  /*11e20*/  @!P0 SYNCS.PHASECHK.TRANS64 P0, [R16+URZ+0x28820], R3 ;  /* 0x02882003100085a7 */ /* 0x000e64000800007f */
[----:B-1----:R-:W-:Y:S05]  /*11e30*/  @!P0 BRA `(.L_x_2431) ;  /* 0xfffffffc00f08947 */ /* 0x002fea000383ffff */
[----:B------:R-:W-:Y:S05]  /*11e40*/  BRA `(.L_x_2510) ;  /* 0xffffffc800907947 */ /* 0x000fea000383ffff */
.L_x_2435:
[----:B0-----:R0:W1:Y:S02]  /*11e50*/  SYNCS.PHASECHK.TRANS64.TRYWAIT P0, [R6+URZ+0x28840], R3 ;  /* 0x02884003060075a7 */ /* 0x001064000800017f */
[----:B-1----:R-:W-:Y:S05]  /*11e60*/  @!P0 NANOSLEEP.SYNCS 0x989680 ;  /* 0x009896800000895d */ /* 0x002fea0003900000 */
[----:B------:R-:W1:Y:S02]  /*11e70*/  @!P0 SYNCS.PHASECHK.TRANS64 P0, [R6+URZ+0x28840], R3 ;  /* 0x02884003060085a7 */ /* 0x000e64000800007f */
[----:B-1----:R-:W-:Y:S05]  /*11e80*/  @!P0 BRA `(.L_x_2435) ;  /* 0xfffffffc00f08947 */ /* 0x002fea000383ffff */
[----:B------:R-:W-:Y:S05]  /*11e90*/  BRA `(.L_x_2511) ;  /* 0xffffffcc00507947 */ /* 0x000fea000383ffff */
.L_x_2436:
[----:B------:R-:W-:Y:S01]  /*11ea0*/  BSSY B1, `(.L_x_2512) ;  /* 0x0000008000017945 */ /* 0x000fe20003800000 */
[----:B------:R-:W-:Y:S01]  /*11eb0*/  IMAD.MOV.U32 R13, RZ, RZ, R9 ;  /* 0x000000ffff0d7224 */ /* 0x000fe200078e0009 */
[----:B------:R-:W-:Y:S01]  /*11ec0*/  MOV R15, 0xffffffff ;  /* 0xffffffff000f7802 */ /* 0x000fe20000000f00 */
[----:B------:R-:W-:Y:S02]  /*11ed0*/  IMAD.MOV.U32 R12, RZ, RZ, RZ ;  /* 0x000000ffff0c7224 */ /* 0x000fe400078e00ff */
[----:B------:R-:W-:-:S07]  /*11ee0*/  IMAD.MOV.U32 R11, RZ, RZ, 0x181f ;  /* 0x0000181fff0b7424 */ /* 0x000fce00078e00ff */
[----:B------:R-:W-:Y:S05]  /*11ef0*/  WARPSYNC.COLLECTIVE R15, `(.L_x_2513) ;  /* 0x000000000f087348 */ /* 0x000fea0003c00000 */
[----:B------:R0:W1:Y:S02]  /*11f00*/  SHFL.IDX P6, R14, R13, R12, R11 ;  /* 0x0000000c0d0e7389 */ /* 0x00006400000c000b */
[----:B01----:R-:W-:Y:S01]  /*11f10*/  ENDCOLLECTIVE ;  /* 0x000000000000791b */ /* 0x003fe20003800000 */
.L_x_2513:
[----:B------:R-:W-:Y:S05]  /*11f20*/  BSYNC B1 ;  /* 0x0000000000017941 */ /* 0x000fea0003800000 */
.L_x_2512:
[----:B------:R-:W-:Y:S01]  /*11f30*/  IMAD.MOV.U32 R13, RZ, RZ, R8 ;  /* 0x000000ffff0d7224 */ /* 0x000fe200078e0008 */
[----:B------:R-:W-:Y:S01]  /*11f40*/  MOV R15, 0xffffffff ;  /* 0xffffffff000f7802 */ /* 0x000fe20000000f00 */
[----:B------:R-:W-:Y:S02]  /*11f50*/  IMAD.MOV.U32 R12, RZ, RZ, RZ ;  /* 0x000000ffff0c7224 */ /* 0x000fe400078e00ff */
[----:B------:R-:W-:Y:S02]  /*11f60*/  IMAD.MOV.U32 R11, RZ, RZ, 0x181f ;  /* 0x0000181fff0b7424 */ /* 0x000fe400078e00ff */
[----:B------:R-:W-:Y:S02]  /*11f70*/  IMAD.MOV.U32 R3, RZ, RZ, R14 ;  /* 0x000000ffff037224 */ /* 0x000fe400078e000e */
[----:B------:R-:W-:-:S07]  /*11f80*/  IMAD.SHL.U32 R5, R35, 0x2, RZ ;  /* 0x0000000223057824 */ /* 0x000fce00078e00ff */
[----:B------:R-:W-:Y:S05]  /*11f90*/  WARPSYNC.COLLECTIVE R15, `(.L_x_2514) ;  /* 0x000000000f087348 */ /* 0x000fea0003c00000 */
[----:B------:R0:W1:Y:S02]  /*11fa0*/  SHFL.IDX P6, R14, R13, R12, R11 ;  /* 0x0000000c0d0e7389 */ /* 0x00006400000c000b */
[----:B01----:R-:W-:Y:S01]  /*11fb0*/  ENDCOLLECTIVE ;  /* 0x000000000000791b */ /* 0x003fe20003800000 */
.L_x_2514:
[----:B------:R-:W-:Y:S01]  /*11fc0*/  IMAD R7, R7, 0x2, R16 ;  /* 0x0000000207077824 */ /* 0x000fe200078e0210 */
[----:B------:R-:W-:Y:S01]  /*11fd0*/  MOV R13, R9 ;  /* 0x00000009000d7202 */ /* 0x000fe20000000f00 */
[----:B------:R-:W-:Y:S02]  /*11fe0*/  IMAD.MOV.U32 R12, RZ, RZ, 0x1 ;  /* 0x00000001ff0c7424 */ /* 0x000fe400078e00ff */
[----:B------:R-:W-:-:S07]  /*11ff0*/  IMAD.MOV.U32 R2, RZ, RZ, R14 ;  /* 0x000000ffff027224 */ /* 0x000fce00078e000e */
[----:B------:R-:W-:Y:S05]  /*12000*/  WARPSYNC.COLLECTIVE R15, `(.L_x_2515) ;  /* 0x000000000f087348 */ /* 0x000fea0003c00000 */
[----:B------:R0:W1:Y:S02]  /*12010*/  SHFL.IDX P6, R14, R13, R12, R11 ;  /* 0x0000000c0d0e7389 */ /* 0x00006400000c000b */
[----:B01----:R-:W-:Y:S01]  /*12020*/  ENDCOLLECTIVE ;  /* 0x000000000000791b */ /* 0x003fe20003800000 */
.L_x_2515:
        /* <DEDUP_REMOVED lines=12> */
.L_x_2516:
[----:B------:R-:W-:Y:S02]  /*120f0*/  IMAD.MOV.U32 R13, RZ, RZ, R9 ;  /* 0x000000ffff0d7224 */ /* 0x000fe400078e0009 */
[----:B------:R-:W-:Y:S02]  /*12100*/  IMAD.MOV.U32 R12, RZ, RZ, 0x2 ;  /* 0x00000002ff0c7424 */ /* 0x000fe400078e00ff */
[----:B------:R-:W-:-:S07]  /*12110*/  IMAD.MOV.U32 R2, RZ, RZ, R14 ;  /* 0x000000ffff027224 */ /* 0x000fce00078e000e */
[----:B------:R-:W-:Y:S05]  /*12120*/  WARPSYNC.COLLECTIVE R15, `(.L_x_2517) ;  /* 0x000000000f087348 */ /* 0x000fea0003c00000 */
[----:B------:R0:W1:Y:S02]  /*12130*/  SHFL.IDX P6, R14, R13, R12, R11 ;  /* 0x0000000c0d0e7389 */ /* 0x00006400000c000b */
[----:B01----:R-:W-:Y:S01]  /*12140*/  ENDCOLLECTIVE ;  /* 0x000000000000791b */ /* 0x003fe20003800000 */
.L_x_2517:
        /* <DEDUP_REMOVED lines=12> */
.L_x_2518:
[----:B------:R-:W-:Y:S02]  /*12210*/  IMAD.MOV.U32 R13, RZ, RZ, R9 ;  /* 0x000000ffff0d7224 */ /* 0x000fe400078e0009 */
[----:B------:R-:W-:Y:S01]  /*12220*/  IMAD.MOV.U32 R12, RZ, RZ, 0x3 ;  /* 0x00000003ff0c7424 */ /* 0x000fe200078e00ff */
[----:B------:R-:W-:-:S07]  /*12230*/  MOV R2, R14 ;  /* 0x0000000e00027202 */ /* 0x000fce0000000f00 */
[----:B------:R-:W-:Y:S05]  /*12240*/  WARPSYNC.COLLECTIVE R15, `(.L_x_2519) ;  /* 0x000000000f087348 */ /* 0x000fea0003c00000 */
[----:B------:R0:W1:Y:S02]  /*12250*/  SHFL.IDX P6, R14, R13, R12, R11 ;  /* 0x0000000c0d0e7389 */ /* 0x00006400000c000b */
[----:B01----:R-:W-:Y:S01]  /*12260*/  ENDCOLLECTIVE ;  /* 0x000000000000791b */ /* 0x003fe20003800000 */
.L_x_2519:
        /* <DEDUP_REMOVED lines=12> */
.L_x_2520:
[----:B------:R-:W-:Y:S02]  /*12330*/  IMAD.MOV.U32 R13, RZ, RZ, R9 ;  /* 0x000000ffff0d7224 */ /* 0x000fe400078e0009 */
[----:B------:R-:W-:Y:S02]  /*12340*/  IMAD.MOV.U32 R12, RZ, RZ, 0x4 ;  /* 0x00000004ff0c7424 */ /* 0x000fe400078e00ff */
[----:B------:R-:W-:-:S07]  /*12350*/  IMAD.MOV.U32 R2, RZ, RZ, R14 ;  /* 0x000000ffff027224 */ /* 0x000fce00078e000e */
[----:B------:R-:W-:Y:S05]  /*12360*/  WARPSYNC.COLLECTIVE R15, `(.L_x_2521) ;  /* 0x000000000f087348 */ /* 0x000fea0003c00000 */
[----:B------:R0:W1:Y:S02]  /*12370*/  SHFL.IDX P6, R14, R13, R12, R11 ;  /* 0x0000000c0d0e7389 */ /* 0x00006400000c000b */
[----:B01----:R-:W-:Y:S01]  /*12380*/  ENDCOLLECTIVE ;  /* 0x000000000000791b */ /* 0x003fe20003800000 */
.L_x_2521:
        /* <DEDUP_REMOVED lines=12> */
.L_x_2522:
[----:B------:R-:W-:Y:S01]  /*12450*/  IMAD.MOV.U32 R13, RZ, RZ, R9 ;  /* 0x000000ffff0d7224 */ /* 0x000fe200078e0009 */
[----:B------:R-:W-:Y:S01]  /*12460*/  MOV R12, 0x5 ;  /* 0x00000005000c7802 */ /* 0x000fe20000000f00 */
[----:B------:R-:W-:-:S07]  /*12470*/  IMAD.MOV.U32 R2, RZ, RZ, R14 ;  /* 0x000000ffff027224 */ /* 0x000fce00078e000e */
[----:B------:R-:W-:Y:S05]  /*12480*/  WARPSYNC.COLLECTIVE R15, `(.L_x_2523) ;  /* 0x000000000f087348 */ /* 0x000fea0003c00000 */
[----:B------:R0:W1:Y:S02]  /*12490*/  SHFL.IDX P6, R14, R13, R12, R11 ;  /* 0x0000000c0d0e7389 */ /* 0x00006400000c000b */
[----:B01----:R-:W-:Y:S01]  /*124a0*/  ENDCOLLECTIVE ;  /* 0x000000000000791b */ /* 0x003fe20003800000 */
.L_x_2523:
        /* <DEDUP_REMOVED lines=12> */
.L_x_2524:
[----:B------:R-:W-:Y:S01]  /*12570*/  MOV R13, R9 ;  /* 0x00000009000d7202 */ /* 0x000fe20000000f00 */
[----:B------:R-:W-:Y:S02]  /*12580*/  IMAD.MOV.U32 R12, RZ, RZ, 0x6 ;  /* 0x00000006ff0c7424 */ /* 0x000fe400078e00ff */
[----:B------:R-:W-:-:S07]  /*12590*/  IMAD.MOV.U32 R2, RZ, RZ, R14 ;  /* 0x000000ffff027224 */ /* 0x000fce00078e000e */
[----:B------:R-:W-:Y:S05]  /*125a0*/  WARPSYNC.COLLECTIVE R15, `(.L_x_2525) ;  /* 0x000000000f087348 */ /* 0x000fea0003c00000 */
[----:B------:R0:W1:Y:S02]  /*125b0*/  SHFL.IDX P6, R14, R13, R12, R11 ;  /* 0x0000000c0d0e7389 */ /* 0x00006400000c000b */
[----:B01----:R-:W-:Y:S01]  /*125c0*/  ENDCOLLECTIVE ;  /* 0x000000000000791b */ /* 0x003fe20003800000 */
.L_x_2525:
        /* <DEDUP_REMOVED lines=12> */
.L_x_2526:
[----:B------:R-:W-:Y:S02]  /*12690*/  IMAD.MOV.U32 R13, RZ, RZ, R9 ;  /* 0x000000ffff0d7224 */ /* 0x000fe400078e0009 */
[----:B------:R-:W-:Y:S02]  /*126a0*/  IMAD.MOV.U32 R12, RZ, RZ, 0x7 ;  /* 0x00000007ff0c7424 */ /* 0x000fe400078e00ff */
[----:B------:R-:W-:-:S07]  /*126b0*/  IMAD.MOV.U32 R2, RZ, RZ, R14 ;  /* 0x000000ffff027224 */ /* 0x000fce00078e000e */
[----:B------:R-:W-:Y:S05]  /*126c0*/  WARPSYNC.COLLECTIVE R15, `(.L_x_2527) ;  /* 0x000000000f087348 */ /* 0x000fea0003c00000 */
[----:B------:R0:W1:Y:S02]  /*126d0*/  SHFL.IDX P6, R14, R13, R12, R11 ;  /* 0x0000000c0d0e7389 */ /* 0x00006400000c000b */
[----:B01----:R-:W-:Y:S01]  /*126e0*/  ENDCOLLECTIVE ;  /* 0x000000000000791b */ /* 0x003fe20003800000 */
.L_x_2527:
[----:B------:R-:W-:-:S04]  /*126f0*/  IADD3 R2, P0, R2, R5, RZ ;  /* 0x0000000502027210 */ /* 0x000fc80007f1e0ff */
[----:B------:R-:W-:-:S05]  /*12700*/  IADD3.X R3, RZ, R3, RZ, P0, !PT ;  /* 0x00000003ff037210 */ /* 0x000fca00007fe4ff */
        /* <DEDUP_REMOVED lines=10> */
.L_x_2528:
[----:B------:R-:W-:Y:S05]  /*127b0*/  BRA `(.L_x_2529) ;  /* 0xffffffc800247947 */ /* 0x000fea000383ffff */
.L_x_2441:
[----:B0-----:R0:W1:Y:S02]  /*127c0*/  SYNCS.PHASECHK.TRANS64.TRYWAIT P0, [R6+URZ+0x28860], R3 ;  /* 0x02886003060075a7 */ /* 0x001064000800017f */
[----:B-1----:R-:W-:Y:S05]  /*127d0*/  @!P0 NANOSLEEP.SYNCS 0x989680 ;  /* 0x009896800000895d */ /* 0x002fea0003900000 */
[----:B------:R-:W1:Y:S02]  /*127e0*/  @!P0 SYNCS.PHASECHK.TRANS64 P0, [R6+URZ+0x28860], R3 ;  /* 0x02886003060085a7 */ /* 0x000e64000800007f */
[----:B-1----:R-:W-:Y:S05]  /*127f0*/  @!P0 BRA `(.L_x_2441) ;  /* 0xfffffffc00f08947 */ /* 0x002fea000383ffff */
[----:B------:R-:W-:Y:S05]  /*12800*/  BRA `(.L_x_2530) ;  /* 0xffffffc800807947 */ /* 0x000fea000383ffff */
.L_x_2442:
[----:B------:R-:W-:Y:S01]  /*12810*/  BSSY B1, `(.L_x_2531) ;  /* 0x0000008000017945 */ /* 0x000fe20003800000 */
[----:B------:R-:W-:Y:S01]  /*12820*/  MOV R13, R18 ;  /* 0x00000012000d7202 */ /* 0x000fe20000000f00 */
[----:B------:R-:W-:Y:S02]  /*12830*/  IMAD.MOV.U32 R12, RZ, RZ, RZ ;  /* 0x000000ffff0c7224 */ /* 0x000fe400078e00ff */
[----:B------:R-:W-:Y:S02]  /*12840*/  IMAD.MOV.U32 R11, RZ, RZ, 0x181f ;  /* 0x0000181fff0b7424 */ /* 0x000fe400078e00ff */
[----:B------:R-:W-:-:S07]  /*12850*/  IMAD.MOV.U32 R15, RZ, RZ, -0x1 ;  /* 0xffffffffff0f7424 */ /* 0x000fce00078e00ff */
[----:B0-----:R-:W-:Y:S05]  /*12860*/  WARPSYNC.COLLECTIVE R15, `(.L_x_2532) ;  /* 0x000000000f087348 */ /* 0x001fea0003c00000 */
[----:B------:R1:W2:Y:S02]  /*12870*/  SHFL.IDX P6, R14, R13, R12, R11 ;  /* 0x0000000c0d0e7389 */ /* 0x0002a400000c000b */
[----:B012---:R-:W-:Y:S01]  /*12880*/  ENDCOLLECTIVE ;  /* 0x000000000000791b */ /* 0x007fe20003800000 */
.L_x_2532:
[----:B------:R-:W-:Y:S05]  /*12890*/  BSYNC B1 ;  /* 0x0000000000017941 */ /* 0x000fea0003800000 */
.L_x_2531:
[----:B------:R-:W-:Y:S01]  /*128a0*/  MOV R13, R17 ;  /* 0x00000011000d7202 */ /* 0x000fe20000000f00 */
        /* <DEDUP_REMOVED lines=8> */
.L_x_2533:
[----:B------:R-:W-:Y:S02]  /*12930*/  IMAD.MOV.U32 R13, RZ, RZ, R18 ;  /* 0x000000ffff0d7224 */ /* 0x000fe400078e0012 */
[----:B------:R-:W-:Y:S01]  /*12940*/  IMAD.MOV.U32 R12, RZ, RZ, 0x1 ;  /* 0x00000001ff0c7424 */ /* 0x000fe200078e00ff */
[----:B------:R-:W-:-:S13]  /*12950*/  IADD3 R2, P0, R14, R5, RZ ;  /* 0x000000050e027210 */ /* 0x000fda0007f1e0ff */
[----:B------:R-:W-:Y:S05]  /*12960*/  WARPSYNC.COLLECTIVE R15, `(.L_x_2534) ;  /* 0x000000000f087348 */ /* 0x000fea0003c00000 */
[----:B------:R0:W1:Y:S02]  /*12970*/  SHFL.IDX P6, R14, R13, R12, R11 ;  /* 0x0000000c0d0e7389 */ /* 0x00006400000c000b */
[----:B01----:R-:W-:Y:S01]  /*12980*/  ENDCOLLECTIVE ;  /* 0x000000000000791b */ /* 0x003fe20003800000 */
.L_x_2534:
        /* <DEDUP_REMOVED lines=13> */
.L_x_2535:
[----:B------:R-:W-:Y:S01]  /*12a60*/  IMAD.MOV.U32 R13, RZ, RZ, R18 ;  /* 0x000000ffff0d7224 */ /* 0x000fe200078e0012 */
[----:B------:R-:W-:Y:S02]  /*12a70*/  MOV R12, 0x2 ;  /* 0x00000002000c7802 */ /* 0x000fe40000000f00 */
[----:B------:R-:W-:-:S13]  /*12a80*/  IADD3 R2, P0, R14, R5, RZ ;  /* 0x000000050e027210 */ /* 0x000fda0007f1e0ff */
[----:B------:R-:W-:Y:S05]  /*12a90*/  WARPSYNC.COLLECTIVE R15, `(.L_x_2536) ;  /* 0x000000000f087348 */ /* 0x000fea0003c00000 */
[----:B------:R0:W1:Y:S02]  /*12aa0*/  SHFL.IDX P6, R14, R13, R12, R11 ;  /* 0x0000000c0d0e7389 */ /* 0x00006400000c000b */
[----:B01----:R-:W-:Y:S01]  /*12ab0*/  ENDCOLLECTIVE ;  /* 0x000000000000791b */ /* 0x003fe20003800000 */
.L_x_2536:
        /* <DEDUP_REMOVED lines=13> */
.L_x_2537:
[----:B------:R-:W-:Y:S01]  /*12b90*/  MOV R13, R18 ;  /* 0x00000012000d7202 */ /* 0x000fe20000000f00 */
[----:B------:R-:W-:Y:S01]  /*12ba0*/  IMAD.MOV.U32 R12, RZ, RZ, 0x3 ;  /* 0x00000003ff0c7424 */ /* 0x000fe200078e00ff */
[----:B------:R-:W-:-:S13]  /*12bb0*/  IADD3 R2, P0, R14, R5, RZ ;  /* 0x000000050e027210 */ /* 0x000fda0007f1e0ff */
[----:B------:R-:W-:Y:S05]  /*12bc0*/  WARPSYNC.COLLECTIVE R15, `(.L_x_2538) ;  /* 0x000000000f087348 */ /* 0x000fea0003c00000 */
[----:B------:R0:W1:Y:S02]  /*12bd0*/  SHFL.IDX P6, R14, R13, R12, R11 ;  /* 0x0000000c0d0e7389 */ /* 0x00006400000c000b */
[----:B01----:R-:W-:Y:S01]  /*12be0*/  ENDCOLLECTIVE ;  /* 0x000000000000791b */ /* 0x003fe20003800000 */
.L_x_2538:
        /* <DEDUP_REMOVED lines=13> */
.L_x_2539:
[----:B------:R-:W-:Y:S02]  /*12cc0*/  IMAD.MOV.U32 R13, RZ, RZ, R18 ;  /* 0x000000ffff0d7224 */ /* 0x000fe400078e0012 */
[----:B------:R-:W-:Y:S01]  /*12cd0*/  IMAD.MOV.U32 R12, RZ, RZ, 0x4 ;  /* 0x00000004ff0c7424 */ /* 0x000fe200078e00ff */
[----:B------:R-:W-:-:S13]  /*12ce0*/  IADD3 R2, P0, R14, R5, RZ ;  /* 0x000000050e027210 */ /* 0x000fda0007f1e0ff */
[----:B------:R-:W-:Y:S05]  /*12cf0*/  WARPSYNC.COLLECTIVE R15, `(.L_x_2540) ;  /* 0x000000000f087348 */ /* 0x000fea0003c00000 */
[----:B------:R0:W1:Y:S02]  /*12d00*/  SHFL.IDX P6, R14, R13, R12, R11 ;  /* 0x0000000c0d0e7389 */ /* 0x00006400000c000b */
[----:B01----:R-:W-:Y:S01]  /*12d10*/  ENDCOLLECTIVE ;  /* 0x000000000000791b */ /* 0x003fe20003800000 */
.L_x_2540:
[----:B------:R-:W-:Y:S02]  /*12d20*/  IADD3.X R3, RZ, R3, RZ, P0, !PT ;  /* 0x00000003ff037210 */ /* 0x000fe400007fe4ff */
        /* <DEDUP_REMOVED lines=12> */
.L_x_2541:
[----:B------:R-:W-:Y:S02]  /*12df0*/  IMAD.MOV.U32 R13, RZ, RZ, R18 ;  /* 0x000000ffff0d7224 */ /* 0x000fe400078e0012 */
[----:B------:R-:W-:Y:S01]  /*12e00*/  IMAD.MOV.U32 R12, RZ, RZ, 0x5 ;  /* 0x00000005ff0c7424 */ /* 0x000fe200078e00ff */
[----:B------:R-:W-:-:S13]  /*12e10*/  IADD3 R2, P0, R14, R5, RZ ;  /* 0x000000050e027210 */ /* 0x000fda0007f1e0ff */
[----:B------:R-:W-:Y:S05]  /*12e20*/  WARPSYNC.COLLECTIVE R15, `(.L_x_2542) ;  /* 0x000000000f087348 */ /* 0x000fea0003c00000 */
[----:B------:R0:W1:Y:S02]  /*12e30*/  SHFL.IDX P6, R14, R13, R12, R11 ;  /* 0x0000000c0d0e7389 */ /* 0x00006400000c000b */
[----:B01----:R-:W-:Y:S01]  /*12e40*/  ENDCOLLECTIVE ;  /* 0x000000000000791b */ /* 0x003fe20003800000 */
.L_x_2542:
        /* <DEDUP_REMOVED lines=13> */
.L_x_2543:
[----:B------:R-:W-:Y:S01]  /*12f20*/  IMAD.MOV.U32 R13, RZ, RZ, R18 ;  /* 0x000000ffff0d7224 */ /* 0x000fe200078e0012 */
[----:B------:R-:W-:Y:S02]  /*12f30*/  MOV R12, 0x6 ;  /* 0x00000006000c7802 */ /* 0x000fe40000000f00 */
[----:B------:R-:W-:-:S13]  /*12f40*/  IADD3 R2, P0, R14, R5, RZ ;  /* 0x000000050e027210 */ /* 0x000fda0007f1e0ff */
[----:B------:R-:W-:Y:S05]  /*12f50*/  WARPSYNC.COLLECTIVE R15, `(.L_x_2544) ;  /* 0x000000000f087348 */ /* 0x000fea0003c00000 */
[----:B------:R0:W1:Y:S02]  /*12f60*/  SHFL.IDX P6, R14, R13, R12, R11 ;  /* 0x0000000c0d0e7389 */ /* 0x00006400000c000b */
[----:B01----:R-:W-:Y:S01]  /*12f70*/  ENDCOLLECTIVE ;  /* 0x000000000000791b */ /* 0x003fe20003800000 */
.L_x_2544:
        /* <DEDUP_REMOVED lines=13> */
.L_x_2545:
[----:B------:R-:W-:Y:S01]  /*13050*/  MOV R13, R18 ;  /* 0x00000012000d7202 */ /* 0x000fe20000000f00 */
[----:B------:R-:W-:Y:S01]  /*13060*/  IMAD.MOV.U32 R12, RZ, RZ, 0x7 ;  /* 0x00000007ff0c7424 */ /* 0x000fe200078e00ff */
[----:B------:R-:W-:-:S13]  /*13070*/  IADD3 R2, P0, R14, R5, RZ ;  /* 0x000000050e027210 */ /* 0x000fda0007f1e0ff */
[----:B------:R-:W-:Y:S05]  /*13080*/  WARPSYNC.COLLECTIVE R15, `(.L_x_2546) ;  /* 0x000000000f087348 */ /* 0x000fea0003c00000 */
[----:B------:R0:W1:Y:S02]  /*13090*/  SHFL.IDX P6, R14, R13, R12, R11 ;  /* 0x0000000c0d0e7389 */ /* 0x00006400000c000b */
[----:B01----:R-:W-:Y:S01]  /*130a0*/  ENDCOLLECTIVE ;  /* 0x000000000000791b */ /* 0x003fe20003800000 */
.L_x_2546:
        /* <DEDUP_REMOVED lines=12> */
.L_x_2547:
[----:B------:R-:W-:Y:S01]  /*13170*/  @!PT LDS RZ, [RZ] ;  /* 0x00000000fffff984 */ /* 0x000fe20000000800 */
[----:B------:R-:W-:Y:S01]  /*13180*/  @!PT LDS RZ, [RZ] ;  /* 0x00000000fffff984 */ /* 0x000fe20000000800 */
[----:B------:R-:W-:Y:S01]  /*13190*/  @!PT LDS RZ, [RZ] ;  /* 0x00000000fffff984 */ /* 0x000fe20000000800 */
[----:B------:R0:W-:Y:S01]  /*131a0*/  LDGSTS.E.BYPASS.LTC128B.128 [R7+0x7400], desc[UR50][R2.64+0x80], !P0 ;  /* 0x0740008002077fae */ /* 0x0001e2000c101d72 */
[----:B------:R-:W-:Y:S05]  /*131b0*/  BRA `(.L_x_2548) ;  /* 0xffffffc400247947 */ /* 0x000fea000383ffff */
.L_x_2450:
[----:B0-----:R0:W1:Y:S02]  /*131c0*/  SYNCS.PHASECHK.TRANS64.TRYWAIT P0, [R4+URZ+0x28860], R3 ;  /* 0x02886003040075a7 */ /* 0x001064000800017f */
[----:B-1----:R-:W-:Y:S05]  /*131d0*/  @!P0 NANOSLEEP.SYNCS 0x989680 ;  /* 0x009896800000895d */ /* 0x002fea0003900000 */
[----:B------:R-:W1:Y:S02]  /*131e0*/  @!P0 SYNCS.PHASECHK.TRANS64 P0, [R4+URZ+0x28860], R3 ;  /* 0x02886003040085a7 */ /* 0x000e64000800007f */
[----:B-1----:R-:W-:Y:S05]  /*131f0*/  @!P0 BRA `(.L_x_2450) ;  /* 0xfffffffc00f08947 */ /* 0x002fea000383ffff */
[----:B------:R-:W-:Y:S05]  /*13200*/  BRA `(.L_x_2549) ;  /* 0xffffffc800447947 */ /* 0x000fea000383ffff */
.L_x_2451:
        /* <DEDUP_REMOVED lines=8> */
.L_x_2551:
[----:B------:R-:W-:Y:S05]  /*13290*/  BSYNC B0 ;  /* 0x0000000000007941 */ /* 0x000fea0003800000 */
.L_x_2550:
[----:B------:R-:W-:Y:S01]  /*132a0*/  IMAD.MOV.U32 R13, RZ, RZ, R17 ;  /* 0x000000ffff0d7224 */ /* 0x000fe200078e0011 */
[----:B------:R-:W-:Y:S01]  /*132b0*/  MOV R15, 0xffffffff ;  /* 0xffffffff000f7802 */ /* 0x000fe20000000f00 */
[----:B------:R-:W-:Y:S01]  /*132c0*/  IMAD.MOV.U32 R12, RZ, RZ, RZ ;  /* 0x000000ffff0c7224 */ /* 0x000fe200078e00ff */
[----:B------:R-:W-:Y:S01]  /*132d0*/  MOV R0, R14 ;  /* 0x0000000e00007202 */ /* 0x000fe20000000f00 */
[----:B------:R-:W-:Y:S02]  /*132e0*/  IMAD.MOV.U32 R11, RZ, RZ, 0x181f ;  /* 0x0000181fff0b7424 */ /* 0x000fe400078e00ff */
[----:B------:R-:W-:-:S07]  /*132f0*/  IMAD.SHL.U32 R6, R35, 0x2, RZ ;  /* 0x0000000223067824 */ /* 0x000fce00078e00ff */
[----:B------:R-:W-:Y:S05]  /*13300*/  WARPSYNC.COLLECTIVE R15, `(.L_x_2552) ;  /* 0x000000000f087348 */ /* 0x000fea0003c00000 */
[----:B------:R0:W1:Y:S02]  /*13310*/  SHFL.IDX P6, R14, R13, R12, R11 ;  /* 0x0000000c0d0e7389 */ /* 0x00006400000c000b */
[----:B01----:R-:W-:Y:S01]  /*13320*/  ENDCOLLECTIVE ;  /* 0x000000000000791b */ /* 0x003fe20003800000 */
.L_x_2552:
[----:B------:R-:W-:Y:S01]  /*13330*/  MOV R13, R18 ;  /* 0x00000012000d7202 */ /* 0x000fe20000000f00 */
[----:B------:R-:W-:Y:S01]  /*13340*/  IMAD.MOV.U32 R12, RZ, RZ, 0x1 ;  /* 0x00000001ff0c7424 */ /* 0x000fe200078e00ff */
[----:B------:R-:W-:-:S13]  /*13350*/  IADD3 R2, P0, R14, R6, RZ ;  /* 0x000000060e027210 */ /* 0x000fda0007f1e0ff */
[----:B------:R-:W-:Y:S05]  /*13360*/  WARPSYNC.COLLECTIVE R15, `(.L_x_2553) ;  /* 0x000000000f087348 */ /* 0x000fea0003c00000 */
[----:B------:R0:W1:Y:S02]  /*13370*/  SHFL.IDX P6, R14, R13, R12, R11 ;  /* 0x0000000c0d0e7389 */ /* 0x00006400000c000b */
[----:B01----:R-:W-:Y:S01]  /*13380*/  ENDCOLLECTIVE ;  /* 0x000000000000791b */ /* 0x003fe20003800000 */
.L_x_2553:
        /* <DEDUP_REMOVED lines=13> */
.L_x_2554:
        /* <DEDUP_REMOVED lines=10> */
.L_x_2555:
[----:B------:R-:W-:Y:S02]  /*13500*/  IADD3.X R3, RZ, R7, RZ, P0, !PT ;  /* 0x00000007ff037210 */ /* 0x000fe400007fe4ff */
        /* <DEDUP_REMOVED lines=11> */
.L_x_2556:
        /* <DEDUP_REMOVED lines=10> */
.L_x_2557:
[----:B------:R-:W-:Y:S01]  /*13660*/  IMAD.X R3, RZ, RZ, R7, P0 ;  /* 0x000000ffff037224 */ /* 0x000fe200000e0607 */
        /* <DEDUP_REMOVED lines=11> */
.L_x_2558:
        /* <DEDUP_REMOVED lines=10> */
.L_x_2559:
        /* <DEDUP_REMOVED lines=12> */
.L_x_2560:
        /* <DEDUP_REMOVED lines=10> */
.L_x_2561:
        /* <DEDUP_REMOVED lines=12> */
.L_x_2562:
        /* <DEDUP_REMOVED lines=10> */
.L_x_2563:
        /* <DEDUP_REMOVED lines=12> */
.L_x_2564:
        /* <DEDUP_REMOVED lines=10> */
.L_x_2565:
        /* <DEDUP_REMOVED lines=12> */
.L_x_2566:
[----:B------:R-:W-:Y:S01]  /*13ca0*/  @!PT LDS RZ, [RZ] ;  /* 0x00000000fffff984 */ /* 0x000fe20000000800 */
[----:B------:R-:W-:Y:S01]  /*13cb0*/  @!PT LDS RZ, [RZ] ;  /* 0x00000000fffff984 */ /* 0x000fe20000000800 */
[----:B------:R-:W-:Y:S01]  /*13cc0*/  @!PT LDS RZ, [RZ] ;  /* 0x00000000fffff984 */ /* 0x000fe20000000800 */
[----:B------:R0:W-:Y:S01]  /*13cd0*/  LDGSTS.E.BYPASS.LTC128B.128 [R0+0x7400], desc[UR50][R2.64+0x80], !P0 ;  /* 0x0740008002007fae */ /* 0x0001e2000c101d72 */
[----:B------:R-:W-:Y:S05]  /*13ce0*/  BRA `(.L_x_2567) ;  /* 0xffffffc000987947 */ /* 0x000fea000383ffff */
.L_x_2456:
[----:B------:R-:W-:Y:S01]  /*13cf0*/  BSSY B0, `(.L_x_2568) ;  /* 0x0000008000007945 */ /* 0x000fe20003800000 */
[----:B------:R-:W-:Y:S01]  /*13d00*/  IMAD.MOV.U32 R13, RZ, RZ, R34 ;  /* 0x000000ffff0d7224 */ /* 0x000fe200078e0022 */
[----:B------:R-:W-:Y:S01]  /*13d10*/  MOV R11, 0x1f ;  /* 0x0000001f000b7802 */ /* 0x000fe20000000f00 */
[----:B------:R-:W-:Y:S02]  /*13d20*/  IMAD.MOV.U32 R12, RZ, RZ, RZ ;  /* 0x000000ffff0c7224 */ /* 0x000fe400078e00ff */
[----:B------:R-:W-:-:S07]  /*13d30*/  IMAD.MOV.U32 R15, RZ, RZ, -0x1 ;  /* 0xffffffffff0f7424 */ /* 0x000fce00078e00ff */
[----:B-----5:R-:W-:Y:S05]  /*13d40*/  WARPSYNC.COLLECTIVE R15, `(.L_x_2569) ;  /* 0x000000000f087348 */ /* 0x020fea0003c00000 */
[----:B------:R0:W1:Y:S02]  /*13d50*/  SHFL.IDX P6, R14, R13, R12, R11 ;  /* 0x0000000c0d0e7389 */ /* 0x00006400000c000b */
[----:B01---5:R-:W-:Y:S01]  /*13d60*/  ENDCOLLECTIVE ;  /* 0x000000000000791b */ /* 0x023fe20003800000 */
.L_x_2569:
[----:B------:R-:W-:Y:S05]  /*13d70*/  BSYNC B0 ;  /* 0x0000000000007941 */ /* 0x000fea0003800000 */
.L_x_2568:
[----:B------:R-:W-:Y:S05]  /*13d80*/  BRA `(.L_x_2570) ;  /* 0xffffffc4001c7947 */ /* 0x000fea000383ffff */
.L_x_2459:
[----:B-1----:R1:W2:Y:S02]  /*13d90*/  SYNCS.PHASECHK.TRANS64.TRYWAIT P0, [R4+URZ+0x28820], R0 ;  /* 0x02882000040075a7 */ /* 0x0022a4000800017f */
[----:B--2---:R-:W-:Y:S05]  /*13da0*/  @!P0 NANOSLEEP.SYNCS 0x989680 ;  /* 0x009896800000895d */ /* 0x004fea0003900000 */
[----:B------:R-:W2:Y:S02]  /*13db0*/  @!P0 SYNCS.PHASECHK.TRANS64 P0, [R4+URZ+0x28820], R0 ;  /* 0x02882000040085a7 */ /* 0x000ea4000800007f */
[----:B--2---:R-:W-:Y:S05]  /*13dc0*/  @!P0 BRA `(.L_x_2459) ;  /* 0xfffffffc00f08947 */ /* 0x004fea000383ffff */
[----:B------:R-:W-:Y:S05]  /*13dd0*/  BRA `(.L_x_2571) ;  /* 0xffffffc400607947 */ /* 0x000fea000383ffff */
.L_x_2460:
        /* <DEDUP_REMOVED lines=8> */
[----:B01---5:R-:W-:Y:S05]  /*13e60*/  WARPSYNC.COLLECTIVE R15, `(.L_x_2573) ;  /* 0x000000000f087348 */ /* 0x023fea0003c00000 */
[----:B------:R2:W3:Y:S02]  /*13e70*/  SHFL.IDX P6, R14, R13, R12, R11 ;  /* 0x0000000c0d0e7389 */ /* 0x0004e400000c000b */
[----:B0123-5:R-:W-:Y:S01]  /*13e80*/  ENDCOLLECTIVE ;  /* 0x000000000000791b */ /* 0x02ffe20003800000 */
.L_x_2573:
[----:B------:R-:W-:Y:S05]  /*13e90*/  BSYNC B0 ;  /* 0x0000000000007941 */ /* 0x000fea0003800000 */
.L_x_2572:
[----:B------:R-:W-:Y:S05]  /*13ea0*/  BRA `(.L_x_2574) ;  /* 0xffffffc400487947 */ /* 0x000fea000383ffff */
.L_x_2463:
[----:B------:R-:W-:Y:S01]  /*13eb0*/  BSSY B1, `(.L_x_2575) ;  /* 0x0000006000017945 */ /* 0x000fe20003800000 */
[----:B------:R-:W-:-:S07]  /*13ec0*/  IMAD.MOV.U32 R15, RZ, RZ, -0x1 ;  /* 0xffffffffff0f7424 */ /* 0x000fce00078e00ff */
[----:B01---5:R-:W-:Y:S05]  /*13ed0*/  WARPSYNC.COLLECTIVE R15, `(.L_x_2576) ;  /* 0x000000000f0c7348 */ /* 0x023fea0003c00000 */
[----:B------:R-:W-:Y:S02]  /*13ee0*/  ELECT P6, UR62, PT ;  /* 0x00000000003e782f */ /* 0x000fe400038c0000 */
[----:B------:R-:W-:Y:S01]  /*13ef0*/  MOV R14, UR62 ;  /* 0x0000003e000e7c02 */ /* 0x000fe20008000f00 */
[----:B01---5:R-:W-:Y:S10]  /*13f00*/  ENDCOLLECTIVE ;  /* 0x000000000000791b */ /* 0x023ff40003800000 */
.L_x_2576:
[----:B------:R-:W-:Y:S05]  /*13f10*/  BSYNC B1 ;  /* 0x0000000000017941 */ /* 0x000fea0003800000 */
.L_x_2575:
[----:B------:R-:W-:Y:S05]  /*13f20*/  BRA `(.L_x_2577) ;  /* 0xffffffc400407947 */ /* 0x000fea000383ffff */
.L_x_2465:
[----:B-1----:R1:W2:Y:S02]  /*13f30*/  SYNCS.PHASECHK.TRANS64.TRYWAIT P1, [R5+URZ+0x28840], R0 ;  /* 0x02884000050075a7 */ /* 0x0022a4000802017f */
[----:B--2---:R-:W-:Y:S05]  /*13f40*/  @!P1 NANOSLEEP.SYNCS 0x989680 ;  /* 0x009896800000995d */ /* 0x004fea0003900000 */
[----:B------:R-:W2:Y:S02]  /*13f50*/  @!P1 SYNCS.PHASECHK.TRANS64 P1, [R5+URZ+0x28840], R0 ;  /* 0x02884000050095a7 */ /* 0x000ea4000802007f */
[----:B--2---:R-:W-:Y:S05]  /*13f60*/  @!P1 BRA `(.L_x_2465) ;  /* 0xfffffffc00f09947 */ /* 0x004fea000383ffff */
[----:B------:R-:W-:Y:S05]  /*13f70*/  BRA `(.L_x_2578) ;  /* 0xffffffc400607947 */ /* 0x000fea000383ffff */
.L_x_2467:
[----:B--2---:R2:W3:Y:S02]  /*13f80*/  SYNCS.PHASECHK.TRANS64.TRYWAIT P1, [R23+URZ+0x28840], R2 ;  /* 0x02884002170075a7 */ /* 0x0044e4000802017f */
[----:B---3--:R-:W-:Y:S05]  /*13f90*/  @!P1 NANOSLEEP.SYNCS 0x989680 ;  /* 0x009896800000995d */ /* 0x008fea0003900000 */
[----:B------:R-:W3:Y:S02]  /*13fa0*/  @!P1 SYNCS.PHASECHK.TRANS64 P1, [R23+URZ+0x28840], R2 ;  /* 0x02884002170095a7 */ /* 0x000ee4000802007f */
[----:B---3--:R-:W-:Y:S05]  /*13fb0*/  @!P1 BRA `(.L_x_2467) ;  /* 0xfffffffc00f09947 */ /* 0x008fea000383ffff */
[----:B------:R-:W-:Y:S05]  /*13fc0*/  BRA `(.L_x_2579) ;  /* 0xffffffc4006c7947 */ /* 0x000fea000383ffff */
.L_x_2469:
[----:B---3--:R3:W4:Y:S02]  /*13fd0*/  SYNCS.PHASECHK.TRANS64.TRYWAIT P1, [R5+URZ+0x28860], R0 ;  /* 0x02886000050075a7 */ /* 0x008724000802017f */
[----:B----4-:R-:W-:Y:S05]  /*13fe0*/  @!P1 NANOSLEEP.SYNCS 0x989680 ;  /* 0x009896800000995d */ /* 0x010fea0003900000 */
[----:B------:R-:W4:Y:S02]  /*13ff0*/  @!P1 SYNCS.PHASECHK.TRANS64 P1, [R5+URZ+0x28860], R0 ;  /* 0x02886000050095a7 */ /* 0x000f24000802007f */
[----:B----4-:R-:W-:Y:S05]  /*14000*/  @!P1 BRA `(.L_x_2469) ;  /* 0xfffffffc00f09947 */ /* 0x010fea000383ffff */
[----:B------:R-:W-:Y:S05]  /*14010*/  BRA `(.L_x_2580) ;  /* 0xffffffc400687947 */ /* 0x000fea000383ffff */
.L_x_2581:
        /* <DEDUP_REMOVED lines=14> */
.L_x_3484:


//--------------------- .text._ZN7cutlass13device_kernelIN5flash11enable_sm90INS1_16FlashAttnFwdSm90INS1_25CollectiveMainloopFwdSm90ILi2EN4cute5tupleIJNS5_1CILi1EEES8_S8_EEENS6_IJNS7_ILi128EEESA_SA_EEELi128ENS_10bfloat16_tEfNS_4arch4Sm90ELb1ELb0ELb1ELb1ELb1ELb0ELb0ELb1ELb1ELb1ELb0ELb0EEENS1_21CollectiveEpilogueFwdISB_S9_SC_SE_Li256ELb1ELb1ELb0ELb0EEENS1_36VarlenDynamicPersistentTileSchedulerILi128ELi128ELi256ELi128ELb0ELb1ELb1ELb1ELb1ELb1EEEEEEEEEvNT_6ParamsE --------------------------
	.section	.text._ZN7cutlass13device_kernelIN5flash11enable_sm90INS1_16FlashAttnFwdSm90INS1_25CollectiveMainloopFwdSm90ILi2EN4cute5tupleIJNS5_1CILi1EEES8_S8_EEENS6_IJNS7_ILi128EEESA_SA_EEELi128ENS_10bfloat16_tEfNS_4arch4Sm90ELb1ELb0ELb1ELb1ELb1ELb0ELb0ELb1ELb1ELb1ELb0ELb0EEENS1_21CollectiveEpilogueFwdISB_S9_SC_SE_Li256ELb1ELb1ELb0ELb0EEENS1_36VarlenDynamicPersistentTileSchedulerILi128ELi128ELi256ELi128ELb0ELb1ELb1ELb1ELb1ELb1EEEEEEEEEvNT_6ParamsE,"ax",@progbits
	.align	128
.text._ZN7cutlass13device_kernelIN5flash11enable_sm90INS1_16FlashAttnFwdSm90INS1_25CollectiveMainloopFwdSm90ILi2EN4cute5tupleIJNS5_1CILi1EEES8_S8_EEENS6_IJNS7_ILi128EEESA_SA_EEELi128ENS_10bfloat16_tEfNS_4arch4Sm90ELb1ELb0ELb1ELb1ELb1ELb0ELb0ELb1ELb1ELb1ELb0ELb0EEENS1_21CollectiveEpilogueFwdISB_S9_SC_SE_Li256ELb1ELb1ELb0ELb0EEENS1_36VarlenDynamicPersistentTileSchedulerILi128ELi128ELi256ELi128ELb0ELb1ELb1ELb1ELb1ELb1EEEEEEEEEvNT_6ParamsE:
        .type           _ZN7cutlass13device_kernelIN5flash11enable_sm90INS1_16FlashAttnFwdSm90INS1_25CollectiveMainloopFwdSm90ILi2EN4cute5tupleIJNS5_1CILi1EEES8_S8_EEENS6_IJNS7_ILi128EEESA_SA_EEELi128ENS_10bfloat16_tEfNS_4arch4Sm90ELb1ELb0ELb1ELb1ELb1ELb0ELb0ELb1ELb1ELb1ELb0ELb0EEENS1_21CollectiveEpilogueFwdISB_S9_SC_SE_Li256ELb1ELb1ELb0ELb0EEENS1_36VarlenDynamicPersistentTileSchedulerILi128ELi128ELi256ELi128ELb0ELb1ELb1ELb1ELb1ELb1EEEEEEEEEvNT_6ParamsE,@function
        .size           _ZN7cutlass13device_kernelIN5flash11enable_sm90INS1_16FlashAttnFwdSm90INS1_25CollectiveMainloopFwdSm90ILi2EN4cute5tupleIJNS5_1CILi1EEES8_S8_EEENS6_IJNS7_ILi128EEESA_SA_EEELi128ENS_10bfloat16_tEfNS_4arch4Sm90ELb1ELb0ELb1ELb1ELb1ELb0ELb0ELb1ELb1ELb1ELb0ELb0EEENS1_21CollectiveEpilogueFwdISB_S9_SC_SE_Li256ELb1ELb1ELb0ELb0EEENS1_36VarlenDynamicPersistentTileSchedulerILi128ELi128ELi256ELi128ELb0ELb1ELb1ELb1ELb1ELb1EEEEEEEEEvNT_6ParamsE,(.L_x_3485 - _ZN7cutlass13device_kernelIN5flash11enable_sm90INS1_16FlashAttnFwdSm90INS1_25CollectiveMainloopFwdSm90ILi2EN4cute5tupleIJNS5_1CILi1EEES8_S8_EEENS6_IJNS7_ILi128EEESA_SA_EEELi128ENS_10bfloat16_tEfNS_4arch4Sm90ELb1ELb0ELb1ELb1ELb1ELb0ELb0ELb1ELb1ELb1ELb0ELb0EEENS1_21CollectiveEpilogueFwdISB_S9_SC_SE_Li256ELb1ELb1ELb0ELb0EEENS1_36VarlenDynamicPersistentTileSchedulerILi128ELi128ELi256ELi128ELb0ELb1ELb1ELb1ELb1ELb1EEEEEEEEEvNT_6ParamsE)
        .other          _ZN7cutlass13device_kernelIN5flash11enable_sm90INS1_16FlashAttnFwdSm90INS1_25CollectiveMainloopFwdSm90ILi2EN4cute5tupleIJNS5_1CILi1EEES8_S8_EEENS6_IJNS7_ILi128EEESA_SA_EEELi128ENS_10bfloat16_tEfNS_4arch4Sm90ELb1ELb0ELb1ELb1ELb1ELb0ELb0ELb1ELb1ELb1ELb0ELb0EEENS1_21CollectiveEpilogueFwdISB_S9_SC_SE_Li256ELb1ELb1ELb0ELb0EEENS1_36VarlenDynamicPersistentTileSchedulerILi128ELi128ELi256ELi128ELb0ELb1ELb1ELb1ELb1ELb1EEEEEEEEEvNT_6ParamsE,@"STO_CUDA_ENTRY STV_DEFAULT"
_ZN7cutlass13device_kernelIN5flash11enable_sm90INS1_16FlashAttnFwdSm90INS1_25CollectiveMainloopFwdSm90ILi2EN4cute5tupleIJNS5_1CILi1EEES8_S8_EEENS6_IJNS7_ILi128EEESA_SA_EEELi128ENS_10bfloat16_tEfNS_4arch4Sm90ELb1ELb0ELb1ELb1ELb1ELb0ELb0ELb1ELb1ELb1ELb0ELb0EEENS1_21CollectiveEpilogueFwdISB_S9_SC_SE_Li256ELb1ELb1ELb0ELb0EEENS1_36VarlenDynamicPersistentTileSchedulerILi128ELi128ELi256ELi128ELb0ELb1ELb1ELb1ELb1ELb1EEEEEEEEEvNT_6ParamsE:
        /* <DEDUP_REMOVED lines=45> */
.L_x_2582:
        /* <DEDUP_REMOVED lines=22> */
.L_x_2583:
        /* <DEDUP_REMOVED lines=18> */
.L_x_2584:
        /* <DEDUP_REMOVED lines=22> */
.L_x_2585:
        /* <DEDUP_REMOVED lines=23> */
.L_x_2586:
        /* <DEDUP_REMOVED lines=8> */
.L_x_2588:
        /* <DEDUP_REMOVED lines=25> */
[----:B------:R-:W-:Y:S02]  /*0a30*/  UMOV UR44, URZ ;  /* 0x0000003f002c7c82 */ /* 0x000fe40008000000 */
[CC--:B------:R-:W-:Y:S02]  /*0a40*/  LEA.HI R0, R3.reuse, R190.reuse, RZ, 0x7 ;  /* 0x000000be03007211 */ /* 0x0c0fe400078f38ff */
[----:B------:R-:W-:-:S02]  /*0a50*/  LEA.HI R2, R3, R190, RZ, 0x4 ;  /* 0x000000be03027211 */ /* 0x000fc400078f20ff */
[----:B------:R-:W-:Y:S02]  /*0a60*/  LOP3.LUT R5, R0, 0xffffff80, RZ, 0xc0, !PT ;  /* 0xffffff8000057812 */ /* 0x000fe400078ec0ff */
[----:B------:R-:W-:Y:S02]  /*0a70*/  SHF.R.S32.HI R7, RZ, 0x4, R2 ;  /* 0x00000004ff077819 */ /* 0x000fe40000011402 */
[----:B------:R-:W-:Y:S01]  /*0a80*/  LEA.HI R4, R3, R190, RZ, 0x5 ;  /* 0x000000be03047211 */ /* 0x000fe200078f28ff */
[----:B------:R-:W-:Y:S01]  /*0a90*/  IMAD.IADD R184, R190, 0x1, -R5 ;  /* 0x00000001beb87824 */ /* 0x000fe200078e0a05 */
[C---:B------:R-:W-:Y:S02]  /*0aa0*/  LOP3.LUT R5, R2.reuse, 0x3fffff0, RZ, 0xc0, !PT ;  /* 0x03fffff002057812 */ /* 0x040fe400078ec0ff */
[----:B------:R-:W-:Y:S01]  /*0ab0*/  LEA.HI R2, R2, R7, RZ, 0x1 ;  /* 0x0000000702027211 */ /* 0x000fe200078f08ff */
[----:B------:R-:W-:Y:S01]  /*0ac0*/  IMAD.SHL.U32 R4, R4, 0x20, RZ ;  /* 0x0000002004047824 */ /* 0x000fe200078e00ff */
[----:B------:R-:W-:Y:S01]  /*0ad0*/  SHF.R.S32.HI R9, RZ, 0x1f, R184 ;  /* 0x0000001fff097819 */ /* 0x000fe200000114b8 */
[----:B------:R-:W-:Y:S01]  /*0ae0*/  IMAD.IADD R5, R190, 0x1, -R5 ;  /* 0x00000001be057824 */ /* 0x000fe200078e0a05 */
[----:B------:R-:W-:-:S02]  /*0af0*/  LOP3.LUT R2, R2, 0x1ffffffe, RZ, 0xc0, !PT ;  /* 0x1ffffffe02027812 */ /* 0x000fc400078ec0ff */
[----:B------:R-:W-:Y:S02]  /*0b00*/  LEA.HI R6, R9, R184, RZ, 0x2 ;  /* 0x000000b809067211 */ /* 0x000fe400078f10ff */
[----:B------:R-:W-:Y:S02]  /*0b10*/  LEA.HI R10, R3, R190, RZ, 0x2 ;  /* 0x000000be030a7211 */ /* 0x000fe400078f10ff */
[--C-:B------:R-:W-:Y:S02]  /*0b20*/  SHF.R.S32.HI R8, RZ, 0x2, R6.reuse ;  /* 0x00000002ff087819 */ /* 0x100fe40000011406 */
[----:B------:R-:W-:Y:S02]  /*0b30*/  SHF.R.S32.HI R11, RZ, 0x1f, R6 ;  /* 0x0000001fff0b7819 */ /* 0x000fe40000011406 */
[----:B------:R-:W-:Y:S02]  /*0b40*/  IADD3 R2, R7, -R2, RZ ;  /* 0x8000000207027210 */ /* 0x000fe40007ffe0ff */
[----:B------:R-:W-:-:S02]  /*0b50*/  LOP3.LUT R7, R10, 0xfffffffc, RZ, 0xc0, !PT ;  /* 0xfffffffc0a077812 */ /* 0x000fc400078ec0ff */
[----:B------:R-:W-:Y:S02]  /*0b60*/  LEA.HI R11, R11, R8, RZ, 0x3 ;  /* 0x000000080b0b7211 */ /* 0x000fe400078f18ff */
[----:B------:R-:W-:Y:S01]  /*0b70*/  SHF.R.S32.HI R185, RZ, 0x7, R0 ;  /* 0x00000007ffb97819 */ /* 0x000fe20000011400 */
[----:B------:R-:W-:Y:S01]  /*0b80*/  IMAD.IADD R7, R190, 0x1, -R7 ;  /* 0x00000001be077824 */ /* 0x000fe200078e0a07 */
[----:B------:R-:W-:Y:S02]  /*0b90*/  LEA.HI R3, R3, R190, RZ, 0x3 ;  /* 0x000000be03037211 */ /* 0x000fe400078f18ff */
[----:B------:R-:W-:Y:S02]  /*0ba0*/  LOP3.LUT R4, R4, 0xfffffc00, RZ, 0xc0, !PT ;  /* 0xfffffc0004047812 */ /* 0x000fe400078ec0ff */
[----:B------:R-:W-:Y:S02]  /*0bb0*/  LOP3.LUT R11, R11, 0xfffffff8, RZ, 0xc0, !PT ;  /* 0xfffffff80b0b7812 */ /* 0x000fe400078ec0ff */
[----:B------:R-:W-:Y:S01]  /*0bc0*/  LEA.HI R9, R9, R184, RZ, 0x5 ;  /* 0x000000b809097211 */ /* 0x000fe200078f28ff */
[----:B------:R-:W-:Y:S01]  /*0bd0*/  IMAD R5, R5, 0x40, R4 ;  /* 0x0000004005057824 */ /* 0x000fe200078e0204 */
[----:B------:R-:W-:Y:S01]  /*0be0*/  LEA.HI R0, R0, R185, RZ, 0x1 ;  /* 0x000000b900007211 */ /* 0x000fe200078f08ff */
[----:B------:R-:W-:Y:S01]  /*0bf0*/  IMAD.IADD R8, R8, 0x1, -R11 ;  /* 0x0000000108087824 */ /* 0x000fe200078e0a0b */
[----:B------:R-:W-:-:S02]  /*0c00*/  LOP3.LUT R19, R3, 0xfffffff8, RZ, 0xc0, !PT ;  /* 0xfffffff803137812 */ /* 0x000fc400078ec0ff */
[----:B------:R-:W-:Y:S02]  /*0c10*/  SHF.R.S32.HI R9, RZ, 0x5, R9 ;  /* 0x00000005ff097819 */ /* 0x000fe40000011409 */
[----:B------:R-:W-:Y:S01]  /*0c20*/  LEA.HI R4, R7, R7, RZ, 0x1 ;  /* 0x0000000707047211 */ /* 0x000fe200078f08ff */
[----:B------:R-:W-:Y:S01]  /*0c30*/  IMAD.IADD R19, R190, 0x1, -R19 ;  /* 0x00000001be137824 */ /* 0x000fe200078e0a13 */
[----:B------:R-:W-:Y:S01]  /*0c40*/  LOP3.LUT R0, R0, 0x3fffffe, RZ, 0xc0, !PT ;  /* 0x03fffffe00007812 */ /* 0x000fe200078ec0ff */
[----:B------:R-:W-:Y:S01]  /*0c50*/  IMAD R9, R9, 0x10, R8 ;  /* 0x0000001009097824 */ /* 0x000fe200078e0208 */
[----:B------:R-:W-:Y:S02]  /*0c60*/  LOP3.LUT R4, R4, 0x1ffffffe, RZ, 0xc0, !PT ;  /* 0x1ffffffe04047812 */ /* 0x000fe400078ec0ff */
[----:B------:R-:W-:Y:S01]  /*0c70*/  LEA R187, R2, R5, 0x3 ;  /* 0x0000000502bb7211 */ /* 0x000fe200078e18ff */
[----:B------:R-:W-:Y:S01]  /*0c80*/  IMAD.IADD R0, R185, 0x1, -R0 ;  /* 0x00000001b9007824 */ /* 0x000fe200078e0a00 */
[----:B------:R-:W-:Y:S01]  /*0c90*/  LOP3.LUT R5, R6, 0x7ffffffc, RZ, 0xc0, !PT ;  /* 0x7ffffffc06057812 */ /* 0x000fe200078ec0ff */
[----:B------:R-:W-:Y:S01]  /*0ca0*/  IMAD.SHL.U32 R2, R19, 0x8, RZ ;  /* 0x0000000813027824 */ /* 0x000fe200078e00ff */
[----:B------:R-:W-:Y:S01]  /*0cb0*/  SHF.R.S32.HI R22, RZ, 0x3, R3 ;  /* 0x00000003ff167819 */ /* 0x000fe20000011403 */
[----:B------:R-:W-:-:S02]  /*0cc0*/  IMAD.IADD R17, R7, 0x1, -R4 ;  /* 0x0000000107117824 */ /* 0x000fc400078e0a04 */
[----:B------:R-:W-:Y:S01]  /*0cd0*/  IMAD R186, R0, 0x40, R9 ;  /* 0x0000004000ba7824 */ /* 0x000fe200078e0209 */
[----:B------:R-:W-:Y:S01]  /*0ce0*/  SHF.R.S32.HI R189, RZ, 0x1f, R2 ;  /* 0x0000001fffbd7819 */ /* 0x000fe20000011402 */
[----:B------:R-:W-:Y:S02]  /*0cf0*/  VIADD R18, R2, 0x40 ;  /* 0x0000004002127836 */ /* 0x000fe40000000000 */
[----:B------:R-:W-:Y:S01]  /*0d00*/  IMAD.IADD R16, R184, 0x1, -R5 ;  /* 0x00000001b8107824 */ /* 0x000fe200078e0a05 */
[----:B------:R-:W-:Y:S02]  /*0d10*/  LEA R17, R17, R186, 0x3 ;  /* 0x000000ba11117211 */ /* 0x000fe400078e18ff */
[----:B------:R-:W-:-:S07]  /*0d20*/  SHF.R.S32.HI R188, RZ, 0x1f, R18 ;  /* 0x0000001fffbc7819 */ /* 0x000fce0000011412 */
.L_x_2648:
[----:B012---:R-:W0:Y:S01]  /*0d30*/  LDC.64 R4, c[0x0][0xc88] ;  /* 0x00032200ff047b82 */ /* 0x007e220000000a00 */
[----:B------:R-:W-:Y:S01]  /*0d40*/  ULDC.64 UR8, c[0x0][0xa28] ;  /* 0x00028a0000087ab9 */ /* 0x000fe20000000a00 */
[----:B------:R-:W-:Y:S01]  /*0d50*/  ULDC.64 UR10, c[0x0][0xa18] ;  /* 0x00028600000a7ab9 */ /* 0x000fe20000000a00 */
[----:B------:R-:W-:Y:S01]  /*0d60*/  ULDC UR4, c[0x0][0x424] ;  /* 0x0001090000047ab9 */ /* 0x000fe20000000800 */
        /* <DEDUP_REMOVED lines=11> */
[----:B------:R-:W-:-:S04]  /*0e20*/  @UP0 ULEA UR8, UP2, UR36, UR8, 0x2 ;  /* 0x0000000824080291 */ /* 0x000fc8000f84103f */
[----:B------:R-:W-:Y:S02]  /*0e30*/  @UP0 ULEA.HI.X UR9, UR36, UR9, UR37, 0x2, UP2 ;  /* 0x0000000924090291 */ /* 0x000fe400090f1425 */
[----:B------:R-:W-:Y:S01]  /*0e40*/  @UP1 ULEA UR10, UP0, UR36, UR10, 0x2 ;  /* 0x0000000a240a1291 */ /* 0x000fe2000f80103f */
[----:B------:R-:W-:-:S03]  /*0e50*/  IMAD.U32 R4, RZ, RZ, UR8 ;  /* 0x00000008ff047e24 */ /* 0x000fc6000f8e00ff */
[----:B------:R-:W-:Y:S01]  /*0e60*/  @UP1 ULEA.HI.X UR11, UR36, UR11, UR37, 0x2, UP0 ;  /* 0x0000000b240b1291 */ /* 0x000fe200080f1425 */
[----:B------:R-:W-:Y:S01]  /*0e70*/  IMAD.U32 R5, RZ, RZ, UR9 ;  /* 0x00000009ff057e24 */ /* 0x000fe2000f8e00ff */
[----:B------:R-:W-:Y:S01]  /*0e80*/  ULDC.64 UR8, c[0x0][0x418] ;  /* 0x0001060000087ab9 */ /* 0x000fe20000000a00 */
[----:B------:R-:W-:-:S03]  /*0e90*/  IMAD.U32 R6, RZ, RZ, UR10 ;  /* 0x0000000aff067e24 */ /* 0x000fc6000f8e00ff */
[----:B------:R-:W-:Y:S01]  /*0ea0*/  IMAD.U32 R7, RZ, RZ, UR11 ;  /* 0x0000000bff077e24 */ /* 0x000fe2000f8e00ff */
[----:B------:R-:W2:Y:S04]  /*0eb0*/  @P0 LDG.E R4, desc[UR52][R4.64] ;  /* 0x0000003404040981 */ /* 0x000ea8000c1e1900 */
[----:B---3--:R-:W3:Y:S01]  /*0ec0*/  @P2 LDG.E R6, desc[UR52][R6.64] ;  /* 0x0000003406062981 */ /* 0x008ee2000c1e1900 */
[----:B------:R-:W-:Y:S01]  /*0ed0*/  UISETP.NE.U32.AND UP0, UPT, UR8, URZ, UPT ;  /* 0x0000003f0800728c */ /* 0x000fe2000bf05070 */
[----:B------:R-:W-:Y:S01]  /*0ee0*/  UMOV UR48, URZ ;  /* 0x0000003f00307c82 */ /* 0x000fe20008000000 */
[----:B------:R-:W-:Y:S02]  /*0ef0*/  UMOV UR38, UR6 ;  /* 0x0000000600267c82 */ /* 0x000fe40008000000 */
[----:B------:R-:W-:-:S03]  /*0f00*/  UISETP.NE.AND.EX UP0, UPT, UR9, URZ, UPT, UP0 ;  /* 0x0000003f0900728c */ /* 0x000fc6000bf05300 */
[----:B------:R-:W-:Y:S01]  /*0f10*/  ULDC.64 UR8, c[0x0][0xa20] ;  /* 0x0002880000087ab9 */ /* 0x000fe20000000a00 */
[----:B------:R-:W-:Y:S01]  /*0f20*/  USEL UR4, UR4, 0x1, UP0 ;  /* 0x0000000104047887 */ /* 0x000fe20008000000 */
[----:B------:R-:W-:-:S03]  /*0f30*/  ISETP.NE.U32.AND P1, PT, RZ, UR8, PT ;  /* 0x00000008ff007c0c */ /* 0x000fc6000bf25070 */
        /* <DEDUP_REMOVED lines=12> */
[----:B------:R-:W-:Y:S01]  /*1000*/  IMAD.U32 R4, RZ, RZ, UR6 ;  /* 0x00000006ff047e24 */ /* 0x000fe2000f8e00ff */
[----:B------:R-:W-:-:S05]  /*1010*/  MOV R5, UR7 ;  /* 0x0000000700057c02 */ /* 0x000fca0008000f00 */
[----:B------:R-:W2:Y:S04]  /*1020*/  LDG.E R3, desc[UR52][R4.64] ;  /* 0x0000003404037981 */ /* 0x000ea8000c1e1900 */
[----:B------:R-:W3:Y:S01]  /*1030*/  LDG.E R0, desc[UR52][R4.64+0x4] ;  /* 0x0000043404007981 */ /* 0x000ee2000c1e1900 */
[----:B--2---:R-:W-:Y:S02]  /*1040*/  R2UR UR50, R3 ;  /* 0x00000000033272ca */ /* 0x004fe400000e0000 */
[----:B---3--:R-:W-:-:S13]  /*1050*/  R2UR UR6, R0 ;  /* 0x00000000000672ca */ /* 0x008fda00000e0000 */
[----:B------:R-:W-:-:S12]  /*1060*/  UIADD3 UR50, -UR50, UR6, URZ ;  /* 0x0000000632327290 */ /* 0x000fd8000fffe13f */
.L_x_2589:
[----:B------:R-:W-:Y:S05]  /*1070*/  @!P1 BRA `(.L_x_2590) ;  /* 0x00000000001c9947 */ /* 0x000fea0003800000 */
[----:B------:R-:W-:-:S04]  /*1080*/  ULEA UR4, UP0, UR36, UR8, 0x2 ;  /* 0x0000000824047291 */ /* 0x000fc8000f80103f */
[----:B------:R-:W-:Y:S02]  /*1090*/  ULEA.HI.X UR6, UR36, UR9, UR37, 0x2, UP0 ;  /* 0x0000000924067291 */ /* 0x000fe400080f1425 */
[----:B------:R-:W-:-:S04]  /*10a0*/  IMAD.U32 R4, RZ, RZ, UR4 ;  /* 0x00000004ff047e24 */ /* 0x000fc8000f8e00ff */
[----:B------:R-:W-:-:S05]  /*10b0*/  IMAD.U32 R5, RZ, RZ, UR6 ;  /* 0x00000006ff057e24 */ /* 0x000fca000f8e00ff */
[----:B------:R-:W2:Y:S02]  /*10c0*/  LDG.E R4, desc[UR52][R4.64] ;  /* 0x0000003404047981 */ /* 0x000ea4000c1e1900 */
[----:B--2---:R-:W-:Y:S01]  /*10d0*/  R2UR UR4, R4 ;  /* 0x00000000040472ca */ /* 0x004fe200000e0000 */
[----:B------:R-:W-:-:S14]  /*10e0*/  BRA `(.L_x_2591) ;  /* 0x0000000000347947 */ /* 0x000fdc0003800000 */
.L_x_2590:
        /* <DEDUP_REMOVED lines=13> */
.L_x_2591:
[----:B------:R-:W-:Y:S01]  /*11c0*/  UIADD3 UR48, -UR48, UR4, URZ ;  /* 0x0000000430307290 */ /* 0x000fe2000fffe13f */
[----:B------:R-:W-:Y:S01]  /*11d0*/  PLOP3.LUT P0, PT, PT, PT, PT, 0x80, 0x0 ;  /* 0x000000000000781c */ /* 0x000fe20003f0f070 */
[----:B------:R-:W-:Y:S01]  /*11e0*/  USHF.L.U32 UR39, UR5, 0x7, URZ ;  /* 0x0000000705277899 */ /* 0x000fe2000800063f */
[----:B------:R-:W-:Y:S01]  /*11f0*/  IMAD.MOV.U32 R0, RZ, RZ, RZ ;  /* 0x000000ffff007224 */ /* 0x000fe200078e00ff */
[----:B------:R-:W-:Y:S01]  /*1200*/  ULDC UR4, c[0x0][0x448] ;  /* 0x0001120000047ab9 */ /* 0x000fe20000000800 */
[----:B------:R-:W-:Y:S01]  /*1210*/  UIADD3 UR7, UR48, 0x80, -UR50 ;  /* 0x0000008030077890 */ /* 0x000fe2000fffe832 */
[----:B------:R-:W-:Y:S01]  /*1220*/  MOV R3, RZ ;  /* 0x000000ff00037202 */ /* 0x000fe20000000f00 */
[----:B------:R-:W-:Y:S01]  /*1230*/  UISETP.NE.AND UP0, UPT, UR4, 0x1, UPT ;  /* 0x000000010400788c */ /* 0x000fe2000bf05270 */
[----:B------:R-:W-:Y:S01]  /*1240*/  CS2R R150, SRZ ;  /* 0x0000000000967805 */ /* 0x000fe2000001ff00 */
[----:B------:R-:W-:Y:S01]  /*1250*/  UIADD3 UR6, UR39, 0x7f, URZ ;  /* 0x0000007f27067890 */ /* 0x000fe2000fffe03f */
[----:B------:R-:W-:Y:S01]  /*1260*/  CS2R R148, SRZ ;  /* 0x0000000000947805 */ /* 0x000fe2000001ff00 */
[----:B------:R-:W-:Y:S01]  /*1270*/  UP2UR UR51, UPR, URZ, 0x1 ;  /* 0x000000013f337883 */ /* 0x000fe20008000000 */
[----:B------:R-:W-:-:S02]  /*1280*/  CS2R R146, SRZ ;  /* 0x0000000000927805 */ /* 0x000fc4000001ff00 */
[----:B------:R-:W-:Y:S02]  /*1290*/  CS2R R144, SRZ ;  /* 0x0000000000907805 */ /* 0x000fe4000001ff00 */
[----:B------:R-:W-:Y:S02]  /*12a0*/  CS2R R142, SRZ ;  /* 0x00000000008e7805 */ /* 0x000fe4000001ff00 */
[----:B------:R-:W-:Y:S02]  /*12b0*/  CS2R R140, SRZ ;  /* 0x00000000008c7805 */ /* 0x000fe4000001ff00 */
[----:B------:R-:W-:Y:S02]  /*12c0*/  CS2R R138, SRZ ;  /* 0x00000000008a7805 */ /* 0x000fe4000001ff00 */
[----:B------:R-:W-:Y:S01]  /*12d0*/  CS2R R136, SRZ ;  /* 0x0000000000887805 */ /* 0x000fe2000001ff00 */
[----:B------:R-:W-:Y:S01]  /*12e0*/  @UP0 ULDC UR4, c[0x0][0x44c] ;  /* 0x0001130000040ab9 */ /* 0x000fe20000000800 */
[----:B------:R-:W-:Y:S01]  /*12f0*/  @UP0 ULDC UR8, c[0x0][0x450] ;  /* 0x0001140000080ab9 */ /* 0x000fe20000000800 */
[----:B------:R-:W-:Y:S01]  /*1300*/  UIMAD.WIDE.U32 UR4, UR6, UR4, URZ ;  /* 0x00000004060472a5 */ /* 0x000fe2000f8e003f */
[----:B------:R-:W-:Y:S01]  /*1310*/  CS2R R134, SRZ ;  /* 0x0000000000867805 */ /* 0x000fe2000001ff00 */
[----:B------:R-:W-:Y:S01]  /*1320*/  UIADD3 UR4, UR48, 0x7f, URZ ;  /* 0x0000007f30047890 */ /* 0x000fe2000fffe03f */
[----:B------:R-:W-:Y:S01]  /*1330*/  CS2R R132, SRZ ;  /* 0x0000000000847805 */ /* 0x000fe2000001ff00 */
[----:B------:R-:W-:Y:S01]  /*1340*/  @UP0 USHF.R.U32.HI UR6, URZ, UR8, UR5 ;  /* 0x000000083f060299 */ /* 0x000fe20008011605 */
[----:B------:R-:W-:Y:S01]  /*1350*/  CS2R R130, SRZ ;  /* 0x0000000000827805 */ /* 0x000fe2000001ff00 */
[----:B------:R-:W-:Y:S01]  /*1360*/  USHF.R.S32.HI UR5, URZ, 0x1f, UR4 ;  /* 0x0000001f3f057899 */ /* 0x000fe20008011404 */
[----:B------:R-:W-:Y:S01]  /*1370*/  CS2R R128, SRZ ;  /* 0x0000000000807805 */ /* 0x000fe2000001ff00 */
[----:B------:R-:W-:Y:S01]  /*1380*/  UIADD3 UR6, UR7, UR6, URZ ;  /* 0x0000000607067290 */ /* 0x000fe2000fffe03f */
[----:B------:R-:W-:Y:S01]  /*1390*/  CS2R R126, SRZ ;  /* 0x00000000007e7805 */ /* 0x000fe2000001ff00 */
[----:B------:R-:W-:Y:S01]  /*13a0*/  ULEA.HI UR5, UR5, UR4, URZ, 0x7 ;  /* 0x0000000405057291 */ /* 0x000fe2000f8f383f */
[----:B------:R-:W-:Y:S01]  /*13b0*/  CS2R R124, SRZ ;  /* 0x00000000007c7805 */ /* 0x000fe2000001ff00 */
[----:B------:R-:W-:Y:S01]  /*13c0*/  USHF.R.S32.HI UR7, URZ, 0x1f, UR6 ;  /* 0x0000001f3f077899 */ /* 0x000fe20008011406 */
[----:B------:R-:W-:Y:S01]  /*13d0*/  CS2R R122, SRZ ;  /* 0x00000000007a7805 */ /* 0x000fe2000001ff00 */
[----:B------:R-:W-:Y:S01]  /*13e0*/  USHF.R.S32.HI UR5, URZ, 0x7, UR5 ;  /* 0x000000073f057899 */ /* 0x000fe20008011405 */
[----:B------:R-:W-:Y:S01]  /*13f0*/  CS2R R120, SRZ ;  /* 0x0000000000787805 */ /* 0x000fe2000001ff00 */
[----:B------:R-:W-:Y:S01]  /*1400*/  ULEA.HI UR7, UR7, UR6, URZ, 0x7 ;  /* 0x0000000607077291 */ /* 0x000fe2000f8f383f */
[----:B------:R-:W-:-:S02]  /*1410*/  CS2R R118, SRZ ;  /* 0x0000000000767805 */ /* 0x000fc4000001ff00 */
[----:B------:R-:W-:Y:S02]  /*1420*/  CS2R R116, SRZ ;  /* 0x0000000000747805 */ /* 0x000fe4000001ff00 */
[----:B------:R-:W-:Y:S01]  /*1430*/  CS2R R114, SRZ ;  /* 0x0000000000727805 */ /* 0x000fe2000001ff00 */
[----:B------:R-:W-:Y:S01]  /*1440*/  USHF.R.S32.HI UR7, URZ, 0x7, UR7 ;  /* 0x000000073f077899 */ /* 0x000fe20008011407 */
[----:B------:R-:W-:Y:S02]  /*1450*/  CS2R R112, SRZ ;  /* 0x0000000000707805 */ /* 0x000fe4000001ff00 */
[----:B------:R-:W-:Y:S02]  /*1460*/  CS2R R110, SRZ ;  /* 0x00000000006e7805 */ /* 0x000fe4000001ff00 */
[----:B------:R-:W-:Y:S01]  /*1470*/  CS2R R108, SRZ ;  /* 0x00000000006c7805 */ /* 0x000fe2000001ff00 */
[----:B------:R-:W-:Y:S01]  /*1480*/  UISETP.LT.AND UP0, UPT, UR5, UR7, UPT ;  /* 0x000000070500728c */ /* 0x000fe2000bf01270 */
[----:B------:R-:W-:-:S02]  /*1490*/  CS2R R106, SRZ ;  /* 0x00000000006a7805 */ /* 0x000fc4000001ff00 */
[----:B------:R-:W-:Y:S02]  /*14a0*/  CS2R R104, SRZ ;  /* 0x0000000000687805 */ /* 0x000fe4000001ff00 */
[----:B------:R-:W-:Y:S01]  /*14b0*/  CS2R R102, SRZ ;  /* 0x0000000000667805 */ /* 0x000fe2000001ff00 */
[----:B------:R-:W-:Y:S01]  /*14c0*/  USEL UR57, UR5, UR7, UP0 ;  /* 0x0000000705397287 */ /* 0x000fe20008000000 */
[----:B------:R-:W-:Y:S02]  /*14d0*/  CS2R R100, SRZ ;  /* 0x0000000000647805 */ /* 0x000fe4000001ff00 */
[----:B------:R-:W-:Y:S02]  /*14e0*/  CS2R R98, SRZ ;  /* 0x0000000000627805 */ /* 0x000fe4000001ff00 */
[----:B------:R-:W-:Y:S01]  /*14f0*/  CS2R R96, SRZ ;  /* 0x0000000000607805 */ /* 0x000fe2000001ff00 */
[----:B------:R-:W-:Y:S01]  /*1500*/  UISETP.GE.AND UP0, UPT, UR57, 0x1, UPT ;  /* 0x000000013900788c */ /* 0x000fe2000bf06270 */
[----:B------:R-:W-:Y:S01]  /*1510*/  CS2R R6, SRZ ;  /* 0x0000000000067805 */ /* 0x000fe2000001ff00 */
[----:B------:R-:W-:Y:S01]  /*1520*/  IMAD.MOV.U32 R94, RZ, RZ, RZ ;  /* 0x000000ffff5e7224 */ /* 0x000fe200078e00ff */
[----:B------:R-:W-:Y:S01]  /*1530*/  CS2R R90, SRZ ;  /* 0x00000000005a7805 */ /* 0x000fe2000001ff00 */
[----:B------:R-:W-:Y:S01]  /*1540*/  IMAD.MOV.U32 R29, RZ, RZ, RZ ;  /* 0x000000ffff1d7224 */ /* 0x000fe200078e00ff */
[----:B------:R-:W-:-:S02]  /*1550*/  CS2R R88, SRZ ;  /* 0x0000000000587805 */ /* 0x000fc4000001ff00 */
[----:B------:R-:W-:-:S13]  /*1560*/  PLOP3.LUT P1, PT, PT, PT, UP0, 0x80, 0x0 ;  /* 0x000000000000781c */ /* 0x000fda0003f2f008 */
[----:B------:R-:W-:Y:S05]  /*1570*/  @!P1 BRA `(.L_x_2592) ;  /* 0x0000009000a89947 */ /* 0x000fea0003800000 */
        /* <DEDUP_REMOVED lines=30> */
[----:B-1----:R-:W-:Y:S05]  /*1760*/  CALL.ABS.NOINC R14 ;  /* 0x000000000e007343 */ /* 0x002fea0003c00000 */
.L_x_2593:
[----:B------:R-:W-:Y:S01]  /*1770*/  ULEA.HI UR4, UR46, UR46, URZ, 0x1 ;  /* 0x0000002e2e047291 */ /* 0x000fe2000f8f083f */
[----:B------:R-:W-:-:S03]  /*1780*/  IMAD.U32 R3, RZ, RZ, UR47 ;  /* 0x0000002fff037e24 */ /* 0x000fc6000f8e00ff */
[----:B------:R-:W-:Y:S02]  /*1790*/  ULOP3.LUT UR4, UR4, 0xfffffffe, URZ, 0xc0, !UPT ;  /* 0xfffffffe04047892 */ /* 0x000fe4000f8ec03f */
[----:B------:R-:W-:Y:S02]  /*17a0*/  ISETP.NE.AND P0, PT, R3, 0x3, PT ;  /* 0x000000030300780c */ /* 0x000fe40003f05270 */
[----:B------:R-:W-:-:S06]  /*17b0*/  UIADD3 UR4, UR46, -UR4, URZ ;  /* 0x800000042e047290 */ /* 0x000fcc000fffe03f */
[----:B------:R-:W-:-:S04]  /*17c0*/  MOV R0, UR4 ;  /* 0x0000000400007c02 */ /* 0x000fc80008000f00 */
[----:B------:R-:W-:-:S04]  /*17d0*/  SHF.L.U32 R0, R0, 0x1f, RZ ;  /* 0x0000001f00007819 */ /* 0x000fc800000006ff */
[----:B------:R-:W0:Y:S02]  /*17e0*/  SYNCS.PHASECHK.TRANS64.TRYWAIT P1, [UR41+0x28800], R0 ;  /* 0x02880000ff0075a7 */ /* 0x000e240008020169 */
[----:B0-----:R-:W-:Y:S05]  /*17f0*/  @!P1 BRA `(.L_x_2594) ;  /* 0x0000010800d49947 */ /* 0x001fea0003800000 */
.L_x_2735:
[----:B------:R-:W-:Y:S05]  /*1800*/  @!P0 BRA `(.L_x_2595) ;  /* 0x0000000000048947 */ /* 0x000fea0003800000 */
[----:B------:R-:W-:Y:S01]  /*1810*/  BPT.TRAP 0x1 ;  /* 0x000000040000795c */ /* 0x000fe20000300000 */
.L_x_2595:
[----:B0-----:R-:W-:Y:S02]  /*1820*/  IMAD.U32 R0, RZ, RZ, UR44 ;  /* 0x0000002cff007e24 */ /* 0x001fe4000f8e00ff */
[----:B------:R-:W-:-:S03]  /*1830*/  IMAD.U32 R3, RZ, RZ, UR45 ;  /* 0x0000002dff037e24 */ /* 0x000fc6000f8e00ff */
[----:B------:R-:W-:Y:S02]  /*1840*/  LEA R0, R0, UR41, 0x3 ;  /* 0x0000002900007c11 */ /* 0x000fe4000f8e18ff */
[----:B------:R-:W-:-:S04]  /*1850*/  SHF.L.U32 R3, R3, 0x1f, RZ ;  /* 0x0000001f03037819 */ /* 0x000fc800000006ff */
[----:B------:R0:W1:Y:S01]  /*1860*/  SYNCS.PHASECHK.TRANS64.TRYWAIT P1, [R0+URZ+0x28830], R3 ;  /* 0x02883003000075a7 */ /* 0x000062000802017f */
[----:B------:R-:W-:Y:S05]  /*1870*/  @!P0 BRA `(.L_x_2596) ;  /* 0x0000000000048947 */ /* 0x000fea0003800000 */
[----:B------:R-:W-:Y:S01]  /*1880*/  BPT.TRAP 0x1 ;  /* 0x000000040000795c */ /* 0x000fe20000300000 */
.L_x_2596:
[----:B-1----:R-:W-:Y:S05]  /*1890*/  @P1 BRA `(.L_x_2597) ;  /* 0x0000000000081947 */ /* 0x002fea0003800000 */
[----:B------:R-:W1:Y:S02]  /*18a0*/  SYNCS.PHASECHK.TRANS64.TRYWAIT P1, [R0+URZ+0x28830], R3 ;  /* 0x02883003000075a7 */ /* 0x000e64000802017f */
[----:B-1----:R-:W-:Y:S05]  /*18b0*/  @!P1 BRA `(.L_x_2598) ;  /* 0x0000010800bc9947 */ /* 0x002fea0003800000 */
.L_x_2597:
        /* <DEDUP_REMOVED lines=63> */
.L_x_2599:
[----:B------:R-:W-:Y:S01]  /*1cb0*/  UISETP.NE.AND UP0, UPT, UR51, URZ, UPT ;  /* 0x0000003f3300728c */ /* 0x000fe2000bf05270 */
[----:B------:R-:W-:Y:S01]  /*1cc0*/  VIADD R20, R17, UR39 ;  /* 0x0000002711147c36 */ /* 0x000fe20008000000 */
[----:B------:R-:W-:Y:S01]  /*1cd0*/  ULDC UR10, c[0x0][0x9d8] ;  /* 0x00027600000a7ab9 */ /* 0x000fe20000000800 */
[----:B------:R-:W-:Y:S01]  /*1ce0*/  R2UR UR11, R0 ;  /* 0x00000000000b72ca */ /* 0x000fe200000e0000 */
[----:B------:R-:W-:Y:S01]  /*1cf0*/  FMUL.FTZ R26, R26, UR10 ;  /* 0x0000000a1a1a7c20 */ /* 0x000fe20008410000 */
[----:B------:R-:W-:Y:S01]  /*1d00*/  FMUL.FTZ R27, R27, UR10 ;  /* 0x0000000a1b1b7c20 */ /* 0x000fe20008410000 */
[----:B------:R-:W-:Y:S01]  /*1d10*/  PLOP3.LUT P1, PT, PT, PT, UP0, 0x80, 0x0 ;  /* 0x000000000000781c */ /* 0x000fe20003f2f008 */
[----:B------:R-:W-:Y:S01]  /*1d20*/  FMUL.FTZ R30, R30, UR10 ;  /* 0x0000000a1e1e7c20 */ /* 0x000fe20008410000 */
[----:B------:R-:W-:Y:S01]  /*1d30*/  PLOP3.LUT P2, PT, PT, PT, UP0, 0x80, 0x0 ;  /* 0x000000000000781c */ /* 0x000fe20003f4f008 */
[----:B------:R-:W-:Y:S01]  /*1d40*/  FMUL.FTZ R14, R41, UR10 ;  /* 0x0000000a290e7c20 */ /* 0x000fe20008410000 */
[----:B------:R-:W2:Y:S01]  /*1d50*/  MUFU.TANH R26, R26 ;  /* 0x0000001a001a7308 */ /* 0x000ea20000002400 */
[----:B------:R-:W-:Y:S01]  /*1d60*/  @UP0 ULDC UR6, c[0x0][0x44c] ;  /* 0x0001130000060ab9 */ /* 0x000fe20000000800 */
[----:B------:R-:W-:Y:S01]  /*1d70*/  FMUL.FTZ R31, R31, UR10 ;  /* 0x0000000a1f1f7c20 */ /* 0x000fe20008410000 */
[----:B------:R-:W-:Y:S01]  /*1d80*/  FMUL.FTZ R34, R34, UR10 ;  /* 0x0000000a22227c20 */ /* 0x000fe20008410000 */
[----:B------:R-:W-:Y:S01]  /*1d90*/  FMUL.FTZ R35, R35, UR10 ;  /* 0x0000000a23237c20 */ /* 0x000fe20008410000 */
[----:B------:R-:W-:Y:S01]  /*1da0*/  FMUL.FTZ R38, R38, UR10 ;  /* 0x0000000a26267c20 */ /* 0x000fe20008410000 */
[----:B------:R-:W-:Y:S01]  /*1db0*/  FMUL.FTZ R39, R39, UR10 ;  /* 0x0000000a27277c20 */ /* 0x000fe20008410000 */
[----:B------:R-:W-:Y:S01]  /*1dc0*/  FMUL.FTZ R42, R42, UR10 ;  /* 0x0000000a2a2a7c20 */ /* 0x000fe20008410000 */
[----:B------:R-:W3:Y:S01]  /*1dd0*/  MUFU.TANH R98, R27 ;  /* 0x0000001b00627308 */ /* 0x000ee20000002400 */
[----:B------:R-:W-:Y:S01]  /*1de0*/  @P1 IMAD.HI.U32 R4, R20, UR6, RZ ;  /* 0x0000000614041c27 */ /* 0x000fe2000f8e00ff */
[----:B------:R-:W-:-:S03]  /*1df0*/  @UP0 ULDC UR6, c[0x0][0x450] ;  /* 0x0001140000060ab9 */ /* 0x000fc60000000800 */
[----:B------:R-:W-:Y:S01]  /*1e00*/  FMUL.FTZ R43, R43, UR10 ;  /* 0x0000000a2b2b7c20 */ /* 0x000fe20008410000 */
[----:B------:R-:W-:Y:S01]  /*1e10*/  FMUL.FTZ R46, R46, UR10 ;  /* 0x0000000a2e2e7c20 */ /* 0x000fe20008410000 */
[----:B------:R-:W-:Y:S01]  /*1e20*/  FMUL.FTZ R47, R47, UR10 ;  /* 0x0000000a2f2f7c20 */ /* 0x000fe20008410000 */
[----:B------:R-:W-:Y:S01]  /*1e30*/  @P2 SHF.R.U32.HI R20, RZ, UR6, R4 ;  /* 0x00000006ff142c19 */ /* 0x000fe20008011604 */
[----:B------:R-:W-:Y:S01]  /*1e40*/  UMOV UR6, 0xffffff80 ;  /* 0xffffff8000067882 */ /* 0x000fe20000000000 */
[----:B------:R-:W4:Y:S01]  /*1e50*/  MUFU.TANH R30, R30 ;  /* 0x0000001e001e7308 */ /* 0x000f220000002400 */
[----:B------:R-:W-:Y:S01]  /*1e60*/  UIMAD UR6, UR57, UR6, 0x80 ;  /* 0x00000080390674a4 */ /* 0x000fe2000f8e0206 */
[----:B------:R-:W-:Y:S01]  /*1e70*/  FMUL.FTZ R50, R50, UR10 ;  /* 0x0000000a32327c20 */ /* 0x000fe20008410000 */
[----:B------:R-:W5:Y:S01]  /*1e80*/  SHFL.IDX PT, R9, R20, 0x1, 0x1c1f ;  /* 0x003c1f0014097f89 */ /* 0x000f6200000e0000 */
[----:B------:R-:W-:Y:S01]  /*1e90*/  FMUL.FTZ R51, R51, UR10 ;  /* 0x0000000a33337c20 */ /* 0x000fe20008410000 */
[----:B------:R-:W-:Y:S01]  /*1ea0*/  UIADD3 UR7, UR6, 0x1, URZ ;  /* 0x0000000106077890 */ /* 0x000fe2000fffe03f */
[----:B------:R-:W-:Y:S01]  /*1eb0*/  FMUL.FTZ R54, R54, UR10 ;  /* 0x0000000a36367c20 */ /* 0x000fe20008410000 */
[----:B------:R-:W-:Y:S01]  /*1ec0*/  UIADD3 UR6, UR48, UR6, URZ ;  /* 0x0000000630067290 */ /* 0x000fe2000fffe03f */
[----:B------:R-:W4:Y:S01]  /*1ed0*/  MUFU.TANH R102, R31 ;  /* 0x0000001f00667308 */ /* 0x000f220000002400 */
[----:B------:R-:W-:Y:S01]  /*1ee0*/  FMUL.FTZ R55, R55, UR10 ;  /* 0x0000000a37377c20 */ /* 0x000fe20008410000 */
[----:B------:R-:W-:Y:S01]  /*1ef0*/  FMUL.FTZ R66, R66, UR10 ;  /* 0x0000000a42427c20 */ /* 0x000fe20008410000 */
[----:B------:R-:W-:-:S02]  /*1f00*/  IMAD.U32 R11, RZ, RZ, UR7 ;  /* 0x00000007ff0b7e24 */ /* 0x000fc4000f8e00ff */
[----:B------:R-:W-:Y:S01]  /*1f10*/  FMUL.FTZ R58, R58, UR10 ;  /* 0x0000000a3a3a7c20 */ /* 0x000fe20008410000 */
[----:B------:R-:W-:Y:S01]  /*1f20*/  MOV R41, UR6 ;  /* 0x0000000600297c02 */ /* 0x000fe20008000f00 */
[----:B------:R-:W-:Y:S01]  /*1f30*/  FMUL.FTZ R62, R62, UR10 ;  /* 0x0000000a3e3e7c20 */ /* 0x000fe20008410000 */
[----:B------:R-:W-:Y:S01]  /*1f40*/  IMAD R4, R16, -0x2, R11 ;  /* 0xfffffffe10047824 */ /* 0x000fe200078e020b */
[----:B------:R-:W4:Y:S01]  /*1f50*/  MUFU.TANH R34, R34 ;  /* 0x0000002200227308 */ /* 0x000f220000002400 */
[----:B------:R-:W-:Y:S02]  /*1f60*/  IMAD.U32 R11, RZ, RZ, UR50 ;  /* 0x00000032ff0b7e24 */ /* 0x000fe4000f8e00ff */
[----:B------:R-:W-:Y:S01]  /*1f70*/  FMUL.FTZ R7, R28, UR10 ;  /* 0x0000000a1c077c20 */ /* 0x000fe20008410000 */
[----:B------:R-:W-:Y:S02]  /*1f80*/  IMAD R41, R16, -0x2, R41 ;  /* 0xfffffffe10297824 */ /* 0x000fe400078e0229 */
[----:B------:R-:W-:Y:S01]  /*1f90*/  FMUL.FTZ R59, R59, UR10 ;  /* 0x0000000a3b3b7c20 */ /* 0x000fe20008410000 */
[----:B01----:R-:W-:Y:S01]  /*1fa0*/  FMUL.FTZ R3, R24, UR10 ;  /* 0x0000000a18037c20 */ /* 0x003fe20008410000 */
[----:B------:R-:W-:Y:S01]  /*1fb0*/  IADD3 R94, -R11, UR48, R4 ;  /* 0x000000300b5e7c10 */ /* 0x000fe2000fffe104 */
[----:B------:R-:W-:Y:S01]  /*1fc0*/  FMUL.FTZ R4, R70, UR10 ;  /* 0x0000000a46047c20 */ /* 0x000fe20008410000 */
[----:B------:R0:W1:Y:S01]  /*1fd0*/  MUFU.TANH R106, R35 ;  /* 0x00000023006a7308 */ /* 0x0000620000002400 */
[----:B------:R-:W-:Y:S01]  /*1fe0*/  FMUL.FTZ R63, R63, UR10 ;  /* 0x0000000a3f3f7c20 */ /* 0x000fe20008410000 */
[----:B------:R-:W-:Y:S01]  /*1ff0*/  FMUL.FTZ R67, R67, UR10 ;  /* 0x0000000a43437c20 */ /* 0x000fe20008410000 */
[--C-:B-----5:R-:W-:Y:S01]  /*2000*/  VIADDMNMX R9, R9, R94, R41.reuse, PT ;  /* 0x0000005e09097246 */ /* 0x120fe20003800129 */
[----:B------:R-:W-:Y:S01]  /*2010*/  FMUL.FTZ R10, R32, UR10 ;  /* 0x0000000a200a7c20 */ /* 0x000fe20008410000 */
[----:B------:R-:W-:Y:S01]  /*2020*/  FMUL.FTZ R71, R71, UR10 ;  /* 0x0000000a47477c20 */ /* 0x000fe20008410000 */
[----:B------:R-:W-:Y:S01]  /*2030*/  FMUL.FTZ R74, R74, UR10 ;  /* 0x0000000a4a4a7c20 */ /* 0x000fe20008410000 */
[C---:B------:R-:W-:Y:S01]  /*2040*/  ISETP.GT.AND P1, PT, R9.reuse, RZ, PT ;  /* 0x000000ff0900720c */ /* 0x040fe20003f24270 */
[----:B------:R-:W5:Y:S01]  /*2050*/  MUFU.TANH R38, R38 ;  /* 0x0000002600267308 */ /* 0x000f620000002400 */
[C---:B------:R-:W-:Y:S01]  /*2060*/  ISETP.GT.AND P2, PT, R9.reuse, 0x1, PT ;  /* 0x000000010900780c */ /* 0x040fe20003f44270 */
[----:B0-----:R-:W-:Y:S01]  /*2070*/  FMUL.FTZ R35, R52, UR10 ;  /* 0x0000000a34237c20 */ /* 0x001fe20008410000 */
[----:B------:R-:W-:Y:S01]  /*2080*/  ISETP.GT.AND P3, PT, R9, 0x8, PT ;  /* 0x000000080900780c */ /* 0x000fe20003f64270 */
[----:B------:R-:W-:Y:S01]  /*2090*/  FMUL.FTZ R13, R36, UR10 ;  /* 0x0000000a240d7c20 */ /* 0x000fe20008410000 */
[----:B--2---:R-:W-:Y:S01]  /*20a0*/  FSEL R96, R26, -INF , P1 ;  /* 0xff8000001a607808 */ /* 0x004fe20000800000 */
[----:B------:R-:W-:Y:S01]  /*20b0*/  FMUL.FTZ R75, R75, UR10 ;  /* 0x0000000a4b4b7c20 */ /* 0x000fe20008410000 */
[----:B---3--:R-:W-:Y:S01]  /*20c0*/  FSEL R98, R98, -INF , P2 ;  /* 0xff80000062627808 */ /* 0x008fe20001000000 */
[----:B------:R0:W2:Y:S01]  /*20d0*/  MUFU.TANH R92, R39 ;  /* 0x00000027005c7308 */ /* 0x0000a20000002400 */
[----:B------:R-:W-:Y:S01]  /*20e0*/  ISETP.GT.AND P1, PT, R9, 0x9, PT ;  /* 0x000000090900780c */ /* 0x000fe20003f24270 */
[----:B------:R-:W-:Y:S01]  /*20f0*/  FMUL.FTZ R15, R40, UR10 ;  /* 0x0000000a280f7c20 */ /* 0x000fe20008410000 */
[----:B----4-:R-:W-:Y:S01]  /*2100*/  FSEL R100, R30, -INF , P3 ;  /* 0xff8000001e647808 */ /* 0x010fe20001800000 */
[----:B------:R-:W-:Y:S01]  /*2110*/  FMUL.FTZ R78, R78, UR10 ;  /* 0x0000000a4e4e7c20 */ /* 0x000fe20008410000 */
[----:B------:R-:W-:Y:S01]  /*2120*/  FMNMX.FTZ R11, R96, R98, !PT ;  /* 0x00000062600b7209 */ /* 0x000fe20007810000 */
[----:B------:R-:W-:Y:S01]  /*2130*/  FMUL.FTZ R79, R79, UR10 ;  /* 0x0000000a4f4f7c20 */ /* 0x000fe20008410000 */
[C---:B------:R-:W-:Y:S01]  /*2140*/  ISETP.GT.AND P2, PT, R9.reuse, 0x10, PT ;  /* 0x000000100900780c */ /* 0x040fe20003f44270 */
[----:B------:R-:W3:Y:S01]  /*2150*/  MUFU.TANH R42, R42 ;  /* 0x0000002a002a7308 */ /* 0x000ee20000002400 */
[----:B------:R-:W-:Y:S01]  /*2160*/  FSEL R102, R102, -INF , P1 ;  /* 0xff80000066667808 */ /* 0x000fe20000800000 */
[----:B0-----:R-:W-:Y:S01]  /*2170*/  FMUL.FTZ R39, R56, UR10 ;  /* 0x0000000a38277c20 */ /* 0x001fe20008410000 */
[----:B------:R-:W-:Y:S01]  /*2180*/  FMNMX.FTZ R11, R100, R11, !PT ;  /* 0x0000000b640b7209 */ /* 0x000fe20007810000 */
[----:B------:R-:W-:Y:S01]  /*2190*/  FMUL.FTZ R31, R48, UR10 ;  /* 0x0000000a301f7c20 */ /* 0x000fe20008410000 */
[C---:B------:R-:W-:Y:S01]  /*21a0*/  ISETP.GT.AND P1, PT, R9.reuse, 0x11, PT ;  /* 0x000000110900780c */ /* 0x040fe20003f24270 */
[----:B------:R-:W-:Y:S01]  /*21b0*/  FMUL.FTZ R82, R82, UR10 ;  /* 0x0000000a52527c20 */ /* 0x000fe20008410000 */
[----:B------:R-:W-:Y:S01]  /*21c0*/  FSEL R104, R34, -INF , P2 ;  /* 0xff80000022687808 */ /* 0x000fe20001000000 */
[----:B------:R-:W0:Y:S01]  /*21d0*/  MUFU.TANH R43, R43 ;  /* 0x0000002b002b7308 */ /* 0x000e220000002400 */
[----:B------:R-:W-:Y:S01]  /*21e0*/  FMNMX.FTZ R11, R102, R11, !PT ;  /* 0x0000000b660b7209 */ /* 0x000fe20007810000 */
[----:B------:R-:W-:Y:S01]  /*21f0*/  FMUL.FTZ R27, R44, UR10 ;  /* 0x0000000a2c1b7c20 */ /* 0x000fe20008410000 */
[----:B------:R-:W-:Y:S01]  /*2200*/  ISETP.GT.AND P2, PT, R9, 0x18, PT ;  /* 0x000000180900780c */ /* 0x000fe20003f44270 */
[----:B------:R-:W-:Y:S01]  /*2210*/  FMUL.FTZ R83, R83, UR10 ;  /* 0x0000000a53537c20 */ /* 0x000fe20008410000 */
[----:B-1----:R-:W-:Y:S01]  /*2220*/  FSEL R106, R106, -INF , P1 ;  /* 0xff8000006a6a7808 */ /* 0x002fe20000800000 */
[----:B------:R-:W-:Y:S01]  /*2230*/  FMUL.FTZ R86, R86, UR10 ;  /* 0x0000000a56567c20 */ /* 0x000fe20008410000 */
[----:B------:R-:W-:Y:S01]  /*2240*/  FMNMX.FTZ R11, R104, R11, !PT ;  /* 0x0000000b680b7209 */ /* 0x000fe20007810000 */
[----:B------:R-:W1:Y:S01]  /*2250*/  MUFU.TANH R46, R46 ;  /* 0x0000002e002e7308 */ /* 0x000e620000002400 */
[----:B------:R-:W-:Y:S01]  /*2260*/  ISETP.GT.AND P1, PT, R9, 0x19, PT ;  /* 0x000000190900780c */ /* 0x000fe20003f24270 */
[----:B------:R-:W-:Y:S01]  /*2270*/  FMUL.FTZ R87, R87, UR10 ;  /* 0x0000000a57577c20 */ /* 0x000fe20008410000 */
[----:B-----5:R-:W-:Y:S01]  /*2280*/  FSEL R108, R38, -INF , P2 ;  /* 0xff800000266c7808 */ /* 0x020fe20001000000 */
[----:B------:R-:W4:Y:S01]  /*2290*/  SHFL.IDX PT, R20, R20, RZ, 0x1c1f ;  /* 0x001c1fff14147589 */ /* 0x000f2200000e0000 */
[----:B------:R-:W-:Y:S01]  /*22a0*/  FMNMX.FTZ R11, R106, R11, !PT ;  /* 0x0000000b6a0b7209 */ /* 0x000fe20007810000 */
[----:B------:R-:W-:Y:S01]  /*22b0*/  FMUL.FTZ R5, R25, UR10 ;  /* 0x0000000a19057c20 */ /* 0x000fe20008410000 */
[----:B------:R-:W-:Y:S01]  /*22c0*/  ISETP.GT.AND P2, PT, R9, 0x20, PT ;  /* 0x000000200900780c */ /* 0x000fe20003f44270 */
[----:B------:R-:W5:Y:S01]  /*22d0*/  MUFU.TANH R47, R47 ;  /* 0x0000002f002f7308 */ /* 0x000f620000002400 */
[----:B--2---:R-:W-:Y:S01]  /*22e0*/  FSEL R92, R92, -INF , P1 ;  /* 0xff8000005c5c7808 */ /* 0x004fe20000800000 */
[----:B------:R-:W-:Y:S01]  /*22f0*/  ULDC UR6, c[0x0][0x988] ;  /* 0x0002620000067ab9 */ /* 0x000fe20000000800 */
[----:B------:R-:W-:Y:S01]  /*2300*/  FMNMX.FTZ R11, R108, R11, !PT ;  /* 0x0000000b6c0b7209 */ /* 0x000fe20007810000 */
[----:B------:R-:W-:Y:S01]  /*2310*/  FMUL.FTZ R6, R29, UR10 ;  /* 0x0000000a1d067c20 */ /* 0x000fe20008410000 */
[----:B------:R-:W-:Y:S01]  /*2320*/  ISETP.GT.AND P1, PT, R9, 0x21, PT ;  /* 0x000000210900780c */ /* 0x000fe20003f24270 */
[----:B------:R-:W-:Y:S01]  /*2330*/  FMUL.FTZ R8, R33, UR10 ;  /* 0x0000000a21087c20 */ /* 0x000fe20008410000 */
[----:B---3--:R-:W-:Y:S01]  /*2340*/  FSEL R90, R42, -INF , P2 ;  /* 0xff8000002a5a7808 */ /* 0x008fe20001000000 */
[----:B------:R-:W-:Y:S01]  /*2350*/  MUFU.TANH R50, R50 ;  /* 0x0000003200327308 */ /* 0x000fe20000002400 */
        /* <DEDUP_REMOVED lines=10> */
[----:B-1----:R-:W-:Y:S01]  /*2400*/  FSEL R70, R46, -INF , P2 ;  /* 0xff8000002e467808 */ /* 0x002fe20001000000 */
[----:B------:R-:W-:Y:S01]  /*2410*/  FMUL.FTZ R33, R53, UR10 ;  /* 0x0000000a35217c20 */ /* 0x000fe20008410000 */
[----:B------:R-:W-:Y:S01]  /*2420*/  FMNMX.FTZ R11, R88, R11, !PT ;  /* 0x0000000b580b7209 */ /* 0x000fe20007810000 */
[----:B------:R-:W-:Y:S01]  /*2430*/  FMUL.FTZ R37, R57, UR10 ;  /* 0x0000000a39257c20 */ /* 0x000fe20008410000 */
[----:B------:R-:W-:Y:S01]  /*2440*/  ISETP.GT.AND P2, PT, R9, 0x30, PT ;  /* 0x000000300900780c */ /* 0x000fe20003f44270 */
[----:B------:R-:W-:Y:S01]  /*2450*/  MUFU.TANH R54, R54 ;  /* 0x0000003600367308 */ /* 0x000fe20000002400 */
[----:B------:R-:W-:Y:S01]  /*2460*/  FMNMX.FTZ R11, R70, R11, !PT ;  /* 0x0000000b460b7209 */ /* 0x000fe20007810000 */
[----:B------:R-:W-:Y:S01]  /*2470*/  FMUL.FTZ R61, R61, UR10 ;  /* 0x0000000a3d3d7c20 */ /* 0x000fe20008410000 */
[----:B----4-:R-:W-:Y:S01]  /*2480*/  VIADDMNMX R41, R20, R94, R41, PT ;  /* 0x0000005e14297246 */ /* 0x010fe20003800129 */
[----:B------:R-:W-:Y:S01]  /*2490*/  FMUL.FTZ R64, R64, UR10 ;  /* 0x0000000a40407c20 */ /* 0x000fe20008410000 */
[----:B------:R-:W-:Y:S01]  /*24a0*/  FMUL.FTZ R65, R65, UR10 ;  /* 0x0000000a41417c20 */ /* 0x000fe20008410000 */
[----:B------:R-:W-:Y:S01]  /*24b0*/  FMUL.FTZ R68, R68, UR10 ;  /* 0x0000000a44447c20 */ /* 0x000fe20008410000 */
[----:B------:R-:W-:Y:S01]  /*24c0*/  ISETP.GT.AND P3, PT, R41, 0x8, PT ;  /* 0x000000082900780c */ /* 0x000fe20003f64270 */
        /* <DEDUP_REMOVED lines=8> */
[----:B------:R5:W-:Y:S01]  /*2550*/  MUFU.TANH R30, R66 ;  /* 0x00000042001e7308 */ /* 0x000be20000002400 */
[----:B------:R-:W-:Y:S01]  /*2560*/  FMUL.FTZ R84, R84, UR10 ;  /* 0x0000000a54547c20 */ /* 0x000fe20008410000 */
[----:B------:R-:W-:Y:S01]  /*2570*/  FMUL.FTZ R85, R85, UR10 ;  /* 0x0000000a55557c20 */ /* 0x000fe20008410000 */
[----:B------:R-:W-:Y:S01]  /*2580*/  @UP0 ULDC UR14, c[0x0][0x450] ;  /* 0x00011400000e0ab9 */ /* 0x000fe20000000800 */
[----:B------:R-:W-:Y:S01]  /*2590*/  UMOV UR10, UR39 ;  /* 0x00000027000a7c82 */ /* 0x000fe20008000000 */
[----:B------:R-:W-:Y:S01]  /*25a0*/  UIADD3 UR57, UR57, -0x2, URZ ;  /* 0xfffffffe39397890 */ /* 0x000fe2000fffe03f */
[----:B------:R-:W-:-:S02]  /*25b0*/  CS2R R150, SRZ ;  /* 0x0000000000967805 */ /* 0x000fc4000001ff00 */
[----:B------:R-:W-:Y:S01]  /*25c0*/  CS2R R148, SRZ ;  /* 0x0000000000947805 */ /* 0x000fe2000001ff00 */
[----:B------:R0:W2:Y:S01]  /*25d0*/  MUFU.TANH R21, R58 ;  /* 0x0000003a00157308 */ /* 0x0000a20000002400 */
[----:B-----5:R-:W-:Y:S02]  /*25e0*/  FSEL R66, R47, -INF , P1 ;  /* 0xff8000002f427808 */ /* 0x020fe40000800000 */
[----:B------:R-:W-:Y:S02]  /*25f0*/  CS2R R146, SRZ ;  /* 0x0000000000927805 */ /* 0x000fe4000001ff00 */
[----:B------:R-:W-:Y:S02]  /*2600*/  ISETP.GT.AND P1, PT, R9, 0x31, PT ;  /* 0x000000310900780c */ /* 0x000fe40003f24270 */
[----:B------:R-:W-:Y:S02]  /*2610*/  CS2R R144, SRZ ;  /* 0x0000000000907805 */ /* 0x000fe4000001ff00 */
[----:B------:R-:W-:-:S02]  /*2620*/  FMNMX.FTZ R11, R66, R11, !PT ;  /* 0x0000000b420b7209 */ /* 0x000fc40007810000 */
[----:B------:R-:W-:Y:S02]  /*2630*/  CS2R R142, SRZ ;  /* 0x00000000008e7805 */ /* 0x000fe4000001ff00 */
[----:B------:R-:W-:Y:S01]  /*2640*/  CS2R R140, SRZ ;  /* 0x00000000008c7805 */ /* 0x000fe2000001ff00 */
[----:B------:R3:W-:Y:S01]  /*2650*/  MUFU.TANH R28, R62 ;  /* 0x0000003e001c7308 */ /* 0x0007e20000002400 */
[----:B0-----:R-:W-:Y:S02]  /*2660*/  FSEL R58, R51, -INF , P1 ;  /* 0xff800000333a7808 */ /* 0x001fe40000800000 */
[----:B------:R-:W-:Y:S02]  /*2670*/  CS2R R138, SRZ ;  /* 0x00000000008a7805 */ /* 0x000fe4000001ff00 */
[----:B------:R-:W-:Y:S02]  /*2680*/  ISETP.GT.AND P1, PT, R9, 0x39, PT ;  /* 0x000000390900780c */ /* 0x000fe40003f24270 */
[----:B------:R-:W-:-:S02]  /*2690*/  CS2R R136, SRZ ;  /* 0x0000000000887805 */ /* 0x000fc4000001ff00 */
[----:B------:R-:W-:Y:S02]  /*26a0*/  CS2R R134, SRZ ;  /* 0x0000000000867805 */ /* 0x000fe4000001ff00 */
[----:B------:R-:W-:Y:S02]  /*26b0*/  CS2R R132, SRZ ;  /* 0x0000000000847805 */ /* 0x000fe4000001ff00 */
[----:B-1----:R-:W-:Y:S01]  /*26c0*/  FSEL R52, R52, -INF , P1 ;  /* 0xff80000034347808 */ /* 0x002fe20000800000 */
[----:B------:R-:W0:Y:S01]  /*26d0*/  MUFU.TANH R24, R59 ;  /* 0x0000003b00187308 */ /* 0x000e220000002400 */
[----:B---3--:R-:W-:Y:S02]  /*26e0*/  FSEL R62, R50, -INF , P2 ;  /* 0xff800000323e7808 */ /* 0x008fe40001000000 */
[----:B------:R-:W-:Y:S02]  /*26f0*/  CS2R R130, SRZ ;  /* 0x0000000000827805 */ /* 0x000fe4000001ff00 */
[----:B------:R-:W-:-:S02]  /*2700*/  ISETP.GT.AND P2, PT, R9, 0x38, PT ;  /* 0x000000380900780c */ /* 0x000fc40003f44270 */
[----:B------:R-:W-:Y:S02]  /*2710*/  CS2R R128, SRZ ;  /* 0x0000000000807805 */ /* 0x000fe4000001ff00 */
[----:B------:R-:W-:Y:S02]  /*2720*/  FMNMX.FTZ R11, R62, R11, !PT ;  /* 0x0000000b3e0b7209 */ /* 0x000fe40007810000 */
[----:B------:R-:W-:Y:S02]  /*2730*/  CS2R R126, SRZ ;  /* 0x00000000007e7805 */ /* 0x000fe4000001ff00 */
[----:B------:R-:W-:Y:S01]  /*2740*/  FSEL R56, R54, -INF , P2 ;  /* 0xff80000036387808 */ /* 0x000fe20001000000 */
[----:B------:R-:W1:Y:S01]  /*2750*/  MUFU.TANH R63, R63 ;  /* 0x0000003f003f7308 */ /* 0x000e620000002400 */
[----:B------:R-:W-:Y:S02]  /*2760*/  FMNMX.FTZ R11, R58, R11, !PT ;  /* 0x0000000b3a0b7209 */ /* 0x000fe40007810000 */
[----:B------:R-:W-:-:S02]  /*2770*/  CS2R R124, SRZ ;  /* 0x00000000007c7805 */ /* 0x000fc4000001ff00 */
[C---:B------:R-:W-:Y:S02]  /*2780*/  ISETP.GT.AND P2, PT, R9.reuse, 0x40, PT ;  /* 0x000000400900780c */ /* 0x040fe40003f44270 */
[----:B------:R-:W-:Y:S02]  /*2790*/  CS2R R122, SRZ ;  /* 0x00000000007a7805 */ /* 0x000fe4000001ff00 */
[----:B------:R-:W-:Y:S02]  /*27a0*/  FMNMX.FTZ R11, R56, R11, !PT ;  /* 0x0000000b380b7209 */ /* 0x000fe40007810000 */
[----:B------:R-:W-:Y:S02]  /*27b0*/  CS2R R120, SRZ ;  /* 0x0000000000787805 */ /* 0x000fe4000001ff00 */
[----:B------:R-:W-:Y:S01]  /*27c0*/  ISETP.GT.AND P1, PT, R9, 0x41, PT ;  /* 0x000000410900780c */ /* 0x000fe20003f24270 */
[----:B------:R-:W3:Y:S01]  /*27d0*/  MUFU.TANH R32, R67 ;  /* 0x0000004300207308 */ /* 0x000ee20000002400 */
[----:B--2---:R-:W-:-:S02]  /*27e0*/  FSEL R54, R21, -INF , P2 ;  /* 0xff80000015367808 */ /* 0x004fc40001000000 */
[----:B------:R-:W-:Y:S02]  /*27f0*/  CS2R R118, SRZ ;  /* 0x0000000000767805 */ /* 0x000fe4000001ff00 */
[----:B------:R-:W-:Y:S02]  /*2800*/  FMNMX.FTZ R11, R52, R11, !PT ;  /* 0x0000000b340b7209 */ /* 0x000fe40007810000 */
[----:B------:R-:W-:Y:S02]  /*2810*/  CS2R R116, SRZ ;  /* 0x0000000000747805 */ /* 0x000fe4000001ff00 */
[----:B------:R-:W-:Y:S02]  /*2820*/  ISETP.GT.AND P2, PT, R9, 0x48, PT ;  /* 0x000000480900780c */ /* 0x000fe40003f44270 */
[----:B------:R-:W-:Y:S02]  /*2830*/  CS2R R114, SRZ ;  /* 0x0000000000727805 */ /* 0x000fe4000001ff00 */
[----:B0-----:R-:W-:Y:S01]  /*2840*/  FSEL R24, R24, -INF , P1 ;  /* 0xff80000018187808 */ /* 0x001fe20000800000 */
[----:B------:R-:W0:Y:S01]  /*2850*/  MUFU.TANH R4, R4 ;  /* 0x0000000400047308 */ /* 0x000e220000002400 */
[----:B------:R-:W-:-:S02]  /*2860*/  FMNMX.FTZ R11, R54, R11, !PT ;  /* 0x0000000b360b7209 */ /* 0x000fc40007810000 */
[----:B------:R-:W-:Y:S02]  /*2870*/  CS2R R112, SRZ ;  /* 0x0000000000707805 */ /* 0x000fe4000001ff00 */
[C---:B------:R-:W-:Y:S02]  /*2880*/  ISETP.GT.AND P1, PT, R9.reuse, 0x49, PT ;  /* 0x000000490900780c */ /* 0x040fe40003f24270 */
[----:B------:R-:W-:Y:S02]  /*2890*/  CS2R R110, SRZ ;  /* 0x00000000006e7805 */ /* 0x000fe4000001ff00 */
[----:B------:R-:W-:Y:S02]  /*28a0*/  FSEL R26, R28, -INF , P2 ;  /* 0xff8000001c1a7808 */ /* 0x000fe40001000000 */
[----:B------:R-:W-:Y:S02]  /*28b0*/  CS2R R94, SRZ ;  /* 0x00000000005e7805 */ /* 0x000fe4000001ff00 */
[----:B------:R-:W-:Y:S01]  /*28c0*/  FMNMX.FTZ R11, R24, R11, !PT ;  /* 0x0000000b180b7209 */ /* 0x000fe20007810000 */
[----:B------:R-:W2:Y:S01]  /*28d0*/  MUFU.TANH R38, R71 ;  /* 0x0000004700267308 */ /* 0x000ea20000002400 */
        /* <DEDUP_REMOVED lines=8> */
[----:B---3--:R-:W-:Y:S01]  /*2960*/  FSEL R32, R32, -INF , P1 ;  /* 0xff80000020207808 */ /* 0x008fe20000800000 */
[----:B------:R-:W3:Y:S01]  /*2970*/  MUFU.TANH R40, R75 ;  /* 0x0000004b00287308 */ /* 0x000ee20000002400 */
[----:B------:R-:W-:Y:S02]  /*2980*/  FMNMX.FTZ R11, R30, R11, !PT ;  /* 0x0000000b1e0b7209 */ /* 0x000fe40007810000 */
[C---:B------:R-:W-:Y:S02]  /*2990*/  ISETP.GT.AND P1, PT, R9.reuse, 0x59, PT ;  /* 0x000000590900780c */ /* 0x040fe40003f24270 */
[----:B0-----:R-:W-:Y:S02]  /*29a0*/  FSEL R34, R4, -INF , P2 ;  /* 0xff80000004227808 */ /* 0x001fe40001000000 */
[----:B------:R-:W-:Y:S01]  /*29b0*/  FMNMX.FTZ R11, R32, R11, !PT ;  /* 0x0000000b200b7209 */ /* 0x000fe20007810000 */
[----:B------:R-:W0:Y:S01]  /*29c0*/  MUFU.TANH R42, R78 ;  /* 0x0000004e002a7308 */ /* 0x000e220000002400 */
[----:B------:R-:W-:-:S02]  /*29d0*/  ISETP.GT.AND P2, PT, R9, 0x60, PT ;  /* 0x000000600900780c */ /* 0x000fc40003f44270 */
[----:B--2---:R-:W-:Y:S02]  /*29e0*/  FSEL R38, R38, -INF , P1 ;  /* 0xff80000026267808 */ /* 0x004fe40000800000 */
[----:B------:R-:W-:Y:S02]  /*29f0*/  FMNMX.FTZ R11, R34, R11, !PT ;  /* 0x0000000b220b7209 */ /* 0x000fe40007810000 */
[C---:B------:R-:W-:Y:S01]  /*2a00*/  ISETP.GT.AND P1, PT, R9.reuse, 0x61, PT ;  /* 0x000000610900780c */ /* 0x040fe20003f24270 */
[----:B------:R-:W2:Y:S01]  /*2a10*/  MUFU.TANH R48, R79 ;  /* 0x0000004f00307308 */ /* 0x000ea20000002400 */
[----:B-1----:R-:W-:Y:S02]  /*2a20*/  FSEL R36, R36, -INF , P2 ;  /* 0xff80000024247808 */ /* 0x002fe40001000000 */
[----:B------:R-:W-:Y:S02]  /*2a30*/  FMNMX.FTZ R11, R38, R11, !PT ;  /* 0x0000000b260b7209 */ /* 0x000fe40007810000 */
[----:B------:R-:W-:-:S02]  /*2a40*/  ISETP.GT.AND P2, PT, R9, 0x68, PT ;  /* 0x000000680900780c */ /* 0x000fc40003f44270 */
[----:B---3--:R-:W-:Y:S01]  /*2a50*/  FSEL R40, R40, -INF , P1 ;  /* 0xff80000028287808 */ /* 0x008fe20000800000 */
[----:B------:R-:W1:Y:S01]  /*2a60*/  MUFU.TANH R44, R82 ;  /* 0x00000052002c7308 */ /* 0x000e620000002400 */
        /* <DEDUP_REMOVED lines=13> */
[----:B------:R-:W-:Y:S01]  /*2b40*/  FMNMX.FTZ R11, R44, R11, !PT ;  /* 0x0000000b2c0b7209 */ /* 0x000fe20007810000 */
[----:B------:R-:W1:Y:S01]  /*2b50*/  MUFU.TANH R87, R87 ;  /* 0x0000005700577308 */ /* 0x000e620000002400 */
[----:B0-----:R-:W-:Y:S02]  /*2b60*/  FSEL R46, R46, -INF , P1 ;  /* 0xff8000002e2e7808 */ /* 0x001fe40000800000 */
[----:B------:R-:W-:Y:S02]  /*2b70*/  ISETP.GT.AND P1, PT, R9, 0x79, PT ;  /* 0x000000790900780c */ /* 0x000fe40003f24270 */
[----:B------:R-:W-:-:S03]  /*2b80*/  FMNMX.FTZ R9, R46, R11, !PT ;  /* 0x0000000b2e097209 */ /* 0x000fc60007810000 */
[----:B------:R-:W-:Y:S01]  /*2b90*/  MUFU.TANH R3, R3 ;  /* 0x0000000300037308 */ /* 0x000fe20000002400 */
[----:B--2---:R-:W-:Y:S02]  /*2ba0*/  FSEL R50, R50, -INF , P2 ;  /* 0xff80000032327808 */ /* 0x004fe40001000000 */
[----:B------:R-:W-:Y:S02]  /*2bb0*/  ISETP.GT.AND P2, PT, R41, 0x1, PT ;  /* 0x000000012900780c */ /* 0x000fe40003f44270 */
[----:B------:R-:W-:-:S03]  /*2bc0*/  FMNMX.FTZ R4, R50, R9, !PT ;  /* 0x0000000932047209 */ /* 0x000fc60007810000 */
[----:B------:R-:W0:Y:S01]  /*2bd0*/  MUFU.TANH R5, R5 ;  /* 0x0000000500057308 */ /* 0x000e220000002400 */
[----:B-1----:R-:W-:-:S04]  /*2be0*/  FSEL R11, R87, -INF , P1 ;  /* 0xff800000570b7808 */ /* 0x002fc80000800000 */
[----:B------:R-:W-:-:S03]  /*2bf0*/  FMNMX.FTZ R4, R11, R4, !PT ;  /* 0x000000040b047209 */ /* 0x000fc60007810000 */
[----:B------:R-:W1:Y:S02]  /*2c00*/  MUFU.TANH R7, R7 ;  /* 0x0000000700077308 */ /* 0x000e640000002400 */
[----:B------:R-:W2:Y:S06]  /*2c10*/  SHFL.BFLY PT, R9, R4, 0x2, 0x1f ;  /* 0x0c401f0004097f89 */ /* 0x000eac00000e0000 */
[----:B------:R-:W-:Y:S01]  /*2c20*/  MUFU.TANH R6, R6 ;  /* 0x0000000600067308 */ /* 0x000fe20000002400 */
[----:B0-----:R-:W-:Y:S02]  /*2c30*/  FSEL R5, R5, -INF , P2 ;  /* 0xff80000005057808 */ /* 0x001fe40001000000 */
[----:B------:R-:W-:-:S05]  /*2c40*/  ISETP.GT.AND P2, PT, R41, 0x10, PT ;  /* 0x000000102900780c */ /* 0x000fca0003f44270 */
[----:B------:R-:W0:Y:S01]  /*2c50*/  MUFU.TANH R10, R10 ;  /* 0x0000000a000a7308 */ /* 0x000e220000002400 */
[----:B-1----:R-:W-:-:S07]  /*2c60*/  FSEL R43, R7, -INF , P3 ;  /* 0xff800000072b7808 */ /* 0x002fce0001800000 */
[----:B------:R-:W-:Y:S01]  /*2c70*/  MUFU.TANH R8, R8 ;  /* 0x0000000800087308 */ /* 0x000fe20000002400 */
[----:B--2---:R-:W-:-:S05]  /*2c80*/  FMNMX.FTZ R21, R4, R9, !PT ;  /* 0x0000000904157209 */ /* 0x004fca0007810000 */
[----:B------:R-:W1:Y:S02]  /*2c90*/  SHFL.BFLY PT, R4, R21, 0x1, 0x1f ;  /* 0x0c201f0015047f89 */ /* 0x000e6400000e0000 */
[----:B------:R-:W2:Y:S01]  /*2ca0*/  MUFU.TANH R13, R13 ;  /* 0x0000000d000d7308 */ /* 0x000ea20000002400 */
[----:B0-----:R-:W-:Y:S02]  /*2cb0*/  FSEL R47, R10, -INF , P2 ;  /* 0xff8000000a2f7808 */ /* 0x001fe40001000000 */
[----:B------:R-:W-:-:S05]  /*2cc0*/  ISETP.GT.AND P2, PT, R41, 0x18, PT ;  /* 0x000000182900780c */ /* 0x000fca0003f44270 */
[----:B------:R0:W-:Y:S08]  /*2cd0*/  MUFU.TANH R55, R60 ;  /* 0x0000003c00377308 */ /* 0x0001f00000002400 */
[----:B------:R-:W3:Y:S01]  /*2ce0*/  MUFU.TANH R12, R12 ;  /* 0x0000000c000c7308 */ /* 0x000ee20000002400 */
[----:B--2---:R-:W-:Y:S02]  /*2cf0*/  FSEL R13, R13, -INF , P2 ;  /* 0xff8000000d0d7808 */ /* 0x004fe40001000000 */
[----:B------:R-:W-:-:S02]  /*2d00*/  ISETP.GT.AND P2, PT, R41, 0x20, PT ;  /* 0x000000202900780c */ /* 0x000fc40003f44270 */
[----:B-1----:R-:W-:Y:S01]  /*2d10*/  FMNMX.FTZ R9, R21, R4, !PT ;  /* 0x0000000415097209 */ /* 0x002fe20007810000 */
[----:B------:R-:W-:Y:S02]  /*2d20*/  IMAD.U32 R4, RZ, RZ, UR6 ;  /* 0x00000006ff047e24 */ /* 0x000fe4000f8e00ff */
[----:B------:R-:W1:Y:S01]  /*2d30*/  MUFU.TANH R15, R15 ;  /* 0x0000000f000f7308 */ /* 0x000e620000002400 */
[----:B------:R-:W-:Y:S01]  /*2d40*/  @UP0 ULDC UR6, c[0x0][0x44c] ;  /* 0x0001130000060ab9 */ /* 0x000fe20000000800 */
[C---:B------:R-:W-:Y:S01]  /*2d50*/  FSETP.NEU.FTZ.AND P1, PT, R9.reuse, -INF , PT ;  /* 0xff8000000900780b */ /* 0x040fe20003f3d000 */
[----:B------:R-:W-:Y:S01]  /*2d60*/  FMUL.FTZ R21, R9, R4 ;  /* 0x0000000409157220 */ /* 0x000fe20000410000 */
[----:B------:R-:W-:Y:S02]  /*2d70*/  UIMAD.WIDE.U32 UR6, UR39, UR6, URZ ;  /* 0x00000006270672a5 */ /* 0x000fe4000f8e003f */
[----:B------:R-:W-:Y:S02]  /*2d80*/  UIADD3 UR6, UR11, 0x28840, URZ ;  /* 0x000288400b067890 */ /* 0x000fe4000fffe03f */
[----:B------:R-:W-:Y:S01]  /*2d90*/  FSEL R21, R21, RZ, P1 ;  /* 0x000000ff15157208 */ /* 0x000fe20000800000 */
[----:B------:R-:W2:Y:S01]  /*2da0*/  MUFU.TANH R14, R14 ;  /* 0x0000000e000e7308 */ /* 0x000ea20000002400 */
[----:B------:R-:W-:Y:S01]  /*2db0*/  ISETP.GT.AND P1, PT, R41, RZ, PT ;  /* 0x000000ff2900720c */ /* 0x000fe20003f24270 */
[----:B------:R-:W-:-:S02]  /*2dc0*/  @UP0 USHF.R.U32.HI UR10, URZ, UR14, UR7 ;  /* 0x0000000e3f0a0299 */ /* 0x000fc40008011607 */
[-CC-:B------:R-:W-:Y:S01]  /*2dd0*/  FFMA.FTZ R165, R54, R4.reuse, -R21.reuse ;  /* 0x0000000436a57223 */ /* 0x180fe20000010815 */
[----:B------:R-:W-:Y:S01]  /*2de0*/  FSEL R3, R3, -INF , P1 ;  /* 0xff80000003037808 */ /* 0x000fe20000800000 */
[-CC-:B------:R-:W-:Y:S01]  /*2df0*/  FFMA.FTZ R161, R30, R4.reuse, -R21.reuse ;  /* 0x000000041ea17223 */ /* 0x180fe20000010815 */
[----:B------:R-:W-:Y:S01]  /*2e00*/  ISETP.GT.AND P1, PT, R41, 0x9, PT ;  /* 0x000000092900780c */ /* 0x000fe20003f24270 */
[----:B------:R-:W4:Y:S01]  /*2e10*/  MUFU.TANH R27, R27 ;  /* 0x0000001b001b7308 */ /* 0x000f220000002400 */
[----:B0-----:R-:W-:Y:S01]  /*2e20*/  FMNMX.FTZ R60, R3, R5, !PT ;  /* 0x00000005033c7209 */ /* 0x001fe20007810000 */
[-CC-:B------:R-:W-:Y:S01]  /*2e30*/  FFMA.FTZ R30, R38, R4.reuse, -R21.reuse ;  /* 0x00000004261e7223 */ /* 0x180fe20000010815 */
[----:B------:R-:W-:Y:S01]  /*2e40*/  FSEL R45, R6, -INF , P1 ;  /* 0xff800000062d7808 */ /* 0x000fe20000800000 */
[--C-:B------:R-:W-:Y:S01]  /*2e50*/  FFMA.FTZ R181, R96, R4, -R21.reuse ;  /* 0x0000000460b57223 */ /* 0x100fe20000010815 */
[----:B------:R-:W-:Y:S01]  /*2e60*/  FMNMX.FTZ R60, R43, R60, !PT ;  /* 0x0000003c2b3c7209 */ /* 0x000fe20007810000 */
[--C-:B------:R-:W-:Y:S01]  /*2e70*/  FFMA.FTZ R20, R98, R4, -R21.reuse ;  /* 0x0000000462147223 */ /* 0x100fe20000010815 */
[----:B------:R-:W-:Y:S01]  /*2e80*/  ISETP.GT.AND P1, PT, R41, 0x11, PT ;  /* 0x000000112900780c */ /* 0x000fe20003f24270 */
[----:B------:R-:W0:Y:S01]  /*2e90*/  MUFU.TANH R25, R25 ;  /* 0x0000001900197308 */ /* 0x000e220000002400 */
[----:B------:R-:W-:Y:S01]  /*2ea0*/  FMNMX.FTZ R60, R45, R60, !PT ;  /* 0x0000003c2d3c7209 */ /* 0x000fe20007810000 */
[-CC-:B------:R-:W-:Y:S01]  /*2eb0*/  FFMA.FTZ R183, R100, R4.reuse, -R21.reuse ;  /* 0x0000000464b77223 */ /* 0x180fe20000010815 */
[----:B------:R-:W-:Y:S01]  /*2ec0*/  FSEL R49, R8, -INF , P1 ;  /* 0xff80000008317808 */ /* 0x000fe20000800000 */
[--C-:B------:R-:W-:Y:S01]  /*2ed0*/  FFMA.FTZ R6, R102, R4, -R21.reuse ;  /* 0x0000000466067223 */ /* 0x100fe20000010815 */
[----:B------:R-:W-:Y:S01]  /*2ee0*/  FMNMX.FTZ R60, R47, R60, !PT ;  /* 0x0000003c2f3c7209 */ /* 0x000fe20007810000 */
[--C-:B------:R-:W-:Y:S01]  /*2ef0*/  FFMA.FTZ R177, R104, R4, -R21.reuse ;  /* 0x0000000468b17223 */ /* 0x100fe20000010815 */
[----:B------:R-:W-:Y:S01]  /*2f00*/  ISETP.GT.AND P1, PT, R41, 0x19, PT ;  /* 0x000000192900780c */ /* 0x000fe20003f24270 */
[----:B------:R-:W5:Y:S01]  /*2f10*/  MUFU.TANH R31, R31 ;  /* 0x0000001f001f7308 */ /* 0x000f620000002400 */
[----:B------:R-:W-:Y:S01]  /*2f20*/  FMNMX.FTZ R60, R49, R60, !PT ;  /* 0x0000003c313c7209 */ /* 0x000fe20007810000 */
[-CC-:B------:R-:W-:Y:S01]  /*2f30*/  FFMA.FTZ R8, R106, R4.reuse, -R21.reuse ;  /* 0x000000046a087223 */ /* 0x180fe20000010815 */
[----:B---3--:R-:W-:Y:S01]  /*2f40*/  FSEL R51, R12, -INF , P1 ;  /* 0xff8000000c337808 */ /* 0x008fe20000800000 */
[--C-:B------:R-:W-:Y:S01]  /*2f50*/  FFMA.FTZ R167, R26, R4, -R21.reuse ;  /* 0x000000041aa77223 */ /* 0x100fe20000010815 */
[----:B------:R-:W-:Y:S01]  /*2f60*/  FMNMX.FTZ R60, R13, R60, !PT ;  /* 0x0000003c0d3c7209 */ /* 0x000fe20007810000 */
[-CC-:B------:R-:W-:Y:S01]  /*2f70*/  FFMA.FTZ R26, R28, R4.reuse, -R21.reuse ;  /* 0x000000041c1a7223 */ /* 0x180fe20000010815 */
[----:B------:R-:W-:Y:S01]  /*2f80*/  ISETP.GT.AND P1, PT, R41, 0x21, PT ;  /* 0x000000212900780c */ /* 0x000fe20003f24270 */
[----:B------:R-:W3:Y:S01]  /*2f90*/  MUFU.TANH R29, R29 ;  /* 0x0000001d001d7308 */ /* 0x000ee20000002400 */
[----:B-1----:R-:W-:Y:S01]  /*2fa0*/  FSEL R15, R15, -INF , P2 ;  /* 0xff8000000f0f7808 */ /* 0x002fe20001000000 */
[--C-:B------:R-:W-:Y:S01]  /*2fb0*/  FFMA.FTZ R179, R108, R4, -R21.reuse ;  /* 0x000000046cb37223 */ /* 0x100fe20000010815 */
[----:B------:R-:W-:Y:S01]  /*2fc0*/  FMNMX.FTZ R60, R51, R60, !PT ;  /* 0x0000003c333c7209 */ /* 0x000fe20007810000 */
[-CC-:B------:R-:W-:Y:S01]  /*2fd0*/  FFMA.FTZ R28, R32, R4.reuse, -R21.reuse ;  /* 0x00000004201c7223 */ /* 0x180fe20000010815 */
[----:B------:R-:W-:Y:S01]  /*2fe0*/  ISETP.GT.AND P2, PT, R41, 0x28, PT ;  /* 0x000000282900780c */ /* 0x000fe20003f44270 */
[--C-:B------:R-:W-:Y:S01]  /*2ff0*/  FFMA.FTZ R32, R40, R4, -R21.reuse ;  /* 0x0000000428207223 */ /* 0x100fe20000010815 */
[----:B--2---:R-:W-:Y:S01]  /*3000*/  FSEL R53, R14, -INF , P1 ;  /* 0xff8000000e357808 */ /* 0x004fe20000800000 */
[----:B------:R-:W1:Y:S01]  /*3010*/  MUFU.TANH R35, R35 ;  /* 0x0000002300237308 */ /* 0x000e620000002400 */
[----:B------:R-:W-:Y:S01]  /*3020*/  FMNMX.FTZ R60, R15, R60, !PT ;  /* 0x0000003c0f3c7209 */ /* 0x000fe20007810000 */
[-CC-:B------:R-:W-:Y:S01]  /*3030*/  FFMA.FTZ R155, R42, R4.reuse, -R21.reuse ;  /* 0x000000042a9b7223 */ /* 0x180fe20000010815 */
[----:B------:R-:W-:Y:S01]  /*3040*/  ISETP.GT.AND P1, PT, R41, 0x29, PT ;  /* 0x000000292900780c */ /* 0x000fe20003f24270 */
[-CC-:B------:R-:W-:Y:S01]  /*3050*/  FFMA.FTZ R10, R92, R4.reuse, -R21.reuse ;  /* 0x000000045c0a7223 */ /* 0x180fe20000010815 */
[----:B----4-:R-:W-:Y:S01]  /*3060*/  FSEL R27, R27, -INF , P2 ;  /* 0xff8000001b1b7808 */ /* 0x010fe20001000000 */
[--C-:B------:R-:W-:Y:S01]  /*3070*/  FFMA.FTZ R173, R90, R4, -R21.reuse ;  /* 0x000000045aad7223 */ /* 0x100fe20000010815 */
[----:B------:R-:W-:Y:S01]  /*3080*/  FMNMX.FTZ R60, R53, R60, !PT ;  /* 0x0000003c353c7209 */ /* 0x000fe20007810000 */
[----:B------:R-:W2:Y:S01]  /*3090*/  MUFU.TANH R33, R33 ;  /* 0x0000002100217308 */ /* 0x000ea20000002400 */
[----:B------:R-:W-:Y:S01]  /*30a0*/  ISETP.GT.AND P2, PT, R41, 0x30, PT ;  /* 0x000000302900780c */ /* 0x000fe20003f44270 */
[-CC-:B------:R-:W-:Y:S01]  /*30b0*/  FFMA.FTZ R12, R88, R4.reuse, -R21.reuse ;  /* 0x00000004580c7223 */ /* 0x180fe20000010815 */
[----:B0-----:R-:W-:Y:S01]  /*30c0*/  FSEL R25, R25, -INF , P1 ;  /* 0xff80000019197808 */ /* 0x001fe20000800000 */
[--C-:B------:R-:W-:Y:S01]  /*30d0*/  FFMA.FTZ R175, R70, R4, -R21.reuse ;  /* 0x0000000446af7223 */ /* 0x100fe20000010815 */
[----:B------:R-:W-:Y:S01]  /*30e0*/  FMNMX.FTZ R60, R27, R60, !PT ;  /* 0x0000003c1b3c7209 */ /* 0x000fe20007810000 */
[-CC-:B------:R-:W-:Y:S01]  /*30f0*/  FFMA.FTZ R14, R66, R4.reuse, -R21.reuse ;  /* 0x00000004420e7223 */ /* 0x180fe20000010815 */
[----:B------:R-:W-:Y:S01]  /*3100*/  ISETP.GT.AND P1, PT, R41, 0x31, PT ;  /* 0x000000312900780c */ /* 0x000fe20003f24270 */
[----:B------:R-:W0:Y:S01]  /*3110*/  MUFU.TANH R39, R39 ;  /* 0x0000002700277308 */ /* 0x000e220000002400 */
[----:B-----5:R-:W-:Y:S01]  /*3120*/  FSEL R31, R31, -INF , P2 ;  /* 0xff8000001f1f7808 */ /* 0x020fe20001000000 */
[--C-:B------:R-:W-:Y:S01]  /*3130*/  FFMA.FTZ R163, R34, R4, -R21.reuse ;  /* 0x0000000422a37223 */ /* 0x100fe20000010815 */
[----:B------:R-:W-:Y:S01]  /*3140*/  FMNMX.FTZ R60, R25, R60, !PT ;  /* 0x0000003c193c7209 */ /* 0x000fe20007810000 */
[-CC-:B------:R-:W-:Y:S01]  /*3150*/  FFMA.FTZ R153, R36, R4.reuse, -R21.reuse ;  /* 0x0000000424997223 */ /* 0x180fe20000010815 */
[----:B------:R-:W-:Y:S01]  /*3160*/  ISETP.GT.AND P2, PT, R41, 0x38, PT ;  /* 0x000000382900780c */ /* 0x000fe20003f44270 */
[--C-:B------:R-:W-:Y:S01]  /*3170*/  FFMA.FTZ R169, R62, R4, -R21.reuse ;  /* 0x000000043ea97223 */ /* 0x100fe20000010815 */
[----:B---3--:R-:W-:Y:S01]  /*3180*/  FSEL R29, R29, -INF , P1 ;  /* 0xff8000001d1d7808 */ /* 0x008fe20000800000 */
[----:B------:R-:W3:Y:S01]  /*3190*/  MUFU.TANH R37, R37 ;  /* 0x0000002500257308 */ /* 0x000ee20000002400 */
[----:B------:R-:W-:Y:S01]  /*31a0*/  FMNMX.FTZ R60, R31, R60, !PT ;  /* 0x0000003c1f3c7209 */ /* 0x000fe20007810000 */
[-CC-:B------:R-:W-:Y:S01]  /*31b0*/  FFMA.FTZ R58, R58, R4.reuse, -R21.reuse ;  /* 0x000000043a3a7223 */ /* 0x180fe20000010815 */
[----:B------:R-:W-:Y:S01]  /*31c0*/  ISETP.GT.AND P1, PT, R41, 0x39, PT ;  /* 0x000000392900780c */ /* 0x000fe20003f24270 */
[-CC-:B------:R-:W-:Y:S01]  /*31d0*/  FFMA.FTZ R171, R56, R4.reuse, -R21.reuse ;  /* 0x0000000438ab7223 */ /* 0x180fe20000010815 */
[----:B-1----:R-:W-:Y:S01]  /*31e0*/  FSEL R35, R35, -INF , P2 ;  /* 0xff80000023237808 */ /* 0x002fe20001000000 */
[--C-:B------:R-:W-:Y:S01]  /*31f0*/  FFMA.FTZ R52, R52, R4, -R21.reuse ;  /* 0x0000000434347223 */ /* 0x100fe20000010815 */
[----:B------:R-:W-:Y:S01]  /*3200*/  FMNMX.FTZ R60, R29, R60, !PT ;  /* 0x0000003c1d3c7209 */ /* 0x000fe20007810000 */
[----:B------:R-:W1:Y:S01]  /*3210*/  MUFU.TANH R57, R61 ;  /* 0x0000003d00397308 */ /* 0x000e620000002400 */
        /* <DEDUP_REMOVED lines=8> */
[----:B0-----:R-:W-:Y:S01]  /*32a0*/  FSEL R39, R39, -INF , P2 ;  /* 0xff80000027277808 */ /* 0x001fe20001000000 */
[--C-:B------:R-:W-:Y:S01]  /*32b0*/  FFMA.FTZ R36, R46, R4, -R21.reuse ;  /* 0x000000042e247223 */ /* 0x100fe20000010815 */
[----:B------:R-:W-:Y:S01]  /*32c0*/  FMNMX.FTZ R60, R33, R60, !PT ;  /* 0x0000003c213c7209 */ /* 0x000fe20007810000 */
[-CC-:B------:R-:W-:Y:S01]  /*32d0*/  FFMA.FTZ R159, R50, R4.reuse, -R21.reuse ;  /* 0x00000004329f7223 */ /* 0x180fe20000010815 */
[----:B------:R-:W-:Y:S01]  /*32e0*/  ISETP.GT.AND P2, PT, R41, 0x48, PT ;  /* 0x000000482900780c */ /* 0x000fe20003f44270 */
[----:B------:R-:W-:Y:S01]  /*32f0*/  FFMA.FTZ R11, R11, R4, -R21 ;  /* 0x000000040b0b7223 */ /* 0x000fe20000010815 */
[----:B---3--:R-:W-:Y:S01]  /*3300*/  FSEL R37, R37, -INF , P1 ;  /* 0xff80000025257808 */ /* 0x008fe20000800000 */
[----:B------:R-:W0:Y:S01]  /*3310*/  MUFU.TANH R65, R65 ;  /* 0x0000004100417308 */ /* 0x000e220000002400 */
[----:B------:R-:W-:Y:S01]  /*3320*/  FMNMX.FTZ R60, R39, R60, !PT ;  /* 0x0000003c273c7209 */ /* 0x000fe20007810000 */
[----:B------:R-:W-:Y:S01]  /*3330*/  UIADD3 UR7, UR10, UR48, -UR50 ;  /* 0x000000300a077290 */ /* 0x000fe2000fffe832 */
[----:B------:R-:W-:Y:S01]  /*3340*/  ISETP.GT.AND P1, PT, R41, 0x49, PT ;  /* 0x000000492900780c */ /* 0x000fe20003f24270 */
[----:B------:R-:W-:Y:S01]  /*3350*/  UPRMT UR6, UR40, 0x654, UR6 ;  /* 0x0000065428067896 */ /* 0x000fe20008000006 */
[----:B------:R-:W-:Y:S01]  /*3360*/  FSEL R55, R55, -INF , P2 ;  /* 0xff80000037377808 */ /* 0x000fe20001000000 */
[----:B------:R-:W-:Y:S01]  /*3370*/  USHF.R.S32.HI UR10, URZ, 0x1f, UR7 ;  /* 0x0000001f3f0a7899 */ /* 0x000fe20008011407 */
[----:B------:R-:W-:Y:S01]  /*3380*/  FMNMX.FTZ R60, R37, R60, !PT ;  /* 0x0000003c253c7209 */ /* 0x000fe20007810000 */
[----:B------:R-:W3:Y:S01]  /*3390*/  MUFU.TANH R63, R68 ;  /* 0x00000044003f7308 */ /* 0x000ee20000002400 */
[----:B------:R-:W-:Y:S01]  /*33a0*/  ISETP.GT.AND P2, PT, R41, 0x50, PT ;  /* 0x000000502900780c */ /* 0x000fe20003f44270 */
[----:B------:R-:W-:Y:S01]  /*33b0*/  ULEA.HI UR10, UR10, UR7, URZ, 0x7 ;  /* 0x000000070a0a7291 */ /* 0x000fe2000f8f383f */
[----:B-1----:R-:W-:-:S02]  /*33c0*/  FSEL R57, R57, -INF , P1 ;  /* 0xff80000039397808 */ /* 0x002fc40000800000 */
[----:B------:R-:W-:Y:S02]  /*33d0*/  CS2R R108, SRZ ;  /* 0x00000000006c7805 */ /* 0x000fe4000001ff00 */
[----:B------:R-:W-:Y:S01]  /*33e0*/  FMNMX.FTZ R60, R55, R60, !PT ;  /* 0x0000003c373c7209 */ /* 0x000fe20007810000 */
[----:B------:R-:W-:Y:S01]  /*33f0*/  USHF.R.S32.HI UR10, URZ, 0x7, UR10 ;  /* 0x000000073f0a7899 */ /* 0x000fe2000801140a */
[----:B------:R-:W-:Y:S01]  /*3400*/  ISETP.GT.AND P1, PT, R41, 0x51, PT ;  /* 0x000000512900780c */ /* 0x000fe20003f24270 */
[----:B------:R-:W1:Y:S01]  /*3410*/  MUFU.TANH R69, R69 ;  /* 0x0000004500457308 */ /* 0x000e620000002400 */
[----:B--2---:R-:W-:Y:S01]  /*3420*/  FSEL R59, R59, -INF , P2 ;  /* 0xff8000003b3b7808 */ /* 0x004fe20001000000 */
[----:B------:R-:W-:Y:S01]  /*3430*/  UISETP.LT.AND UP0, UPT, URZ, UR10, UPT ;  /* 0x0000000a3f00728c */ /* 0x000fe2000bf01270 */
[----:B------:R-:W-:Y:S01]  /*3440*/  FMNMX.FTZ R60, R57, R60, !PT ;  /* 0x0000003c393c7209 */ /* 0x000fe20007810000 */
[----:B------:R-:W-:Y:S01]  /*3450*/  SYNCS.ARRIVE.TRANS64.RED.A1T0 RZ, [UR6], RZ ;  /* 0x000000ffffff79a7 */ /* 0x000fe20008100406 */
[----:B------:R-:W-:Y:S01]  /*3460*/  ISETP.GT.AND P2, PT, R41, 0x58, PT ;  /* 0x000000582900780c */ /* 0x000fe20003f44270 */
[----:B------:R-:W-:Y:S01]  /*3470*/  USEL UR55, URZ, UR10, !UP0 ;  /* 0x0000000a3f377287 */ /* 0x000fe2000c000000 */
[----:B0-----:R-:W-:Y:S01]  /*3480*/  FSEL R61, R65, -INF , P1 ;  /* 0xff800000413d7808 */ /* 0x001fe20000800000 */
[----:B------:R-:W0:Y:S01]  /*3490*/  MUFU.TANH R67, R72 ;  /* 0x0000004800437308 */ /* 0x000e220000002400 */
[----:B------:R-:W-:Y:S01]  /*34a0*/  FMNMX.FTZ R60, R59, R60, !PT ;  /* 0x0000003c3b3c7209 */ /* 0x000fe20007810000 */
[----:B------:R-:W-:Y:S01]  /*34b0*/  UISETP.GE.AND UP0, UPT, UR57, UR55, UPT ;  /* 0x000000373900728c */ /* 0x000fe2000bf06270 */
[----:B------:R-:W-:-:S02]  /*34c0*/  ISETP.GT.AND P1, PT, R41, 0x59, PT ;  /* 0x000000592900780c */ /* 0x000fc40003f24270 */
[----:B------:R-:W-:Y:S02]  /*34d0*/  CS2R R106, SRZ ;  /* 0x00000000006a7805 */ /* 0x000fe4000001ff00 */
[----:B---3--:R-:W-:Y:S02]  /*34e0*/  FSEL R63, R63, -INF , P2 ;  /* 0xff8000003f3f7808 */ /* 0x008fe40001000000 */
[----:B------:R-:W-:Y:S02]  /*34f0*/  CS2R R104, SRZ ;  /* 0x0000000000687805 */ /* 0x000fe4000001ff00 */
[----:B------:R-:W-:Y:S01]  /*3500*/  FMNMX.FTZ R60, R61, R60, !PT ;  /* 0x0000003c3d3c7209 */ /* 0x000fe20007810000 */
[----:B------:R-:W2:Y:S01]  /*3510*/  MUFU.TANH R73, R73 ;  /* 0x0000004900497308 */ /* 0x000ea20000002400 */
[----:B------:R-:W-:Y:S02]  /*3520*/  ISETP.GT.AND P2, PT, R41, 0x60, PT ;  /* 0x000000602900780c */ /* 0x000fe40003f44270 */
[----:B------:R-:W-:-:S02]  /*3530*/  CS2R R102, SRZ ;  /* 0x0000000000667805 */ /* 0x000fc4000001ff00 */
[----:B-1----:R-:W-:Y:S02]  /*3540*/  FSEL R65, R69, -INF , P1 ;  /* 0xff80000045417808 */ /* 0x002fe40000800000 */
[----:B------:R-:W-:Y:S02]  /*3550*/  CS2R R100, SRZ ;  /* 0x0000000000647805 */ /* 0x000fe4000001ff00 */
[----:B------:R-:W-:Y:S02]  /*3560*/  FMNMX.FTZ R60, R63, R60, !PT ;  /* 0x0000003c3f3c7209 */ /* 0x000fe40007810000 */
[----:B------:R-:W-:Y:S02]  /*3570*/  CS2R R98, SRZ ;  /* 0x0000000000627805 */ /* 0x000fe4000001ff00 */
[----:B------:R-:W-:Y:S01]  /*3580*/  ISETP.GT.AND P1, PT, R41, 0x61, PT ;  /* 0x000000612900780c */ /* 0x000fe20003f24270 */
[----:B------:R-:W1:Y:S01]  /*3590*/  MUFU.TANH R71, R76 ;  /* 0x0000004c00477308 */ /* 0x000e620000002400 */
[----:B0-----:R-:W-:-:S02]  /*35a0*/  FSEL R67, R67, -INF , P2 ;  /* 0xff80000043437808 */ /* 0x001fc40001000000 */
[----:B------:R-:W-:Y:S02]  /*35b0*/  CS2R R96, SRZ ;  /* 0x0000000000607805 */ /* 0x000fe4000001ff00 */
[----:B------:R-:W-:Y:S02]  /*35c0*/  FMNMX.FTZ R60, R65, R60, !PT ;  /* 0x0000003c413c7209 */ /* 0x000fe40007810000 */
[----:B------:R-:W-:Y:S02]  /*35d0*/  CS2R R92, SRZ ;  /* 0x00000000005c7805 */ /* 0x000fe4000001ff00 */
[----:B------:R-:W-:Y:S02]  /*35e0*/  ISETP.GT.AND P2, PT, R41, 0x68, PT ;  /* 0x000000682900780c */ /* 0x000fe40003f44270 */
[----:B------:R-:W-:Y:S02]  /*35f0*/  CS2R R90, SRZ ;  /* 0x00000000005a7805 */ /* 0x000fe4000001ff00 */
[----:B------:R-:W-:Y:S01]  /*3600*/  FMNMX.FTZ R60, R67, R60, !PT ;  /* 0x0000003c433c7209 */ /* 0x000fe20007810000 */
[----:B------:R-:W0:Y:S01]  /*3610*/  MUFU.TANH R77, R77 ;  /* 0x0000004d004d7308 */ /* 0x000e220000002400 */
[----:B--2---:R-:W-:-:S02]  /*3620*/  FSEL R69, R73, -INF , P1 ;  /* 0xff80000049457808 */ /* 0x004fc40000800000 */
[----:B------:R-:W-:Y:S02]  /*3630*/  CS2R R88, SRZ ;  /* 0x0000000000587805 */ /* 0x000fe4000001ff00 */
[----:B------:R-:W-:Y:S02]  /*3640*/  ISETP.GT.AND P1, PT, R41, 0x69, PT ;  /* 0x000000692900780c */ /* 0x000fe40003f24270 */
[----:B------:R-:W-:Y:S01]  /*3650*/  FMNMX.FTZ R60, R69, R60, !PT ;  /* 0x0000003c453c7209 */ /* 0x000fe20007810000 */
[----:B------:R-:W2:Y:S01]  /*3660*/  MUFU.TANH R75, R80 ;  /* 0x00000050004b7308 */ /* 0x000ea20000002400 */
[----:B-1----:R-:W-:Y:S02]  /*3670*/  FSEL R71, R71, -INF , P2 ;  /* 0xff80000047477808 */ /* 0x002fe40001000000 */
[----:B------:R-:W-:Y:S02]  /*3680*/  ISETP.GT.AND P2, PT, R41, 0x70, PT ;  /* 0x000000702900780c */ /* 0x000fe40003f44270 */
[----:B------:R-:W-:-:S03]  /*3690*/  FMNMX.FTZ R60, R71, R60, !PT ;  /* 0x0000003c473c7209 */ /* 0x000fc60007810000 */
[----:B------:R-:W1:Y:S01]  /*36a0*/  MUFU.TANH R81, R81 ;  /* 0x0000005100517308 */ /* 0x000e620000002400 */
[----:B0-----:R-:W-:Y:S02]  /*36b0*/  FSEL R73, R77, -INF , P1 ;  /* 0xff8000004d497808 */ /* 0x001fe40000800000 */
[----:B------:R-:W-:Y:S02]  /*36c0*/  ISETP.GT.AND P1, PT, R41, 0x71, PT ;  /* 0x000000712900780c */ /* 0x000fe40003f24270 */
[----:B------:R-:W-:-:S03]  /*36d0*/  FMNMX.FTZ R60, R73, R60, !PT ;  /* 0x0000003c493c7209 */ /* 0x000fc60007810000 */
[----:B------:R-:W0:Y:S01]  /*36e0*/  MUFU.TANH R84, R84 ;  /* 0x0000005400547308 */ /* 0x000e220000002400 */
[----:B--2---:R-:W-:Y:S02]  /*36f0*/  FSEL R75, R75, -INF , P2 ;  /* 0xff8000004b4b7808 */ /* 0x004fe40001000000 */
[----:B------:R-:W-:Y:S02]  /*3700*/  ISETP.GT.AND P2, PT, R41, 0x78, PT ;  /* 0x000000782900780c */ /* 0x000fe40003f44270 */
[----:B------:R-:W-:-:S03]  /*3710*/  FMNMX.FTZ R60, R75, R60, !PT ;  /* 0x0000003c4b3c7209 */ /* 0x000fc60007810000 */
[----:B------:R-:W2:Y:S01]  /*3720*/  MUFU.TANH R79, R85 ;  /* 0x00000055004f7308 */ /* 0x000ea20000002400 */
[----:B-1----:R-:W-:Y:S02]  /*3730*/  FSEL R77, R81, -INF , P1 ;  /* 0xff800000514d7808 */ /* 0x002fe40000800000 */
[----:B------:R-:W-:Y:S02]  /*3740*/  ISETP.GT.AND P1, PT, R41, 0x79, PT ;  /* 0x000000792900780c */ /* 0x000fe40003f24270 */
[----:B------:R-:W-:-:S03]  /*3750*/  FMNMX.FTZ R60, R77, R60, !PT ;  /* 0x0000003c4d3c7209 */ /* 0x000fc60007810000 */
[----:B------:R-:W-:Y:S01]  /*3760*/  MUFU.EX2 R181, R181 ;  /* 0x000000b500b57308 */ /* 0x000fe20000000800 */
[----:B0-----:R-:W-:-:S04]  /*3770*/  FSEL R41, R84, -INF , P2 ;  /* 0xff80000054297808 */ /* 0x001fc80001000000 */
[----:B------:R-:W-:-:S03]  /*3780*/  FMNMX.FTZ R60, R41, R60, !PT ;  /* 0x0000003c293c7209 */ /* 0x000fc60007810000 */
[----:B------:R-:W0:Y:S01]  /*3790*/  MUFU.EX2 R20, R20 ;  /* 0x0000001400147308 */ /* 0x000e220000000800 */
[----:B--2---:R-:W-:-:S04]  /*37a0*/  FSEL R79, R79, -INF , P1 ;  /* 0xff8000004f4f7808 */ /* 0x004fc80000800000 */
        /* <DEDUP_REMOVED lines=65> */
[----:B------:R0:W-:Y:S01]  /*3bc0*/  MUFU.EX2 R174, R25 ;  /* 0x0000001900ae7308 */ /* 0x0001e20000000800 */
        /* <DEDUP_REMOVED lines=9> */
[----:B------:R-:W-:-:S03]  /*3c60*/  F2FP.BF16.F32.PACK_AB R177, R8, R177 ;  /* 0x000000b108b1723e */ /* 0x000fc600000010ff */
[----:B------:R-:W-:-:S03]  /*3c70*/  FADD.FTZ R40, R8, R25 ;  /* 0x0000001908287221 */ /* 0x000fc60000010000 */
[----:B------:R-:W2:Y:S01]  /*3c80*/  MUFU.EX2 R172, R53 ;  /* 0x0000003500ac7308 */ /* 0x000ea20000000800 */
[----:B------:R-:W-:Y:S01]  /*3c90*/  FADD.FTZ R21, R179, R40 ;  /* 0x00000028b3157221 */ /* 0x000fe20000010000 */
[----:B-1----:R-:W-:Y:S01]  /*3ca0*/  FADD.FTZ R0, R178, R5 ;  /* 0x00000005b2007221 */ /* 0x002fe20000010000 */
[C---:B------:R-:W-:Y:S02]  /*3cb0*/  F2FP.BF16.F32.PACK_AB R179, R10.reuse, R179 ;  /* 0x000000b30ab3723e */ /* 0x040fe400000010ff */
[----:B------:R-:W-:Y:S01]  /*3cc0*/  FADD.FTZ R40, R10, R21 ;  /* 0x000000150a287221 */ /* 0x000fe20000010000 */
[----:B------:R-:W-:Y:S02]  /*3cd0*/  F2FP.BF16.F32.PACK_AB R178, R178, R13 ;  /* 0x0000000db2b2723e */ /* 0x000fe400000010ff */
        /* <DEDUP_REMOVED lines=8> */
[----:B------:R-:W-:-:S05]  /*3d60*/  F2FP.BF16.F32.PACK_AB R172, R172, R15 ;  /* 0x0000000facac723e */ /* 0x000fca00000010ff */
[----:B------:R-:W2:Y:S01]  /*3d70*/  MUFU.EX2 R31, R31 ;  /* 0x0000001f001f7308 */ /* 0x000ea20000000800 */
[----:B-1----:R-:W-:-:S04]  /*3d80*/  FADD.FTZ R5, R27, R0 ;  /* 0x000000001b057221 */ /* 0x002fc80000010000 */
[C---:B------:R-:W-:Y:S01]  /*3d90*/  FADD.FTZ R0, R174.reuse, R5 ;  /* 0x00000005ae007221 */ /* 0x040fe20000010000 */
[----:B------:R-:W-:Y:S02]  /*3da0*/  F2FP.BF16.F32.PACK_AB R174, R174, R27 ;  /* 0x0000001baeae723e */ /* 0x000fe400000010ff */
        /* <DEDUP_REMOVED lines=107> */
[----:B------:R-:W-:-:S06]  /*4460*/  ULDC UR54, c[0x0][0x9d8] ;  /* 0x0002760000367ab9 */ /* 0x000fcc0000000800 */
.L_x_2611:
[----:B------:R-:W-:Y:S01]  /*4470*/  ISETP.NE.AND P2, PT, RZ, UR43, PT ;  /* 0x0000002bff007c0c */ /* 0x000fe2000bf45270 */
[----:B------:R-:W-:-:S04]  /*4480*/  UISETP.NE.AND UP0, UPT, UR56, 0x1, UPT ;  /* 0x000000013800788c */ /* 0x000fc8000bf05270 */
[----:B------:R-:W-:-:S04]  /*4490*/  USEL UR45, URZ, 0x1, UP0 ;  /* 0x000000013f2d7887 */ /* 0x000fc80008000000 */
[----:B------:R-:W-:-:S04]  /*44a0*/  ULOP3.LUT UR45, UR58, UR45, URZ, 0x3c, !UPT ;  /* 0x0000002d3a2d7292 */ /* 0x000fc8000f8e3c3f */
[----:B------:R-:W-:Y:S08]  /*44b0*/  @P2 BRA `(.L_x_2601) ;  /* 0x0000000000382947 */ /* 0x000ff00003800000 */
[----:B------:R-:W-:Y:S05]  /*44c0*/  @!P0 BRA `(.L_x_2602) ;  /* 0x0000000000048947 */ /* 0x000fea0003800000 */
[----:B------:R-:W-:Y:S01]  /*44d0*/  BPT.TRAP 0x1 ;  /* 0x000000040000795c */ /* 0x000fe20000300000 */
.L_x_2602:
        /* <DEDUP_REMOVED lines=9> */
.L_x_2603:
[----:B-1----:R-:W-:Y:S05]  /*4570*/  @P1 BRA `(.L_x_2601) ;  /* 0x0000000000081947 */ /* 0x002fea0003800000 */
[----:B------:R-:W1:Y:S02]  /*4580*/  SYNCS.PHASECHK.TRANS64.TRYWAIT P1, [UR6+0x28830], R4 ;  /* 0x02883004ff0075a7 */ /* 0x000e640008020146 */
[----:B-1----:R-:W-:Y:S05]  /*4590*/  @!P1 BRA `(.L_x_2604) ;  /* 0x000000dc00989947 */ /* 0x002fea0003800000 */
.L_x_2601:
        /* <DEDUP_REMOVED lines=48> */
.L_x_2606:
[----:B------:R-:W-:Y:S01]  /*48a0*/  ULEA UR6, UR56, UR41, 0x3 ;  /* 0x0000002938067291 */ /* 0x000fe2000f8e183f */
[----:B------:R-:W-:-:S05]  /*48b0*/  IMAD.U32 R4, RZ, RZ, UR58 ;  /* 0x0000003aff047e24 */ /* 0x000fca000f8e00ff */
[----:B------:R-:W-:-:S04]  /*48c0*/  SHF.L.U32 R4, R4, 0x1f, RZ ;  /* 0x0000001f04047819 */ /* 0x000fc800000006ff */
[----:B------:R0:W1:Y:S01]  /*48d0*/  SYNCS.PHASECHK.TRANS64.TRYWAIT P1, [UR6+0x28850], R4 ;  /* 0x02885004ff0075a7 */ /* 0x0000620008020146 */
[----:B------:R-:W-:Y:S05]  /*48e0*/  @!P0 BRA `(.L_x_2607) ;  /* 0x0000000000048947 */ /* 0x000fea0003800000 */
[----:B------:R-:W-:Y:S01]  /*48f0*/  BPT.TRAP 0x1 ;  /* 0x000000040000795c */ /* 0x000fe20000300000 */
.L_x_2607:
[----:B-1----:R-:W-:Y:S05]  /*4900*/  @P1 BRA `(.L_x_2605) ;  /* 0x0000000000081947 */ /* 0x002fea0003800000 */
[----:B------:R-:W1:Y:S02]  /*4910*/  SYNCS.PHASECHK.TRANS64.TRYWAIT P1, [UR6+0x28850], R4 ;  /* 0x02885004ff0075a7 */ /* 0x000e640008020146 */
[----:B-1----:R-:W-:Y:S05]  /*4920*/  @!P1 BRA `(.L_x_2608) ;  /* 0x000000d800cc9947 */ /* 0x002fea0003800000 */
.L_x_2605:
        /* <DEDUP_REMOVED lines=49> */
.L_x_2609:
[----:B------:R-:W-:Y:S01]  /*4c40*/  UISETP.NE.AND UP0, UPT, UR51, URZ, UPT ;  /* 0x0000003f3300728c */ /* 0x000fe2000bf05270 */
[----:B------:R-:W-:Y:S02]  /*4c50*/  VIADD R13, R17, UR39 ;  /* 0x00000027110d7c36 */ /* 0x000fe40008000000 */
[----:B------:R-:W-:Y:S01]  /*4c60*/  FMUL.FTZ R24, R24, UR54 ;  /* 0x0000003618187c20 */ /* 0x000fe20008410000 */
[----:B------:R-:W-:Y:S01]  /*4c70*/  FMUL.FTZ R12, R31, UR54 ;  /* 0x000000361f0c7c20 */ /* 0x000fe20008410000 */
[----:B------:R-:W-:Y:S01]  /*4c80*/  FMUL.FTZ R25, R25, UR54 ;  /* 0x0000003619197c20 */ /* 0x000fe20008410000 */
[----:B------:R-:W-:Y:S01]  /*4c90*/  FMUL.FTZ R28, R28, UR54 ;  /* 0x000000361c1c7c20 */ /* 0x000fe20008410000 */
[----:B------:R-:W-:Y:S01]  /*4ca0*/  PLOP3.LUT P1, PT, PT, PT, UP0, 0x80, 0x0 ;  /* 0x000000000000781c */ /* 0x000fe20003f2f008 */
[----:B------:R1:W2:Y:S01]  /*4cb0*/  MUFU.TANH R11, R24 ;  /* 0x00000018000b7308 */ /* 0x0002a20000002400 */
[----:B------:R-:W-:Y:S01]  /*4cc0*/  PLOP3.LUT P2, PT, PT, PT, UP0, 0x80, 0x0 ;  /* 0x000000000000781c */ /* 0x000fe20003f4f008 */
[----:B------:R-:W-:Y:S01]  /*4cd0*/  FMUL.FTZ R29, R29, UR54 ;  /* 0x000000361d1d7c20 */ /* 0x000fe20008410000 */
[----:B------:R-:W-:Y:S01]  /*4ce0*/  FMUL.FTZ R32, R32, UR54 ;  /* 0x0000003620207c20 */ /* 0x000fe20008410000 */
[----:B------:R-:W-:Y:S01]  /*4cf0*/  @UP0 ULDC UR6, c[0x0][0x44c] ;  /* 0x0001130000060ab9 */ /* 0x000fe20000000800 */
[----:B------:R-:W-:Y:S01]  /*4d00*/  FMUL.FTZ R33, R33, UR54 ;  /* 0x0000003621217c20 */ /* 0x000fe20008410000 */
[----:B------:R-:W-:Y:S01]  /*4d10*/  FMUL.FTZ R40, R40, UR54 ;  /* 0x0000003628287c20 */ /* 0x000fe20008410000 */
[----:B------:R-:W-:Y:S01]  /*4d20*/  FMUL.FTZ R36, R36, UR54 ;  /* 0x0000003624247c20 */ /* 0x000fe20008410000 */
[----:B------:R-:W3:Y:S01]  /*4d30*/  MUFU.TANH R175, R25 ;  /* 0x0000001900af7308 */ /* 0x000ee20000002400 */
[----:B-1----:R-:W-:Y:S01]  /*4d40*/  FMUL.FTZ R24, R42, UR54 ;  /* 0x000000362a187c20 */ /* 0x002fe20008410000 */
        /* <DEDUP_REMOVED lines=12> */
[----:B------:R-:W1:Y:S01]  /*4e10*/  SHFL.IDX PT, R7, R13, RZ, 0x1c1f ;  /* 0x001c1fff0d077589 */ /* 0x000e6200000e0000 */
[----:B------:R-:W-:Y:S01]  /*4e20*/  FMUL.FTZ R52, R52, UR54 ;  /* 0x0000003634347c20 */ /* 0x000fe20008410000 */
[----:B------:R-:W4:Y:S01]  /*4e30*/  MUFU.TANH R29, R29 ;  /* 0x0000001d001d7308 */ /* 0x000f220000002400 */
[----:B------:R-:W-:Y:S01]  /*4e40*/  FMUL.FTZ R53, R53, UR54 ;  /* 0x0000003635357c20 */ /* 0x000fe20008410000 */
[----:B------:R-:W-:-:S02]  /*4e50*/  IMAD.U32 R31, RZ, RZ, UR6 ;  /* 0x00000006ff1f7e24 */ /* 0x000fc4000f8e00ff */
[----:B------:R-:W-:Y:S01]  /*4e60*/  FMUL.FTZ R56, R56, UR54 ;  /* 0x0000003638387c20 */ /* 0x000fe20008410000 */
[----:B------:R-:W-:Y:S01]  /*4e70*/  FMUL.FTZ R57, R57, UR54 ;  /* 0x0000003639397c20 */ /* 0x000fe20008410000 */
[----:B------:R-:W-:Y:S01]  /*4e80*/  FMUL.FTZ R60, R60, UR54 ;  /* 0x000000363c3c7c20 */ /* 0x000fe20008410000 */
[----:B------:R-:W-:Y:S02]  /*4e90*/  IMAD R42, R16, -0x2, R31 ;  /* 0xfffffffe102a7824 */ /* 0x000fe400078e021f */
[----:B------:R-:W-:Y:S01]  /*4ea0*/  FMUL.FTZ R65, R65, UR54 ;  /* 0x0000003641417c20 */ /* 0x000fe20008410000 */
[----:B------:R-:W-:Y:S01]  /*4eb0*/  IMAD.U32 R31, RZ, RZ, UR50 ;  /* 0x00000032ff1f7e24 */ /* 0x000fe2000f8e00ff */
[----:B------:R-:W5:Y:S01]  /*4ec0*/  MUFU.TANH R169, R32 ;  /* 0x0000002000a97308 */ /* 0x000f620000002400 */
[----:B------:R-:W-:Y:S01]  /*4ed0*/  FMUL.FTZ R9, R27, UR54 ;  /* 0x000000361b097c20 */ /* 0x000fe20008410000 */
[----:B------:R-:W-:Y:S01]  /*4ee0*/  FMUL.FTZ R14, R34, UR54 ;  /* 0x00000036220e7c20 */ /* 0x000fe20008410000 */
[----:B------:R-:W-:Y:S01]  /*4ef0*/  FMUL.FTZ R27, R47, UR54 ;  /* 0x000000362f1b7c20 */ /* 0x000fe20008410000 */
[----:B------:R-:W-:Y:S01]  /*4f00*/  IADD3 R42, -R31, UR48, R42 ;  /* 0x000000301f2a7c10 */ /* 0x000fe2000fffe12a */
[----:B------:R-:W-:Y:S01]  /*4f10*/  FMUL.FTZ R34, R55, UR54 ;  /* 0x0000003637227c20 */ /* 0x000fe20008410000 */
[----:B------:R-:W-:Y:S01]  /*4f20*/  FMUL.FTZ R61, R61, UR54 ;  /* 0x000000363d3d7c20 */ /* 0x000fe20008410000 */
[----:B------:R-:W-:Y:S01]  /*4f30*/  FMUL.FTZ R10, R30, UR54 ;  /* 0x000000361e0a7c20 */ /* 0x000fe20008410000 */
[----:B------:R-:W5:Y:S01]  /*4f40*/  MUFU.TANH R33, R33 ;  /* 0x0000002100217308 */ /* 0x000f620000002400 */
[----:B------:R-:W-:Y:S01]  /*4f50*/  FMUL.FTZ R64, R64, UR54 ;  /* 0x0000003640407c20 */ /* 0x000fe20008410000 */
[----:B------:R-:W-:Y:S01]  /*4f60*/  FMUL.FTZ R30, R51, UR54 ;  /* 0x00000036331e7c20 */ /* 0x000fe20008410000 */
[----:B------:R-:W-:Y:S01]  /*4f70*/  FMUL.FTZ R20, R38, UR54 ;  /* 0x0000003626147c20 */ /* 0x000fe20008410000 */
[----:B------:R-:W-:Y:S01]  /*4f80*/  FMUL.FTZ R38, R59, UR54 ;  /* 0x000000363b267c20 */ /* 0x000fe20008410000 */
[----:B-1----:R-:W-:Y:S01]  /*4f90*/  IADD3 R4, R42, R7, RZ ;  /* 0x000000072a047210 */ /* 0x002fe20007ffe0ff */
[----:B------:R-:W-:Y:S01]  /*4fa0*/  FMUL.FTZ R7, R69, UR54 ;  /* 0x0000003645077c20 */ /* 0x000fe20008410000 */
[----:B------:R-:W-:Y:S01]  /*4fb0*/  FMUL.FTZ R68, R68, UR54 ;  /* 0x0000003644447c20 */ /* 0x000fe20008410000 */
[----:B------:R1:W-:Y:S01]  /*4fc0*/  MUFU.TANH R161, R40 ;  /* 0x0000002800a17308 */ /* 0x0003e20000002400 */
[----:B------:R-:W-:Y:S01]  /*4fd0*/  ISETP.GT.AND P1, PT, R4, RZ, PT ;  /* 0x000000ff0400720c */ /* 0x000fe20003f24270 */
[----:B------:R-:W-:Y:S01]  /*4fe0*/  FMUL.FTZ R72, R72, UR54 ;  /* 0x0000003648487c20 */ /* 0x000fe20008410000 */
[C---:B------:R-:W-:Y:S01]  /*4ff0*/  ISETP.GT.AND P2, PT, R4.reuse, 0x1, PT ;  /* 0x000000010400780c */ /* 0x040fe20003f44270 */
[----:B------:R-:W-:Y:S01]  /*5000*/  FMUL.FTZ R73, R73, UR54 ;  /* 0x0000003649497c20 */ /* 0x000fe20008410000 */
[----:B--2---:R-:W-:Y:S01]  /*5010*/  FSEL R11, R11, -INF , P1 ;  /* 0xff8000000b0b7808 */ /* 0x004fe20000800000 */
[----:B------:R-:W-:Y:S01]  /*5020*/  FMUL.FTZ R21, R39, UR54 ;  /* 0x0000003627157c20 */ /* 0x000fe20008410000 */
[----:B------:R-:W-:Y:S01]  /*5030*/  ISETP.GT.AND P1, PT, R4, 0x8, PT ;  /* 0x000000080400780c */ /* 0x000fe20003f24270 */
[----:B------:R-:W2:Y:S01]  /*5040*/  MUFU.TANH R165, R36 ;  /* 0x0000002400a57308 */ /* 0x000ea20000002400 */
[----:B---3--:R-:W-:Y:S01]  /*5050*/  FSEL R175, R175, -INF , P2 ;  /* 0xff800000afaf7808 */ /* 0x008fe20001000000 */
[----:B------:R-:W-:Y:S01]  /*5060*/  FMUL.FTZ R76, R76, UR54 ;  /* 0x000000364c4c7c20 */ /* 0x000fe20008410000 */
[----:B-1----:R-:W-:Y:S01]  /*5070*/  FMNMX.FTZ R40, R11, R5, !PT ;  /* 0x000000050b287209 */ /* 0x002fe20007810000 */
[----:B------:R-:W-:Y:S01]  /*5080*/  FMUL.FTZ R77, R77, UR54 ;  /* 0x000000364d4d7c20 */ /* 0x000fe20008410000 */
[----:B------:R-:W-:Y:S01]  /*5090*/  ISETP.GT.AND P2, PT, R4, 0x9, PT ;  /* 0x000000090400780c */ /* 0x000fe20003f44270 */
[----:B------:R-:W-:Y:S01]  /*50a0*/  FMUL.FTZ R25, R43, UR54 ;  /* 0x000000362b197c20 */ /* 0x000fe20008410000 */
[----:B0-----:R-:W-:Y:S01]  /*50b0*/  FSEL R173, R173, -INF , P1 ;  /* 0xff800000adad7808 */ /* 0x001fe20000800000 */
[----:B------:R-:W0:Y:S01]  /*50c0*/  MUFU.TANH R37, R37 ;  /* 0x0000002500257308 */ /* 0x000e220000002400 */
[----:B------:R-:W-:Y:S01]  /*50d0*/  FMNMX.FTZ R40, R175, R40, !PT ;  /* 0x00000028af287209 */ /* 0x000fe20007810000 */
[----:B------:R-:W-:Y:S01]  /*50e0*/  FMUL.FTZ R80, R80, UR54 ;  /* 0x0000003650507c20 */ /* 0x000fe20008410000 */
[C---:B------:R-:W-:Y:S01]  /*50f0*/  ISETP.GT.AND P1, PT, R4.reuse, 0x10, PT ;  /* 0x000000100400780c */ /* 0x040fe20003f24270 */
[----:B------:R-:W-:Y:S01]  /*5100*/  FMUL.FTZ R81, R81, UR54 ;  /* 0x0000003651517c20 */ /* 0x000fe20008410000 */
[----:B----4-:R-:W-:Y:S01]  /*5110*/  FSEL R171, R29, -INF , P2 ;  /* 0xff8000001dab7808 */ /* 0x010fe20001000000 */
[----:B------:R-:W-:Y:S01]  /*5120*/  FMUL.FTZ R15, R35, UR54 ;  /* 0x00000036230f7c20 */ /* 0x000fe20008410000 */
[----:B------:R-:W-:Y:S01]  /*5130*/  FMNMX.FTZ R40, R173, R40, !PT ;  /* 0x00000028ad287209 */ /* 0x000fe20007810000 */
[----:B------:R-:W1:Y:S01]  /*5140*/  MUFU.TANH R41, R41 ;  /* 0x0000002900297308 */ /* 0x000e620000002400 */
[----:B------:R-:W-:Y:S01]  /*5150*/  ISETP.GT.AND P2, PT, R4, 0x11, PT ;  /* 0x000000110400780c */ /* 0x000fe20003f44270 */
[----:B------:R-:W-:Y:S01]  /*5160*/  FMUL.FTZ R84, R84, UR54 ;  /* 0x0000003654547c20 */ /* 0x000fe20008410000 */
[----:B-----5:R-:W-:Y:S01]  /*5170*/  FSEL R169, R169, -INF , P1 ;  /* 0xff800000a9a97808 */ /* 0x020fe20000800000 */
[----:B------:R-:W-:Y:S01]  /*5180*/  FMUL.FTZ R85, R85, UR54 ;  /* 0x0000003655557c20 */ /* 0x000fe20008410000 */
[----:B------:R-:W-:Y:S01]  /*5190*/  FMNMX.FTZ R40, R171, R40, !PT ;  /* 0x00000028ab287209 */ /* 0x000fe20007810000 */
[----:B------:R-:W3:Y:S01]  /*51a0*/  SHFL.IDX PT, R13, R13, 0x1, 0x1c1f ;  /* 0x003c1f000d0d7f89 */ /* 0x000ee200000e0000 */
[----:B------:R-:W-:Y:S01]  /*51b0*/  ISETP.GT.AND P1, PT, R4, 0x18, PT ;  /* 0x000000180400780c */ /* 0x000fe20003f24270 */
[----:B------:R-:W4:Y:S01]  /*51c0*/  MUFU.TANH R44, R44 ;  /* 0x0000002c002c7308 */ /* 0x000f220000002400 */
[----:B------:R-:W-:Y:S01]  /*51d0*/  FSEL R167, R33, -INF , P2 ;  /* 0xff80000021a77808 */ /* 0x000fe20001000000 */
[----:B------:R-:W-:Y:S01]  /*51e0*/  FMUL.FTZ R8, R26, UR54 ;  /* 0x000000361a087c20 */ /* 0x000fe20008410000 */
[----:B------:R-:W-:Y:S01]  /*51f0*/  FMNMX.FTZ R40, R169, R40, !PT ;  /* 0x00000028a9287209 */ /* 0x000fe20007810000 */
[----:B------:R-:W-:Y:S01]  /*5200*/  FMUL.FTZ R26, R46, UR54 ;  /* 0x000000362e1a7c20 */ /* 0x000fe20008410000 */
[----:B------:R-:W-:Y:S01]  /*5210*/  ISETP.GT.AND P2, PT, R4, 0x19, PT ;  /* 0x000000190400780c */ /* 0x000fe20003f44270 */
[----:B------:R-:W-:Y:S01]  /*5220*/  FMUL.FTZ R28, R50, UR54 ;  /* 0x00000036321c7c20 */ /* 0x000fe20008410000 */
[----:B--2---:R-:W-:Y:S01]  /*5230*/  FSEL R165, R165, -INF , P1 ;  /* 0xff800000a5a57808 */ /* 0x004fe20000800000 */
[----:B------:R-:W2:Y:S01]  /*5240*/  MUFU.TANH R45, R45 ;  /* 0x0000002d002d7308 */ /* 0x000ea20000002400 */
        /* <DEDUP_REMOVED lines=13> */
[----:B---3--:R-:W-:Y:S01]  /*5320*/  IMAD.IADD R42, R42, 0x1, R13 ;  /* 0x000000012a2a7824 */ /* 0x008fe200078e020d */
[----:B------:R-:W-:Y:S01]  /*5330*/  ISETP.GT.AND P1, PT, R4, 0x28, PT ;  /* 0x000000280400780c */ /* 0x000fe20003f24270 */
[----:B------:R-:W3:Y:S01]  /*5340*/  MUFU.TANH R49, R49 ;  /* 0x0000003100317308 */ /* 0x000ee20000002400 */
[----:B-1----:R-:W-:Y:S01]  /*5350*/  FSEL R159, R41, -INF , P2 ;  /* 0xff800000299f7808 */ /* 0x002fe20001000000 */
[----:B------:R-:W-:Y:S01]  /*5360*/  FMUL.FTZ R46, R82, UR54 ;  /* 0x00000036522e7c20 */ /* 0x000fe20008410000 */
[----:B------:R-:W-:Y:S01]  /*5370*/  FMNMX.FTZ R40, R161, R40, !PT ;  /* 0x00000028a1287209 */ /* 0x000fe20007810000 */
[----:B------:R-:W-:Y:S01]  /*5380*/  ULEA UR6, UR44, UR41, 0x3 ;  /* 0x000000292c067291 */ /* 0x000fe2000f8e183f */
[----:B------:R-:W-:-:S02]  /*5390*/  ISETP.GT.AND P2, PT, R4, 0x29, PT ;  /* 0x000000290400780c */ /* 0x000fc40003f44270 */
[----:B----4-:R-:W-:Y:S01]  /*53a0*/  FSEL R157, R44, -INF , P1 ;  /* 0xff8000002c9d7808 */ /* 0x010fe20000800000 */
[----:B------:R-:W1:Y:S01]  /*53b0*/  MUFU.TANH R52, R52 ;  /* 0x0000003400347308 */ /* 0x000e620000002400 */
[----:B------:R-:W-:Y:S01]  /*53c0*/  FMNMX.FTZ R40, R159, R40, !PT ;  /* 0x000000289f287209 */ /* 0x000fe20007810000 */
[----:B------:R-:W-:Y:S01]  /*53d0*/  FMUL.FTZ R44, R78, UR54 ;  /* 0x000000364e2c7c20 */ /* 0x000fe20008410000 */
[C---:B------:R-:W-:Y:S01]  /*53e0*/  ISETP.GT.AND P1, PT, R4.reuse, 0x30, PT ;  /* 0x000000300400780c */ /* 0x040fe20003f24270 */
[----:B------:R-:W-:Y:S01]  /*53f0*/  UIADD3 UR6, UR6, 0x28840, URZ ;  /* 0x0002884006067890 */ /* 0x000fe2000fffe03f */
[----:B--2---:R-:W-:Y:S02]  /*5400*/  FSEL R155, R45, -INF , P2 ;  /* 0xff8000002d9b7808 */ /* 0x004fe40001000000 */
[----:B------:R-:W-:Y:S01]  /*5410*/  FMNMX.FTZ R40, R157, R40, !PT ;  /* 0x000000289d287209 */ /* 0x000fe20007810000 */
[----:B------:R-:W-:Y:S01]  /*5420*/  MUFU.TANH R53, R53 ;  /* 0x0000003500357308 */ /* 0x000fe20000002400 */
[----:B------:R-:W-:Y:S01]  /*5430*/  ISETP.GT.AND P2, PT, R4, 0x31, PT ;  /* 0x000000310400780c */ /* 0x000fe20003f44270 */
[----:B------:R-:W-:Y:S01]  /*5440*/  UPRMT UR6, UR40, 0x654, UR6 ;  /* 0x0000065428067896 */ /* 0x000fe20008000006 */
[----:B0-----:R-:W-:Y:S01]  /*5450*/  FSEL R153, R48, -INF , P1 ;  /* 0xff80000030997808 */ /* 0x001fe20000800000 */
[----:B------:R-:W-:Y:S01]  /*5460*/  FMUL.FTZ R48, R79, UR54 ;  /* 0x000000364f307c20 */ /* 0x000fe20008410000 */
[----:B------:R-:W-:-:S02]  /*5470*/  FMNMX.FTZ R40, R155, R40, !PT ;  /* 0x000000289b287209 */ /* 0x000fc40007810000 */
[C---:B------:R-:W-:Y:S01]  /*5480*/  ISETP.GT.AND P1, PT, R4.reuse, 0x38, PT ;  /* 0x000000380400780c */ /* 0x040fe20003f24270 */
[----:B------:R-:W0:Y:S01]  /*5490*/  MUFU.TANH R56, R56 ;  /* 0x0000003800387308 */ /* 0x000e220000002400 */
[----:B---3--:R-:W-:Y:S02]  /*54a0*/  FSEL R69, R49, -INF , P2 ;  /* 0xff80000031457808 */ /* 0x008fe40001000000 */
[----:B------:R-:W-:Y:S01]  /*54b0*/  FMNMX.FTZ R40, R153, R40, !PT ;  /* 0x0000002899287209 */ /* 0x000fe20007810000 */
[----:B------:R-:W-:Y:S01]  /*54c0*/  SYNCS.ARRIVE.TRANS64.RED.A1T0 RZ, [UR6], RZ ;  /* 0x000000ffffff79a7 */ /* 0x000fe20008100406 */
[----:B------:R-:W-:Y:S02]  /*54d0*/  ISETP.GT.AND P2, PT, R4, 0x39, PT ;  /* 0x000000390400780c */ /* 0x000fe40003f44270 */
[----:B------:R-:W-:Y:S01]  /*54e0*/  FMNMX.FTZ R40, R69, R40, !PT ;  /* 0x0000002845287209 */ /* 0x000fe20007810000 */
[----:B------:R-:W2:Y:S01]  /*54f0*/  MUFU.TANH R57, R57 ;  /* 0x0000003900397308 */ /* 0x000ea20000002400 */
[----:B------:R-:W-:-:S07]  /*5500*/  ISETP.GT.AND P3, PT, R42, 0x1, PT ;  /* 0x000000012a00780c */ /* 0x000fce0003f64270 */
[----:B------:R3:W4:Y:S08]  /*5510*/  MUFU.TANH R55, R60 ;  /* 0x0000003c00377308 */ /* 0x0007300000002400 */
[----:B------:R1:W-:Y:S01]  /*5520*/  MUFU.TANH R47, R65 ;  /* 0x00000041002f7308 */ /* 0x0003e20000002400 */
[----:B---3--:R-:W-:-:S07]  /*5530*/  FMUL.FTZ R60, R63, UR54 ;  /* 0x000000363f3c7c20 */ /* 0x008fce0008410000 */
[----:B------:R3:W5:Y:S01]  /*5540*/  MUFU.TANH R51, R61 ;  /* 0x0000003d00337308 */ /* 0x0007620000002400 */
[----:B-1----:R-:W-:Y:S01]  /*5550*/  FSEL R65, R52, -INF , P1 ;  /* 0xff80000034417808 */ /* 0x002fe20000800000 */
        /* <DEDUP_REMOVED lines=12> */
[----:B------:R-:W1:Y:S01]  /*5620*/  MUFU.TANH R68, R68 ;  /* 0x0000004400447308 */ /* 0x000e620000002400 */
[----:B--2---:R-:W-:-:S02]  /*5630*/  FSEL R57, R57, -INF , P2 ;  /* 0xff80000039397808 */ /* 0x004fc40001000000 */
[----:B------:R-:W-:Y:S02]  /*5640*/  FMNMX.FTZ R40, R59, R40, !PT ;  /* 0x000000283b287209 */ /* 0x000fe40007810000 */
[C---:B------:R-:W-:Y:S02]  /*5650*/  ISETP.GT.AND P2, PT, R4.reuse, 0x49, PT ;  /* 0x000000490400780c */ /* 0x040fe40003f44270 */
[----:B----4-:R-:W-:Y:S01]  /*5660*/  FSEL R55, R55, -INF , P1 ;  /* 0xff80000037377808 */ /* 0x010fe20000800000 */
[----:B------:R-:W2:Y:S01]  /*5670*/  MUFU.TANH R7, R7 ;  /* 0x0000000700077308 */ /* 0x000ea20000002400 */
        /* <DEDUP_REMOVED lines=14> */
[----:B-1----:R-:W-:Y:S01]  /*5760*/  FSEL R49, R68, -INF , P1 ;  /* 0xff80000044317808 */ /* 0x002fe20000800000 */
[----:B------:R-:W1:Y:S01]  /*5770*/  MUFU.TANH R41, R76 ;  /* 0x0000004c00297308 */ /* 0x000e620000002400 */
[----:B------:R-:W-:Y:S01]  /*5780*/  FMNMX.FTZ R40, R47, R40, !PT ;  /* 0x000000282f287209 */ /* 0x000fe20007810000 */
[----:B------:R-:W-:Y:S01]  /*5790*/  FMUL.FTZ R68, R66, UR54 ;  /* 0x0000003642447c20 */ /* 0x000fe20008410000 */
[----:B------:R-:W-:Y:S01]  /*57a0*/  ISETP.GT.AND P1, PT, R4, 0x60, PT ;  /* 0x000000600400780c */ /* 0x000fe20003f24270 */
[----:B------:R-:W-:Y:S01]  /*57b0*/  FMUL.FTZ R66, R67, UR54 ;  /* 0x0000003643427c20 */ /* 0x000fe20008410000 */
[----:B--2---:R-:W-:-:S02]  /*57c0*/  FSEL R43, R7, -INF , P2 ;  /* 0xff800000072b7808 */ /* 0x004fc40001000000 */
[----:B------:R-:W-:Y:S01]  /*57d0*/  FMNMX.FTZ R40, R49, R40, !PT ;  /* 0x0000002831287209 */ /* 0x000fe20007810000 */
[----:B------:R-:W2:Y:S01]  /*57e0*/  MUFU.TANH R31, R77 ;  /* 0x0000004d001f7308 */ /* 0x000ea20000002400 */
        /* <DEDUP_REMOVED lines=8> */
[----:B-1----:R-:W-:Y:S01]  /*5870*/  FSEL R41, R41, -INF , P1 ;  /* 0xff80000029297808 */ /* 0x002fe20000800000 */
[----:B------:R-:W0:Y:S01]  /*5880*/  MUFU.TANH R35, R81 ;  /* 0x0000005100237308 */ /* 0x000e220000002400 */
[----:B------:R-:W-:Y:S02]  /*5890*/  FMNMX.FTZ R40, R39, R40, !PT ;  /* 0x0000002827287209 */ /* 0x000fe40007810000 */
[----:B------:R-:W-:Y:S02]  /*58a0*/  ISETP.GT.AND P1, PT, R4, 0x70, PT ;  /* 0x000000700400780c */ /* 0x000fe40003f24270 */
[----:B--2---:R-:W-:-:S02]  /*58b0*/  FSEL R31, R31, -INF , P2 ;  /* 0xff8000001f1f7808 */ /* 0x004fc40001000000 */
        /* <DEDUP_REMOVED lines=359> */
.L_x_2610:
        /* <DEDUP_REMOVED lines=107> */
[----:B------:R-:W-:Y:S01]  /*75e0*/  F2FP.BF16.F32.PACK_AB R159, R8, R40 ;  /* 0x00000028089f723e */ /* 0x000fe200000010ff */
[----:B------:R-:W-:Y:S06]  /*75f0*/  @P1 BRA `(.L_x_2611) ;  /* 0xffffffcc009c1947 */ /* 0x000fec000383ffff */
[----:B------:R-:W-:-:S05]  /*7600*/  UMOV UR57, UR7 ;  /* 0x0000000700397c82 */ /* 0x000fca0008000000 */
.L_x_2600:
[----:B------:R-:W-:-:S13]  /*7610*/  ISETP.LE.AND P1, PT, RZ, UR57, PT ;  /* 0x00000039ff007c0c */ /* 0x000fda000bf23270 */
[----:B------:R-:W-:Y:S05]  /*7620*/  @!P1 BRA `(.L_x_2612) ;  /* 0x0000002800049947 */ /* 0x000fea0003800000 */
[----:B------:R-:W-:Y:S01]  /*7630*/  IMAD.MOV.U32 R8, RZ, RZ, R9 ;  /* 0x000000ffff087224 */ /* 0x000fe200078e0009 */
[----:B------:R-:W-:Y:S01]  /*7640*/  UMOV UR51, UR45 ;  /* 0x0000002d00337c82 */ /* 0x000fe20008000000 */
[----:B------:R-:W-:Y:S01]  /*7650*/  IMAD.MOV.U32 R6, RZ, RZ, R7 ;  /* 0x000000ffff067224 */ /* 0x000fe200078e0007 */
[----:B------:R-:W-:Y:S01]  /*7660*/  UMOV UR50, UR44 ;  /* 0x0000002c00327c82 */ /* 0x000fe20008000000 */
[----:B------:R-:W-:-:S05]  /*7670*/  ULDC UR48, c[0x0][0x9d8] ;  /* 0x0002760000307ab9 */ /* 0x000fca0000000800 */
.L_x_2623:
        /* <DEDUP_REMOVED lines=9> */
.L_x_2614:
[----:B------:R-:W-:Y:S01]  /*7710*/  ULEA UR6, UR44, UR41, 0x3 ;  /* 0x000000292c067291 */ /* 0x000fe2000f8e183f */
[----:B------:R-:W-:-:S04]  /*7720*/  MOV R4, UR45 ;  /* 0x0000002d00047c02 */ /* 0x000fc80008000f00 */
[----:B------:R-:W-:-:S04]  /*7730*/  SHF.L.U32 R4, R4, 0x1f, RZ ;  /* 0x0000001f04047819 */ /* 0x000fc800000006ff */
[----:B------:R0:W1:Y:S01]  /*7740*/  SYNCS.PHASECHK.TRANS64.TRYWAIT P1, [UR6+0x28830], R4 ;  /* 0x02883004ff0075a7 */ /* 0x0000620008020146 */
[----:B------:R-:W-:Y:S05]  /*7750*/  @!P0 BRA `(.L_x_2615) ;  /* 0x0000000000048947 */ /* 0x000fea0003800000 */
[----:B------:R-:W-:Y:S01]  /*7760*/  BPT.TRAP 0x1 ;  /* 0x000000040000795c */ /* 0x000fe20000300000 */
.L_x_2615:
[----:B-1----:R-:W-:Y:S05]  /*7770*/  @P1 BRA `(.L_x_2613) ;  /* 0x0000000000081947 */ /* 0x002fea0003800000 */
[----:B------:R-:W1:Y:S02]  /*7780*/  SYNCS.PHASECHK.TRANS64.TRYWAIT P1, [UR6+0x28830], R4 ;  /* 0x02883004ff0075a7 */ /* 0x000e640008020146 */
[----:B-1----:R-:W-:Y:S05]  /*7790*/  @!P1 BRA `(.L_x_2616) ;  /* 0x000000ac00489947 */ /* 0x002fea0003800000 */
.L_x_2613:
        /* <DEDUP_REMOVED lines=45> */
.L_x_2618:
[----:B------:R-:W-:Y:S01]  /*7a70*/  ULEA UR6, UR50, UR41, 0x3 ;  /* 0x0000002932067291 */ /* 0x000fe2000f8e183f */
[----:B------:R-:W-:-:S05]  /*7a80*/  IMAD.U32 R4, RZ, RZ, UR51 ;  /* 0x00000033ff047e24 */ /* 0x000fca000f8e00ff */
[----:B------:R-:W-:-:S04]  /*7a90*/  SHF.L.U32 R4, R4, 0x1f, RZ ;  /* 0x0000001f04047819 */ /* 0x000fc800000006ff */
[----:B------:R0:W1:Y:S01]  /*7aa0*/  SYNCS.PHASECHK.TRANS64.TRYWAIT P1, [UR6+0x28850], R4 ;  /* 0x02885004ff0075a7 */ /* 0x0000620008020146 */
[----:B------:R-:W-:Y:S05]  /*7ab0*/  @!P0 BRA `(.L_x_2619) ;  /* 0x0000000000048947 */ /* 0x000fea0003800000 */
[----:B------:R-:W-:Y:S01]  /*7ac0*/  BPT.TRAP 0x1 ;  /* 0x000000040000795c */ /* 0x000fe20000300000 */
.L_x_2619:
[----:B-1----:R-:W-:Y:S05]  /*7ad0*/  @P1 BRA `(.L_x_2617) ;  /* 0x0000000000081947 */ /* 0x002fea0003800000 */
[----:B------:R-:W1:Y:S02]  /*7ae0*/  SYNCS.PHASECHK.TRANS64.TRYWAIT P1, [UR6+0x28850], R4 ;  /* 0x02885004ff0075a7 */ /* 0x000e640008020146 */
[----:B-1----:R-:W-:Y:S05]  /*7af0*/  @!P1 BRA `(.L_x_2620) ;  /* 0x000000a800889947 */ /* 0x002fea0003800000 */
.L_x_2617:
        /* <DEDUP_REMOVED lines=49> */
.L_x_2621:
        /* <DEDUP_REMOVED lines=407> */
.L_x_2622:
        /* <DEDUP_REMOVED lines=108> */
.L_x_2612:
[----:B------:R-:W-:Y:S06]  /*9e40*/  BAR.ARV 0x8, 0x180 ;  /* 0x0206000000007b1d */ /* 0x000fec0000002000 */
[----:B------:R-:W-:Y:S05]  /*9e50*/  @!P0 BRA `(.L_x_2624) ;  /* 0x0000000000048947 */ /* 0x000fea0003800000 */
[----:B------:R-:W-:Y:S01]  /*9e60*/  BPT.TRAP 0x1 ;  /* 0x000000040000795c */ /* 0x000fe20000300000 */
.L_x_2624:
[----:B------:R-:W-:Y:S01]  /*9e70*/  ULEA UR5, UR44, UR41, 0x3 ;  /* 0x000000292c057291 */ /* 0x000fe2000f8e183f */
[----:B------:R-:W-:-:S05]  /*9e80*/  IMAD.U32 R5, RZ, RZ, UR45 ;  /* 0x0000002dff057e24 */ /* 0x000fca000f8e00ff */
[----:B------:R-:W-:-:S04]  /*9e90*/  SHF.L.U32 R5, R5, 0x1f, RZ ;  /* 0x0000001f05057819 */ /* 0x000fc800000006ff */
[----:B------:R0:W1:Y:S01]  /*9ea0*/  SYNCS.PHASECHK.TRANS64.TRYWAIT P1, [UR5+0x28850], R5 ;  /* 0x02885005ff0075a7 */ /* 0x0000620008020145 */
[----:B------:R-:W-:Y:S05]  /*9eb0*/  @!P0 BRA `(.L_x_2625) ;  /* 0x0000000000048947 */ /* 0x000fea0003800000 */
[----:B------:R-:W-:Y:S01]  /*9ec0*/  BPT.TRAP 0x1 ;  /* 0x000000040000795c */ /* 0x000fe20000300000 */
.L_x_2625:
[----:B-1----:R-:W-:Y:S05]  /*9ed0*/  @P1 BRA `(.L_x_2626) ;  /* 0x0000000000081947 */ /* 0x002fea0003800000 */
[----:B------:R-:W1:Y:S02]  /*9ee0*/  SYNCS.PHASECHK.TRANS64.TRYWAIT P1, [UR5+0x28850], R5 ;  /* 0x02885005ff0075a7 */ /* 0x000e640008020145 */
[----:B-1----:R-:W-:Y:S05]  /*9ef0*/  @!P1 BRA `(.L_x_2627) ;  /* 0x0000008400a09947 */ /* 0x002fea0003800000 */
.L_x_2626:
        /* <DEDUP_REMOVED lines=72> */
.L_x_2628:
        /* <DEDUP_REMOVED lines=74> */
.L_x_2592:
        /* <DEDUP_REMOVED lines=16> */
[----:B------:R-:W-:Y:S01]  /*a920*/  USHF.L.U32 UR10, UR36, 0x2, URZ ;  /* 0x00000002240a7899 */ /* 0x000fe2000800063f */
[----:B------:R-:W-:Y:S01]  /*a930*/  F2FP.BF16.F32.PACK_AB R129, R131, R130 ;  /* 0x000000828381723e */ /* 0x000fe200000010ff */
[----:B------:R-:W-:Y:S01]  /*a940*/  UISETP.NE.AND.EX UP0, UPT, UR9, URZ, UPT, UP0 ;  /* 0x0000003f0900728c */ /* 0x000fe2000bf05300 */
[----:B------:R-:W-:Y:S01]  /*a950*/  F2FP.BF16.F32.PACK_AB R136, R137, R136 ;  /* 0x000000888988723e */ /* 0x000fe200000010ff */
[----:B------:R-:W-:Y:S01]  /*a960*/  USHF.L.U64.HI UR11, UR36, 0x2, UR37 ;  /* 0x00000002240b7899 */ /* 0x000fe20008010225 */
[----:B------:R-:W-:Y:S01]  /*a970*/  F2FP.BF16.F32.PACK_AB R130, R133, R132 ;  /* 0x000000848582723e */ /* 0x000fe200000010ff */
[----:B------:R-:W-:Y:S01]  /*a980*/  UIADD3 UR4, UP1, UR10, UR8, URZ ;  /* 0x000000080a047290 */ /* 0x000fe2000ff3e03f */
[----:B------:R-:W-:Y:S01]  /*a990*/  F2FP.BF16.F32.PACK_AB R131, R135, R134 ;  /* 0x000000868783723e */ /* 0x000fe200000010ff */
[----:B------:R-:W1:Y:S01]  /*a9a0*/  LDC R53, c[0x0][0xbe8] ;  /* 0x0002fa00ff357b82 */ /* 0x000e620000000800 */
[----:B------:R-:W-:Y:S01]  /*a9b0*/  F2FP.BF16.F32.PACK_AB R137, R139, R138 ;  /* 0x0000008a8b89723e */ /* 0x000fe200000010ff */
[----:B------:R-:W-:Y:S01]  /*a9c0*/  UIADD3.X UR7, UR11, UR9, URZ, UP1, !UPT ;  /* 0x000000090b077290 */ /* 0x000fe20008ffe43f */
[----:B------:R-:W-:-:S02]  /*a9d0*/  F2FP.BF16.F32.PACK_AB R144, R145, R144 ;  /* 0x000000909190723e */ /* 0x000fc400000010ff */
[----:B------:R-:W-:Y:S01]  /*a9e0*/  F2FP.BF16.F32.PACK_AB R138, R141, R140 ;  /* 0x0000008c8d8a723e */ /* 0x000fe200000010ff */
[----:B------:R-:W-:Y:S01]  /*a9f0*/  ULDC.64 UR8, c[0x0][0xc08] ;  /* 0x0003020000087ab9 */ /* 0x000fe20000000a00 */
[----:B------:R-:W-:Y:S02]  /*aa00*/  F2FP.BF16.F32.PACK_AB R139, R143, R142 ;  /* 0x0000008e8f8b723e */ /* 0x000fe400000010ff */
[----:B------:R-:W-:Y:S02]  /*aa10*/  F2FP.BF16.F32.PACK_AB R145, R147, R146 ;  /* 0x000000929391723e */ /* 0x000fe400000010ff */
[----:B------:R-:W-:Y:S02]  /*aa20*/  F2FP.BF16.F32.PACK_AB R146, R149, R148 ;  /* 0x000000949592723e */ /* 0x000fe400000010ff */
[----:B------:R-:W-:Y:S02]  /*aa30*/  F2FP.BF16.F32.PACK_AB R147, R151, R150 ;  /* 0x000000969793723e */ /* 0x000fe400000010ff */
[----:B------:R-:W-:-:S02]  /*aa40*/  MOV R20, R28 ;  /* 0x0000001c00147202 */ /* 0x000fc40000000f00 */
[----:B0-----:R-:W-:-:S03]  /*aa50*/  MOV R21, R5 ;  /* 0x0000000500157202 */ /* 0x001fc60000000f00 */
[----:B------:R-:W-:-:S03]  /*aa60*/  IMAD.WIDE R4, R187, 0x2, R20 ;  /* 0x00000002bb047825 */ /* 0x000fc600078e0214 */
[C---:B------:R-:W-:Y:S02]  /*aa70*/  IADD3 R33, P6, R4.reuse, 0x20, RZ ;  /* 0x0000002004217810 */ /* 0x040fe40007fde0ff */
[C---:B------:R-:W-:Y:S02]  /*aa80*/  IADD3 R35, P5, R4.reuse, 0x40, RZ ;  /* 0x0000004004237810 */ /* 0x040fe40007fbe0ff */
[----:B------:R-:W-:Y:S01]  /*aa90*/  IADD3 R37, P4, R4, 0x60, RZ ;  /* 0x0000006004257810 */ /* 0x000fe20007f9e0ff */
[--C-:B------:R-:W-:Y:S01]  /*aaa0*/  IMAD.X R31, RZ, RZ, R5.reuse, P6 ;  /* 0x000000ffff1f7224 */ /* 0x100fe200030e0605 */
[----:B------:R-:W-:Y:S01]  /*aab0*/  LOP3.LUT R8, R33, 0x380, RZ, 0xc0, !PT ;  /* 0x0000038021087812 */ /* 0x000fe200078ec0ff */
[----:B------:R-:W-:Y:S01]  /*aac0*/  IMAD.X R27, RZ, RZ, R5, P5 ;  /* 0x000000ffff1b7224 */ /* 0x000fe200028e0605 */
[----:B------:R-:W-:Y:S02]  /*aad0*/  LOP3.LUT R10, R35, 0x380, RZ, 0xc0, !PT ;  /* 0x00000380230a7812 */ /* 0x000fe400078ec0ff */
[----:B------:R-:W-:-:S02]  /*aae0*/  LOP3.LUT R12, R37, 0x380, RZ, 0xc0, !PT ;  /* 0x00000380250c7812 */ /* 0x000fc400078ec0ff */
[----:B------:R-:W-:Y:S02]  /*aaf0*/  SHF.R.U64 R8, R8, 0x3, RZ ;  /* 0x0000000308087819 */ /* 0x000fe400000012ff */
[C---:B------:R-:W-:Y:S02]  /*ab00*/  LOP3.LUT R9, R4.reuse, 0x380, RZ, 0xc0, !PT ;  /* 0x0000038004097812 */ /* 0x040fe400078ec0ff */
[----:B------:R-:W-:Y:S02]  /*ab10*/  IADD3 R41, P2, R4, 0x4020, RZ ;  /* 0x0000402004297810 */ /* 0x000fe40007f5e0ff */
[----:B------:R-:W-:Y:S02]  /*ab20*/  SHF.R.U64 R10, R10, 0x3, RZ ;  /* 0x000000030a0a7819 */ /* 0x000fe400000012ff */
[----:B------:R-:W-:Y:S01]  /*ab30*/  SHF.R.U64 R12, R12, 0x3, RZ ;  /* 0x000000030c0c7819 */ /* 0x000fe200000012ff */
[----:B------:R-:W-:Y:S01]  /*ab40*/  IMAD.X R13, RZ, RZ, R5, P2 ;  /* 0x000000ffff0d7224 */ /* 0x000fe200010e0605 */
[----:B------:R-:W-:-:S02]  /*ab50*/  IADD3 R43, P1, R4, 0x4040, RZ ;  /* 0x00004040042b7810 */ /* 0x000fc40007f3e0ff */
[C---:B------:R-:W-:Y:S02]  /*ab60*/  IADD3 R32, P0, R4.reuse, 0x4060, RZ ;  /* 0x0000406004207810 */ /* 0x040fe40007f1e0ff */
[----:B------:R-:W-:Y:S01]  /*ab70*/  IADD3 R39, P3, R4, 0x4000, RZ ;  /* 0x0000400004277810 */ /* 0x000fe20007f7e0ff */
[--C-:B------:R-:W-:Y:S01]  /*ab80*/  IMAD.X R11, RZ, RZ, R5.reuse, P1 ;  /* 0x000000ffff0b7224 */ /* 0x100fe200008e0605 */
[----:B------:R-:W-:Y:S02]  /*ab90*/  LOP3.LUT R30, R8, R33, RZ, 0x3c, !PT ;  /* 0x00000021081e7212 */ /* 0x000fe400078e3cff */
[----:B------:R-:W-:Y:S01]  /*aba0*/  SHF.R.U64 R9, R9, 0x3, RZ ;  /* 0x0000000309097819 */ /* 0x000fe200000012ff */
[----:B------:R-:W-:Y:S01]  /*abb0*/  IMAD.X R15, RZ, RZ, R5, P3 ;  /* 0x000000ffff0f7224 */ /* 0x000fe200018e0605 */
[----:B------:R-:W-:Y:S02]  /*abc0*/  LOP3.LUT R26, R10, R35, RZ, 0x3c, !PT ;  /* 0x000000230a1a7212 */ /* 0x000fe400078e3cff */
[----:B------:R-:W-:-:S02]  /*abd0*/  LOP3.LUT R24, R12, R37, RZ, 0x3c, !PT ;  /* 0x000000250c187212 */ /* 0x000fc400078e3cff */
[----:B------:R-:W-:Y:S02]  /*abe0*/  LOP3.LUT R8, R41, 0x380, RZ, 0xc0, !PT ;  /* 0x0000038029087812 */ /* 0x000fe400078ec0ff */
[----:B------:R-:W-:Y:S02]  /*abf0*/  LOP3.LUT R10, R43, 0x380, RZ, 0xc0, !PT ;  /* 0x000003802b0a7812 */ /* 0x000fe400078ec0ff */
[----:B------:R-:W-:Y:S02]  /*ac00*/  LOP3.LUT R12, R32, 0x380, RZ, 0xc0, !PT ;  /* 0x00000380200c7812 */ /* 0x000fe400078ec0ff */
[----:B------:R-:W-:Y:S02]  /*ac10*/  LOP3.LUT R14, R39, 0x380, RZ, 0xc0, !PT ;  /* 0x00000380270e7812 */ /* 0x000fe400078ec0ff */
[----:B------:R-:W-:Y:S01]  /*ac20*/  LOP3.LUT R4, R9, R4, RZ, 0x3c, !PT ;  /* 0x0000000409047212 */ /* 0x000fe200078e3cff */
[----:B------:R-:W-:Y:S01]  /*ac30*/  IMAD.X R9, RZ, RZ, R5, P0 ;  /* 0x000000ffff097224 */ /* 0x000fe200000e0605 */
[----:B------:R-:W-:-:S02]  /*ac40*/  SHF.R.U64 R8, R8, 0x3, RZ ;  /* 0x0000000308087819 */ /* 0x000fc400000012ff */
[----:B------:R-:W-:Y:S02]  /*ac50*/  SHF.R.U64 R10, R10, 0x3, RZ ;  /* 0x000000030a0a7819 */ /* 0x000fe400000012ff */
[----:B------:R-:W-:Y:S02]  /*ac60*/  SHF.R.U64 R29, R12, 0x3, RZ ;  /* 0x000000030c1d7819 */ /* 0x000fe400000012ff */
[----:B------:R-:W-:Y:S02]  /*ac70*/  SHF.R.U64 R14, R14, 0x3, RZ ;  /* 0x000000030e0e7819 */ /* 0x000fe400000012ff */
[-C--:B------:R-:W-:Y:S02]  /*ac80*/  IADD3.X R25, RZ, R5.reuse, RZ, P4, !PT ;  /* 0x00000005ff197210 */ /* 0x080fe400027fe4ff */
[----:B------:R-:W-:Y:S02]  /*ac90*/  MOV R36, R4 ;  /* 0x0000000400247202 */ /* 0x000fe40000000f00 */
[----:B------:R-:W-:-:S02]  /*aca0*/  LOP3.LUT R12, R8, R41, RZ, 0x3c, !PT ;  /* 0x00000029080c7212 */ /* 0x000fc400078e3cff */
[----:B------:R-:W-:Y:S02]  /*acb0*/  F2FP.BF16.F32.PACK_AB R4, R89, R88 ;  /* 0x000000585904723e */ /* 0x000fe400000010ff */
[----:B------:R-:W-:Y:S01]  /*acc0*/  F2FP.BF16.F32.PACK_AB R5, R91, R90 ;  /* 0x0000005a5b05723e */ /* 0x000fe200000010ff */
[----:B------:R-:W-:Y:S01]  /*acd0*/  BAR.SYNC.DEFER_BLOCKING 0x1, 0x100 ;  /* 0x0044000000007b1d */ /* 0x000fe20000010000 */
[----:B------:R-:W-:Y:S02]  /*ace0*/  LOP3.LUT R10, R10, R43, RZ, 0x3c, !PT ;  /* 0x0000002b0a0a7212 */ /* 0x000fe400078e3cff */
[----:B------:R-:W-:Y:S02]  /*acf0*/  LOP3.LUT R8, R29, R32, RZ, 0x3c, !PT ;  /* 0x000000201d087212 */ /* 0x000fe400078e3cff */
[----:B------:R-:W-:Y:S02]  /*ad00*/  LOP3.LUT R14, R14, R39, RZ, 0x3c, !PT ;  /* 0x000000270e0e7212 */ /* 0x000fe400078e3cff */
[----:B------:R-:W-:-:S02]  /*ad10*/  MOV R35, R30 ;  /* 0x0000001e00237202 */ /* 0x000fc40000000f00 */
[----:B------:R-:W-:Y:S02]  /*ad20*/  MOV R30, R10 ;  /* 0x0000000a001e7202 */ /* 0x000fe40000000f00 */
[----:B------:R-:W-:Y:S02]  /*ad30*/  MOV R29, R8 ;  /* 0x00000008001d7202 */ /* 0x000fe40000000f00 */
[----:B------:R-:W-:Y:S02]  /*ad40*/  F2FP.BF16.F32.PACK_AB R8, R97, R96 ;  /* 0x000000606108723e */ /* 0x000fe400000010ff */
[----:B------:R-:W-:Y:S02]  /*ad50*/  F2FP.BF16.F32.PACK_AB R9, R99, R98 ;  /* 0x000000626309723e */ /* 0x000fe400000010ff */
[----:B------:R-:W-:Y:S02]  /*ad60*/  F2FP.BF16.F32.PACK_AB R10, R101, R100 ;  /* 0x00000064650a723e */ /* 0x000fe400000010ff */
[----:B------:R-:W-:-:S02]  /*ad70*/  F2FP.BF16.F32.PACK_AB R11, R103, R102 ;  /* 0x00000066670b723e */ /* 0x000fc400000010ff */
[----:B------:R-:W-:Y:S02]  /*ad80*/  MOV R34, R26 ;  /* 0x0000001a00227202 */ /* 0x000fe40000000f00 */
[----:B------:R-:W-:Y:S01]  /*ad90*/  MOV R32, R14 ;  /* 0x0000000e00207202 */ /* 0x000fe20000000f00 */
[----:B------:R0:W-:Y:S01]  /*ada0*/  STSM.16.M88.4 [R36], R4 ;  /* 0x0000000424007844 */ /* 0x0001e20000000200 */
[----:B------:R-:W-:Y:S02]  /*adb0*/  MOV R31, R12 ;  /* 0x0000000c001f7202 */ /* 0x000fe40000000f00 */
[----:B------:R-:W-:Y:S01]  /*adc0*/  MOV R33, R24 ;  /* 0x0000001800217202 */ /* 0x000fe20000000f00 */
[----:B------:R-:W-:Y:S01]  /*add0*/  STSM.16.M88.4 [R35], R8 ;  /* 0x0000000823007844 */ /* 0x000fe20000000200 */
[----:B------:R-:W-:Y:S02]  /*ade0*/  F2FP.BF16.F32.PACK_AB R12, R113, R112 ;  /* 0x00000070710c723e */ /* 0x000fe400000010ff */
[----:B------:R-:W-:-:S02]  /*adf0*/  F2FP.BF16.F32.PACK_AB R13, R115, R114 ;  /* 0x00000072730d723e */ /* 0x000fc400000010ff */
[----:B------:R-:W-:Y:S02]  /*ae00*/  F2FP.BF16.F32.PACK_AB R14, R117, R116 ;  /* 0x00000074750e723e */ /* 0x000fe400000010ff */
[----:B------:R-:W-:Y:S02]  /*ae10*/  F2FP.BF16.F32.PACK_AB R15, R119, R118 ;  /* 0x00000076770f723e */ /* 0x000fe400000010ff */
[----:B------:R-:W-:Y:S02]  /*ae20*/  F2FP.BF16.F32.PACK_AB R24, R121, R120 ;  /* 0x000000787918723e */ /* 0x000fe400000010ff */
[----:B------:R-:W-:Y:S02]  /*ae30*/  F2FP.BF16.F32.PACK_AB R25, R123, R122 ;  /* 0x0000007a7b19723e */ /* 0x000fe400000010ff */
[----:B0-----:R-:W-:Y:S02]  /*ae40*/  F2FP.BF16.F32.PACK_AB R4, R105, R104 ;  /* 0x000000686904723e */ /* 0x001fe400000010ff */
[----:B------:R-:W-:-:S02]  /*ae50*/  F2FP.BF16.F32.PACK_AB R5, R107, R106 ;  /* 0x0000006a6b05723e */ /* 0x000fc400000010ff */
[----:B------:R-:W-:Y:S02]  /*ae60*/  F2FP.BF16.F32.PACK_AB R6, R109, R108 ;  /* 0x0000006c6d06723e */ /* 0x000fe400000010ff */
[----:B------:R-:W-:Y:S02]  /*ae70*/  F2FP.BF16.F32.PACK_AB R7, R111, R110 ;  /* 0x0000006e6f07723e */ /* 0x000fe400000010ff */
[----:B------:R-:W-:Y:S02]  /*ae80*/  F2FP.BF16.F32.PACK_AB R26, R125, R124 ;  /* 0x0000007c7d1a723e */ /* 0x000fe400000010ff */
[----:B------:R-:W-:Y:S01]  /*ae90*/  F2FP.BF16.F32.PACK_AB R27, R127, R126 ;  /* 0x0000007e7f1b723e */ /* 0x000fe200000010ff */
[----:B------:R0:W-:Y:S01]  /*aea0*/  STSM.16.M88.4 [R34], R4 ;  /* 0x0000000422007844 */ /* 0x0001e20000000200 */
[----:B------:R-:W-:-:S03]  /*aeb0*/  PLOP3.LUT P0, PT, PT, PT, UP0, 0x80, 0x0 ;  /* 0x000000000000781c */ /* 0x000fc60003f0f008 */
[----:B------:R2:W-:Y:S04]  /*aec0*/  STSM.16.M88.4 [R33], R12 ;  /* 0x0000000c21007844 */ /* 0x0005e80000000200 */
[----:B------:R2:W-:Y:S04]  /*aed0*/  STSM.16.M88.4 [R32], R24 ;  /* 0x0000001820007844 */ /* 0x0005e80000000200 */
[----:B------:R2:W-:Y:S04]  /*aee0*/  STSM.16.M88.4 [R31], R128 ;  /* 0x000000801f007844 */ /* 0x0005e80000000200 */
[----:B------:R2:W-:Y:S01]  /*aef0*/  STSM.16.M88.4 [R30], R136 ;  /* 0x000000881e007844 */ /* 0x0005e20000000200 */
[----:B0-----:R-:W-:Y:S01]  /*af00*/  IMAD.U32 R4, RZ, RZ, UR4 ;  /* 0x00000004ff047e24 */ /* 0x001fe2000f8e00ff */
[----:B------:R-:W-:-:S02]  /*af10*/  MOV R5, UR7 ;  /* 0x0000000700057c02 */ /* 0x000fc40008000f00 */
[----:B------:R2:W-:Y:S01]  /*af20*/  STSM.16.M88.4 [R29], R144 ;  /* 0x000000901d007844 */ /* 0x0005e20000000200 */
        /* <DEDUP_REMOVED lines=9> */
[----:B------:R-:W-:-:S04]  /*afc0*/  @UP1 UIADD3 UR8, UP2, UR10, UR8, URZ ;  /* 0x000000080a081290 */ /* 0x000fc8000ff5e03f */
[----:B------:R-:W-:Y:S02]  /*afd0*/  @UP1 UIADD3.X UR9, UR11, UR9, URZ, UP2, !UPT ;  /* 0x000000090b091290 */ /* 0x000fe400097fe43f */
[----:B------:R-:W-:Y:S01]  /*afe0*/  IMAD.U32 R10, RZ, RZ, UR8 ;  /* 0x00000008ff0a7e24 */ /* 0x000fe2000f8e00ff */
[----:B------:R-:W1:Y:S03]  /*aff0*/  @P1 LDC R8, c[0x0][0xbf0] ;  /* 0x0002fc00ff081b82 */ /* 0x000e660000000800 */
        /* <DEDUP_REMOVED lines=9> */
.L_x_2631:
[----:B------:R-:W-:Y:S01]  /*b090*/  USHF.R.S32.HI UR14, URZ, 0x1f, UR38 ;  /* 0x0000001f3f0e7899 */ /* 0x000fe20008011426 */
[----:B--2---:R-:W-:Y:S01]  /*b0a0*/  VIADD R10, R17, UR39 ;  /* 0x00000027110a7c36 */ /* 0x004fe20008000000 */
[----:B------:R-:W-:Y:S01]  /*b0b0*/  ULDC.64 UR12, c[0x0][0xb90] ;  /* 0x0002e400000c7ab9 */ /* 0x000fe20000000a00 */
[----:B------:R-:W-:Y:S01]  /*b0c0*/  USHF.R.S32.HI UR11, URZ, 0x1f, UR4 ;  /* 0x0000001f3f0b7899 */ /* 0x000fe20008011404 */
[----:B------:R-:W-:Y:S01]  /*b0d0*/  VIADD R24, R186, UR39 ;  /* 0x00000027ba187c36 */ /* 0x000fe20008000000 */
[----:B------:R-:W-:Y:S01]  /*b0e0*/  UIMAD UR7, UR14, UR12, URZ ;  /* 0x0000000c0e0772a4 */ /* 0x000fe2000f8e023f */
[----:B------:R-:W-:Y:S01]  /*b0f0*/  @P1 IMAD.HI.U32 R5, R10, R7, RZ ;  /* 0x000000070a051227 */ /* 0x000fe200078e00ff */
[----:B------:R-:W-:Y:S01]  /*b100*/  UMOV UR10, UR4 ;  /* 0x00000004000a7c82 */ /* 0x000fe20008000000 */
[----:B------:R-:W-:Y:S01]  /*b110*/  USEL UR37, UR37, URZ, !UP0 ;  /* 0x0000003f25257287 */ /* 0x000fe2000c000000 */
[----:B------:R-:W-:Y:S01]  /*b120*/  MOV R4, R10 ;  /* 0x0000000a00047202 */ /* 0x000fe20000000f00 */
[----:B------:R-:W-:Y:S01]  /*b130*/  UIMAD.WIDE.U32 UR8, UR38, UR12, UR10 ;  /* 0x0000000c260872a5 */ /* 0x000fe2000f8e000a */
[----:B------:R-:W-:Y:S01]  /*b140*/  @P1 SHF.R.U32.HI R4, RZ, R8, R5 ;  /* 0x00000008ff041219 */ /* 0x000fe20000011605 */
[----:B------:R-:W-:Y:S01]  /*b150*/  UIMAD UR7, UR38, UR13, UR7 ;  /* 0x0000000d260772a4 */ /* 0x000fe2000f8e0207 */
[----:B------:R-:W-:Y:S01]  /*b160*/  IMAD R5, R22, 0x40, R2 ;  /* 0x0000004016057824 */ /* 0x000fe200078e0202 */
[----:B------:R-:W-:Y:S01]  /*b170*/  USEL UR36, UR36, URZ, !UP0 ;  /* 0x0000003f24247287 */ /* 0x000fe2000c000000 */
[----:B-----5:R-:W-:Y:S01]  /*b180*/  IMAD R55, R6, R53, RZ ;  /* 0x0000003506377224 */ /* 0x020fe200078e02ff */
        /* <DEDUP_REMOVED lines=10> */
[----:B------:R-:W-:Y:S01]  /*b230*/  ULDC.64 UR12, c[0x0][0xaa0] ;  /* 0x0002a800000c7ab9 */ /* 0x000fe20000000a00 */
[----:B------:R-:W-:-:S02]  /*b240*/  IADD3 R4, P2, R4, UR8, RZ ;  /* 0x0000000804047c10 */ /* 0x000fc4000ff5e0ff */
[----:B------:R-:W-:Y:S01]  /*b250*/  IMAD.U32 R10, RZ, RZ, UR7 ;  /* 0x00000007ff0a7e24 */ /* 0x000fe2000f8e00ff */
[----:B------:R-:W-:Y:S02]  /*b260*/  SHF.R.S32.HI R8, RZ, 0x1f, R7 ;  /* 0x0000001fff087819 */ /* 0x000fe40000011407 */
[----:B------:R-:W-:Y:S02]  /*b270*/  LOP3.LUT R9, R11, 0x380, RZ, 0xc0, !PT ;  /* 0x000003800b097812 */ /* 0x000fe400078ec0ff */
[----:B------:R-:W-:Y:S01]  /*b280*/  IADD3.X R5, R5, UR9, R10, P2, !PT ;  /* 0x0000000905057c10 */ /* 0x000fe200097fe40a */
[----:B------:R-:W-:Y:S01]  /*b290*/  ULDC.64 UR8, c[0x0][0xb88] ;  /* 0x0002e20000087ab9 */ /* 0x000fe20000000a00 */
[----:B------:R-:W-:Y:S01]  /*b2a0*/  IADD3 R13, P0, R20, 0x1000, RZ ;  /* 0x00001000140d7810 */ /* 0x000fe20007f1e0ff */
[----:B------:R-:W-:Y:S01]  /*b2b0*/  IMAD R10, R8, UR8, RZ ;  /* 0x00000008080a7c24 */ /* 0x000fe2000f8e02ff */
[----:B------:R-:W-:Y:S01]  /*b2c0*/  SHF.R.U64 R8, R9, 0x3, RZ ;  /* 0x0000000309087819 */ /* 0x000fe200000012ff */
[----:B------:R-:W-:Y:S01]  /*b2d0*/  IMAD.WIDE.U32 R4, R7, UR8, R4 ;  /* 0x0000000807047c25 */ /* 0x000fe2000f8e0004 */
[----:B------:R-:W-:-:S02]  /*b2e0*/  LOP3.LUT R12, R13, 0x380, RZ, 0xc0, !PT ;  /* 0x000003800d0c7812 */ /* 0x000fc400078ec0ff */
[C---:B------:R-:W-:Y:S01]  /*b2f0*/  IADD3 R45, P6, R20.reuse, 0x4000, RZ ;  /* 0x00004000142d7810 */ /* 0x040fe20007fde0ff */
[----:B------:R-:W-:Y:S01]  /*b300*/  IMAD R9, R7, UR9, R10 ;  /* 0x0000000907097c24 */ /* 0x000fe2000f8e020a */
[----:B------:R-:W-:Y:S01]  /*b310*/  ULDC.64 UR8, c[0x0][0xb50] ;  /* 0x0002d40000087ab9 */ /* 0x000fe20000000a00 */
[----:B------:R-:W-:Y:S02]  /*b320*/  IADD3 R7, P2, R20, 0x3000, RZ ;  /* 0x0000300014077810 */ /* 0x000fe40007f5e0ff */
[----:B------:R-:W-:Y:S01]  /*b330*/  IMAD.IADD R9, R5, 0x1, R9 ;  /* 0x0000000105097824 */ /* 0x000fe200078e0209 */
[----:B------:R-:W-:Y:S02]  /*b340*/  LEA R10, P4, R4, UR8, 0x2 ;  /* 0x00000008040a7c11 */ /* 0x000fe4000f8810ff */
[----:B------:R-:W-:Y:S02]  /*b350*/  SHF.R.U64 R12, R12, 0x3, RZ ;  /* 0x000000030c0c7819 */ /* 0x000fe400000012ff */
[----:B------:R-:W-:Y:S01]  /*b360*/  LEA.HI.X R14, R4, UR9, R9, 0x2, P4 ;  /* 0x00000009040e7c11 */ /* 0x000fe2000a0f1409 */
[----:B------:R-:W-:Y:S01]  /*b370*/  SHFL.IDX PT, R30, R10, RZ, 0x1c1f ;  /* 0x001c1fff0a1e7589 */ /* 0x000fe200000e0000 */
[----:B------:R-:W-:Y:S01]  /*b380*/  LOP3.LUT R5, R7, 0x380, RZ, 0xc0, !PT ;  /* 0x0000038007057812 */ /* 0x000fe200078ec0ff */
[--C-:B------:R-:W-:Y:S01]  /*b390*/  IMAD.X R9, RZ, RZ, R21.reuse, P3 ;  /* 0x000000ffff097224 */ /* 0x100fe200018e0615 */
[----:B------:R-:W-:Y:S01]  /*b3a0*/  LOP3.LUT R12, R12, R13, RZ, 0x3c, !PT ;  /* 0x0000000d0c0c7212 */ /* 0x000fe200078e3cff */
[----:B------:R-:W0:Y:S01]  /*b3b0*/  SHFL.IDX PT, R31, R14, RZ, 0x1c1f ;  /* 0x001c1fff0e1f7589 */ /* 0x000e2200000e0000 */
[----:B------:R-:W-:Y:S01]  /*b3c0*/  SHF.R.U64 R4, R5, 0x3, RZ ;  /* 0x0000000305047819 */ /* 0x000fe200000012ff */
[----:B------:R-:W-:Y:S01]  /*b3d0*/  IMAD.X R5, RZ, RZ, R21, P2 ;  /* 0x000000ffff057224 */ /* 0x000fe200010e0615 */
[----:B------:R-:W-:Y:S01]  /*b3e0*/  IADD3.X R13, RZ, R21, RZ, P0, !PT ;  /* 0x00000015ff0d7210 */ /* 0x000fe200007fe4ff */
[----:B------:R-:W-:Y:S01]  /*b3f0*/  SHFL.IDX PT, R48, R10, 0x1, 0x1c1f ;  /* 0x003c1f000a307f89 */ /* 0x000fe200000e0000 */
[----:B------:R-:W-:-:S02]  /*b400*/  LOP3.LUT P0, RZ, R184, 0x3, RZ, 0xc0, !PT ;  /* 0x00000003b8ff7812 */ /* 0x000fc4000780c0ff */
[----:B------:R-:W-:Y:S01]  /*b410*/  LOP3.LUT R4, R4, R7, RZ, 0x3c, !PT ;  /* 0x0000000704047212 */ /* 0x000fe200078e3cff */
[----:B------:R-:W1:Y:S01]  /*b420*/  SHFL.IDX PT, R49, R14, 0x1, 0x1c1f ;  /* 0x003c1f000e317f89 */ /* 0x000e6200000e0000 */
[C---:B------:R-:W-:Y:S01]  /*b430*/  VIADD R7, R24.reuse, 0x8 ;  /* 0x0000000818077836 */ /* 0x040fe20000000000 */
[-C--:B------:R-:W-:Y:S02]  /*b440*/  ISETP.GE.OR P2, PT, R24, R55.reuse, P0 ;  /* 0x000000371800720c */ /* 0x080fe40000746670 */
[C---:B------:R-:W-:Y:S02]  /*b450*/  IADD3 R41, P5, R20.reuse, 0x5000, RZ ;  /* 0x0000500014297810 */ /* 0x040fe40007fbe0ff */
[----:B------:R-:W-:Y:S02]  /*b460*/  ISETP.GE.OR P0, PT, R7, R55, P0 ;  /* 0x000000370700720c */ /* 0x000fe40000706670 */
[C---:B------:R-:W-:Y:S02]  /*b470*/  IADD3 R37, P4, R20.reuse, 0x6000, RZ ;  /* 0x0000600014257810 */ /* 0x040fe40007f9e0ff */
[----:B------:R-:W-:-:S02]  /*b480*/  LOP3.LUT R15, R20, 0x380, RZ, 0xc0, !PT ;  /* 0x00000380140f7812 */ /* 0x000fc400078ec0ff */
[----:B------:R-:W-:Y:S02]  /*b490*/  LOP3.LUT R44, R45, 0x380, RZ, 0xc0, !PT ;  /* 0x000003802d2c7812 */ /* 0x000fe400078ec0ff */
[----:B------:R-:W-:Y:S02]  /*b4a0*/  LOP3.LUT R40, R41, 0x380, RZ, 0xc0, !PT ;  /* 0x0000038029287812 */ /* 0x000fe400078ec0ff */
[----:B------:R-:W-:Y:S01]  /*b4b0*/  LOP3.LUT R36, R37, 0x380, RZ, 0xc0, !PT ;  /* 0x0000038025247812 */ /* 0x000fe200078ec0ff */
[----:B0-----:R0:W-:Y:S01]  /*b4c0*/  @!P2 ST.E desc[UR52][R30.64], R3 ;  /* 0x000000031e00a985 */ /* 0x0011e2000c101934 */
[----:B------:R-:W-:Y:S02]  /*b4d0*/  SHF.R.U64 R15, R15, 0x3, RZ ;  /* 0x000000030f0f7819 */ /* 0x000fe400000012ff */
[----:B------:R-:W-:Y:S02]  /*b4e0*/  LOP3.LUT R8, R8, R11, RZ, 0x3c, !PT ;  /* 0x0000000b08087212 */ /* 0x000fe400078e3cff */
[----:B------:R-:W-:-:S02]  /*b4f0*/  IADD3 R11, P3, R20, 0x7000, RZ ;  /* 0x00007000140b7810 */ /* 0x000fc40007f7e0ff */
[----:B------:R-:W-:Y:S01]  /*b500*/  SHF.R.U64 R44, R44, 0x3, RZ ;  /* 0x000000032c2c7819 */ /* 0x000fe200000012ff */
[----:B-1----:R1:W-:Y:S01]  /*b510*/  @!P0 ST.E desc[UR52][R48.64], R0 ;  /* 0x0000000030008985 */ /* 0x0023e2000c101934 */
[----:B------:R-:W-:Y:S01]  /*b520*/  SHF.R.U64 R40, R40, 0x3, RZ ;  /* 0x0000000328287819 */ /* 0x000fe200000012ff */
[--C-:B------:R-:W-:Y:S01]  /*b530*/  IMAD.X R33, RZ, RZ, R21.reuse, P3 ;  /* 0x000000ffff217224 */ /* 0x100fe200018e0615 */
[----:B------:R-:W-:Y:S01]  /*b540*/  SHF.R.U64 R36, R36, 0x3, RZ ;  /* 0x0000000324247819 */ /* 0x000fe200000012ff */
[----:B0-----:R-:W0:Y:S01]  /*b550*/  @P1 LDC R30, c[0x0][0xbec] ;  /* 0x0002fb00ff1e1b82 */ /* 0x001e220000000800 */
[----:B------:R-:W-:Y:S02]  /*b560*/  LOP3.LUT R20, R15, R20, RZ, 0x3c, !PT ;  /* 0x000000140f147212 */ /* 0x000fe400078e3cff */
[----:B------:R-:W-:Y:S01]  /*b570*/  LOP3.LUT R44, R44, R45, RZ, 0x3c, !PT ;  /* 0x0000002d2c2c7212 */ /* 0x000fe200078e3cff */
[--C-:B------:R-:W-:Y:S01]  /*b580*/  IMAD.X R45, RZ, RZ, R21.reuse, P6 ;  /* 0x000000ffff2d7224 */ /* 0x100fe200030e0615 */
[----:B------:R-:W-:Y:S01]  /*b590*/  LOP3.LUT R40, R40, R41, RZ, 0x3c, !PT ;  /* 0x0000002928287212 */ /* 0x000fe200078e3cff */
[----:B------:R-:W-:Y:S01]  /*b5a0*/  IMAD.X R41, RZ, RZ, R21, P5 ;  /* 0x000000ffff297224 */ /* 0x000fe200028e0615 */
[----:B------:R-:W-:Y:S01]  /*b5b0*/  LOP3.LUT R36, R36, R37, RZ, 0x3c, !PT ;  /* 0x0000002524247212 */ /* 0x000fe200078e3cff */
[----:B------:R2:W5:Y:S01]  /*b5c0*/  LD.E.128 R24, desc[UR52][R20.64] ;  /* 0x0000003414187980 */ /* 0x000562000c101d00 */
[----:B------:R-:W-:Y:S01]  /*b5d0*/  IADD3.X R37, RZ, R21, RZ, P4, !PT ;  /* 0x00000015ff257210 */ /* 0x000fe200027fe4ff */
[----:B------:R-:W-:-:S02]  /*b5e0*/  UIMAD UR7, UR11, UR12, URZ ;  /* 0x0000000c0b0772a4 */ /* 0x000fc4000f8e023f */
[----:B------:R-:W-:Y:S01]  /*b5f0*/  UIMAD.WIDE.U32 UR8, UR4, UR12, URZ ;  /* 0x0000000c040872a5 */ /* 0x000fe2000f8e003f */
[----:B-1----:R-:W-:Y:S01]  /*b600*/  IMAD R0, R19, 0x20, R22 ;  /* 0x0000002013007824 */ /* 0x002fe200078e0216 */
[----:B------:R-:W-:Y:S01]  /*b610*/  LOP3.LUT R6, R11, 0x380, RZ, 0xc0, !PT ;  /* 0x000003800b067812 */ /* 0x000fe200078ec0ff */
[----:B------:R-:W5:Y:S01]  /*b620*/  LD.E.128 R12, desc[UR52][R12.64] ;  /* 0x000000340c0c7980 */ /* 0x000f62000c101d00 */
[----:B--2---:R-:W1:Y:S01]  /*b630*/  @P1 LDC R21, c[0x0][0xbf0] ;  /* 0x0002fc00ff151b82 */ /* 0x004e620000000800 */
[----:B------:R-:W-:Y:S02]  /*b640*/  UIMAD UR7, UR4, UR13, UR7 ;  /* 0x0000000d040772a4 */ /* 0x000fe4000f8e0207 */
[----:B------:R-:W5:Y:S01]  /*b650*/  LD.E.128 R44, desc[UR52][R44.64] ;  /* 0x000000342c2c7980 */ /* 0x000f62000c101d00 */
[----:B------:R-:W-:Y:S01]  /*b660*/  ULDC.64 UR10, c[0x0][0xae8] ;  /* 0x0002ba00000a7ab9 */ /* 0x000fe20000000a00 */
[----:B------:R-:W-:Y:S01]  /*b670*/  VIADD R29, R0, UR39 ;  /* 0x00000027001d7c36 */ /* 0x000fe20008000000 */
[----:B------:R-:W-:Y:S01]  /*b680*/  UIADD3 UR9, UR9, UR7, URZ ;  /* 0x0000000709097290 */ /* 0x000fe2000fffe03f */
[----:B------:R-:W-:Y:S01]  /*b690*/  SHF.R.U64 R6, R6, 0x3, RZ ;  /* 0x0000000306067819 */ /* 0x000fe200000012ff */
[----:B------:R-:W-:Y:S01]  /*b6a0*/  UIMAD UR4, UR14, UR10, URZ ;  /* 0x0000000a0e0472a4 */ /* 0x000fe2000f8e023f */
[----:B------:R-:W5:Y:S01]  /*b6b0*/  LD.E.128 R40, desc[UR52][R40.64] ;  /* 0x0000003428287980 */ /* 0x000f62000c101d00 */
[----:B------:R-:W-:Y:S01]  /*b6c0*/  UIMAD.WIDE.U32 UR8, UR38, UR10, UR8 ;  /* 0x0000000a260872a5 */ /* 0x000fe2000f8e0008 */
[----:B0-----:R-:W-:Y:S01]  /*b6d0*/  @P1 IMAD.HI.U32 R0, R29, R30, RZ ;  /* 0x0000001e1d001227 */ /* 0x001fe200078e00ff */
[----:B------:R-:W-:Y:S01]  /*b6e0*/  UIMAD UR4, UR38, UR11, UR4 ;  /* 0x0000000b260472a4 */ /* 0x000fe2000f8e0204 */
[----:B------:R-:W-:Y:S01]  /*b6f0*/  LOP3.LUT R32, R6, R11, RZ, 0x3c, !PT ;  /* 0x0000000b06207212 */ /* 0x000fe200078e3cff */
[----:B------:R-:W5:Y:S01]  /*b700*/  LD.E.128 R36, desc[UR52][R36.64] ;  /* 0x0000003424247980 */ /* 0x000f62000c101d00 */
[----:B------:R-:W-:Y:S01]  /*b710*/  ULDC.64 UR10, c[0x0][0xaf0] ;  /* 0x0002bc00000a7ab9 */ /* 0x000fe20000000a00 */
[----:B------:R-:W-:-:S02]  /*b720*/  UIADD3 UR9, UR9, UR4, URZ ;  /* 0x0000000409097290 */ /* 0x000fc4000fffe03f */
[----:B------:R-:W-:Y:S01]  /*b730*/  UIMAD UR4, UR37, UR10, URZ ;  /* 0x0000000a250472a4 */ /* 0x000fe2000f8e023f */
[----:B------:R-:W-:Y:S01]  /*b740*/  IMAD.MOV.U32 R3, RZ, RZ, R29 ;  /* 0x000000ffff037224 */ /* 0x000fe200078e001d */
[----:B------:R-:W-:Y:S01]  /*b750*/  UIMAD.WIDE.U32 UR8, UR36, UR10, UR8 ;  /* 0x0000000a240872a5 */ /* 0x000fe2000f8e0008 */
[----:B------:R-:W5:Y:S01]  /*b760*/  LD.E.128 R8, desc[UR52][R8.64] ;  /* 0x0000003408087980 */ /* 0x000f62000c101d00 */
[----:B------:R-:W-:Y:S01]  /*b770*/  UIMAD UR4, UR36, UR11, UR4 ;  /* 0x0000000b240472a4 */ /* 0x000fe2000f8e0204 */
[----:B-1----:R-:W-:-:S03]  /*b780*/  @P1 SHF.R.U32.HI R3, RZ, R21, R0 ;  /* 0x00000015ff031219 */ /* 0x002fc60000011600 */
[----:B------:R-:W-:Y:S01]  /*b790*/  UIADD3 UR4, UR9, UR4, URZ ;  /* 0x0000000409047290 */ /* 0x000fe2000fffe03f */
[----:B------:R-:W5:Y:S01]  /*b7a0*/  LD.E.128 R4, desc[UR52][R4.64] ;  /* 0x0000003404047980 */ /* 0x000f62000c101d00 */
[----:B------:R-:W-:Y:S01]  /*b7b0*/  ULDC.64 UR10, c[0x0][0xae0] ;  /* 0x0002b800000a7ab9 */ /* 0x000fe20000000a00 */
[--C-:B------:R-:W-:Y:S01]  /*b7c0*/  SHF.R.S32.HI R0, RZ, 0x1f, R3.reuse ;  /* 0x0000001fff007819 */ /* 0x100fe20000011403 */
[----:B------:R-:W-:Y:S01]  /*b7d0*/  IMAD.MOV R30, RZ, RZ, -R3 ;  /* 0x000000ffff1e7224 */ /* 0x000fe200078e0a03 */
[----:B------:R-:W-:Y:S01]  /*b7e0*/  MOV R20, UR8 ;  /* 0x0000000800147c02 */ /* 0x000fe20008000f00 */
[----:B------:R-:W-:Y:S01]  /*b7f0*/  IMAD.U32 R21, RZ, RZ, UR9 ;  /* 0x00000009ff157e24 */ /* 0x000fe2000f8e00ff */
[----:B------:R-:W5:Y:S01]  /*b800*/  LD.E.128 R32, desc[UR52][R32.64] ;  /* 0x0000003420207980 */ /* 0x000f62000c101d00 */
[----:B------:R-:W-:Y:S01]  /*b810*/  IMAD R0, R0, UR10, RZ ;  /* 0x0000000a00007c24 */ /* 0x000fe2000f8e02ff */
[----:B------:R-:W-:Y:S01]  /*b820*/  ULDC.64 UR8, c[0x0][0xad8] ;  /* 0x0002b60000087ab9 */ /* 0x000fe20000000a00 */
[----:B------:R-:W-:Y:S01]  /*b830*/  IMAD R29, R53, R30, R29 ;  /* 0x0000001e351d7224 */ /* 0x000fe200078e021d */
[----:B------:R-:W-:Y:S01]  /*b840*/  @!PT LDS RZ, [RZ] ;  /* 0x00000000fffff984 */ /* 0x000fe20000000800 */
[----:B------:R-:W-:Y:S01]  /*b850*/  @!PT LDS RZ, [RZ] ;  /* 0x00000000fffff984 */ /* 0x000fe20000000800 */
[----:B------:R-:W-:Y:S01]  /*b860*/  @!PT LDS RZ, [RZ] ;  /* 0x00000000fffff984 */ /* 0x000fe20000000800 */
[----:B------:R-:W-:Y:S01]  /*b870*/  @!PT LDS RZ, [RZ] ;  /* 0x00000000fffff984 */ /* 0x000fe20000000800 */
[----:B------:R0:W-:Y:S06]  /*b880*/  MEMBAR.ALL.CTA ;  /* 0x0000000000007992 */ /* 0x0001ec0000008000 */
[----:B0-----:R-:W0:Y:S01]  /*b890*/  FENCE.VIEW.ASYNC.S ;  /* 0x00000000000073c6 */ /* 0x001e220000000000 */
[----:B------:R-:W-:-:S02]  /*b8a0*/  IMAD.U32 R21, RZ, RZ, UR4 ;  /* 0x00000004ff157e24 */ /* 0x000fc4000f8e00ff */
        /* <DEDUP_REMOVED lines=33> */
.L_x_2633:
[----:B------:R-:W-:Y:S05]  /*bac0*/  BSYNC B1 ;  /* 0x0000000000017941 */ /* 0x000fea0003800000 */
.L_x_2632:
        /* <DEDUP_REMOVED lines=13> */
.L_x_2635:
[----:B------:R-:W-:Y:S05]  /*bba0*/  BSYNC B1 ;  /* 0x0000000000017941 */ /* 0x000fea0003800000 */
.L_x_2634:
        /* <DEDUP_REMOVED lines=13> */
.L_x_2637:
[----:B------:R-:W-:Y:S05]  /*bc80*/  BSYNC B1 ;  /* 0x0000000000017941 */ /* 0x000fea0003800000 */
.L_x_2636:
        /* <DEDUP_REMOVED lines=16> */
.L_x_2630:
        /* <DEDUP_REMOVED lines=11> */
[----:B------:R-:W-:-:S03]  /*be40*/  UISETP.NE.U32.AND UP1, UPT, UR8, URZ, UPT ;  /* 0x0000003f0800728c */ /* 0x000fc6000bf25070 */
[----:B------:R-:W2:Y:S01]  /*be50*/  @P2 LDG.E R3, desc[UR52][R4.64] ;  /* 0x0000003404032981 */ /* 0x000ea2000c1e1900 */
[----:B------:R-:W-:Y:S01]  /*be60*/  UISETP.NE.AND.EX UP1, UPT, UR9, URZ, UPT, UP1 ;  /* 0x0000003f0900728c */ /* 0x000fe2000bf25310 */
[----:B------:R-:W-:-:S05]  /*be70*/  MOV R0, UR4 ;  /* 0x0000000400007c02 */ /* 0x000fca0008000f00 */
        /* <DEDUP_REMOVED lines=17> */
[----:B--2---:R-:W-:-:S07]  /*bf90*/  IMAD.IADD R0, R0, 0x1, -R3 ;  /* 0x0000000100007824 */ /* 0x004fce00078e0a03 */
.L_x_2639:
[----:B------:R-:W-:Y:S01]  /*bfa0*/  USEL UR36, UR36, URZ, !UP0 ;  /* 0x0000003f24247287 */ /* 0x000fe2000c000000 */
[----:B------:R-:W-:Y:S01]  /*bfb0*/  BSSY B1, `(.L_x_2640) ;  /* 0x000002c000017945 */ /* 0x000fe20003800000 */
[----:B------:R-:W-:-:S03]  /*bfc0*/  USEL UR37, UR37, URZ, !UP0 ;  /* 0x0000003f25257287 */ /* 0x000fc6000c000000 */
[----:B------:R-:W-:Y:S09]  /*bfd0*/  @P1 BRA `(.L_x_2641) ;  /* 0x0000000000a41947 */ /* 0x000ff20003800000 */
        /* <DEDUP_REMOVED lines=41> */
.L_x_2641:
[----:B------:R-:W-:Y:S05]  /*c270*/  BSYNC B1 ;  /* 0x0000000000017941 */ /* 0x000fea0003800000 */
.L_x_2640:
[----:B------:R-:W1:Y:S01]  /*c280*/  @P0 LDC R5, c[0x0][0xbf0] ;  /* 0x0002fc00ff050b82 */ /* 0x000e620000000800 */
[----:B------:R-:W-:Y:S01]  /*c290*/  ULDC.64 UR12, c[0x0][0xaa0] ;  /* 0x0002a800000c7ab9 */ /* 0x000fe20000000a00 */
[----:B0-----:R-:W-:Y:S01]  /*c2a0*/  IMAD R3, R19, 0x20, R22 ;  /* 0x0000002013037824 */ /* 0x001fe200078e0216 */
        /* <DEDUP_REMOVED lines=8> */
[----:B------:R-:W-:Y:S01]  /*c330*/  UIMAD UR4, UR11, UR12, URZ ;  /* 0x0000000c0b0472a4 */ /* 0x000fe2000f8e023f */
[----:B------:R-:W-:Y:S01]  /*c340*/  MOV R3, R8 ;  /* 0x0000000800037202 */ /* 0x000fe20000000f00 */
[----:B------:R-:W-:Y:S02]  /*c350*/  UIMAD.WIDE.U32 UR8, UR38, UR12, UR8 ;  /* 0x0000000c260872a5 */ /* 0x000fe4000f8e0008 */
        /* <DEDUP_REMOVED lines=13> */
[----:B------:R-:W-:Y:S01]  /*c430*/  IMAD.U32 R4, RZ, RZ, UR8 ;  /* 0x00000008ff047e24 */ /* 0x000fe2000f8e00ff */
[----:B------:R-:W-:Y:S01]  /*c440*/  ULDC.64 UR8, c[0x0][0xad8] ;  /* 0x0002b60000087ab9 */ /* 0x000fe20000000a00 */
[----:B------:R-:W-:Y:S02]  /*c450*/  IMAD.U32 R5, RZ, RZ, UR4 ;  /* 0x00000004ff057e24 */ /* 0x000fe4000f8e00ff */
[----:B------:R-:W-:Y:S01]  /*c460*/  IMAD R7, R11, R7, R8 ;  /* 0x000000070b077224 */ /* 0x000fe200078e0208 */
[----:B------:R-:W-:Y:S01]  /*c470*/  IADD3 R8, R22, UR39, RZ ;  /* 0x0000002716087c10 */ /* 0x000fe2000fffe0ff */
[----:B------:R-:W-:-:S02]  /*c480*/  IMAD R9, R3, UR11, R6 ;  /* 0x0000000b03097c24 */ /* 0x000fc4000f8e0206 */
[----:B------:R-:W-:Y:S01]  /*c490*/  IMAD.WIDE.U32 R4, R3, UR10, R4 ;  /* 0x0000000a03047c25 */ /* 0x000fe2000f8e0004 */
[----:B------:R-:W-:-:S03]  /*c4a0*/  SHF.R.S32.HI R3, RZ, 0x1f, R7 ;  /* 0x0000001fff037819 */ /* 0x000fc60000011407 */
[----:B------:R-:W-:Y:S02]  /*c4b0*/  IMAD.IADD R5, R5, 0x1, R9 ;  /* 0x0000000105057824 */ /* 0x000fe400078e0209 */
[----:B------:R-:W-:Y:S02]  /*c4c0*/  IMAD R6, R3, UR8, RZ ;  /* 0x0000000803067c24 */ /* 0x000fe4000f8e02ff */
[----:B-----5:R-:W-:Y:S02]  /*c4d0*/  IMAD R11, R0, R11, RZ ;  /* 0x0000000b000b7224 */ /* 0x020fe400078e02ff */
[C---:B------:R-:W-:Y:S02]  /*c4e0*/  IMAD R3, R7.reuse, UR9, R6 ;  /* 0x0000000907037c24 */ /* 0x040fe4000f8e0206 */
[----:B------:R-:W-:Y:S01]  /*c4f0*/  IMAD.WIDE.U32 R4, R7, UR8, R4 ;  /* 0x0000000807047c25 */ /* 0x000fe2000f8e0004 */
[----:B------:R-:W-:Y:S01]  /*c500*/  ISETP.GE.AND P2, PT, R8, R11, PT ;  /* 0x0000000b0800720c */ /* 0x000fe20003f46270 */
[----:B------:R-:W-:-:S02]  /*c510*/  ULDC.64 UR8, c[0x0][0xa80] ;  /* 0x0002a00000087ab9 */ /* 0x000fc40000000a00 */
[----:B------:R-:W-:Y:S01]  /*c520*/  IMAD.IADD R3, R5, 0x1, R3 ;  /* 0x0000000105037824 */ /* 0x000fe200078e0203 */
[----:B------:R-:W-:Y:S01]  /*c530*/  LEA R6, P3, R4, UR8, 0x1 ;  /* 0x0000000804067c11 */ /* 0x000fe2000f8608ff */
[----:B------:R-:W-:-:S03]  /*c540*/  VIADD R0, R8, 0x20 ;  /* 0x0000002008007836 */ /* 0x000fc60000000000 */
[----:B------:R-:W-:Y:S01]  /*c550*/  LEA.HI.X R3, R4, UR9, R3, 0x1, P3 ;  /* 0x0000000904037c11 */ /* 0x000fe200098f0c03 */
[----:B------:R0:W1:Y:S01]  /*c560*/  SHFL.IDX PT, R7, R6, RZ, 0x181f ;  /* 0x00181fff06077589 */ /* 0x00006200000e0000 */
[-C--:B------:R-:W-:Y:S01]  /*c570*/  ISETP.GE.AND P1, PT, R0, R11.reuse, PT ;  /* 0x0000000b0000720c */ /* 0x080fe20003f26270 */
[----:B------:R-:W-:Y:S02]  /*c580*/  VIADD R0, R8, 0x40 ;  /* 0x0000004008007836 */ /* 0x000fe40000000000 */
[----:B------:R0:W2:Y:S03]  /*c590*/  SHFL.IDX PT, R5, R3, RZ, 0x181f ;  /* 0x00181fff03057589 */ /* 0x0000a600000e0000 */
[----:B------:R-:W-:Y:S01]  /*c5a0*/  ISETP.GE.AND P0, PT, R0, R11, PT ;  /* 0x0000000b0000720c */ /* 0x000fe20003f06270 */
[----:B------:R-:W-:-:S12]  /*c5b0*/  @P2 BRA `(.L_x_2643) ;  /* 0x0000000000242947 */ /* 0x000fd80003800000 */
        /* <DEDUP_REMOVED lines=9> */
.L_x_2643:
[----:B------:R-:W-:Y:S05]  /*c650*/  BSYNC B1 ;  /* 0x0000000000017941 */ /* 0x000fea0003800000 */
.L_x_2642:
        /* <DEDUP_REMOVED lines=13> */
.L_x_2645:
[----:B------:R-:W-:Y:S05]  /*c730*/  BSYNC B1 ;  /* 0x0000000000017941 */ /* 0x000fea0003800000 */
.L_x_2644:
        /* <DEDUP_REMOVED lines=13> */
.L_x_2647:
[----:B------:R-:W-:Y:S05]  /*c810*/  BSYNC B1 ;  /* 0x0000000000017941 */ /* 0x000fea0003800000 */
.L_x_2646:
        /* <DEDUP_REMOVED lines=14> */
.L_x_2638:
[----:B------:R-:W-:Y:S05]  /*c900*/  BSYNC B0 ;  /* 0x0000000000007941 */ /* 0x000fea0003800000 */
.L_x_2629:
[----:B------:R-:W-:Y:S02]  /*c910*/  ULDC UR4, c[0x0][0xc3c] ;  /* 0x00030f0000047ab9 */ /* 0x000fe40000000800 */
[----:B------:R-:W-:-:S13]  /*c920*/  ISETP.GE.AND P0, PT, R51, UR4, PT ;  /* 0x0000000433007c0c */ /* 0x000fda000bf06270 */
[----:B------:R-:W-:Y:S05]  /*c930*/  @!P0 BRA `(.L_x_2648) ;  /* 0xffffff4000fc8947 */ /* 0x000fea000383ffff */
[----:B------:R-:W-:Y:S05]  /*c940*/  EXIT ;  /* 0x000000000000794d */ /* 0x000fea0003800000 */
.L_x_2587:
        /* <DEDUP_REMOVED lines=13> */
[----:B------:R-:W1:Y:S01]  /*ca20*/  LDS.128 R16, [UR4+0x288d0] ;  /* 0x0288d004ff107984 */ /* 0x000e620008000c00 */
[----:B------:R-:W-:Y:S06]  /*ca30*/  BAR.ARV 0x4, 0x180 ;  /* 0x0106000000007b1d */ /* 0x000fec0000002000 */
[----:B------:R-:W-:Y:S05]  /*ca40*/  BRA `(.L_x_2650) ;  /* 0x00000008008c7947 */ /* 0x000fea0003800000 */
.L_x_2649:
        /* <DEDUP_REMOVED lines=34> */
[----:B-1----:R-:W-:Y:S02]  /*cc70*/  ISETP.GT.AND P6, PT, R4, UR6, PT ;  /* 0x0000000604007c0c */ /* 0x002fe4000bfc4270 */
[----:B------:R-:W-:-:S11]  /*cc80*/  MOV R3, R4 ;  /* 0x0000000400037202 */ /* 0x000fd60000000f00 */
[----:B------:R-:W-:Y:S05]  /*cc90*/  @P6 BRA `(.L_x_2651) ;  /* 0x0000000000906947 */ /* 0x000fea0003800000 */
[----:B------:R-:W-:Y:S01]  /*cca0*/  IMAD.MOV.U32 R4, RZ, RZ, R3 ;  /* 0x000000ffff047224 */ /* 0x000fe200078e0003 */
[----:B------:R-:W-:Y:S01]  /*ccb0*/  UMOV UR4, URZ ;  /* 0x0000003f00047c82 */ /* 0x000fe20008000000 */
[----:B------:R-:W-:-:S05]  /*ccc0*/  ULDC UR5, c[0x0][0xc38] ;  /* 0x00030e0000057ab9 */ /* 0x000fca0000000800 */
.L_x_2655:
        /* <DEDUP_REMOVED lines=12> */
.L_x_2654:
[----:B------:R-:W-:Y:S05]  /*cd90*/  BSYNC B0 ;  /* 0x0000000000007941 */ /* 0x000fea0003800000 */
.L_x_2653:
[----:B0----5:R-:W0:Y:S02]  /*cda0*/  SHFL.UP PT, R2, R0, 0x1, RZ ;  /* 0x0420000000027989 */ /* 0x021e2400000e00ff */
[----:B0-----:R-:W-:-:S05]  /*cdb0*/  SEL R3, R2, RZ, P1 ;  /* 0x000000ff02037207 */ /* 0x001fca0000800000 */
        /* <DEDUP_REMOVED lines=18> */
.L_x_2651:
        /* <DEDUP_REMOVED lines=15> */
[----:B0-----:R-:W-:-:S06]  /*cfd0*/  IADD3 R10, R9, 0xffffffe, RZ ;  /* 0x0ffffffe090a7810 */ /* 0x001fcc0007ffe0ff */
[----:B------:R0:W1:Y:S01]  /*cfe0*/  F2I.FTZ.U32.TRUNC.NTZ R3, R10 ;  /* 0x0000000a00037305 */ /* 0x000062000021f000 */
[----:B------:R-:W-:Y:S05]  /*cff0*/  @!P0 BRA `(.L_x_2656) ;  /* 0x0000000000088947 */ /* 0x000fea0003800000 */
[----:B------:R-:W-:-:S05]  /*d000*/  VIADD R9, R13, 0xffffffff ;  /* 0xffffffff0d097836 */ /* 0x000fca0000000000 */
[----:B------:R2:W3:Y:S02]  /*d010*/  SHFL.IDX PT, R16, R6, R9, 0x1f ;  /* 0x00001f0906107589 */ /* 0x0004e400000e0000 */
.L_x_2656:
        /* <DEDUP_REMOVED lines=9> */
[----:B------:R-:W-:Y:S01]  /*d0b0*/  IMAD.MOV.U32 R3, RZ, RZ, R6 ;  /* 0x000000ffff037224 */ /* 0x000fe200078e0006 */
[----:B------:R-:W-:-:S03]  /*d0c0*/  MOV R6, R8 ;  /* 0x0000000800067202 */ /* 0x000fc60000000f00 */
        /* <DEDUP_REMOVED lines=23> */
[----:B0-----:R-:W-:-:S06]  /*d240*/  IADD3 R3, R6, 0xffffffe, RZ ;  /* 0x0ffffffe06037810 */ /* 0x001fcc0007ffe0ff */
        /* <DEDUP_REMOVED lines=21> */
[----:B------:R-:W-:-:S03]  /*d3a0*/  IMAD R18, R2, R18, R3 ;  /* 0x0000001202127224 */ /* 0x000fc600078e0203 */
[----:B------:R-:W-:Y:S01]  /*d3b0*/  IADD3 R17, R0, R17, RZ ;  /* 0x0000001100117210 */ /* 0x000fe20007ffe0ff */
[----:B------:R-:W-:Y:S06]  /*d3c0*/  BRA `(.L_x_2657) ;  /* 0x0000000000147947 */ /* 0x000fec0003800000 */
.L_x_2652:
[----:B------:R-:W-:Y:S01]  /*d3d0*/  ULDC UR4, c[0x0][0xc3c] ;  /* 0x00030f0000047ab9 */ /* 0x000fe20000000800 */
[----:B------:R-:W-:Y:S02]  /*d3e0*/  IMAD.MOV.U32 R17, RZ, RZ, RZ ;  /* 0x000000ffff117224 */ /* 0x000fe400078e00ff */
[----:B------:R-:W-:Y:S02]  /*d3f0*/  IMAD.U32 R16, RZ, RZ, UR6 ;  /* 0x00000006ff107e24 */ /* 0x000fe4000f8e00ff */
[----:B------:R-:W-:Y:S02]  /*d400*/  IMAD.MOV.U32 R18, RZ, RZ, RZ ;  /* 0x000000ffff127224 */ /* 0x000fe400078e00ff */
[----:B------:R-:W-:-:S07]  /*d410*/  IMAD.U32 R19, RZ, RZ, UR4 ;  /* 0x00000004ff137e24 */ /* 0x000fce000f8e00ff */
.L_x_2657:
[----:B------:R-:W-:-:S13]  /*d420*/  ISETP.NE.AND P0, PT, R5, RZ, PT ;  /* 0x000000ff0500720c */ /* 0x000fda0003f05270 */
[----:B------:R-:W0:Y:S01]  /*d430*/  @!P0 S2R R3, SR_CgaCtaId ;  /* 0x0000000000038919 */ /* 0x000e220000008800 */
[----:B------:R-:W-:-:S04]  /*d440*/  @!P0 MOV R0, 0x400 ;  /* 0x0000040000008802 */ /* 0x000fc80000000f00 */
[----:B0-----:R-:W-:-:S05]  /*d450*/  @!P0 LEA R0, R3, R0, 0x18 ;  /* 0x0000000003008211 */ /* 0x001fca00078ec0ff */
[----:B------:R0:W-:Y:S01]  /*d460*/  @!P0 STS.128 [R0+0x288d0], R16 ;  /* 0x0288d01000008388 */ /* 0x0001e20000000c00 */
[----:B------:R-:W-:Y:S06]  /*d470*/  BAR.ARV 0x5, 0x180 ;  /* 0x0146000000007b1d */ /* 0x000fec0000002000 */
.L_x_2650:
[----:B------:R2:W-:Y:S01]  /*d480*/  STL [R1+0x18], RZ ;  /* 0x000018ff01007387 */ /* 0x0005e20000100800 */
[----:B------:R-:W-:Y:S01]  /*d490*/  ULDC UR4, c[0x0][0xc3c] ;  /* 0x00030f0000047ab9 */ /* 0x000fe20000000800 */
[----:B------:R-:W-:Y:S01]  /*d4a0*/  IMAD.MOV.U32 R28, RZ, RZ, 0x1 ;  /* 0x00000001ff1c7424 */ /* 0x000fe200078e00ff */
[----:B-1----:R-:W-:Y:S02]  /*d4b0*/  ISETP.GE.AND P0, PT, R19, UR4, PT ;  /* 0x0000000413007c0c */ /* 0x002fe4000bf06270 */
[----:B------:R-:W-:-:S11]  /*d4c0*/  MOV R25, RZ ;  /* 0x000000ff00197202 */ /* 0x000fd60000000f00 */
[----:B--2---:R-:W-:Y:S05]  /*d4d0*/  @P0 BRA `(.L_x_2658) ;  /* 0x0000004800b40947 */ /* 0x004fea0003800000 */
[----:B------:R-:W1:Y:S01]  /*d4e0*/  S2R R3, SR_TID.X ;  /* 0x0000000000037919 */ /* 0x000e620000002100 */
        /* <DEDUP_REMOVED lines=10> */
[C---:B-1----:R-:W-:Y:S01]  /*d590*/  LOP3.LUT R4, R3.reuse, 0x7f, RZ, 0xc0, !PT ;  /* 0x0000007f03047812 */ /* 0x042fe200078ec0ff */
[C---:B------:R-:W-:Y:S02]  /*d5a0*/  IMAD.SHL.U32 R30, R3.reuse, 0x8, RZ ;  /* 0x00000008031e7824 */ /* 0x040fe400078e00ff */
[----:B------:R-:W-:-:S03]  /*d5b0*/  IMAD.SHL.U32 R2, R3, 0x10, RZ ;  /* 0x0000001003027824 */ /* 0x000fc600078e00ff */
[----:B0-----:R-:W-:Y:S02]  /*d5c0*/  LOP3.LUT R0, R30, 0x1f8, RZ, 0xc0, !PT ;  /* 0x000001f81e007812 */ /* 0x001fe400078ec0ff */
[----:B------:R-:W-:Y:S02]  /*d5d0*/  LOP3.LUT R2, R2, 0x70, RZ, 0xc0, !PT ;  /* 0x0000007002027812 */ /* 0x000fe400078ec0ff */
[----:B------:R-:W-:Y:S02]  /*d5e0*/  LOP3.LUT R3, R0, 0x38, R3, 0x78, !PT ;  /* 0x0000003800037812 */ /* 0x000fe400078e7803 */
[----:B------:R-:W-:Y:S02]  /*d5f0*/  SHF.R.U32.HI R0, RZ, 0x3, R4 ;  /* 0x00000003ff007819 */ /* 0x000fe40000011604 */
[----:B------:R-:W-:Y:S02]  /*d600*/  LOP3.LUT R34, R3, 0x200, R30, 0xf8, !PT ;  /* 0x0000020003227812 */ /* 0x000fe400078ef81e */
[----:B------:R-:W-:-:S02]  /*d610*/  LOP3.LUT R2, R0, R2, RZ, 0xfc, !PT ;  /* 0x0000000200027212 */ /* 0x000fc400078efcff */
[----:B------:R-:W-:Y:S02]  /*d620*/  LEA R0, R34, R22, 0x1 ;  /* 0x0000001622007211 */ /* 0x000fe400078e08ff */
[----:B------:R-:W-:-:S03]  /*d630*/  LOP3.LUT R30, R30, 0x38, RZ, 0xc0, !PT ;  /* 0x000000381e1e7812 */ /* 0x000fc600078ec0ff */
[----:B------:R3:W-:Y:S01]  /*d640*/  STL [R1], R0 ;  /* 0x0000000001007387 */ /* 0x0007e20000100800 */
[----:B------:R-:W-:-:S07]  /*d650*/  LOP3.LUT R29, R30, 0x40, RZ, 0xfc, !PT ;  /* 0x000000401e1d7812 */ /* 0x000fce00078efcff */
.L_x_2721:
[----:B0-----:R-:W0:Y:S02]  /*d660*/  LDC.64 R2, c[0x0][0xc88] ;  /* 0x00032200ff027b82 */ /* 0x001e240000000a00 */
[----:B0-----:R-:W-:-:S05]  /*d670*/  IMAD.WIDE R2, R19, 0x4, R2 ;  /* 0x0000000413027825 */ /* 0x001fca00078e0202 */
[----:B------:R-:W3:Y:S01]  /*d680*/  LDG.E R31, desc[UR52][R2.64] ;  /* 0x00000034021f7981 */ /* 0x000ee2000c1e1900 */
        /* <DEDUP_REMOVED lines=15> */
[----:B------:R-:W-:Y:S01]  /*d780*/  LOP3.LUT R27, R27, 0xffffffef, RZ, 0xc0, !PT ;  /* 0xffffffef1b1b7812 */ /* 0x000fe200078ec0ff */
[----:B0-----:R-:W-:Y:S01]  /*d790*/  IMAD.MOV.U32 R0, RZ, RZ, RZ ;  /* 0x000000ffff007224 */ /* 0x001fe200078e00ff */
[----:B------:R-:W-:Y:S02]  /*d7a0*/  ISETP.NE.AND.EX P2, PT, RZ, UR5, PT, P0 ;  /* 0x00000005ff007c0c */ /* 0x000fe4000bf45300 */
[----:B------:R-:W-:Y:S02]  /*d7b0*/  ISETP.NE.U32.AND P0, PT, RZ, UR6, PT ;  /* 0x00000006ff007c0c */ /* 0x000fe4000bf05070 */
[----:B-1----:R-:W-:Y:S02]  /*d7c0*/  IADD3 R2, P1, R23, UR4, RZ ;  /* 0x0000000417027c10 */ /* 0x002fe4000ff3e0ff */
[----:B------:R-:W-:-:S02]  /*d7d0*/  ISETP.NE.AND.EX P0, PT, RZ, UR7, PT, P0 ;  /* 0x00000007ff007c0c */ /* 0x000fc4000bf05300 */
[----:B------:R-:W-:Y:S01]  /*d7e0*/  IADD3.X R3, R24, UR5, RZ, P1, !PT ;  /* 0x0000000518037c10 */ /* 0x000fe20008ffe4ff */
[----:B------:R-:W-:-:S04]  /*d7f0*/  ULDC.64 UR4, c[0x0][0x418] ;  /* 0x0001060000047ab9 */ /* 0x000fc80000000a00 */
[----:B------:R-:W-:Y:S01]  /*d800*/  @P2 LOP3.LUT R27, R27, 0x10, RZ, 0xfc, !PT ;  /* 0x000000101b1b2812 */ /* 0x000fe200078efcff */
[----:B--2---:R-:W2:Y:S05]  /*d810*/  @P2 LDG.E R0, desc[UR52][R2.64] ;  /* 0x0000003402002981 */ /* 0x004eaa000c1e1900 */
        /* <DEDUP_REMOVED lines=19> */
[----:B--2---:R-:W-:-:S05]  /*d950*/  IADD3 R0, -R5, R0, RZ ;  /* 0x0000000005007210 */ /* 0x004fca0007ffe1ff */
[----:B------:R2:W-:Y:S02]  /*d960*/  STL [R1+0x8], R0 ;  /* 0x0000080001007387 */ /* 0x0005e40000100800 */
.L_x_2659:
        /* <DEDUP_REMOVED lines=9> */
.L_x_2660:
        /* <DEDUP_REMOVED lines=8> */
[----:B---3--:R-:W-:-:S07]  /*da80*/  IMAD.IADD R35, R0, 0x1, -R35 ;  /* 0x0000000100237824 */ /* 0x008fce00078e0a23 */
.L_x_2661:
[----:B------:R-:W4:Y:S01]  /*da90*/  LDL R4, [R1+0x8] ;  /* 0x0000080001047983 */ /* 0x000f220000100800 */
[----:B012---:R-:W0:Y:S01]  /*daa0*/  LDC R0, c[0x0][0x448] ;  /* 0x00011200ff007b82 */ /* 0x007e220000000800 */
[----:B-----5:R-:W-:Y:S01]  /*dab0*/  IMAD.IADD R35, R35, 0x1, -R36 ;  /* 0x0000000123237824 */ /* 0x020fe200078e0a24 */
[----:B------:R-:W-:Y:S01]  /*dac0*/  LOP3.LUT R27, R27, 0xffffffdf, RZ, 0xc0, !PT ;  /* 0xffffffdf1b1b7812 */ /* 0x000fe200078ec0ff */
[----:B------:R-:W-:Y:S01]  /*dad0*/  BSSY B7, `(.L_x_2662) ;  /* 0x000038b000077945 */ /* 0x000fe20003800000 */
[----:B0-----:R-:W-:Y:S01]  /*dae0*/  ISETP.NE.AND P0, PT, R0, 0x1, PT ;  /* 0x000000010000780c */ /* 0x001fe20003f05270 */
[----:B------:R-:W-:-:S04]  /*daf0*/  IMAD.SHL.U32 R0, R17, 0x80, RZ ;  /* 0x0000008011007824 */ /* 0x000fc800078e00ff */
[----:B------:R-:W-:-:S08]  /*db00*/  VIADD R0, R0, 0x7f ;  /* 0x0000007f00007836 */ /* 0x000fd00000000000 */
[----:B---3--:R-:W0:Y:S01]  /*db10*/  @P0 LDC R3, c[0x0][0x44c] ;  /* 0x00011300ff030b82 */ /* 0x008e220000000800 */
[----:B------:R-:W-:-:S07]  /*db20*/  @P0 LOP3.LUT R27, R27, 0x20, RZ, 0xfc, !PT ;  /* 0x000000201b1b0812 */ /* 0x000fce00078efcff */
[----:B------:R-:W1:Y:S01]  /*db30*/  @P0 LDC R5, c[0x0][0x450] ;  /* 0x00011400ff050b82 */ /* 0x000e620000000800 */
[----:B0-----:R-:W-:-:S05]  /*db40*/  @P0 IMAD.HI.U32 R2, R0, R3, RZ ;  /* 0x0000000300020227 */ /* 0x001fca00078e00ff */
[----:B-1----:R-:W-:Y:S02]  /*db50*/  @P0 SHF.R.U32.HI R0, RZ, R5, R2 ;  /* 0x00000005ff000219 */ /* 0x002fe40000011602 */
[----:B----4-:R-:W-:-:S04]  /*db60*/  IADD3 R3, R35, 0x80, -R4 ;  /* 0x0000008023037810 */ /* 0x010fc80007ffe804 */
[----:B------:R-:W-:Y:S01]  /*db70*/  IADD3 R2, R3, R0, RZ ;  /* 0x0000000003027210 */ /* 0x000fe20007ffe0ff */
[----:B------:R-:W-:-:S03]  /*db80*/  VIADD R0, R35, 0x7f ;  /* 0x0000007f23007836 */ /* 0x000fc60000000000 */
[----:B------:R-:W-:Y:S02]  /*db90*/  SHF.R.S32.HI R5, RZ, 0x1f, R2 ;  /* 0x0000001fff057819 */ /* 0x000fe40000011402 */
[----:B------:R-:W-:Y:S02]  /*dba0*/  SHF.R.S32.HI R3, RZ, 0x1f, R0 ;  /* 0x0000001fff037819 */ /* 0x000fe40000011400 */
[----:B------:R-:W-:Y:S02]  /*dbb0*/  LEA.HI R5, R5, R2, RZ, 0x7 ;  /* 0x0000000205057211 */ /* 0x000fe400078f38ff */
[----:B------:R-:W-:Y:S02]  /*dbc0*/  LEA.HI R3, R3, R0, RZ, 0x7 ;  /* 0x0000000003037211 */ /* 0x000fe400078f38ff */
[----:B------:R-:W-:Y:S02]  /*dbd0*/  SHF.R.S32.HI R0, RZ, 0x7, R5 ;  /* 0x00000007ff007819 */ /* 0x000fe40000011405 */
[----:B------:R-:W-:-:S04]  /*dbe0*/  SHF.R.S32.HI R3, RZ, 0x7, R3 ;  /* 0x00000007ff037819 */ /* 0x000fc80000011403 */
[----:B------:R-:W-:-:S04]  /*dbf0*/  VIMNMX R32, R3, R0, PT ;  /* 0x0000000003207248 */ /* 0x000fc80003fe0100 */
[----:B------:R-:W-:Y:S01]  /*dc00*/  ISETP.GT.AND P0, PT, R32, RZ, PT ;  /* 0x000000ff2000720c */ /* 0x000fe20003f04270 */
[----:B------:R0:W-:-:S12]  /*dc10*/  STL [R1+0xc], R32 ;  /* 0x00000c2001007387 */ /* 0x0001d80000100800 */
        /* <DEDUP_REMOVED lines=18> */
.L_x_2663:
        /* <DEDUP_REMOVED lines=20> */
.L_x_2666:
[----:B------:R-:W-:Y:S05]  /*de80*/  BSYNC B6 ;  /* 0x0000000000067941 */ /* 0x000fea0003800000 */
.L_x_2665:
        /* <DEDUP_REMOVED lines=20> */
.L_x_2669:
[----:B------:R0:W1:Y:S01]  /*dfd0*/  LDC.64 R2, c[0x4][R26] ;  /* 0x010000001a027b82 */ /* 0x0000620000000a00 */
[----:B------:R-:W-:Y:S01]  /*dfe0*/  ULDC.64 UR6, c[0x4][0x80] ;  /* 0x0100200000067ab9 */ /* 0x000fe20000000a00 */
[----:B------:R-:W-:Y:S01]  /*dff0*/  ULDC.64 UR8, c[0x4][0x88] ;  /* 0x0100220000087ab9 */ /* 0x000fe20000000a00 */
[----:B------:R-:W-:Y:S01]  /*e000*/  ULDC.64 UR4, c[0x4][0x18] ;  /* 0x0100060000047ab9 */ /* 0x000fe20000000a00 */
[----:B------:R-:W-:Y:S01]  /*e010*/  IMAD.U32 R4, RZ, RZ, UR6 ;  /* 0x00000006ff047e24 */ /* 0x000fe2000f8e00ff */
[----:B------:R-:W-:Y:S01]  /*e020*/  MOV R6, UR8 ;  /* 0x0000000800067c02 */ /* 0x000fe20008000f00 */
[----:B------:R-:W-:Y:S01]  /*e030*/  IMAD.U32 R5, RZ, RZ, UR7 ;  /* 0x00000007ff057e24 */ /* 0x000fe2000f8e00ff */
[----:B------:R-:W-:Y:S01]  /*e040*/  MOV R13, RZ ;  /* 0x000000ff000d7202 */ /* 0x000fe20000000f00 */
[----:B------:R-:W-:Y:S02]  /*e050*/  IMAD.U32 R7, RZ, RZ, UR9 ;  /* 0x00000009ff077e24 */ /* 0x000fe4000f8e00ff */
[----:B------:R-:W-:-:S02]  /*e060*/  IMAD.U32 R10, RZ, RZ, UR4 ;  /* 0x00000004ff0a7e24 */ /* 0x000fc4000f8e00ff */
[----:B------:R-:W-:Y:S02]  /*e070*/  IMAD.U32 R11, RZ, RZ, UR5 ;  /* 0x00000005ff0b7e24 */ /* 0x000fe4000f8e00ff */
[----:B------:R-:W-:Y:S02]  /*e080*/  IMAD.MOV.U32 R8, RZ, RZ, 0x70 ;  /* 0x00000070ff087424 */ /* 0x000fe400078e00ff */
[----:B0-----:R-:W-:-:S07]  /*e090*/  IMAD.MOV.U32 R12, RZ, RZ, 0x1 ;  /* 0x00000001ff0c7424 */ /* 0x001fce00078e00ff */
[----:B------:R-:W-:-:S07]  /*e0a0*/  LEPC R20, `(.L_x_2668) ;  /* 0x000000001014794e */ /* 0x000fce0000000000 */
[----:B-1----:R-:W-:Y:S05]  /*e0b0*/  CALL.ABS.NOINC R2 ;  /* 0x0000000002007343 */ /* 0x002fea0003c00000 */
.L_x_2668:
[----:B------:R-:W-:Y:S05]  /*e0c0*/  BSYNC B6 ;  /* 0x0000000000067941 */ /* 0x000fea0003800000 */
.L_x_2667:
[----:B------:R-:W-:Y:S01]  /*e0d0*/  ULDC.64 UR4, c[0x0][0x9f8] ;  /* 0x00027e0000047ab9 */ /* 0x000fe20000000a00 */
[----:B------:R-:W0:Y:S01]  /*e0e0*/  S2R R20, SR_TID.X ;  /* 0x0000000000147919 */ /* 0x000e220000002100 */
[----:B------:R-:W-:Y:S01]  /*e0f0*/  ISETP.NE.U32.AND P0, PT, RZ, UR4, PT ;  /* 0x00000004ff007c0c */ /* 0x000fe2000bf05070 */
[----:B------:R-:W1:Y:S03]  /*e100*/  LDC R9, c[0x0][0x430] ;  /* 0x00010c00ff097b82 */ /* 0x000e660000000800 */
[----:B------:R-:W-:-:S13]  /*e110*/  ISETP.NE.AND.EX P0, PT, RZ, UR5, PT, P0 ;  /* 0x00000005ff007c0c */ /* 0x000fda000bf05300 */
[----:B------:R-:W-:Y:S01]  /*e120*/  @P0 IADD3 R2, P1, R23, UR4, RZ ;  /* 0x0000000417020c10 */ /* 0x000fe2000ff3e0ff */
[----:B------:R-:W2:Y:S01]  /*e130*/  S2R R21, SR_TID.X ;  /* 0x0000000000157919 */ /* 0x000ea20000002100 */
[----:B------:R-:W-:Y:S01]  /*e140*/  VIADD R26, R32, 0xffffffff ;  /* 0xffffffff201a7836 */ /* 0x000fe20000000000 */
[----:B------:R-:W-:Y:S01]  /*e150*/  LOP3.LUT R27, R27, 0xfffffff7, RZ, 0xc0, !PT ;  /* 0xfffffff71b1b7812 */ /* 0x000fe200078ec0ff */
[----:B------:R-:W-:Y:S01]  /*e160*/  IMAD.U32 R10, RZ, RZ, UR36 ;  /* 0x00000024ff0a7e24 */ /* 0x000fe2000f8e00ff */
[----:B------:R-:W-:Y:S01]  /*e170*/  @P0 IADD3.X R3, R24, UR5, RZ, P1, !PT ;  /* 0x0000000518030c10 */ /* 0x000fe20008ffe4ff */
[----:B------:R-:W-:-:S04]  /*e180*/  ULDC UR4, c[0x0][0x2f4] ;  /* 0x0000bd0000047ab9 */ /* 0x000fc80000000800 */
[----:B------:R3:W4:Y:S01]  /*e190*/  @P0 LDG.E R33, desc[UR52][R2.64] ;  /* 0x0000003402210981 */ /* 0x000722000c1e1900 */
[----:B-1----:R-:W-:Y:S01]  /*e1a0*/  ISETP.NE.AND P2, PT, R9, 0x1, PT ;  /* 0x000000010900780c */ /* 0x002fe20003f45270 */
[----:B------:R-:W-:Y:S01]  /*e1b0*/  IMAD.SHL.U32 R8, R26, 0x80, RZ ;  /* 0x000000801a087824 */ /* 0x000fe200078e00ff */
[----:B0-----:R-:W-:-:S04]  /*e1c0*/  LOP3.LUT R20, R20, 0x7f, RZ, 0xc0, !PT ;  /* 0x0000007f14147812 */ /* 0x001fc800078ec0ff */
[----:B------:R-:W-:-:S07]  /*e1d0*/  SHF.R.U32.HI R20, RZ, 0x3, R20 ;  /* 0x00000003ff147819 */ /* 0x000fce0000011614 */
[----:B------:R-:W3:Y:S01]  /*e1e0*/  @P2 LDC R7, c[0x0][0x434] ;  /* 0x00010d00ff072b82 */ /* 0x000ee20000000800 */
[----:B------:R-:W-:-:S07]  /*e1f0*/  @P2 LOP3.LUT R27, R27, 0x8, RZ, 0xfc, !PT ;  /* 0x000000081b1b2812 */ /* 0x000fce00078efcff */
[----:B------:R-:W0:Y:S01]  /*e200*/  @P2 LDC R0, c[0x0][0x438] ;  /* 0x00010e00ff002b82 */ /* 0x000e220000000800 */
[----:B--2---:R-:W-:-:S05]  /*e210*/  IMAD.SHL.U32 R21, R21, 0x10, RZ ;  /* 0x0000001015157824 */ /* 0x004fca00078e00ff */
[----:B------:R-:W-:-:S04]  /*e220*/  LOP3.LUT R21, R21, 0x70, RZ, 0xc0, !PT ;  /* 0x0000007015157812 */ /* 0x000fc800078ec0ff */
[----:B------:R-:W-:-:S04]  /*e230*/  LOP3.LUT R6, R8, R20, R21, 0xfe, !PT ;  /* 0x0000001408067212 */ /* 0x000fc800078efe15 */
[C---:B------:R-:W-:Y:S01]  /*e240*/  ISETP.GE.AND P0, PT, R6.reuse, R35, PT ;  /* 0x000000230600720c */ /* 0x040fe20003f06270 */
[----:B------:R-:W-:-:S04]  /*e250*/  IMAD.IADD R6, R6, 0x1, R36 ;  /* 0x0000000106067824 */ /* 0x000fc800078e0224 */
[----:B---3--:R-:W-:-:S04]  /*e260*/  @P2 IMAD.HI.U32 R3, R6, R7, RZ ;  /* 0x0000000706032227 */ /* 0x008fc800078e00ff */
[----:B------:R-:W-:Y:S01]  /*e270*/  IMAD.MOV.U32 R2, RZ, RZ, R6 ;  /* 0x000000ffff027224 */ /* 0x000fe200078e0006 */
[----:B0-----:R-:W-:-:S03]  /*e280*/  @P2 SHF.R.U32.HI R2, RZ, R0, R3 ;  /* 0x00000000ff022219 */ /* 0x001fc60000011603 */
[----:B------:R-:W4:Y:S01]  /*e290*/  @!P0 LDC.64 R4, c[0x0][0x428] ;  /* 0x00010a00ff048b82 */ /* 0x000f220000000a00 */
[----:B------:R-:W-:-:S05]  /*e2a0*/  IADD3 R3, -R2, RZ, RZ ;  /* 0x000000ff02037210 */ /* 0x000fca0007ffe1ff */
[----:B------:R-:W-:Y:S01]  /*e2b0*/  IMAD R0, R9, R3, R6 ;  /* 0x0000000309007224 */ /* 0x000fe200078e0206 */
[----:B------:R-:W-:Y:S02]  /*e2c0*/  @!P0 SHF.R.S32.HI R3, RZ, 0x1f, R2 ;  /* 0x0000001fff038819 */ /* 0x000fe40000011402 */
[----:B------:R-:W-:Y:S02]  /*e2d0*/  ISETP.NE.AND P2, PT, R10, 0x3, PT ;  /* 0x000000030a00780c */ /* 0x000fe40003f45270 */
[----:B------:R-:W-:-:S11]  /*e2e0*/  LOP3.LUT R27, R27, 0xfffffffb, RZ, 0xc0, !PT ;  /* 0xfffffffb1b1b7812 */ /* 0x000fd600078ec0ff */
[----:B------:R-:W-:-:S04]  /*e2f0*/  @P2 LOP3.LUT R27, R27, 0x4, RZ, 0xfc, !PT ;  /* 0x000000041b1b2812 */ /* 0x000fc800078efcff */
[----:B------:R-:W-:Y:S01]  /*e300*/  LOP3.LUT R27, R27, 0xfffffffd, RZ, 0xc0, !PT ;  /* 0xfffffffd1b1b7812 */ /* 0x000fe200078ec0ff */
[----:B------:R-:W-:Y:S01]  /*e310*/  UMOV UR5, 0xffffffff ;  /* 0xffffffff00057882 */ /* 0x000fe20000000000 */
[-C--:B----4-:R-:W-:Y:S01]  /*e320*/  @!P0 IMAD.WIDE.U32 R6, R33, R4.reuse, R2 ;  /* 0x0000000421068225 */ /* 0x090fe200078e0002 */
[----:B------:R-:W-:Y:S01]  /*e330*/  SHF.R.S32.HI R37, RZ, 0x1f, R33 ;  /* 0x0000001fff257819 */ /* 0x000fe20000011421 */
[----:B------:R-:W0:Y:S04]  /*e340*/  @!P0 LDC.64 R2, c[0x0][0x418] ;  /* 0x00010600ff028b82 */ /* 0x000e280000000a00 */
[----:B------:R-:W-:Y:S02]  /*e350*/  @!P0 IMAD R9, R37, R4, RZ ;  /* 0x0000000425098224 */ /* 0x000fe400078e02ff */
[----:B------:R-:W-:-:S02]  /*e360*/  IMAD.MOV.U32 R4, RZ, RZ, RZ ;  /* 0x000000ffff047224 */ /* 0x000fc400078e00ff */
[----:B------:R-:W-:-:S04]  /*e370*/  @!P0 IMAD R5, R33, R5, R9 ;  /* 0x0000000521058224 */ /* 0x000fc800078e0209 */
[----:B------:R-:W-:Y:S01]  /*e380*/  @!P0 IMAD.IADD R5, R7, 0x1, R5 ;  /* 0x0000000107058824 */ /* 0x000fe200078e0205 */
[----:B0-----:R-:W-:-:S04]  /*e390*/  @!P0 LEA R2, P1, R6, R2, 0x2 ;  /* 0x0000000206028211 */ /* 0x001fc800078210ff */
[----:B------:R-:W-:-:S05]  /*e3a0*/  @!P0 LEA.HI.X R3, R6, R3, R5, 0x2, P1 ;  /* 0x0000000306038211 */ /* 0x000fca00008f1405 */
[----:B------:R0:W5:Y:S01]  /*e3b0*/  @!P0 LDG.E R4, desc[UR52][R2.64] ;  /* 0x0000003402048981 */ /* 0x000162000c1e1900 */
[----:B------:R-:W-:-:S13]  /*e3c0*/  ISETP.GE.AND P0, PT, R30, UR4, PT ;  /* 0x000000041e007c0c */ /* 0x000fda000bf06270 */
[----:B------:R-:W-:Y:S02]  /*e3d0*/  @P0 LOP3.LUT R27, R27, 0x2, RZ, 0xfc, !PT ;  /* 0x000000021b1b0812 */ /* 0x000fe400078efcff */
[----:B------:R-:W-:Y:S02]  /*e3e0*/  ISETP.GE.AND P0, PT, R29, UR4, PT ;  /* 0x000000041d007c0c */ /* 0x000fe4000bf06270 */
[----:B------:R-:W-:-:S11]  /*e3f0*/  LOP3.LUT R27, R27, 0xfffffffe, RZ, 0xc0, !PT ;  /* 0xfffffffe1b1b7812 */ /* 0x000fd600078ec0ff */
[----:B------:R-:W-:Y:S01]  /*e400*/  @P0 LOP3.LUT R27, R27, 0x1, RZ, 0xfc, !PT ;  /* 0x000000011b1b0812 */ /* 0x000fe200078efcff */
[----:B0-----:R-:W-:Y:S06]  /*e410*/  BRA.DIV UR5, `(.L_x_2670) ;  /* 0x0000004205707947 */ /* 0x001fec000b800000 */
.L_x_2738:
[----:B------:R-:W-:Y:S01]  /*e420*/  SHF.R.S32.HI R32, RZ, 0x1f, R18 ;  /* 0x0000001fff207819 */ /* 0x000fe20000011412 */
[----:B------:R-:W-:Y:S06]  /*e430*/  @!P2 BRA `(.L_x_2671) ;  /* 0x000000000004a947 */ /* 0x000fec0003800000 */
[----:B------:R-:W-:Y:S01]  /*e440*/  BPT.TRAP 0x1 ;  /* 0x000000040000795c */ /* 0x000fe20000300000 */
.L_x_2671:
        /* <DEDUP_REMOVED lines=19> */
[----:B------:R-:W-:-:S04]  /*e580*/  IADD3 R7, R3, R7, RZ ;  /* 0x0000000703077210 */ /* 0x000fc80007ffe0ff */
[----:B------:R-:W-:Y:S01]  /*e590*/  LEA.HI.X R24, R2, UR5, R7, 0x1, P0 ;  /* 0x0000000502187c11 */ /* 0x000fe200080f0c07 */
[----:B------:R-:W-:Y:S01]  /*e5a0*/  IMAD R7, R25, 0x8, R22 ;  /* 0x0000000819077824 */ /* 0x000fe200078e0216 */
[----:B------:R-:W-:-:S04]  /*e5b0*/  SHF.L.U32 R2, R28, 0x1f, RZ ;  /* 0x0000001f1c027819 */ /* 0x000fc800000006ff */
[----:B------:R-:W0:Y:S02]  /*e5c0*/  SYNCS.PHASECHK.TRANS64.TRYWAIT P0, [R7+URZ+0x28840], R2 ;  /* 0x02884002070075a7 */ /* 0x000e24000800017f */
[----:B0-----:R-:W-:Y:S05]  /*e5d0*/  @!P0 BRA `(.L_x_2673) ;  /* 0x0000004000348947 */ /* 0x001fea0003800000 */
.L_x_2739:
[----:B------:R-:W-:Y:S05]  /*e5e0*/  BSYNC B0 ;  /* 0x0000000000007941 */ /* 0x000fea0003800000 */
.L_x_2672:
[----:B------:R-:W1:Y:S01]  /*e5f0*/  S2R R9, SR_TID.X ;  /* 0x0000000000097919 */ /* 0x000e620000002100 */
[----:B------:R-:W-:Y:S01]  /*e600*/  ULDC.64 UR4, c[0x0][0x300] ;  /* 0x0000c00000047ab9 */ /* 0x000fe20000000a00 */
[----:B------:R-:W-:Y:S01]  /*e610*/  LOP3.LUT P3, RZ, R27, 0x2, RZ, 0xc0, !PT ;  /* 0x000000021bff7812 */ /* 0x000fe2000786c0ff */
        /* <DEDUP_REMOVED lines=29> */
[----:B-1----:R-:W-:Y:S02]  /*e7f0*/  @P0 IADD3.X R2, RZ, R2, RZ, P1, !PT ;  /* 0x00000002ff020210 */ /* 0x002fe40000ffe4ff */
[----:B------:R-:W-:Y:S02]  /*e800*/  ISETP.GE.AND P1, PT, R6, 0x11, PT ;  /* 0x000000110600780c */ /* 0x000fe40003f26270 */
        /* <DEDUP_REMOVED lines=73> */
.L_x_2757:
        /* <DEDUP_REMOVED lines=11> */
.L_x_2675:
        /* <DEDUP_REMOVED lines=11> */
.L_x_2676:
[----:B0-----:R0:W5:Y:S01]  /*ee00*/  LDL.LU R4, [R1+0x10] ;  /* 0x0000100001047983 */ /* 0x0011620000300800 */
[----:B------:R0:W-:Y:S03]  /*ee10*/  SYNCS.ARRIVE.TRANS64.A1T0 RZ, [R7+URZ+0x28830], RZ ;  /* 0x028830ff07ff79a7 */ /* 0x0001e6000810003f */
[----:B-1----:R0:W5:Y:S02]  /*ee20*/  LDL.LU R3, [R1+0x4] ;  /* 0x0000040001037983 */ /* 0x0021640000300800 */
[----:B------:R-:W-:Y:S05]  /*ee30*/  WARPSYNC.ALL ;  /* 0x0000000000007948 */ /* 0x000fea0003800000 */
[----:B------:R-:W-:Y:S01]  /*ee40*/  ULDC.64 UR4, c[0x0][0x298] ;  /* 0x0000a60000047ab9 */ /* 0x000fe20000000a00 */
[----:B------:R-:W-:Y:S01]  /*ee50*/  BAR.SYNC.DEFER_BLOCKING 0x8, 0x180 ;  /* 0x0206000000007b1d */ /* 0x000fe20000010000 */
[----:B------:R-:W-:Y:S01]  /*ee60*/  LOP3.LUT P0, RZ, R27, 0x10, RZ, 0xc0, !PT ;  /* 0x000000101bff7812 */ /* 0x000fe2000780c0ff */
[----:B------:R-:W-:-:S03]  /*ee70*/  VIADD R2, R22, 0x10400 ;  /* 0x0001040016027836 */ /* 0x000fc60000000000 */
[----:B------:R-:W-:Y:S01]  /*ee80*/  SEL R31, R31, RZ, !P0 ;  /* 0x000000ff1f1f7207 */ /* 0x000fe20004000000 */
[----:B------:R-:W-:Y:S01]  /*ee90*/  BSSY B6, `(.L_x_2677) ;  /* 0x000001c000067945 */ /* 0x000fe20003800000 */
[----:B-----5:R-:W-:Y:S02]  /*eea0*/  SEL R4, R4, RZ, !P0 ;  /* 0x000000ff04047207 */ /* 0x020fe40004000000 */
[----:B------:R-:W-:Y:S02]  /*eeb0*/  LOP3.LUT P0, RZ, R2, 0x3ff, RZ, 0xc0, !PT ;  /* 0x000003ff02ff7812 */ /* 0x000fe4000780c0ff */
[----:B------:R-:W-:Y:S01]  /*eec0*/  SHF.R.S32.HI R0, RZ, 0x1f, R3 ;  /* 0x0000001fff007819 */ /* 0x000fe20000011403 */
[----:B------:R1:W-:Y:S04]  /*eed0*/  STL [R1+0x1c], R4 ;  /* 0x00001c0401007387 */ /* 0x0003e80000100800 */
[----:B------:R-:W-:-:S04]  /*eee0*/  IMAD R0, R0, UR4, RZ ;  /* 0x0000000400007c24 */ /* 0x000fc8000f8e02ff */
[C---:B------:R-:W-:Y:S02]  /*eef0*/  IMAD R0, R3.reuse, UR5, R0 ;  /* 0x0000000503007c24 */ /* 0x040fe4000f8e0200 */
[----:B------:R-:W-:-:S05]  /*ef00*/  IMAD.WIDE.U32 R2, R3, UR4, RZ ;  /* 0x0000000403027c25 */ /* 0x000fca000f8e00ff */
[----:B------:R-:W-:Y:S01]  /*ef10*/  IADD3 R0, R3, R0, RZ ;  /* 0x0000000003007210 */ /* 0x000fe20007ffe0ff */
[----:B------:R1:W-:Y:S04]  /*ef20*/  STL.64 [R1+0x10], R2 ;  /* 0x0000100201007387 */ /* 0x0003e80000100a00 */
[----:B------:R1:W-:Y:S01]  /*ef30*/  STL [R1+0x4], R0 ;  /* 0x0000040001007387 */ /* 0x0003e20000100800 */
[----:B------:R-:W-:Y:S05]  /*ef40*/  @!P0 BRA `(.L_x_2678) ;  /* 0x0000000000408947 */ /* 0x000fea0003800000 */
[----:B-1----:R-:W-:Y:S01]  /*ef50*/  MOV R2, 0x0 ;  /* 0x0000000000027802 */ /* 0x002fe20000000f00 */
        /* <DEDUP_REMOVED lines=8> */
[----:B0-----:R-:W-:-:S02]  /*efe0*/  IMAD.U32 R7, RZ, RZ, UR7 ;  /* 0x00000007ff077e24 */ /* 0x001fc4000f8e00ff */
[----:B------:R-:W-:Y:S02]  /*eff0*/  IMAD.U32 R10, RZ, RZ, UR8 ;  /* 0x00000008ff0a7e24 */ /* 0x000fe4000f8e00ff */
[----:B------:R-:W-:Y:S02]  /*f000*/  IMAD.MOV.U32 R8, RZ, RZ, 0x70 ;  /* 0x00000070ff087424 */ /* 0x000fe400078e00ff */
[----:B------:R-:W-:Y:S02]  /*f010*/  IMAD.MOV.U32 R12, RZ, RZ, 0x1 ;  /* 0x00000001ff0c7424 */ /* 0x000fe400078e00ff */
[----:B------:R-:W-:-:S07]  /*f020*/  IMAD.MOV.U32 R13, RZ, RZ, RZ ;  /* 0x000000ffff0d7224 */ /* 0x000fce00078e00ff */
[----:B------:R-:W-:-:S07]  /*f030*/  LEPC R20, `(.L_x_2678) ;  /* 0x000000001014794e */ /* 0x000fce0000000000 */
[----:B-1----:R-:W-:Y:S05]  /*f040*/  CALL.ABS.NOINC R2 ;  /* 0x0000000002007343 */ /* 0x002fea0003c00000 */
.L_x_2678:
[----:B------:R-:W-:Y:S05]  /*f050*/  BSYNC B6 ;  /* 0x0000000000067941 */ /* 0x000fea0003800000 */
.L_x_2677:
[----:B------:R-:W2:Y:S01]  /*f060*/  LDL.LU R21, [R1+0x1c] ;  /* 0x00001c0001157983 */ /* 0x000ea20000300800 */
[----:B-1----:R-:W1:Y:S01]  /*f070*/  LDC R4, c[0x0][0x448] ;  /* 0x00011200ff047b82 */ /* 0x002e620000000800 */
[----:B------:R-:W-:Y:S02]  /*f080*/  ULDC.64 UR4, c[0x0][0x2d8] ;  /* 0x0000b60000047ab9 */ /* 0x000fe40000000a00 */
[----:B------:R-:W3:Y:S04]  /*f090*/  LDL.LU R20, [R1+0x4] ;  /* 0x0000040001147983 */ /* 0x000ee80000300800 */
[----:B------:R-:W3:Y:S01]  /*f0a0*/  LDL.LU.64 R2, [R1+0x10] ;  /* 0x0000100001027983 */ /* 0x000ee20000300a00 */
[----:B------:R-:W-:-:S03]  /*f0b0*/  IMAD R0, R32, UR4, RZ ;  /* 0x0000000420007c24 */ /* 0x000fc6000f8e02ff */
[----:B------:R4:W5:Y:S01]  /*f0c0*/  LDL R10, [R1+0x8] ;  /* 0x00000800010a7983 */ /* 0x0009620000100800 */
[----:B------:R-:W-:-:S03]  /*f0d0*/  IMAD R5, R18, UR5, R0 ;  /* 0x0000000512057c24 */ /* 0x000fc6000f8e0200 */
[----:B------:R4:W5:Y:S01]  /*f0e0*/  LDL R8, [R1] ;  /* 0x0000000001087983 */ /* 0x0009620000100800 */
[----:B-1----:R-:W-:-:S13]  /*f0f0*/  ISETP.NE.AND P6, PT, R4, 0x1, PT ;  /* 0x000000010400780c */ /* 0x002fda0003fc5270 */
[----:B------:R-:W1:Y:S01]  /*f100*/  @P6 LDC R4, c[0x0][0x450] ;  /* 0x00011400ff046b82 */ /* 0x000e620000000800 */
[----:B---3--:R-:W-:Y:S02]  /*f110*/  IMAD.MOV.U32 R3, RZ, RZ, R20 ;  /* 0x000000ffff037224 */ /* 0x008fe400078e0014 */
[----:B------:R-:W3:Y:S01]  /*f120*/  S2R R20, SR_TID.X ;  /* 0x0000000000147919 */ /* 0x000ee20000002100 */
[----:B------:R-:W-:Y:S01]  /*f130*/  IMAD.WIDE.U32 R2, R18, UR4, R2 ;  /* 0x0000000412027c25 */ /* 0x000fe2000f8e0002 */
[----:B------:R-:W-:-:S03]  /*f140*/  ULDC.64 UR4, c[0x0][0x2e0] ;  /* 0x0000b80000047ab9 */ /* 0x000fc60000000a00 */
[----:B--2---:R-:W-:Y:S02]  /*f150*/  IMAD R0, R21, UR4, RZ ;  /* 0x0000000415007c24 */ /* 0x004fe4000f8e02ff */
[----:B------:R-:W2:Y:S01]  /*f160*/  S2R R21, SR_TID.X ;  /* 0x0000000000157919 */ /* 0x000ea20000002100 */
[----:B------:R-:W-:Y:S02]  /*f170*/  IMAD.IADD R3, R3, 0x1, R5 ;  /* 0x0000000103037824 */ /* 0x000fe400078e0205 */
[----:B------:R-:W0:Y:S01]  /*f180*/  @P6 LDC R5, c[0x0][0x44c] ;  /* 0x00011300ff056b82 */ /* 0x000e220000000800 */
[C---:B------:R-:W-:Y:S02]  /*f190*/  IMAD R0, R31.reuse, UR5, R0 ;  /* 0x000000051f007c24 */ /* 0x040fe4000f8e0200 */
[----:B------:R-:W-:Y:S01]  /*f1a0*/  IMAD.WIDE.U32 R2, R31, UR4, R2 ;  /* 0x000000041f027c25 */ /* 0x000fe2000f8e0002 */
[----:B------:R-:W-:-:S03]  /*f1b0*/  ULDC.64 UR4, c[0x0][0x2d0] ;  /* 0x0000b40000047ab9 */ /* 0x000fc60000000a00 */
[----:B------:R-:W-:Y:S01]  /*f1c0*/  IMAD.IADD R3, R3, 0x1, R0 ;  /* 0x0000000103037824 */ /* 0x000fe200078e0200 */
[----:B---3--:R-:W-:-:S04]  /*f1d0*/  LOP3.LUT R20, R20, 0x7f, RZ, 0xc0, !PT ;  /* 0x0000007f14147812 */ /* 0x008fc800078ec0ff */
[----:B------:R-:W-:Y:S02]  /*f1e0*/  SHF.R.U32.HI R20, RZ, 0x3, R20 ;  /* 0x00000003ff147819 */ /* 0x000fe40000011614 */
[----:B--2---:R-:W-:-:S04]  /*f1f0*/  SHF.L.U32 R21, R21, 0x4, RZ ;  /* 0x0000000415157819 */ /* 0x004fc800000006ff */
[----:B------:R-:W-:-:S04]  /*f200*/  LOP3.LUT R21, R21, 0x70, RZ, 0xc0, !PT ;  /* 0x0000007015157812 */ /* 0x000fc800078ec0ff */
[----:B------:R-:W-:-:S05]  /*f210*/  LOP3.LUT R20, R20, R21, RZ, 0xfc, !PT ;  /* 0x0000001514147212 */ /* 0x000fca00078efcff */
[----:B------:R-:W-:-:S04]  /*f220*/  IMAD R0, R17, 0x80, R20 ;  /* 0x0000008011007824 */ /* 0x000fc800078e0214 */
[----:B0-----:R-:W-:-:S04]  /*f230*/  @P6 IMAD.HI.U32 R5, R0, R5, RZ ;  /* 0x0000000500056227 */ /* 0x001fc800078e00ff */
[----:B------:R-:W-:Y:S01]  /*f240*/  IMAD.MOV.U32 R6, RZ, RZ, R0 ;  /* 0x000000ffff067224 */ /* 0x000fe200078e0000 */
[----:B-1----:R-:W-:Y:S02]  /*f250*/  @P6 SHF.R.U32.HI R6, RZ, R4, R5 ;  /* 0x00000004ff066219 */ /* 0x002fe40000011605 */
        /* <DEDUP_REMOVED lines=16> */
[----:B------:R-:W-:Y:S01]  /*f360*/  ULDC UR4, c[0x0][0x2b8] ;  /* 0x0000ae0000047ab9 */ /* 0x000fe20000000800 */
[----:B------:R-:W-:Y:S02]  /*f370*/  IADD3 R3, R3, R6, RZ ;  /* 0x0000000603037210 */ /* 0x000fe40007ffe0ff */
        /* <DEDUP_REMOVED lines=8> */
[----:B-----5:R-:W-:Y:S02]  /*f400*/  IMAD R5, R10, R5, RZ ;  /* 0x000000050a057224 */ /* 0x020fe400078e02ff */
[----:B------:R-:W-:Y:S01]  /*f410*/  IMAD R17, R17, 0x80, R9 ;  /* 0x0000008011117824 */ /* 0x000fe200078e0209 */
[----:B------:R-:W1:Y:S03]  /*f420*/  SHFL.IDX PT, R2, R4, RZ, 0x181f ;  /* 0x00181fff04027589 */ /* 0x000e6600000e0000 */
[C---:B------:R-:W-:Y:S01]  /*f430*/  VIADD R6, R17.reuse, 0x10 ;  /* 0x0000001011067836 */ /* 0x040fe20000000000 */
[----:B------:R-:W-:-:S13]  /*f440*/  ISETP.GE.AND P2, PT, R17, R5, PT ;  /* 0x000000051100720c */ /* 0x000fda0003f46270 */
[----:B0-----:R-:W-:-:S05]  /*f450*/  @!P2 LEA R14, P3, R30, R14, 0x1 ;  /* 0x0000000e1e0ea211 */ /* 0x001fca00078608ff */
[----:B-1----:R-:W-:Y:S02]  /*f460*/  @!P2 IMAD.X R3, RZ, RZ, R2, P3 ;  /* 0x000000ffff03a224 */ /* 0x002fe400018e0602 */
[----:B------:R-:W-:Y:S02]  /*f470*/  @!P2 IMAD.MOV.U32 R2, RZ, RZ, R14 ;  /* 0x000000ffff02a224 */ /* 0x000fe400078e000e */
[----:B------:R-:W0:Y:S04]  /*f480*/  SHFL.IDX PT, R14, R0, 0x1, 0x181f ;  /* 0x00381f00000e7f89 */ /* 0x000e2800000e0000 */
[----:B------:R-:W-:Y:S04]  /*f490*/  @!P2 LDGSTS.E.BYPASS.LTC128B.128 [R8+0x10400], desc[UR52][R2.64], !P0 ;  /* 0x104000000208afae */ /* 0x000fe8000c101d74 */
[----:B------:R1:W-:Y:S01]  /*f4a0*/  @!P2 LDGSTS.E.BYPASS.LTC128B.128 [R8+0x14400], desc[UR52][R2.64+0x80], !P1 ;  /* 0x144000800208afae */ /* 0x0003e2000c901d74 */
[----:B------:R-:W-:Y:S01]  /*f4b0*/  ISETP.GE.AND P2, PT, R6, R5, PT ;  /* 0x000000050600720c */ /* 0x000fe20003f46270 */
[----:B------:R-:W-:-:S02]  /*f4c0*/  VIADD R6, R17, 0x20 ;  /* 0x0000002011067836 */ /* 0x000fc40000000000 */
[----:B-1----:R-:W1:Y:S10]  /*f4d0*/  SHFL.IDX PT, R2, R4, 0x1, 0x181f ;  /* 0x00381f0004027f89 */ /* 0x002e7400000e0000 */
[----:B0-----:R-:W-:-:S05]  /*f4e0*/  @!P2 LEA R14, P3, R30, R14, 0x1 ;  /* 0x0000000e1e0ea211 */ /* 0x001fca00078608ff */
[----:B-1----:R-:W-:Y:S01]  /*f4f0*/  @!P2 IMAD.X R7, RZ, RZ, R2, P3 ;  /* 0x000000ffff07a224 */ /* 0x002fe200018e0602 */
[----:B------:R-:W-:Y:S02]  /*f500*/  @!P2 MOV R2, R14 ;  /* 0x0000000e0002a202 */ /* 0x000fe40000000f00 */
[----:B------:R-:W0:Y:S01]  /*f510*/  SHFL.IDX PT, R14, R0, 0x2, 0x181f ;  /* 0x00581f00000e7f89 */ /* 0x000e2200000e0000 */
[----:B------:R-:W-:-:S05]  /*f520*/  @!P2 IMAD.MOV.U32 R3, RZ, RZ, R7 ;  /* 0x000000ffff03a224 */ /* 0x000fca00078e0007 */
[----:B------:R-:W-:Y:S04]  /*f530*/  @!P2 LDGSTS.E.BYPASS.LTC128B.128 [R8+0x10c00], desc[UR52][R2.64], !P0 ;  /* 0x10c000000208afae */ /* 0x000fe8000c101d74 */
[----:B------:R1:W-:Y:S01]  /*f540*/  @!P2 LDGSTS.E.BYPASS.LTC128B.128 [R8+0x14c00], desc[UR52][R2.64+0x80], !P1 ;  /* 0x14c000800208afae */ /* 0x0003e2000c901d74 */
[----:B------:R-:W-:Y:S02]  /*f550*/  ISETP.GE.AND P2, PT, R6, R5, PT ;  /* 0x000000050600720c */ /* 0x000fe40003f46270 */
[----:B------:R-:W-:Y:S01]  /*f560*/  IADD3 R6, R17, 0x30, RZ ;  /* 0x0000003011067810 */ /* 0x000fe20007ffe0ff */
        /* <DEDUP_REMOVED lines=48> */
.L_x_2774:
        /* <DEDUP_REMOVED lines=11> */
.L_x_2681:
[----:B------:R-:W-:Y:S05]  /*f920*/  BSYNC B0 ;  /* 0x0000000000007941 */ /* 0x000fea0003800000 */
.L_x_2680:
[----:B------:R-:W-:Y:S01]  /*f930*/  NOP ;  /* 0x0000000000007918 */ /* 0x000fe20000000000 */
[----:B------:R-:W-:-:S13]  /*f940*/  PLOP3.LUT P0, PT, PT, PT, PT, 0x80, 0x0 ;  /* 0x000000000000781c */ /* 0x000fda0003f0f070 */
.L_x_2682:
[----:B------:R-:W-:Y:S02]  /*f950*/  PLOP3.LUT P1, PT, P1, P0, PT, 0xa2, 0x0 ;  /* 0x000000000000781c */ /* 0x000fe40000f21472 */
[----:B------:R-:W-:-:S08]  /*f960*/  @P0 R2UR P1, UR4, R22 ;  /* 0x00000000160402ca */ /* 0x000fd00000020000 */
[----:B------:R-:W-:-:S05]  /*f970*/  @P0 PLOP3.LUT P0, PT, P1, PT, PT, 0x80, 0x0 ;  /* 0x000000000000081c */ /* 0x000fca0000f0f070 */
[----:B------:R-:W-:Y:S01]  /*f980*/  @!P1 SYNCS.ARRIVE.TRANS64.RED.A0T1 RZ, [UR4+0x28800], RZ ;  /* 0x028800ffffff99a7 */ /* 0x000fe20008200404 */
[----:B------:R-:W-:Y:S07]  /*f990*/  @!P1 ARRIVES.LDGSTSBAR.64.TRANSCNT [UR4+0x28800] ;  /* 0x02880000ff0099b0 */ /* 0x000fee0008000a84 */
[----:B------:R-:W-:Y:S05]  /*f9a0*/  @P0 BRA.U.ANY `(.L_x_2682) ;  /* 0xfffffffd00e80947 */ /* 0x000fea000393ffff */
[----:B0-----:R-:W3:Y:S02]  /*f9b0*/  LDL.LU R2, [R1+0x18] ;  /* 0x0000180001027983 */ /* 0x001ee40000300800 */
[----:B---3--:R-:W-:-:S04]  /*f9c0*/  IADD3 R2, R2, 0x1, RZ ;  /* 0x0000000102027810 */ /* 0x008fc80007ffe0ff */
[----:B------:R-:W-:Y:S01]  /*f9d0*/  LEA.HI R0, R2, R2, RZ, 0x1 ;  /* 0x0000000202007211 */ /* 0x000fe200078f08ff */
[----:B------:R0:W-:Y:S03]  /*f9e0*/  STL [R1+0x18], R2 ;  /* 0x0000180201007387 */ /* 0x0001e60000100800 */
[----:B------:R-:W-:-:S05]  /*f9f0*/  LOP3.LUT R0, R0, 0xfffffffe, RZ, 0xc0, !PT ;  /* 0xfffffffe00007812 */ /* 0x000fca00078ec0ff */
[----:B------:R-:W-:-:S05]  /*fa00*/  IMAD.IADD R0, R2, 0x1, -R0 ;  /* 0x0000000102007824 */ /* 0x000fca00078e0a00 */
[----:B------:R-:W-:Y:S01]  /*fa10*/  SHF.L.U32 R3, R0, 0x1f, RZ ;  /* 0x0000001f00037819 */ /* 0x000fe200000006ff */
[----:B------:R-:W-:Y:S01]  /*fa20*/  NOP ;  /* 0x0000000000007918 */ /* 0x000fe20000000000 */
[----:B0-----:R-:W3:Y:S01]  /*fa30*/  LDL R2, [R1+0xc] ;  /* 0x00000c0001027983 */ /* 0x001ee20000100800 */
[----:B------:R0:W-:Y:S01]  /*fa40*/  SYNCS.ARRIVE.TRANS64.A1T0 RZ, [R22+URZ+0x28800], RZ ;  /* 0x028800ff16ff79a7 */ /* 0x0001e2000810003f */
[----:B------:R-:W-:Y:S01]  /*fa50*/  BSSY B0, `(.L_x_2683) ;  /* 0x0000004000007945 */ /* 0x000fe20003800000 */
[----:B------:R-:W1:Y:S01]  /*fa60*/  SYNCS.PHASECHK.TRANS64.TRYWAIT P1, [R22+URZ+0x28820], R3 ;  /* 0x02882003160075a7 */ /* 0x000e62000802017f */
[----:B---3--:R-:W-:Y:S02]  /*fa70*/  ISETP.GE.AND P0, PT, R2, 0x2, PT ;  /* 0x000000020200780c */ /* 0x008fe40003f06270 */
[----:B01----:R-:W-:Y:S11]  /*fa80*/  @!P1 BRA `(.L_x_2684) ;  /* 0x0000004000749947 */ /* 0x003ff60003800000 */
.L_x_2775:
[----:B------:R-:W-:Y:S05]  /*fa90*/  BSYNC B0 ;  /* 0x0000000000007941 */ /* 0x000fea0003800000 */
.L_x_2683:
        /* <DEDUP_REMOVED lines=8> */
[----:B------:R-:W-:Y:S02]  /*fb20*/  IMAD.MOV.U32 R31, RZ, RZ, R26 ;  /* 0x000000ffff1f7224 */ /* 0x000fe400078e001a */
[----:B---3--:R-:W-:-:S10]  /*fb30*/  VIADD R6, R0, 0xfffffffe ;  /* 0xfffffffe00067836 */ /* 0x008fd40000000000 */
.L_x_2699:
[----:B0-----:R-:W0:Y:S01]  /*fb40*/  S2R R3, SR_TID.X ;  /* 0x0000000000037919 */ /* 0x001e220000002100 */
[----:B------:R-:W1:Y:S01]  /*fb50*/  LDC R4, c[0x0][0x430] ;  /* 0x00010c00ff047b82 */ /* 0x000e620000000800 */
[----:B------:R-:W-:Y:S05]  /*fb60*/  YIELD ;  /* 0x0000000000007946 */ /* 0x000fea0003800000 */
[----:B------:R-:W-:Y:S01]  /*fb70*/  ULDC.64 UR4, c[0x0][0x428] ;  /* 0x00010a0000047ab9 */ /* 0x000fe20000000a00 */
[----:B------:R-:W-:Y:S01]  /*fb80*/  VIADD R25, R10, 0x1 ;  /* 0x000000010a197836 */ /* 0x000fe20000000000 */
[----:B-1----:R-:W-:Y:S02]  /*fb90*/  ISETP.NE.AND P0, PT, R4, 0x1, PT ;  /* 0x000000010400780c */ /* 0x002fe40003f05270 */
[----:B0-----:R-:W-:-:S02]  /*fba0*/  LOP3.LUT R0, R3, 0x7f, RZ, 0xc0, !PT ;  /* 0x0000007f03007812 */ /* 0x001fc400078ec0ff */
[----:B------:R-:W-:Y:S02]  /*fbb0*/  SHF.L.U32 R4, R3, 0x4, RZ ;  /* 0x0000000403047819 */ /* 0x000fe400000006ff */
[----:B------:R-:W-:-:S07]  /*fbc0*/  SHF.R.U32.HI R5, RZ, 0x3, R0 ;  /* 0x00000003ff057819 */ /* 0x000fce0000011600 */
[----:B------:R-:W0:Y:S01]  /*fbd0*/  @P0 LDC R0, c[0x0][0x434] ;  /* 0x00010d00ff000b82 */ /* 0x000e220000000800 */
[----:B------:R-:W-:Y:S01]  /*fbe0*/  LOP3.LUT R4, R4, 0x70, RZ, 0xc0, !PT ;  /* 0x0000007004047812 */ /* 0x000fe200078ec0ff */
[----:B------:R-:W-:-:S06]  /*fbf0*/  IMAD R7, R6, 0x80, R5 ;  /* 0x0000008006077824 */ /* 0x000fcc00078e0205 */
[----:B------:R-:W1:Y:S01]  /*fc00*/  @P0 LDC R3, c[0x0][0x438] ;  /* 0x00010e00ff030b82 */ /* 0x000e620000000800 */
[----:B------:R-:W-:-:S05]  /*fc10*/  IADD3 R7, R4, R7, R36 ;  /* 0x0000000704077210 */ /* 0x000fca0007ffe024 */
        /* <DEDUP_REMOVED lines=26> */
.L_x_2687:
[----:B------:R-:W-:Y:S01]  /*fdc0*/  IMAD R6, R25, 0x8, R22 ;  /* 0x0000000819067824 */ /* 0x000fe200078e0216 */
[----:B------:R-:W-:Y:S01]  /*fdd0*/  SHF.L.U32 R3, R28, 0x1f, RZ ;  /* 0x0000001f1c037819 */ /* 0x000fe200000006ff */
[----:B------:R-:W-:Y:S03]  /*fde0*/  BSSY B1, `(.L_x_2688) ;  /* 0x0000003000017945 */ /* 0x000fe60003800000 */
[----:B------:R-:W0:Y:S02]  /*fdf0*/  SYNCS.PHASECHK.TRANS64.TRYWAIT P0, [R6+URZ+0x28840], R3 ;  /* 0x02884003060075a7 */ /* 0x000e24000800017f */
[----:B0-----:R-:W-:Y:S05]  /*fe00*/  @!P0 BRA `(.L_x_2689) ;  /* 0x0000003c00a88947 */ /* 0x001fea0003800000 */
.L_x_2776:
[----:B------:R-:W-:Y:S05]  /*fe10*/  BSYNC B1 ;  /* 0x0000000000017941 */ /* 0x000fea0003800000 */
.L_x_2688:
        /* <DEDUP_REMOVED lines=71> */
.L_x_2794:
        /* <DEDUP_REMOVED lines=9> */
.L_x_2691:
[----:B------:R-:W-:Y:S02]  /*10320*/  PLOP3.LUT P3, PT, P3, P0, PT, 0xa2, 0x0 ;  /* 0x000000000000781c */ /* 0x000fe40001f61472 */
[----:B------:R-:W-:-:S08]  /*10330*/  @P0 R2UR P3, UR4, R6 ;  /* 0x00000000060402ca */ /* 0x000fd00000060000 */
[----:B------:R-:W-:-:S05]  /*10340*/  @P0 PLOP3.LUT P0, PT, P3, PT, PT, 0x80, 0x0 ;  /* 0x000000000000081c */ /* 0x000fca0001f0f070 */
[----:B------:R-:W-:Y:S01]  /*10350*/  @!P3 SYNCS.ARRIVE.TRANS64.RED.A0T1 RZ, [UR4+0x28830], RZ ;  /* 0x028830ffffffb9a7 */ /* 0x000fe20008200404 */
[----:B------:R-:W-:Y:S07]  /*10360*/  @!P3 ARRIVES.LDGSTSBAR.64.TRANSCNT [UR4+0x28830] ;  /* 0x02883000ff00b9b0 */ /* 0x000fee0008000a84 */
[----:B------:R-:W-:Y:S05]  /*10370*/  @P0 BRA.U.ANY `(.L_x_2691) ;  /* 0xfffffffd00e80947 */ /* 0x000fea000393ffff */
[----:B------:R-:W-:Y:S01]  /*10380*/  NOP ;  /* 0x0000000000007918 */ /* 0x000fe20000000000 */
[----:B-1----:R-:W-:-:S04]  /*10390*/  MOV R2, UR36 ;  /* 0x0000002400027c02 */ /* 0x002fc80008000f00 */
[----:B------:R-:W-:-:S13]  /*103a0*/  ISETP.NE.AND P4, PT, R2, 0x3, PT ;  /* 0x000000030200780c */ /* 0x000fda0003f85270 */
[----:B------:R-:W-:Y:S05]  /*103b0*/  @!P4 BRA `(.L_x_2692) ;  /* 0x000000000004c947 */ /* 0x000fea0003800000 */
[----:B------:R-:W-:Y:S01]  /*103c0*/  BPT.TRAP 0x1 ;  /* 0x000000040000795c */ /* 0x000fe20000300000 */
.L_x_2692:
[----:B------:R1:W-:Y:S01]  /*103d0*/  SYNCS.ARRIVE.TRANS64.A1T0 RZ, [R6+URZ+0x28830], RZ ;  /* 0x028830ff06ff79a7 */ /* 0x0003e2000810003f */
[----:B------:R-:W-:Y:S05]  /*103e0*/  @!P4 BRA `(.L_x_2693) ;  /* 0x000000000004c947 */ /* 0x000fea0003800000 */
[----:B------:R-:W-:Y:S01]  /*103f0*/  BPT.TRAP 0x1 ;  /* 0x000000040000795c */ /* 0x000fe20000300000 */
.L_x_2693:
[----:B------:R-:W-:Y:S01]  /*10400*/  SHF.L.U32 R2, R17, 0x1f, RZ ;  /* 0x0000001f11027819 */ /* 0x000fe200000006ff */
[----:B-1----:R-:W-:Y:S01]  /*10410*/  IMAD R6, R10, 0x8, R22 ;  /* 0x000000080a067824 */ /* 0x002fe200078e0216 */
[----:B------:R-:W-:Y:S01]  /*10420*/  BSSY B1, `(.L_x_2694) ;  /* 0x0000004000017945 */ /* 0x000fe20003800000 */
[----:B------:R-:W-:Y:S02]  /*10430*/  IMAD R8, R31, -0x80, R35 ;  /* 0xffffff801f087824 */ /* 0x000fe400078e0223 */
[----:B------:R-:W1:Y:S02]  /*10440*/  SYNCS.PHASECHK.TRANS64.TRYWAIT P0, [R6+URZ+0x28860], R2 ;  /* 0x02886002060075a7 */ /* 0x000e64000800017f */
[----:B-1----:R-:W-:Y:S05]  /*10450*/  @!P0 BRA `(.L_x_2695) ;  /* 0x0000004000748947 */ /* 0x002fea0003800000 */
.L_x_2795:
[----:B------:R-:W-:Y:S05]  /*10460*/  BSYNC B1 ;  /* 0x0000000000017941 */ /* 0x000fea0003800000 */
.L_x_2694:
[----:B------:R-:W3:Y:S01]  /*10470*/  S2R R3, SR_TID.X ;  /* 0x0000000000037919 */ /* 0x000ee20000002100 */
[----:B------:R-:W-:Y:S01]  /*10480*/  UMOV UR4, 0xffffffff ;  /* 0xffffffff00047882 */ /* 0x000fe20000000000 */
        /* <DEDUP_REMOVED lines=17> */
[----:B0-----:R-:W-:-:S04]  /*105a0*/  IADD3 R2, P0, R2, R5, RZ ;  /* 0x0000000502027210 */ /* 0x001fc80007f1e0ff */
[----:B-1----:R-:W-:Y:S02]  /*105b0*/  IADD3.X R3, RZ, R3, RZ, P0, !PT ;  /* 0x00000003ff037210 */ /* 0x002fe400007fe4ff */
        /* <DEDUP_REMOVED lines=45> */
.L_x_2813:
[----:B01----:R-:W-:Y:S01]  /*10890*/  IADD3 R2, P0, R14, R5, RZ ;  /* 0x000000050e027210 */ /* 0x003fe20007f1e0ff */
        /* <DEDUP_REMOVED lines=28> */
.L_x_2697:
        /* <DEDUP_REMOVED lines=11> */
.L_x_2698:
[C---:B------:R-:W-:Y:S01]  /*10b10*/  ISETP.GT.AND P0, PT, R26.reuse, RZ, PT ;  /* 0x000000ff1a00720c */ /* 0x040fe20003f04270 */
[----:B------:R0:W-:Y:S01]  /*10b20*/  SYNCS.ARRIVE.TRANS64.A1T0 RZ, [R6+URZ+0x28850], RZ ;  /* 0x028850ff06ff79a7 */ /* 0x0001e2000810003f */
[----:B------:R-:W-:Y:S01]  /*10b30*/  MOV R17, R28 ;  /* 0x0000001c00117202 */ /* 0x000fe20000000f00 */
[----:B------:R-:W-:Y:S02]  /*10b40*/  IMAD.MOV.U32 R10, RZ, RZ, R25 ;  /* 0x000000ffff0a7224 */ /* 0x000fe400078e0019 */
[----:B------:R-:W-:Y:S02]  /*10b50*/  IMAD.MOV.U32 R31, RZ, RZ, R26 ;  /* 0x000000ffff1f7224 */ /* 0x000fe400078e001a */
[----:B0-----:R-:W-:-:S06]  /*10b60*/  VIADD R6, R26, 0xffffffff ;  /* 0xffffffff1a067836 */ /* 0x001fcc0000000000 */
[----:B------:R-:W-:Y:S05]  /*10b70*/  @P0 BRA `(.L_x_2699) ;  /* 0xffffffec00f00947 */ /* 0x000fea000383ffff */
.L_x_2686:
[----:B------:R-:W-:Y:S05]  /*10b80*/  BSYNC B0 ;  /* 0x0000000000007941 */ /* 0x000fea0003800000 */
.L_x_2685:
        /* <DEDUP_REMOVED lines=17> */
.L_x_2701:
[----:B------:R-:W-:Y:S05]  /*10ca0*/  BSYNC B0 ;  /* 0x0000000000007941 */ /* 0x000fea0003800000 */
.L_x_2700:
[----:B------:R-:W-:-:S05]  /*10cb0*/  IMAD.U32 R0, RZ, RZ, UR36 ;  /* 0x00000024ff007e24 */ /* 0x000fca000f8e00ff */
[----:B------:R-:W-:-:S13]  /*10cc0*/  ISETP.NE.AND P0, PT, R0, 0x3, PT ;  /* 0x000000030000780c */ /* 0x000fda0003f05270 */
[----:B------:R-:W-:Y:S05]  /*10cd0*/  @!P0 BRA `(.L_x_2702) ;  /* 0x0000000000048947 */ /* 0x000fea0003800000 */
[----:B------:R-:W-:Y:S01]  /*10ce0*/  BPT.TRAP 0x1 ;  /* 0x000000040000795c */ /* 0x000fe20000300000 */
.L_x_2702:
[----:B------:R-:W-:Y:S01]  /*10cf0*/  IMAD R0, R25, 0x8, R22 ;  /* 0x0000000819007824 */ /* 0x000fe200078e0216 */
[----:B0-----:R-:W-:Y:S01]  /*10d00*/  SHF.L.U32 R3, R28, 0x1f, RZ ;  /* 0x0000001f1c037819 */ /* 0x001fe200000006ff */
[----:B------:R-:W-:Y:S01]  /*10d10*/  BSSY B0, `(.L_x_2703) ;  /* 0x0000004000007945 */ /* 0x000fe20003800000 */
[----:B------:R-:W-:Y:S02]  /*10d20*/  IMAD R6, R26, -0x80, R35 ;  /* 0xffffff801a067824 */ /* 0x000fe400078e0223 */
[----:B------:R-:W0:Y:S02]  /*10d30*/  SYNCS.PHASECHK.TRANS64.TRYWAIT P0, [R0+URZ+0x28860], R3 ;  /* 0x02886003000075a7 */ /* 0x000e24000800017f */
[----:B0-----:R-:W-:Y:S05]  /*10d40*/  @!P0 BRA `(.L_x_2704) ;  /* 0x0000004000d48947 */ /* 0x001fea0003800000 */
.L_x_2814:
[----:B------:R-:W-:Y:S05]  /*10d50*/  BSYNC B0 ;  /* 0x0000000000007941 */ /* 0x000fea0003800000 */
.L_x_2703:
[----:B------:R-:W1:Y:S01]  /*10d60*/  S2R R2, SR_TID.X ;  /* 0x0000000000027919 */ /* 0x000e620000002100 */
[----:B------:R-:W-:Y:S01]  /*10d70*/  UMOV UR4, 0xffffffff ;  /* 0xffffffff00047882 */ /* 0x000fe20000000000 */
[----:B------:R-:W-:Y:S02]  /*10d80*/  LEA R9, R25, R34, 0xe ;  /* 0x0000002219097211 */ /* 0x000fe400078e70ff */
        /* <DEDUP_REMOVED lines=40> */
[----:B------:R-:W0:Y:S02]  /*11010*/  SHFL.IDX PT, R14, R23, 0x5, 0x181f ;  /* 0x00b81f00170e7f89 */ /* 0x000e2400000e0000 */
[----:B------:R-:W-:Y:S02]  /*11020*/  IADD3.X R3, RZ, R7, RZ, P4, !PT ;  /* 0x00000007ff037210 */ /* 0x000fe400027fe4ff */
        /* <DEDUP_REMOVED lines=25> */
.L_x_2832:
        /* <DEDUP_REMOVED lines=11> */
.L_x_2706:
        /* <DEDUP_REMOVED lines=11> */
.L_x_2707:
[----:B------:R0:W-:Y:S01]  /*11320*/  SYNCS.ARRIVE.TRANS64.A1T0 RZ, [R0+URZ+0x28850], RZ ;  /* 0x028850ff00ff79a7 */ /* 0x0001e2000810003f */
[----:B------:R-:W-:-:S04]  /*11330*/  IADD3 R25, R25, 0x1, RZ ;  /* 0x0000000119197810 */ /* 0x000fc80007ffe0ff */
[----:B------:R-:W-:-:S04]  /*11340*/  ISETP.NE.AND P0, PT, R25, 0x2, PT ;  /* 0x000000021900780c */ /* 0x000fc80003f05270 */
[----:B------:R-:W-:Y:S02]  /*11350*/  SEL R3, RZ, 0x1, P0 ;  /* 0x00000001ff037807 */ /* 0x000fe40000000000 */
[----:B------:R-:W-:Y:S02]  /*11360*/  SEL R25, R25, RZ, P0 ;  /* 0x000000ff19197207 */ /* 0x000fe40000000000 */
[----:B0-----:R-:W-:-:S07]  /*11370*/  LOP3.LUT R28, R28, R3, RZ, 0x3c, !PT ;  /* 0x000000031c1c7212 */ /* 0x001fce00078e3cff */
.L_x_2664:
[----:B------:R-:W-:Y:S05]  /*11380*/  BSYNC B7 ;  /* 0x0000000000077941 */ /* 0x000fea0003800000 */
.L_x_2662:
        /* <DEDUP_REMOVED lines=8> */
[----:B------:R2:W3:Y:S01]  /*11410*/  LDS.128 R16, [R22+0x288d0] ;  /* 0x0288d00016107984 */ /* 0x0004e20000000c00 */
[----:B------:R-:W-:Y:S06]  /*11420*/  BAR.ARV 0x4, 0x180 ;  /* 0x0106000000007b1d */ /* 0x000fec0000002000 */
[----:B------:R-:W-:Y:S05]  /*11430*/  BRA `(.L_x_2709) ;  /* 0x0000000800cc7947 */ /* 0x000fea0003800000 */
.L_x_2708:
[----:B------:R-:W0:Y:S01]  /*11440*/  S2R R0, SR_TID.X ;  /* 0x0000000000007919 */ /* 0x000e220000002100 */
[----:B------:R-:W-:Y:S01]  /*11450*/  UMOV UR4, 0xffffffff ;  /* 0xffffffff00047882 */ /* 0x000fe20000000000 */
[----:B0-----:R-:W-:-:S04]  /*11460*/  LOP3.LUT R8, R0, 0x1f, RZ, 0xc0, !PT ;  /* 0x0000001f00087812 */ /* 0x001fc800078ec0ff */
[----:B------:R-:W-:Y:S01]  /*11470*/  ISETP.NE.AND P0, PT, R8, 0x1f, PT ;  /* 0x0000001f0800780c */ /* 0x000fe20003f05270 */
[----:B------:R-:W-:-:S12]  /*11480*/  BRA.DIV UR4, `(.L_x_2710) ;  /* 0x0000004604947947 */ /* 0x000fd8000b800000 */
[----:B------:R-:W-:Y:S01]  /*11490*/  IMAD.IADD R5, R19, 0x1, R8 ;  /* 0x0000000113057824 */ /* 0x000fe200078e0208 */
[----:B------:R-:W-:-:S04]  /*114a0*/  ULDC UR4, c[0x0][0xc3c] ;  /* 0x00030f0000047ab9 */ /* 0x000fc80000000800 */
        /* <DEDUP_REMOVED lines=29> */
.L_x_2842:
[----:B------:R-:W-:Y:S02]  /*11680*/  ULDC UR4, c[0x0][0xc38] ;  /* 0x00030e0000047ab9 */ /* 0x000fe40000000800 */
[----:B------:R-:W-:-:S04]  /*11690*/  IMAD.U32 R7, RZ, RZ, UR4 ;  /* 0x00000004ff077e24 */ /* 0x000fc8000f8e00ff */
[----:B-1----:R-:W-:-:S04]  /*116a0*/  IMAD R3, R14, R7, RZ ;  /* 0x000000070e037224 */ /* 0x002fc800078e02ff */
[----:B------:R-:W-:-:S05]  /*116b0*/  IMAD.IADD R8, R0, 0x1, R3 ;  /* 0x0000000100087824 */ /* 0x000fca00078e0203 */
[----:B------:R-:W-:-:S13]  /*116c0*/  ISETP.GT.AND P6, PT, R8, R5, PT ;  /* 0x000000050800720c */ /* 0x000fda0003fc4270 */
[----:B------:R-:W-:Y:S05]  /*116d0*/  @P6 BRA `(.L_x_2711) ;  /* 0x00000000009c6947 */ /* 0x000fea0003800000 */
.L_x_2716:
[----:B------:R-:W1:Y:S01]  /*116e0*/  LDC R0, c[0x0][0xc3c] ;  /* 0x00030f00ff007b82 */ /* 0x000e620000000800 */
[----:B------:R-:W-:-:S04]  /*116f0*/  IADD3 R19, R19, 0x1f, RZ ;  /* 0x0000001f13137810 */ /* 0x000fc80007ffe0ff */
[----:B-1----:R-:W-:-:S13]  /*11700*/  ISETP.GE.AND P6, PT, R19, R0, PT ;  /* 0x000000001300720c */ /* 0x002fda0003fc6270 */
[----:B------:R-:W-:Y:S05]  /*11710*/  @P6 BRA `(.L_x_2712) ;  /* 0x0000000400d06947 */ /* 0x000fea0003800000 */
[----:B------:R-:W1:Y:S01]  /*11720*/  S2R R2, SR_TID.X ;  /* 0x0000000000027919 */ /* 0x000e620000002100 */
[----:B------:R-:W-:Y:S01]  /*11730*/  BSSY B0, `(.L_x_2713) ;  /* 0x0000009000007945 */ /* 0x000fe20003800000 */
[----:B------:R-:W-:Y:S01]  /*11740*/  IMAD.MOV.U32 R4, RZ, RZ, RZ ;  /* 0x000000ffff047224 */ /* 0x000fe200078e00ff */
[----:B-1----:R-:W-:-:S05]  /*11750*/  LOP3.LUT R2, R2, 0x1f, RZ, 0xc0, !PT ;  /* 0x0000001f02027812 */ /* 0x002fca00078ec0ff */
[----:B------:R-:W-:-:S05]  /*11760*/  IMAD.IADD R7, R19, 0x1, R2 ;  /* 0x0000000113077824 */ /* 0x000fca00078e0202 */
[----:B------:R-:W-:-:S13]  /*11770*/  ISETP.GE.OR P6, PT, R7, R0, !P0 ;  /* 0x000000000700720c */ /* 0x000fda00047c6670 */
[----:B------:R-:W-:Y:S05]  /*11780*/  @P6 BRA `(.L_x_2714) ;  /* 0x00000000000c6947 */ /* 0x000fea0003800000 */
[----:B------:R-:W1:Y:S02]  /*11790*/  LDC.64 R2, c[0x0][0xc80] ;  /* 0x00032000ff027b82 */ /* 0x000e640000000a00 */
[----:B-1----:R-:W-:-:S05]  /*117a0*/  IMAD.WIDE R2, R7, 0x4, R2 ;  /* 0x0000000407027825 */ /* 0x002fca00078e0202 */
[----:B------:R1:W5:Y:S02]  /*117b0*/  LDG.E R4, desc[UR52][R2.64] ;  /* 0x0000003402047981 */ /* 0x000364000c1e1900 */
.L_x_2714:
[----:B------:R-:W-:Y:S05]  /*117c0*/  BSYNC B0 ;  /* 0x0000000000007941 */ /* 0x000fea0003800000 */
.L_x_2713:
[----:B------:R-:W-:-:S03]  /*117d0*/  UMOV UR4, 0xffffffff ;  /* 0xffffffff00047882 */ /* 0x000fc60000000000 */
[----:B------:R-:W-:Y:S05]  /*117e0*/  BRA.DIV UR4, `(.L_x_2715) ;  /* 0x0000004604e07947 */ /* 0x000fea000b800000 */
[----:B-----5:R-:W2:Y:S02]  /*117f0*/  SHFL.UP PT, R14, R4, 0x1, RZ ;  /* 0x04200000040e7989 */ /* 0x020ea400000e00ff */
        /* <DEDUP_REMOVED lines=8> */
[----:B------:R-:W1:Y:S02]  /*11880*/  SHFL.UP PT, R14, R2, 0x8, RZ ;  /* 0x05000000020e7989 */ /* 0x000e6400000e00ff */
[----:B-1----:R-:W-:-:S04]  /*11890*/  SEL R3, R14, RZ, P4 ;  /* 0x000000ff0e037207 */ /* 0x002fc80002000000 */
[----:B------:R-:W-:-:S05]  /*118a0*/  IADD3 R3, R2, R3, RZ ;  /* 0x0000000302037210 */ /* 0x000fca0007ffe0ff */
[----:B------:R-:W0:Y:S02]  /*118b0*/  SHFL.UP PT, R14, R3, 0x10, RZ ;  /* 0x06000000030e7989 */ /* 0x000e2400000e00ff */
[----:B0-----:R-:W-:-:S05]  /*118c0*/  SEL R6, R14, RZ, P5 ;  /* 0x000000ff0e067207 */ /* 0x001fca0002800000 */
[----:B------:R-:W-:-:S05]  /*118d0*/  IMAD.IADD R6, R3, 0x1, R6 ;  /* 0x0000000103067824 */ /* 0x000fca00078e0206 */
[----:B------:R0:W1:Y:S02]  /*118e0*/  SHFL.IDX PT, R14, R6, 0x1f, 0x1f ;  /* 0x03e01f00060e7f89 */ /* 0x00006400000e0000 */
.L_x_2850:
[----:B------:R-:W-:Y:S02]  /*118f0*/  ULDC UR4, c[0x0][0xc38] ;  /* 0x00030e0000047ab9 */ /* 0x000fe40000000800 */
[----:B------:R-:W-:-:S04]  /*11900*/  IMAD.U32 R7, RZ, RZ, UR4 ;  /* 0x00000004ff077e24 */ /* 0x000fc8000f8e00ff */
[----:B-1----:R-:W-:-:S04]  /*11910*/  IMAD R3, R14, R7, RZ ;  /* 0x000000070e037224 */ /* 0x002fc800078e02ff */
[----:B------:R-:W-:-:S05]  /*11920*/  IMAD.IADD R8, R3, 0x1, R8 ;  /* 0x0000000103087824 */ /* 0x000fca00078e0208 */
[----:B------:R-:W-:-:S13]  /*11930*/  ISETP.GT.AND P6, PT, R8, R5, PT ;  /* 0x000000050800720c */ /* 0x000fda0003fc4270 */
[----:B------:R-:W-:Y:S05]  /*11940*/  @!P6 BRA `(.L_x_2716) ;  /* 0xfffffffc0064e947 */ /* 0x000fea000383ffff */
.L_x_2711:
        /* <DEDUP_REMOVED lines=8> */
.L_x_2854:
[----:B------:R-:W-:Y:S01]  /*119d0*/  ISETP.NE.AND P0, PT, R0, RZ, PT ;  /* 0x000000ff0000720c */ /* 0x000fe20003f05270 */
[----:B------:R-:W-:-:S12]  /*119e0*/  IMAD.MOV.U32 R14, RZ, RZ, RZ ;  /* 0x000000ffff0e7224 */ /* 0x000fd800078e00ff */
[----:B------:R-:W-:Y:S05]  /*119f0*/  @!P0 BRA `(.L_x_2718) ;  /* 0x0000000000108947 */ /* 0x000fea0003800000 */
[----:B------:R-:W-:Y:S01]  /*11a00*/  UMOV UR4, 0xffffffff ;  /* 0xffffffff00047882 */ /* 0x000fe20000000000 */
[----:B------:R-:W-:Y:S02]  /*11a10*/  IADD3 R12, R8, -0x1, RZ ;  /* 0xffffffff080c7810 */ /* 0x000fe40007ffe0ff */
[----:B------:R-:W-:Y:S05]  /*11a20*/  BRA.DIV UR4, `(.L_x_2719) ;  /* 0x0000004a04547947 */ /* 0x000fea000b800000 */
[----:B------:R3:W4:Y:S02]  /*11a30*/  SHFL.IDX PT, R14, R6, R12, 0x1f ;  /* 0x00001f0c060e7589 */ /* 0x00072400000e0000 */
.L_x_2718:
[----:B------:R-:W5:Y:S01]  /*11a40*/  LDC.64 R2, c[0x0][0xc90] ;  /* 0x00032400ff027b82 */ /* 0x000f620000000a00 */
[----:B------:R-:W-:-:S04]  /*11a50*/  IMAD.IADD R19, R8, 0x1, R19 ;  /* 0x0000000108137824 */ /* 0x000fc800078e0213 */
[----:B-----5:R-:W-:-:S05]  /*11a60*/  IMAD.WIDE R2, R19, 0x4, R2 ;  /* 0x0000000413027825 */ /* 0x020fca00078e0202 */
[----:B0--3--:R0:W2:Y:S01]  /*11a70*/  LDG.E R6, desc[UR52][R2.64] ;  /* 0x0000003402067981 */ /* 0x0090a2000c1e1900 */
[----:B----4-:R-:W-:-:S04]  /*11a80*/  IMAD R16, R14, R7, R16 ;  /* 0x000000070e107224 */ /* 0x010fc800078e0210 */
[----:B------:R-:W-:Y:S02]  /*11a90*/  IMAD.IADD R5, R5, 0x1, -R16 ;  /* 0x0000000105057824 */ /* 0x000fe400078e0a10 */
[----:B0-----:R-:W-:Y:S02]  /*11aa0*/  IMAD.MOV.U32 R2, RZ, RZ, RZ ;  /* 0x000000ffff027224 */ /* 0x001fe400078e00ff */
[----:B--2---:R-:W-:-:S05]  /*11ab0*/  IMAD R0, R4, R6, RZ ;  /* 0x0000000604007224 */ /* 0x004fca00078e02ff */
[----:B-1----:R-:W-:-:S04]  /*11ac0*/  IABS R8, R0 ;  /* 0x0000000000087213 */ /* 0x002fc80000000000 */
[----:B------:R-:W0:Y:S08]  /*11ad0*/  I2F.RP R9, R8 ;  /* 0x0000000800097306 */ /* 0x000e300000209400 */
[----:B0-----:R-:W0:Y:S02]  /*11ae0*/  MUFU.RCP R9, R9 ;  /* 0x0000000900097308 */ /* 0x001e240000001000 */
[----:B0-----:R-:W-:Y:S01]  /*11af0*/  VIADD R10, R9, 0xffffffe ;  /* 0x0ffffffe090a7836 */ /* 0x001fe20000000000 */
[----:B------:R-:W-:-:S05]  /*11b00*/  IABS R9, R0 ;  /* 0x0000000000097213 */ /* 0x000fca0000000000 */
[----:B------:R-:W0:Y:S01]  /*11b10*/  F2I.FTZ.U32.TRUNC.NTZ R3, R10 ;  /* 0x0000000a00037305 */ /* 0x000e22000021f000 */
[----:B------:R-:W-:Y:S01]  /*11b20*/  IADD3 R9, RZ, -R9, RZ ;  /* 0x80000009ff097210 */ /* 0x000fe20007ffe0ff */
[----:B0-----:R-:W-:-:S04]  /*11b30*/  IMAD.MOV R11, RZ, RZ, -R3 ;  /* 0x000000ffff0b7224 */ /* 0x001fc800078e0a03 */
[----:B------:R-:W-:-:S04]  /*11b40*/  IMAD R11, R11, R8, RZ ;  /* 0x000000080b0b7224 */ /* 0x000fc800078e02ff */
[----:B------:R-:W-:Y:S01]  /*11b50*/  IMAD.HI.U32 R2, R3, R11, R2 ;  /* 0x0000000b03027227 */ /* 0x000fe200078e0002 */
[----:B------:R-:W-:-:S05]  /*11b60*/  IABS R3, R5 ;  /* 0x0000000500037213 */ /* 0x000fca0000000000 */
        /* <DEDUP_REMOVED lines=21> */
[----:B0-----:R-:W-:-:S06]  /*11cc0*/  IADD3 R3, R9, 0xffffffe, RZ ;  /* 0x0ffffffe09037810 */ /* 0x001fcc0007ffe0ff */
        /* <DEDUP_REMOVED lines=11> */
[----:B------:R-:W-:Y:S01]  /*11d80*/  @!P1 IMAD.IADD R0, R0, 0x1, -R7 ;  /* 0x0000000100009824 */ /* 0x000fe200078e0a07 */
[----:B------:R-:W-:Y:S02]  /*11d90*/  @!P1 IADD3 R2, R2, 0x1, RZ ;  /* 0x0000000102029810 */ /* 0x000fe40007ffe0ff */
        /* <DEDUP_REMOVED lines=12> */
.L_x_2712:
[----:B------:R-:W-:Y:S01]  /*11e60*/  UMOV UR4, URZ ;  /* 0x0000003f00047c82 */ /* 0x000fe20008000000 */
[----:B------:R-:W-:Y:S01]  /*11e70*/  UMOV UR5, URZ ;  /* 0x0000003f00057c82 */ /* 0x000fe20008000000 */
[----:B------:R-:W-:Y:S01]  /*11e80*/  ULDC UR6, c[0x0][0xc3c] ;  /* 0x00030f0000067ab9 */ /* 0x000fe20000000800 */
[----:B------:R-:W-:Y:S01]  /*11e90*/  MOV R16, R5 ;  /* 0x0000000500107202 */ /* 0x000fe20000000f00 */
[----:B------:R-:W-:Y:S02]  /*11ea0*/  IMAD.U32 R17, RZ, RZ, UR4 ;  /* 0x00000004ff117e24 */ /* 0x000fe4000f8e00ff */
[----:B------:R-:W-:Y:S02]  /*11eb0*/  IMAD.U32 R18, RZ, RZ, UR5 ;  /* 0x00000005ff127e24 */ /* 0x000fe4000f8e00ff */
[----:B------:R-:W-:-:S07]  /*11ec0*/  IMAD.U32 R19, RZ, RZ, UR6 ;  /* 0x00000006ff137e24 */ /* 0x000fce000f8e00ff */
.L_x_2720:
[----:B------:R-:W1:Y:S01]  /*11ed0*/  S2R R0, SR_TID.X ;  /* 0x0000000000007919 */ /* 0x000e620000002100 */
        /* <DEDUP_REMOVED lines=9> */
.L_x_2709:
[----:B------:R-:W-:Y:S02]  /*11f70*/  ULDC UR4, c[0x0][0xc3c] ;  /* 0x00030f0000047ab9 */ /* 0x000fe40000000800 */
[----:B---3--:R-:W-:-:S13]  /*11f80*/  ISETP.GE.AND P0, PT, R19, UR4, PT ;  /* 0x0000000413007c0c */ /* 0x008fda000bf06270 */
[----:B------:R-:W-:Y:S05]  /*11f90*/  @!P0 BRA `(.L_x_2721) ;  /* 0xffffffb400b08947 */ /* 0x000fea000383ffff */
[----:B------:R-:W-:Y:S05]  /*11fa0*/  BSYNC B8 ;  /* 0x0000000000087941 */ /* 0x000fea0003800000 */
.L_x_2658:
[----:B0-----:R-:W3:Y:S01]  /*11fb0*/  LDL.LU R0, [R1+0x18] ;  /* 0x0000180001007983 */ /* 0x001ee20000300800 */
[----:B------:R-:W-:Y:S01]  /*11fc0*/  BSSY B0, `(.L_x_2722) ;  /* 0x000000b000007945 */ /* 0x000fe20003800000 */
[----:B------:R-:W0:Y:S01]  /*11fd0*/  S2R R5, SR_CgaCtaId ;  /* 0x0000000000057919 */ /* 0x000e220000008800 */
[----:B---3--:R-:W-:-:S05]  /*11fe0*/  VIADD R0, R0, 0x1 ;  /* 0x0000000100007836 */ /* 0x008fca0000000000 */
[----:B------:R-:W-:-:S04]  /*11ff0*/  LEA.HI R2, R0, R0, RZ, 0x1 ;  /* 0x0000000000027211 */ /* 0x000fc800078f08ff */
[----:B------:R-:W-:Y:S02]  /*12000*/  LOP3.LUT R3, R2, 0xfffffffe, RZ, 0xc0, !PT ;  /* 0xfffffffe02037812 */ /* 0x000fe400078ec0ff */
[----:B------:R-:W-:-:S03]  /*12010*/  MOV R2, 0x400 ;  /* 0x0000040000027802 */ /* 0x000fc60000000f00 */
[----:B------:R-:W-:Y:S01]  /*12020*/  IMAD.IADD R0, R0, 0x1, -R3 ;  /* 0x0000000100007824 */ /* 0x000fe200078e0a03 */
[----:B0-----:R-:W-:-:S04]  /*12030*/  LEA R4, R5, R2, 0x18 ;  /* 0x0000000205047211 */ /* 0x001fc800078ec0ff */
[----:B------:R-:W-:-:S04]  /*12040*/  SHF.L.U32 R0, R0, 0x1f, RZ ;  /* 0x0000001f00007819 */ /* 0x000fc800000006ff */
[----:B------:R-:W0:Y:S02]  /*12050*/  SYNCS.PHASECHK.TRANS64.TRYWAIT P0, [R4+URZ+0x28820], R0 ;  /* 0x02882000040075a7 */ /* 0x000e24000800017f */
[----:B0-----:R-:W-:Y:S05]  /*12060*/  @!P0 BRA `(.L_x_2723) ;  /* 0x0000004000e88947 */ /* 0x001fea0003800000 */
.L_x_2857:
[----:B------:R-:W-:Y:S05]  /*12070*/  BSYNC B0 ;  /* 0x0000000000007941 */ /* 0x000fea0003800000 */
.L_x_2722:
[----:B------:R-:W-:-:S03]  /*12080*/  UMOV UR4, 0xffffffff ;  /* 0xffffffff00047882 */ /* 0x000fc60000000000 */
[----:B------:R-:W-:Y:S05]  /*12090*/  BRA.DIV UR4, `(.L_x_2724) ;  /* 0x0000004204f07947 */ /* 0x000fea000b800000 */
[----:B0-----:R-:W0:Y:S02]  /*120a0*/  S2R R0, SR_TID.X ;  /* 0x0000000000007919 */ /* 0x001e240000002100 */
[----:B0-----:R-:W-:-:S04]  /*120b0*/  SHF.R.U32.HI R0, RZ, 0x5, R0 ;  /* 0x00000005ff007819 */ /* 0x001fc80000011600 */
[----:B------:R-:W-:-:S05]  /*120c0*/  LOP3.LUT R0, R0, 0x3, RZ, 0xc0, !PT ;  /* 0x0000000300007812 */ /* 0x000fca00078ec0ff */
[----:B------:R0:W3:Y:S02]  /*120d0*/  SHFL.IDX PT, R14, R0, RZ, 0x1f ;  /* 0x00001fff000e7589 */ /* 0x0000e400000e0000 */
.L_x_2860:
[----:B---3--:R-:W-:Y:S01]  /*120e0*/  ISETP.NE.AND P0, PT, R14, RZ, PT ;  /* 0x000000ff0e00720c */ /* 0x008fe20003f05270 */
[----:B------:R-:W-:-:S12]  /*120f0*/  BSSY B0, `(.L_x_2725) ;  /* 0x0000024000007945 */ /* 0x000fd80003800000 */
[----:B------:R-:W-:Y:S05]  /*12100*/  @P0 BRA `(.L_x_2726) ;  /* 0x0000000000880947 */ /* 0x000fea0003800000 */
[----:B------:R-:W-:-:S03]  /*12110*/  UMOV UR4, 0xffffffff ;  /* 0xffffffff00047882 */ /* 0x000fc60000000000 */
[----:B------:R-:W-:Y:S05]  /*12120*/  BRA.DIV UR4, `(.L_x_2727) ;  /* 0x0000004604007947 */ /* 0x000fea000b800000 */
[----:B------:R-:W-:-:S13]  /*12130*/  ELECT P6, URZ, PT ;  /* 0x00000000003f782f */ /* 0x000fda00038c0000 */
.L_x_2863:
[----:B------:R-:W-:Y:S05]  /*12140*/  @!P6 BRA `(.L_x_2726) ;  /* 0x000000000078e947 */ /* 0x000fea0003800000 */
[----:B------:R-:W-:-:S06]  /*12150*/  ULOP3.LUT UR4, UR42, 0x2, URZ, 0xfc, !UPT ;  /* 0x000000022a047892 */ /* 0x000fcc000f8efc3f */
[----:B0-----:R-:W-:-:S04]  /*12160*/  MOV R0, UR4 ;  /* 0x0000000400007c02 */ /* 0x001fc80008000f00 */
[----:B------:R-:W-:-:S13]  /*12170*/  ISETP.NE.AND P0, PT, R0, 0x3, PT ;  /* 0x000000030000780c */ /* 0x000fda0003f05270 */
[----:B------:R-:W-:Y:S05]  /*12180*/  @!P0 BRA `(.L_x_2728) ;  /* 0x0000000000048947 */ /* 0x000fea0003800000 */
[----:B------:R-:W-:Y:S01]  /*12190*/  BPT.TRAP 0x1 ;  /* 0x000000040000795c */ /* 0x000fe20000300000 */
.L_x_2728:
[C---:B------:R-:W-:Y:S01]  /*121a0*/  IMAD R5, R25.reuse, 0x8, R4 ;  /* 0x0000000819057824 */ /* 0x040fe200078e0204 */
[----:B------:R-:W-:Y:S01]  /*121b0*/  SHF.L.U32 R0, R28, 0x1f, RZ ;  /* 0x0000001f1c007819 */ /* 0x000fe200000006ff */
[----:B------:R-:W-:-:S03]  /*121c0*/  VIADD R25, R25, 0x1 ;  /* 0x0000000119197836 */ /* 0x000fc60000000000 */
[----:B------:R-:W0:Y:S02]  /*121d0*/  SYNCS.PHASECHK.TRANS64.TRYWAIT P1, [R5+URZ+0x28840], R0 ;  /* 0x02884000050075a7 */ /* 0x000e24000802017f */
[----:B------:R-:W-:-:S04]  /*121e0*/  ISETP.NE.AND P2, PT, R25, 0x2, PT ;  /* 0x000000021900780c */ /* 0x000fc80003f45270 */
[----:B------:R-:W-:Y:S01]  /*121f0*/  SEL R3, RZ, 0x1, P2 ;  /* 0x00000001ff037807 */ /* 0x000fe20001000000 */
[----:B0-----:R-:W-:Y:S08]  /*12200*/  @!P1 BRA `(.L_x_2729) ;  /* 0x0000004000e89947 */ /* 0x001ff00003800000 */
.L_x_2864:
[----:B------:R-:W-:Y:S02]  /*12210*/  SEL R25, R25, RZ, P2 ;  /* 0x000000ff19197207 */ /* 0x000fe40001000000 */
[----:B------:R-:W-:Y:S01]  /*12220*/  LOP3.LUT R2, R28, R3, RZ, 0x3c, !PT ;  /* 0x000000031c027212 */ /* 0x000fe200078e3cff */
[----:B------:R-:W-:Y:S06]  /*12230*/  @!P0 BRA `(.L_x_2730) ;  /* 0x0000000000048947 */ /* 0x000fec0003800000 */
[----:B------:R-:W-:Y:S01]  /*12240*/  BPT.TRAP 0x1 ;  /* 0x000000040000795c */ /* 0x000fe20000300000 */
.L_x_2730:
[----:B------:R-:W-:Y:S01]  /*12250*/  IMAD R25, R25, 0x8, R4 ;  /* 0x0000000819197824 */ /* 0x000fe200078e0204 */
[----:B------:R-:W-:-:S04]  /*12260*/  SHF.L.U32 R2, R2, 0x1f, RZ ;  /* 0x0000001f02027819 */ /* 0x000fc800000006ff */
[----:B------:R-:W3:Y:S02]  /*12270*/  SYNCS.PHASECHK.TRANS64.TRYWAIT P1, [R25+URZ+0x28840], R2 ;  /* 0x02884002190075a7 */ /* 0x000ee4000802017f */
[----:B---3--:R-:W-:Y:S05]  /*12280*/  @!P1 BRA `(.L_x_2731) ;  /* 0x0000004000dc9947 */ /* 0x008fea0003800000 */
.L_x_2865:
[----:B------:R-:W-:Y:S05]  /*12290*/  @!P0 BRA `(.L_x_2732) ;  /* 0x0000000000048947 */ /* 0x000fea0003800000 */
[----:B------:R-:W-:Y:S01]  /*122a0*/  BPT.TRAP 0x1 ;  /* 0x000000040000795c */ /* 0x000fe20000300000 */
.L_x_2732:
[----:B------:R-:W4:Y:S02]  /*122b0*/  SYNCS.PHASECHK.TRANS64.TRYWAIT P1, [R5+URZ+0x28860], R0 ;  /* 0x02886000050075a7 */ /* 0x000f24000802017f */
[----:B----4-:R-:W-:Y:S05]  /*122c0*/  @!P1 BRA `(.L_x_2733) ;  /* 0x0000004000e09947 */ /* 0x010fea0003800000 */
.L_x_2866:
[----:B------:R-:W-:Y:S05]  /*122d0*/  @!P0 BRA `(.L_x_2734) ;  /* 0x0000000000048947 */ /* 0x000fea0003800000 */
[----:B------:R-:W-:Y:S01]  /*122e0*/  BPT.TRAP 0x1 ;  /* 0x000000040000795c */ /* 0x000fe20000300000 */
.L_x_2734:
[----:B------:R0:W0:Y:S02]  /*122f0*/  SYNCS.PHASECHK.TRANS64.TRYWAIT P0, [R25+URZ+0x28860], R2 ;  /* 0x02886002190075a7 */ /* 0x000024000800017f */
[----:B0-----:R-:W-:Y:S05]  /*12300*/  @!P0 NANOSLEEP.SYNCS 0x989680 ;  /* 0x009896800000895d */ /* 0x001fea0003900000 */
[----:B------:R-:W0:Y:S02]  /*12310*/  @!P0 SYNCS.PHASECHK.TRANS64 P0, [R25+URZ+0x28860], R2 ;  /* 0x02886002190085a7 */ /* 0x000e24000800007f */
[----:B0-----:R-:W-:Y:S05]  /*12320*/  @!P0 BRA `(.L_x_2734) ;  /* 0xfffffffc00f08947 */ /* 0x001fea000383ffff */
.L_x_2726:
[----:B------:R-:W-:Y:S05]  /*12330*/  BSYNC B0 ;  /* 0x0000000000007941 */ /* 0x000fea0003800000 */
.L_x_2725:
[----:B------:R-:W-:Y:S05]  /*12340*/  EXIT ;  /* 0x000000000000794d */ /* 0x000fea0003800000 */
.L_x_2594:
[----:B0-----:R-:W-:-:S04]  /*12350*/  IMAD.U32 R3, RZ, RZ, UR41 ;  /* 0x00000029ff037e24 */ /* 0x001fc8000f8e00ff */
[----:B------:R0:W1:Y:S03]  /*12360*/  SYNCS.PHASECHK.TRANS64.TRYWAIT P1, [R3+URZ+0x28800], R0 ;  /* 0x02880000030075a7 */ /* 0x000066000802017f */
[----:B-1----:R-:W-:Y:S05]  /*12370*/  @!P1 NANOSLEEP.SYNCS 0x989680 ;  /* 0x009896800000995d */ /* 0x002fea0003900000 */
[----:B------:R-:W1:Y:S02]  /*12380*/  @!P1 SYNCS.PHASECHK.TRANS64 P1, [R3+URZ+0x28800], R0 ;  /* 0x02880000030095a7 */ /* 0x000e64000802007f */
[----:B-1----:R-:W-:Y:S05]  /*12390*/  @!P1 BRA `(.L_x_2594) ;  /* 0xfffffffc00ec9947 */ /* 0x002fea000383ffff */
[----:B------:R-:W-:Y:S05]  /*123a0*/  BRA `(.L_x_2735) ;  /* 0xfffffef400147947 */ /* 0x000fea000383ffff */
.L_x_2598:
[----:B-1----:R1:W2:Y:S02]  /*123b0*/  SYNCS.PHASECHK.TRANS64.TRYWAIT P1, [R0+URZ+0x28830], R3 ;  /* 0x02883003000075a7 */ /* 0x0022a4000802017f */
[----:B--2---:R-:W-:Y:S05]  /*123c0*/  @!P1 NANOSLEEP.SYNCS 0x989680 ;  /* 0x009896800000995d */ /* 0x004fea0003900000 */
[----:B------:R-:W2:Y:S02]  /*123d0*/  @!P1 SYNCS.PHASECHK.TRANS64 P1, [R0+URZ+0x28830], R3 ;  /* 0x02883003000095a7 */ /* 0x000ea4000802007f */
[----:B--2---:R-:W-:Y:S05]  /*123e0*/  @!P1 BRA `(.L_x_2598) ;  /* 0xfffffffc00f09947 */ /* 0x004fea000383ffff */
[----:B------:R-:W-:Y:S05]  /*123f0*/  BRA `(.L_x_2597) ;  /* 0xfffffef400307947 */ /* 0x000fea000383ffff */
.L_x_2604:
[----:B-1----:R-:W-:-:S04]  /*12400*/  IMAD.U32 R7, RZ, RZ, UR6 ;  /* 0x00000006ff077e24 */ /* 0x002fc8000f8e00ff */
[----:B------:R1:W2:Y:S03]  /*12410*/  SYNCS.PHASECHK.TRANS64.TRYWAIT P1, [R7+URZ+0x28830], R4 ;  /* 0x02883004070075a7 */ /* 0x0002a6000802017f */
[----:B--2---:R-:W-:Y:S05]  /*12420*/  @!P1 NANOSLEEP.SYNCS 0x989680 ;  /* 0x009896800000995d */ /* 0x004fea0003900000 */
[----:B------:R-:W2:Y:S02]  /*12430*/  @!P1 SYNCS.PHASECHK.TRANS64 P1, [R7+URZ+0x28830], R4 ;  /* 0x02883004070095a7 */ /* 0x000ea4000802007f */
[----:B--2---:R-:W-:Y:S05]  /*12440*/  @!P1 BRA `(.L_x_2604) ;  /* 0xfffffffc00ec9947 */ /* 0x004fea000383ffff */
[----:B------:R-:W-:Y:S05]  /*12450*/  BRA `(.L_x_2601) ;  /* 0xffffff2000507947 */ /* 0x000fea000383ffff */
.L_x_2608:
[----:B-1----:R-:W-:-:S04]  /*12460*/  MOV R7, UR6 ;  /* 0x0000000600077c02 */ /* 0x002fc80008000f00 */
[----:B------:R1:W2:Y:S03]  /*12470*/  SYNCS.PHASECHK.TRANS64.TRYWAIT P1, [R7+URZ+0x28850], R4 ;  /* 0x02885004070075a7 */ /* 0x0002a6000802017f */
[----:B--2---:R-:W-:Y:S05]  /*12480*/  @!P1 NANOSLEEP.SYNCS 0x989680 ;  /* 0x009896800000995d */ /* 0x004fea0003900000 */
[----:B------:R-:W2:Y:S02]  /*12490*/  @!P1 SYNCS.PHASECHK.TRANS64 P1, [R7+URZ+0x28850], R4 ;  /* 0x02885004070095a7 */ /* 0x000ea4000802007f */
[----:B--2---:R-:W-:Y:S05]  /*124a0*/  @!P1 BRA `(.L_x_2608) ;  /* 0xfffffffc00ec9947 */ /* 0x004fea000383ffff */
[----:B------:R-:W-:Y:S05]  /*124b0*/  BRA `(.L_x_2605) ;  /* 0xffffff24001c7947 */ /* 0x000fea000383ffff */
.L_x_2616:
[----:B-1----:R-:W-:-:S04]  /*124c0*/  IMAD.U32 R5, RZ, RZ, UR6 ;  /* 0x00000006ff057e24 */ /* 0x002fc8000f8e00ff */
[----:B------:R1:W2:Y:S03]  /*124d0*/  SYNCS.PHASECHK.TRANS64.TRYWAIT P1, [R5+URZ+0x28830], R4 ;  /* 0x02883004050075a7 */ /* 0x0002a6000802017f */
[----:B--2---:R-:W-:Y:S05]  /*124e0*/  @!P1 NANOSLEEP.SYNCS 0x989680 ;  /* 0x009896800000995d */ /* 0x004fea0003900000 */
[----:B------:R-:W2:Y:S02]  /*124f0*/  @!P1 SYNCS.PHASECHK.TRANS64 P1, [R5+URZ+0x28830], R4 ;  /* 0x02883004050095a7 */ /* 0x000ea4000802007f */
[----:B--2---:R-:W-:Y:S05]  /*12500*/  @!P1 BRA `(.L_x_2616) ;  /* 0xfffffffc00ec9947 */ /* 0x004fea000383ffff */
[----:B------:R-:W-:Y:S05]  /*12510*/  BRA `(.L_x_2613) ;  /* 0xffffff5000a07947 */ /* 0x000fea000383ffff */
.L_x_2620:
[----:B-1----:R-:W-:-:S04]  /*12520*/  IMAD.U32 R5, RZ, RZ, UR6 ;  /* 0x00000006ff057e24 */ /* 0x002fc8000f8e00ff */
[----:B------:R1:W2:Y:S03]  /*12530*/  SYNCS.PHASECHK.TRANS64.TRYWAIT P1, [R5+URZ+0x28850], R4 ;  /* 0x02885004050075a7 */ /* 0x0002a6000802017f */
[----:B--2---:R-:W-:Y:S05]  /*12540*/  @!P1 NANOSLEEP.SYNCS 0x989680 ;  /* 0x009896800000995d */ /* 0x004fea0003900000 */
[----:B------:R-:W2:Y:S02]  /*12550*/  @!P1 SYNCS.PHASECHK.TRANS64 P1, [R5+URZ+0x28850], R4 ;  /* 0x02885004050095a7 */ /* 0x000ea4000802007f */
[----:B--2---:R-:W-:Y:S05]  /*12560*/  @!P1 BRA `(.L_x_2620) ;  /* 0xfffffffc00ec9947 */ /* 0x004fea000383ffff */
[----:B------:R-:W-:Y:S05]  /*12570*/  BRA `(.L_x_2617) ;  /* 0xffffff5400607947 */ /* 0x000fea000383ffff */
.L_x_2627:
[----:B-1----:R-:W-:-:S04]  /*12580*/  IMAD.U32 R6, RZ, RZ, UR5 ;  /* 0x00000005ff067e24 */ /* 0x002fc8000f8e00ff */
[----:B------:R1:W2:Y:S03]  /*12590*/  SYNCS.PHASECHK.TRANS64.TRYWAIT P1, [R6+URZ+0x28850], R5 ;  /* 0x02885005060075a7 */ /* 0x0002a6000802017f */
[----:B--2---:R-:W-:Y:S05]  /*125a0*/  @!P1 NANOSLEEP.SYNCS 0x989680 ;  /* 0x009896800000995d */ /* 0x004fea0003900000 */
[----:B------:R-:W2:Y:S02]  /*125b0*/  @!P1 SYNCS.PHASECHK.TRANS64 P1, [R6+URZ+0x28850], R5 ;  /* 0x02885005060095a7 */ /* 0x000ea4000802007f */
[----:B--2---:R-:W-:Y:S05]  /*125c0*/  @!P1 BRA `(.L_x_2627) ;  /* 0xfffffffc00ec9947 */ /* 0x004fea000383ffff */
[----:B------:R-:W-:Y:S05]  /*125d0*/  BRA `(.L_x_2626) ;  /* 0xffffff7800487947 */ /* 0x000fea000383ffff */
.L_x_2670:
        /* <DEDUP_REMOVED lines=11> */
.L_x_2737:
[----:B------:R-:W-:Y:S05]  /*12690*/  BSYNC B0 ;  /* 0x0000000000007941 */ /* 0x000fea0003800000 */
.L_x_2736:
[----:B------:R-:W-:Y:S05]  /*126a0*/  BRA `(.L_x_2738) ;  /* 0xffffffbc005c7947 */ /* 0x000fea000383ffff */
.L_x_2673:
[----:B0-----:R0:W1:Y:S02]  /*126b0*/  SYNCS.PHASECHK.TRANS64.TRYWAIT P0, [R7+URZ+0x28840], R2 ;  /* 0x02884002070075a7 */ /* 0x001064000800017f */
[----:B-1----:R-:W-:Y:S05]  /*126c0*/  @!P0 NANOSLEEP.SYNCS 0x989680 ;  /* 0x009896800000895d */ /* 0x002fea0003900000 */
[----:B------:R-:W1:Y:S02]  /*126d0*/  @!P0 SYNCS.PHASECHK.TRANS64 P0, [R7+URZ+0x28840], R2 ;  /* 0x02884002070085a7 */ /* 0x000e64000800007f */
[----:B-1----:R-:W-:Y:S05]  /*126e0*/  @!P0 BRA `(.L_x_2673) ;  /* 0xfffffffc00f08947 */ /* 0x002fea000383ffff */
[----:B------:R-:W-:Y:S05]  /*126f0*/  BRA `(.L_x_2739) ;  /* 0xffffffbc00b87947 */ /* 0x000fea000383ffff */
.L_x_2674:
        /* <DEDUP_REMOVED lines=8> */
.L_x_2741:
[----:B------:R-:W-:Y:S05]  /*12780*/  BSYNC B0 ;  /* 0x0000000000007941 */ /* 0x000fea0003800000 */
.L_x_2740:
        /* <DEDUP_REMOVED lines=9> */
.L_x_2742:
[----:B------:R-:W-:Y:S02]  /*12820*/  IMAD.MOV.U32 R13, RZ, RZ, R0 ;  /* 0x000000ffff0d7224 */ /* 0x000fe400078e0000 */
[----:B------:R-:W-:Y:S02]  /*12830*/  IMAD.MOV.U32 R12, RZ, RZ, 0x1 ;  /* 0x00000001ff0c7424 */ /* 0x000fe400078e00ff */
[----:B------:R-:W-:-:S07]  /*12840*/  IMAD.MOV.U32 R3, RZ, RZ, R14 ;  /* 0x000000ffff037224 */ /* 0x000fce00078e000e */
[----:B------:R-:W-:Y:S05]  /*12850*/  WARPSYNC.COLLECTIVE R15, `(.L_x_2743) ;  /* 0x000000000f087348 */ /* 0x000fea0003c00000 */
[----:B------:R0:W1:Y:S02]  /*12860*/  SHFL.IDX P6, R14, R13, R12, R11 ;  /* 0x0000000c0d0e7389 */ /* 0x00006400000c000b */
[----:B01----:R-:W-:Y:S01]  /*12870*/  ENDCOLLECTIVE ;  /* 0x000000000000791b */ /* 0x003fe20003800000 */
.L_x_2743:
[----:B------:R-:W-:-:S04]  /*12880*/  @P0 LEA R3, P1, R30, R3, 0x1 ;  /* 0x000000031e030211 */ /* 0x000fc800078208ff */
[----:B------:R-:W-:Y:S02]  /*12890*/  @P0 IADD3.X R2, RZ, R2, RZ, P1, !PT ;  /* 0x00000002ff020210 */ /* 0x000fe40000ffe4ff */
[----:B------:R-:W-:Y:S02]  /*128a0*/  ISETP.GE.AND P1, PT, R6, 0x11, PT ;  /* 0x000000110600780c */ /* 0x000fe40003f26270 */
        /* <DEDUP_REMOVED lines=13> */
.L_x_2744:
[----:B------:R-:W-:Y:S02]  /*12980*/  @P1 IMAD R8, R5, 0x2, R22 ;  /* 0x0000000205081824 */ /* 0x000fe400078e0216 */
[----:B------:R-:W-:Y:S02]  /*12990*/  IMAD.MOV.U32 R13, RZ, RZ, R0 ;  /* 0x000000ffff0d7224 */ /* 0x000fe400078e0000 */
[----:B------:R-:W-:Y:S01]  /*129a0*/  IMAD.MOV.U32 R12, RZ, RZ, 0x2 ;  /* 0x00000002ff0c7424 */ /* 0x000fe200078e00ff */
[----:B------:R-:W-:-:S07]  /*129b0*/  MOV R3, R14 ;  /* 0x0000000e00037202 */ /* 0x000fce0000000f00 */
[----:B------:R-:W-:Y:S05]  /*129c0*/  WARPSYNC.COLLECTIVE R15, `(.L_x_2745) ;  /* 0x000000000f087348 */ /* 0x000fea0003c00000 */
[----:B------:R0:W1:Y:S02]  /*129d0*/  SHFL.IDX P6, R14, R13, R12, R11 ;  /* 0x0000000c0d0e7389 */ /* 0x00006400000c000b */
[----:B01----:R-:W-:Y:S01]  /*129e0*/  ENDCOLLECTIVE ;  /* 0x000000000000791b */ /* 0x003fe20003800000 */
.L_x_2745:
        /* <DEDUP_REMOVED lines=16> */
.L_x_2746:
[----:B------:R-:W-:Y:S02]  /*12af0*/  @P1 IMAD R8, R5, 0x2, R22 ;  /* 0x0000000205081824 */ /* 0x000fe400078e0216 */
[----:B------:R-:W-:Y:S02]  /*12b00*/  IMAD.MOV.U32 R13, RZ, RZ, R0 ;  /* 0x000000ffff0d7224 */ /* 0x000fe400078e0000 */
[----:B------:R-:W-:Y:S02]  /*12b10*/  IMAD.MOV.U32 R12, RZ, RZ, 0x3 ;  /* 0x00000003ff0c7424 */ /* 0x000fe400078e00ff */
[----:B------:R-:W-:-:S07]  /*12b20*/  IMAD.MOV.U32 R3, RZ, RZ, R14 ;  /* 0x000000ffff037224 */ /* 0x000fce00078e000e */
[----:B------:R-:W-:Y:S05]  /*12b30*/  WARPSYNC.COLLECTIVE R15, `(.L_x_2747) ;  /* 0x000000000f087348 */ /* 0x000fea0003c00000 */
[----:B------:R0:W1:Y:S02]  /*12b40*/  SHFL.IDX P6, R14, R13, R12, R11 ;  /* 0x0000000c0d0e7389 */ /* 0x00006400000c000b */
[----:B01----:R-:W-:Y:S01]  /*12b50*/  ENDCOLLECTIVE ;  /* 0x000000000000791b */ /* 0x003fe20003800000 */
.L_x_2747:
        /* <DEDUP_REMOVED lines=16> */
.L_x_2748:
[----:B------:R-:W-:Y:S02]  /*12c60*/  @P1 IMAD R8, R5, 0x2, R22 ;  /* 0x0000000205081824 */ /* 0x000fe400078e0216 */
[----:B------:R-:W-:Y:S01]  /*12c70*/  IMAD.MOV.U32 R13, RZ, RZ, R0 ;  /* 0x000000ffff0d7224 */ /* 0x000fe200078e0000 */
[----:B------:R-:W-:Y:S01]  /*12c80*/  MOV R12, 0x4 ;  /* 0x00000004000c7802 */ /* 0x000fe20000000f00 */
[----:B------:R-:W-:-:S07]  /*12c90*/  IMAD.MOV.U32 R3, RZ, RZ, R14 ;  /* 0x000000ffff037224 */ /* 0x000fce00078e000e */
[----:B------:R-:W-:Y:S05]  /*12ca0*/  WARPSYNC.COLLECTIVE R15, `(.L_x_2749) ;  /* 0x000000000f087348 */ /* 0x000fea0003c00000 */
[----:B------:R0:W1:Y:S02]  /*12cb0*/  SHFL.IDX P6, R14, R13, R12, R11 ;  /* 0x0000000c0d0e7389 */ /* 0x00006400000c000b */
[----:B01----:R-:W-:Y:S01]  /*12cc0*/  ENDCOLLECTIVE ;  /* 0x000000000000791b */ /* 0x003fe20003800000 */
.L_x_2749:
        /* <DEDUP_REMOVED lines=16> */
.L_x_2750:
[----:B------:R-:W-:Y:S01]  /*12dd0*/  @P1 IMAD R8, R5, 0x2, R22 ;  /* 0x0000000205081824 */ /* 0x000fe200078e0216 */
[----:B------:R-:W-:Y:S01]  /*12de0*/  MOV R13, R0 ;  /* 0x00000000000d7202 */ /* 0x000fe20000000f00 */
[----:B------:R-:W-:Y:S02]  /*12df0*/  IMAD.MOV.U32 R12, RZ, RZ, 0x5 ;  /* 0x00000005ff0c7424 */ /* 0x000fe400078e00ff */
[----:B------:R-:W-:-:S07]  /*12e00*/  IMAD.MOV.U32 R3, RZ, RZ, R14 ;  /* 0x000000ffff037224 */ /* 0x000fce00078e000e */
[----:B------:R-:W-:Y:S05]  /*12e10*/  WARPSYNC.COLLECTIVE R15, `(.L_x_2751) ;  /* 0x000000000f087348 */ /* 0x000fea0003c00000 */
[----:B------:R0:W1:Y:S02]  /*12e20*/  SHFL.IDX P6, R14, R13, R12, R11 ;  /* 0x0000000c0d0e7389 */ /* 0x00006400000c000b */
[----:B01----:R-:W-:Y:S01]  /*12e30*/  ENDCOLLECTIVE ;  /* 0x000000000000791b */ /* 0x003fe20003800000 */
.L_x_2751:
        /* <DEDUP_REMOVED lines=16> */
.L_x_2752:
[----:B------:R-:W-:Y:S01]  /*12f40*/  @P1 LEA R8, R5, R22, 0x1 ;  /* 0x0000001605081211 */ /* 0x000fe200078e08ff */
[----:B------:R-:W-:Y:S02]  /*12f50*/  IMAD.MOV.U32 R13, RZ, RZ, R0 ;  /* 0x000000ffff0d7224 */ /* 0x000fe400078e0000 */
[----:B------:R-:W-:Y:S02]  /*12f60*/  IMAD.MOV.U32 R12, RZ, RZ, 0x6 ;  /* 0x00000006ff0c7424 */ /* 0x000fe400078e00ff */
[----:B------:R-:W-:-:S07]  /*12f70*/  IMAD.MOV.U32 R3, RZ, RZ, R14 ;  /* 0x000000ffff037224 */ /* 0x000fce00078e000e */
[----:B------:R-:W-:Y:S05]  /*12f80*/  WARPSYNC.COLLECTIVE R15, `(.L_x_2753) ;  /* 0x000000000f087348 */ /* 0x000fea0003c00000 */
[----:B------:R0:W1:Y:S02]  /*12f90*/  SHFL.IDX P6, R14, R13, R12, R11 ;  /* 0x0000000c0d0e7389 */ /* 0x00006400000c000b */
[----:B01----:R-:W-:Y:S01]  /*12fa0*/  ENDCOLLECTIVE ;  /* 0x000000000000791b */ /* 0x003fe20003800000 */
.L_x_2753:
        /* <DEDUP_REMOVED lines=16> */
.L_x_2754:
[----:B------:R-:W-:Y:S02]  /*130b0*/  @P1 IMAD R8, R5, 0x2, R22 ;  /* 0x0000000205081824 */ /* 0x000fe400078e0216 */
[----:B------:R-:W-:Y:S02]  /*130c0*/  IMAD.MOV.U32 R13, RZ, RZ, R0 ;  /* 0x000000ffff0d7224 */ /* 0x000fe400078e0000 */
[----:B------:R-:W-:Y:S02]  /*130d0*/  IMAD.MOV.U32 R12, RZ, RZ, 0x7 ;  /* 0x00000007ff0c7424 */ /* 0x000fe400078e00ff */
[----:B------:R-:W-:-:S07]  /*130e0*/  IMAD.MOV.U32 R3, RZ, RZ, R14 ;  /* 0x000000ffff037224 */ /* 0x000fce00078e000e */
[----:B------:R-:W-:Y:S05]  /*130f0*/  WARPSYNC.COLLECTIVE R15, `(.L_x_2755) ;  /* 0x000000000f087348 */ /* 0x000fea0003c00000 */
[----:B------:R0:W1:Y:S02]  /*13100*/  SHFL.IDX P6, R14, R13, R12, R11 ;  /* 0x0000000c0d0e7389 */ /* 0x00006400000c000b */
[----:B01----:R-:W-:Y:S01]  /*13110*/  ENDCOLLECTIVE ;  /* 0x000000000000791b */ /* 0x003fe20003800000 */
.L_x_2755:
[----:B------:R-:W-:-:S04]  /*13120*/  @P1 LEA R3, P0, R30, R3, 0x1 ;  /* 0x000000031e031211 */ /* 0x000fc800078008ff */
[----:B------:R-:W-:-:S04]  /*13130*/  @P1 IADD3.X R2, RZ, R2, RZ, P0, !PT ;  /* 0x00000002ff021210 */ /* 0x000fc800007fe4ff */
[----:B------:R-:W-:Y:S01]  /*13140*/  @P1 LOP3.LUT R3, R3, R2, RZ, 0x3c, !PT ;  /* 0x0000000203031212 */ /* 0x000fe200078e3cff */
[----:B------:R-:W-:-:S03]  /*13150*/  IMAD.MOV.U32 R13, RZ, RZ, R4 ;  /* 0x000000ffff0d7224 */ /* 0x000fc600078e0004 */
[----:B------:R-:W-:-:S04]  /*13160*/  @P1 LOP3.LUT R2, R3, R2, RZ, 0x3c, !PT ;  /* 0x0000000203021212 */ /* 0x000fc800078e3cff */
[----:B------:R-:W-:Y:S01]  /*13170*/  @P1 LOP3.LUT R3, R3, R2, RZ, 0x3c, !PT ;  /* 0x0000000203031212 */ /* 0x000fe200078e3cff */
[----:B------:R-:W-:-:S04]  /*13180*/  IMAD.MOV.U32 R0, RZ, RZ, R14 ;  /* 0x000000ffff007224 */ /* 0x000fc800078e000e */
[----:B------:R-:W-:Y:S01]  /*13190*/  @!PT LDS RZ, [RZ] ;  /* 0x00000000fffff984 */ /* 0x000fe20000000800 */
[----:B------:R-:W-:Y:S01]  /*131a0*/  @!PT LDS RZ, [RZ] ;  /* 0x00000000fffff984 */ /* 0x000fe20000000800 */
[----:B------:R-:W-:Y:S01]  /*131b0*/  @!PT LDS RZ, [RZ] ;  /* 0x00000000fffff984 */ /* 0x000fe20000000800 */
[----:B------:R0:W-:Y:S03]  /*131c0*/  @P1 LDGSTS.E.BYPASS.LTC128B.128 [R8+0x1b400], desc[UR52][R2.64], !P3 ;  /* 0x1b40000002081fae */ /* 0x0001e6000d901d74 */
[----:B0-----:R-:W-:Y:S05]  /*131d0*/  WARPSYNC.COLLECTIVE R15, `(.L_x_2756) ;  /* 0x000000000f087348 */ /* 0x001fea0003c00000 */
[----:B------:R1:W2:Y:S02]  /*131e0*/  SHFL.IDX P6, R14, R13, R12, R11 ;  /* 0x0000000c0d0e7389 */ /* 0x0002a400000c000b */
[----:B012---:R-:W-:Y:S01]  /*131f0*/  ENDCOLLECTIVE ;  /* 0x000000000000791b */ /* 0x007fe20003800000 */
.L_x_2756:
[----:B------:R-:W-:Y:S01]  /*13200*/  @!PT LDS RZ, [RZ] ;  /* 0x00000000fffff984 */ /* 0x000fe20000000800 */
[----:B------:R-:W-:Y:S01]  /*13210*/  @!PT LDS RZ, [RZ] ;  /* 0x00000000fffff984 */ /* 0x000fe20000000800 */
[----:B------:R-:W-:Y:S01]  /*13220*/  @!PT LDS RZ, [RZ] ;  /* 0x00000000fffff984 */ /* 0x000fe20000000800 */
[----:B------:R0:W-:Y:S02]  /*13230*/  @P1 LDGSTS.E.BYPASS.LTC128B.128 [R8+0x1f400], desc[UR52][R2.64+0x80], !P2 ;  /* 0x1f40008002081fae */ /* 0x0001e4000d101d74 */
[----:B0-----:R-:W-:Y:S01]  /*13240*/  MOV R2, R14 ;  /* 0x0000000e00027202 */ /* 0x001fe20000000f00 */
[----:B------:R-:W-:Y:S06]  /*13250*/  BRA `(.L_x_2757) ;  /* 0xffffffb800907947 */ /* 0x000fec000383ffff */
.L_x_2679:
[----:B------:R-:W-:Y:S02]  /*13260*/  IMAD.MOV.U32 R13, RZ, RZ, R4 ;  /* 0x000000ffff0d7224 */ /* 0x000fe400078e0004 */
[----:B------:R-:W-:Y:S02]  /*13270*/  IMAD.MOV.U32 R12, RZ, RZ, RZ ;  /* 0x000000ffff0c7224 */ /* 0x000fe400078e00ff */
[----:B------:R-:W-:Y:S02]  /*13280*/  IMAD.MOV.U32 R11, RZ, RZ, 0x181f ;  /* 0x0000181fff0b7424 */ /* 0x000fe400078e00ff */
[----:B------:R-:W-:Y:S02]  /*13290*/  IMAD.MOV.U32 R15, RZ, RZ, -0x1 ;  /* 0xffffffffff0f7424 */ /* 0x000fe400078e00ff */
[----:B-----5:R-:W-:Y:S02]  /*132a0*/  IMAD R5, R10, R5, RZ ;  /* 0x000000050a057224 */ /* 0x020fe400078e02ff */
[----:B------:R-:W-:-:S07]  /*132b0*/  IMAD R17, R17, 0x80, R9 ;  /* 0x0000008011117824 */ /* 0x000fce00078e0209 */
[----:B------:R-:W-:Y:S05]  /*132c0*/  WARPSYNC.COLLECTIVE R15, `(.L_x_2758) ;  /* 0x000000000f087348 */ /* 0x000fea0003c00000 */
[----:B------:R0:W1:Y:S02]  /*132d0*/  SHFL.IDX P6, R14, R13, R12, R11 ;  /* 0x0000000c0d0e7389 */ /* 0x00006400000c000b */
[----:B01----:R-:W-:Y:S01]  /*132e0*/  ENDCOLLECTIVE ;  /* 0x000000000000791b */ /* 0x003fe20003800000 */
.L_x_2758:
[C---:B------:R-:W-:Y:S01]  /*132f0*/  VIADD R6, R17.reuse, 0x10 ;  /* 0x0000001011067836 */ /* 0x040fe20000000000 */
[----:B------:R-:W-:Y:S02]  /*13300*/  ISETP.GE.AND P2, PT, R17, R5, PT ;  /* 0x000000051100720c */ /* 0x000fe40003f46270 */
[----:B------:R-:W-:Y:S01]  /*13310*/  MOV R13, R0 ;  /* 0x00000000000d7202 */ /* 0x000fe20000000f00 */
[----:B------:R-:W-:-:S10]  /*13320*/  IMAD.MOV.U32 R2, RZ, RZ, R14 ;  /* 0x000000ffff027224 */ /* 0x000fd400078e000e */
[----:B------:R-:W-:Y:S05]  /*13330*/  WARPSYNC.COLLECTIVE R15, `(.L_x_2759) ;  /* 0x000000000f087348 */ /* 0x000fea0003c00000 */
[----:B------:R0:W1:Y:S02]  /*13340*/  SHFL.IDX P6, R14, R13, R12, R11 ;  /* 0x0000000c0d0e7389 */ /* 0x00006400000c000b */
[----:B01----:R-:W-:Y:S01]  /*13350*/  ENDCOLLECTIVE ;  /* 0x000000000000791b */ /* 0x003fe20003800000 */
.L_x_2759:
[----:B------:R-:W-:Y:S01]  /*13360*/  IMAD.MOV.U32 R13, RZ, RZ, R4 ;  /* 0x000000ffff0d7224 */ /* 0x000fe200078e0004 */
[----:B------:R-:W-:Y:S02]  /*13370*/  MOV R12, 0x1 ;  /* 0x00000001000c7802 */ /* 0x000fe40000000f00 */
[----:B------:R-:W-:-:S05]  /*13380*/  @!P2 LEA R14, P3, R30, R14, 0x1 ;  /* 0x0000000e1e0ea211 */ /* 0x000fca00078608ff */
[----:B------:R-:W-:Y:S02]  /*13390*/  @!P2 IMAD.X R3, RZ, RZ, R2, P3 ;  /* 0x000000ffff03a224 */ /* 0x000fe400018e0602 */
[----:B------:R-:W-:-:S07]  /*133a0*/  @!P2 IMAD.MOV.U32 R2, RZ, RZ, R14 ;  /* 0x000000ffff02a224 */ /* 0x000fce00078e000e */
[----:B------:R-:W-:Y:S05]  /*133b0*/  WARPSYNC.COLLECTIVE R15, `(.L_x_2760) ;  /* 0x000000000f087348 */ /* 0x000fea0003c00000 */
[----:B------:R0:W1:Y:S02]  /*133c0*/  SHFL.IDX P6, R14, R13, R12, R11 ;  /* 0x0000000c0d0e7389 */ /* 0x00006400000c000b */
[----:B01----:R-:W-:Y:S01]  /*133d0*/  ENDCOLLECTIVE ;  /* 0x000000000000791b */ /* 0x003fe20003800000 */
.L_x_2760:
[----:B------:R-:W-:Y:S01]  /*133e0*/  @!PT LDS RZ, [RZ] ;  /* 0x00000000fffff984 */ /* 0x000fe20000000800 */
[----:B------:R-:W-:Y:S01]  /*133f0*/  @!PT LDS RZ, [RZ] ;  /* 0x00000000fffff984 */ /* 0x000fe20000000800 */
[----:B------:R-:W-:Y:S01]  /*13400*/  @!PT LDS RZ, [RZ] ;  /* 0x00000000fffff984 */ /* 0x000fe20000000800 */
[----:B------:R-:W-:Y:S04]  /*13410*/  @!P2 LDGSTS.E.BYPASS.LTC128B.128 [R8+0x10400], desc[UR52][R2.64], !P0 ;  /* 0x104000000208afae */ /* 0x000fe8000c101d74 */
[----:B------:R0:W-:Y:S01]  /*13420*/  @!P2 LDGSTS.E.BYPASS.LTC128B.128 [R8+0x14400], desc[UR52][R2.64+0x80], !P1 ;  /* 0x144000800208afae */ /* 0x0001e2000c901d74 */
[----:B------:R-:W-:Y:S02]  /*13430*/  ISETP.GE.AND P2, PT, R6, R5, PT ;  /* 0x000000050600720c */ /* 0x000fe40003f46270 */
[----:B------:R-:W-:Y:S01]  /*13440*/  IADD3 R6, R17, 0x20, RZ ;  /* 0x0000002011067810 */ /* 0x000fe20007ffe0ff */
[----:B------:R-:W-:Y:S02]  /*13450*/  IMAD.MOV.U32 R13, RZ, RZ, R0 ;  /* 0x000000ffff0d7224 */ /* 0x000fe400078e0000 */
[----:B0-----:R-:W-:-:S08]  /*13460*/  IMAD.MOV.U32 R2, RZ, RZ, R14 ;  /* 0x000000ffff027224 */ /* 0x001fd000078e000e */
[----:B------:R-:W-:Y:S05]  /*13470*/  WARPSYNC.COLLECTIVE R15, `(.L_x_2761) ;  /* 0x000000000f087348 */ /* 0x000fea0003c00000 */
[----:B------:R0:W1:Y:S02]  /*13480*/  SHFL.IDX P6, R14, R13, R12, R11 ;  /* 0x0000000c0d0e7389 */ /* 0x00006400000c000b */
[----:B01----:R-:W-:Y:S01]  /*13490*/  ENDCOLLECTIVE ;  /* 0x000000000000791b */ /* 0x003fe20003800000 */
.L_x_2761:
        /* <DEDUP_REMOVED lines=8> */
.L_x_2762:
        /* <DEDUP_REMOVED lines=13> */
.L_x_2763:
        /* <DEDUP_REMOVED lines=8> */
.L_x_2764:
[----:B------:R-:W-:-:S05]  /*13670*/  @!P2 IMAD.MOV.U32 R3, RZ, RZ, R7 ;  /* 0x000000ffff03a224 */ /* 0x000fca00078e0007 */
[----:B------:R-:W-:Y:S01]  /*13680*/  @!PT LDS RZ, [RZ] ;  /* 0x00000000fffff984 */ /* 0x000fe20000000800 */
[----:B------:R-:W-:Y:S01]  /*13690*/  @!PT LDS RZ, [RZ] ;  /* 0x00000000fffff984 */ /* 0x000fe20000000800 */
[----:B------:R-:W-:Y:S01]  /*136a0*/  @!PT LDS RZ, [RZ] ;  /* 0x00000000fffff984 */ /* 0x000fe20000000800 */
[----:B------:R-:W-:Y:S04]  /*136b0*/  @!P2 LDGSTS.E.BYPASS.LTC128B.128 [R8+0x11400], desc[UR52][R2.64], !P0 ;  /* 0x114000000208afae */ /* 0x000fe8000c101d74 */
[----:B------:R0:W-:Y:S01]  /*136c0*/  @!P2 LDGSTS.E.BYPASS.LTC128B.128 [R8+0x15400], desc[UR52][R2.64+0x80], !P1 ;  /* 0x154000800208afae */ /* 0x0001e2000c901d74 */
[----:B------:R-:W-:Y:S01]  /*136d0*/  ISETP.GE.AND P2, PT, R6, R5, PT ;  /* 0x000000050600720c */ /* 0x000fe20003f46270 */
[----:B------:R-:W-:Y:S01]  /*136e0*/  VIADD R6, R17, 0x40 ;  /* 0x0000004011067836 */ /* 0x000fe20000000000 */
[----:B------:R-:W-:Y:S01]  /*136f0*/  MOV R13, R0 ;  /* 0x00000000000d7202 */ /* 0x000fe20000000f00 */
[----:B0-----:R-:W-:-:S10]  /*13700*/  IMAD.MOV.U32 R2, RZ, RZ, R14 ;  /* 0x000000ffff027224 */ /* 0x001fd400078e000e */
[----:B------:R-:W-:Y:S05]  /*13710*/  WARPSYNC.COLLECTIVE R15, `(.L_x_2765) ;  /* 0x000000000f087348 */ /* 0x000fea0003c00000 */
[----:B------:R0:W1:Y:S02]  /*13720*/  SHFL.IDX P6, R14, R13, R12, R11 ;  /* 0x0000000c0d0e7389 */ /* 0x00006400000c000b */
[----:B01----:R-:W-:Y:S01]  /*13730*/  ENDCOLLECTIVE ;  /* 0x000000000000791b */ /* 0x003fe20003800000 */
.L_x_2765:
        /* <DEDUP_REMOVED lines=8> */
.L_x_2766:
[----:B------:R-:W-:-:S05]  /*137c0*/  @!P2 IMAD.MOV.U32 R3, RZ, RZ, R7 ;  /* 0x000000ffff03a224 */ /* 0x000fca00078e0007 */
        /* <DEDUP_REMOVED lines=12> */
.L_x_2767:
        /* <DEDUP_REMOVED lines=8> */
.L_x_2768:
        /* <DEDUP_REMOVED lines=13> */
.L_x_2769:
        /* <DEDUP_REMOVED lines=8> */
.L_x_2770:
[----:B------:R-:W-:-:S05]  /*13a60*/  @!P2 IMAD.MOV.U32 R3, RZ, RZ, R7 ;  /* 0x000000ffff03a224 */ /* 0x000fca00078e0007 */
        /* <DEDUP_REMOVED lines=11> */
.L_x_2771:
        /* <DEDUP_REMOVED lines=8> */
.L_x_2772:
        /* <DEDUP_REMOVED lines=11> */
.L_x_2773:
[----:B------:R-:W-:Y:S05]  /*13c50*/  BRA `(.L_x_2774) ;  /* 0xffffffbc00047947 */ /* 0x000fea000383ffff */
.L_x_2684:
[----:B0-----:R0:W1:Y:S02]  /*13c60*/  SYNCS.PHASECHK.TRANS64.TRYWAIT P1, [R22+URZ+0x28820], R3 ;  /* 0x02882003160075a7 */ /* 0x001064000802017f */
[----:B-1----:R-:W-:Y:S05]  /*13c70*/  @!P1 NANOSLEEP.SYNCS 0x989680 ;  /* 0x009896800000995d */ /* 0x002fea0003900000 */
[----:B------:R-:W1:Y:S02]  /*13c80*/  @!P1 SYNCS.PHASECHK.TRANS64 P1, [R22+URZ+0x28820], R3 ;  /* 0x02882003160095a7 */ /* 0x000e64000802007f */
[----:B-1----:R-:W-:Y:S05]  /*13c90*/  @!P1 BRA `(.L_x_2684) ;  /* 0xfffffffc00f09947 */ /* 0x002fea000383ffff */
[----:B------:R-:W-:Y:S05]  /*13ca0*/  BRA `(.L_x_2775) ;  /* 0xffffffbc00787947 */ /* 0x000fea000383ffff */
.L_x_2689:
[----:B0-----:R0:W1:Y:S02]  /*13cb0*/  SYNCS.PHASECHK.TRANS64.TRYWAIT P0, [R6+URZ+0x28840], R3 ;  /* 0x02884003060075a7 */ /* 0x001064000800017f */
[----:B-1----:R-:W-:Y:S05]  /*13cc0*/  @!P0 NANOSLEEP.SYNCS 0x989680 ;  /* 0x009896800000895d */ /* 0x002fea0003900000 */
[----:B------:R-:W1:Y:S02]  /*13cd0*/  @!P0 SYNCS.PHASECHK.TRANS64 P0, [R6+URZ+0x28840], R3 ;  /* 0x02884003060085a7 */ /* 0x000e64000800007f */
[----:B-1----:R-:W-:Y:S05]  /*13ce0*/  @!P0 BRA `(.L_x_2689) ;  /* 0xfffffffc00f08947 */ /* 0x002fea000383ffff */
[----:B------:R-:W-:Y:S05]  /*13cf0*/  BRA `(.L_x_2776) ;  /* 0xffffffc000447947 */ /* 0x000fea000383ffff */
.L_x_2690:
        /* <DEDUP_REMOVED lines=8> */
.L_x_2778:
[----:B------:R-:W-:Y:S05]  /*13d80*/  BSYNC B1 ;  /* 0x0000000000017941 */ /* 0x000fea0003800000 */
.L_x_2777:
[----:B------:R-:W-:Y:S01]  /*13d90*/  IMAD.MOV.U32 R13, RZ, RZ, R7 ;  /* 0x000000ffff0d7224 */ /* 0x000fe200078e0007 */
[----:B------:R-:W-:Y:S01]  /*13da0*/  MOV R3, R14 ;  /* 0x0000000e00037202 */ /* 0x000fe20000000f00 */
[----:B------:R-:W-:Y:S01]  /*13db0*/  IMAD.MOV.U32 R12, RZ, RZ, RZ ;  /* 0x000000ffff0c7224 */ /* 0x000fe200078e00ff */
[----:B------:R-:W-:Y:S01]  /*13dc0*/  SHF.L.U32 R5, R30, 0x1, RZ ;  /* 0x000000011e057819 */ /* 0x000fe200000006ff */
[----:B------:R-:W-:Y:S02]  /*13dd0*/  IMAD.MOV.U32 R11, RZ, RZ, 0x181f ;  /* 0x0000181fff0b7424 */ /* 0x000fe400078e00ff */
[----:B------:R-:W-:Y:S02]  /*13de0*/  IMAD.MOV.U32 R15, RZ, RZ, -0x1 ;  /* 0xffffffffff0f7424 */ /* 0x000fe400078e00ff */
[----:B------:R-:W-:-:S07]  /*13df0*/  IMAD R8, R8, 0x2, R22 ;  /* 0x0000000208087824 */ /* 0x000fce00078e0216 */
[----:B------:R-:W-:Y:S05]  /*13e00*/  WARPSYNC.COLLECTIVE R15, `(.L_x_2779) ;  /* 0x000000000f087348 */ /* 0x000fea0003c00000 */
[----:B------:R0:W1:Y:S02]  /*13e10*/  SHFL.IDX P6, R14, R13, R12, R11 ;  /* 0x0000000c0d0e7389 */ /* 0x00006400000c000b */
[----:B01----:R-:W-:Y:S01]  /*13e20*/  ENDCOLLECTIVE ;  /* 0x000000000000791b */ /* 0x003fe20003800000 */
.L_x_2779:
[----:B------:R-:W-:Y:S02]  /*13e30*/  IMAD.MOV.U32 R13, RZ, RZ, R9 ;  /* 0x000000ffff0d7224 */ /* 0x000fe400078e0009 */
[----:B------:R-:W-:Y:S02]  /*13e40*/  IMAD.MOV.U32 R12, RZ, RZ, 0x1 ;  /* 0x00000001ff0c7424 */ /* 0x000fe400078e00ff */
[----:B------:R-:W-:-:S07]  /*13e50*/  IMAD.MOV.U32 R2, RZ, RZ, R14 ;  /* 0x000000ffff027224 */ /* 0x000fce00078e000e */
[----:B------:R-:W-:Y:S05]  /*13e60*/  WARPSYNC.COLLECTIVE R15, `(.L_x_2780) ;  /* 0x000000000f087348 */ /* 0x000fea0003c00000 */
[----:B------:R0:W1:Y:S02]  /*13e70*/  SHFL.IDX P6, R14, R13, R12, R11 ;  /* 0x0000000c0d0e7389 */ /* 0x00006400000c000b */
[----:B01----:R-:W-:Y:S01]  /*13e80*/  ENDCOLLECTIVE ;  /* 0x000000000000791b */ /* 0x003fe20003800000 */
.L_x_2780:
        /* <DEDUP_REMOVED lines=12> */
.L_x_2781:
[----:B------:R-:W-:Y:S02]  /*13f50*/  IMAD.MOV.U32 R13, RZ, RZ, R9 ;  /* 0x000000ffff0d7224 */ /* 0x000fe400078e0009 */
[----:B------:R-:W-:Y:S02]  /*13f60*/  IMAD.MOV.U32 R12, RZ, RZ, 0x2 ;  /* 0x00000002ff0c7424 */ /* 0x000fe400078e00ff */
[----:B------:R-:W-:-:S07]  /*13f70*/  IMAD.MOV.U32 R2, RZ, RZ, R14 ;  /* 0x000000ffff027224 */ /* 0x000fce00078e000e */
[----:B------:R-:W-:Y:S05]  /*13f80*/  WARPSYNC.COLLECTIVE R15, `(.L_x_2782) ;  /* 0x000000000f087348 */ /* 0x000fea0003c00000 */
[----:B------:R0:W1:Y:S02]  /*13f90*/  SHFL.IDX P6, R14, R13, R12, R11 ;  /* 0x0000000c0d0e7389 */ /* 0x00006400000c000b */
[----:B01----:R-:W-:Y:S01]  /*13fa0*/  ENDCOLLECTIVE ;  /* 0x000000000000791b */ /* 0x003fe20003800000 */
.L_x_2782:
        /* <DEDUP_REMOVED lines=12> */
.L_x_2783:
[----:B------:R-:W-:Y:S02]  /*14070*/  IMAD.MOV.U32 R13, RZ, RZ, R9 ;  /* 0x000000ffff0d7224 */ /* 0x000fe400078e0009 */
[----:B------:R-:W-:Y:S02]  /*14080*/  IMAD.MOV.U32 R12, RZ, RZ, 0x3 ;  /* 0x00000003ff0c7424 */ /* 0x000fe400078e00ff */
[----:B------:R-:W-:-:S07]  /*14090*/  IMAD.MOV.U32 R2, RZ, RZ, R14 ;  /* 0x000000ffff027224 */ /* 0x000fce00078e000e */
[----:B------:R-:W-:Y:S05]  /*140a0*/  WARPSYNC.COLLECTIVE R15, `(.L_x_2784) ;  /* 0x000000000f087348 */ /* 0x000fea0003c00000 */
[----:B------:R0:W1:Y:S02]  /*140b0*/  SHFL.IDX P6, R14, R13, R12, R11 ;  /* 0x0000000c0d0e7389 */ /* 0x00006400000c000b */
[----:B01----:R-:W-:Y:S01]  /*140c0*/  ENDCOLLECTIVE ;  /* 0x000000000000791b */ /* 0x003fe20003800000 */
.L_x_2784:
        /* <DEDUP_REMOVED lines=12> */
.L_x_2785:
[----:B------:R-:W-:Y:S02]  /*14190*/  IMAD.MOV.U32 R13, RZ, RZ, R9 ;  /* 0x000000ffff0d7224 */ /* 0x000fe400078e0009 */
[----:B------:R-:W-:Y:S02]  /*141a0*/  IMAD.MOV.U32 R12, RZ, RZ, 0x4 ;  /* 0x00000004ff0c7424 */ /* 0x000fe400078e00ff */
[----:B------:R-:W-:-:S07]  /*141b0*/  IMAD.MOV.U32 R2, RZ, RZ, R14 ;  /* 0x000000ffff027224 */ /* 0x000fce00078e000e */
[----:B------:R-:W-:Y:S05]  /*141c0*/  WARPSYNC.COLLECTIVE R15, `(.L_x_2786) ;  /* 0x000000000f087348 */ /* 0x000fea0003c00000 */
[----:B------:R0:W1:Y:S02]  /*141d0*/  SHFL.IDX P6, R14, R13, R12, R11 ;  /* 0x0000000c0d0e7389 */ /* 0x00006400000c000b */
[----:B01----:R-:W-:Y:S01]  /*141e0*/  ENDCOLLECTIVE ;  /* 0x000000000000791b */ /* 0x003fe20003800000 */
.L_x_2786:
        /* <DEDUP_REMOVED lines=12> */
.L_x_2787:
[----:B------:R-:W-:Y:S02]  /*142b0*/  IMAD.MOV.U32 R13, RZ, RZ, R9 ;  /* 0x000000ffff0d7224 */ /* 0x000fe400078e0009 */
[----:B------:R-:W-:Y:S02]  /*142c0*/  IMAD.MOV.U32 R12, RZ, RZ, 0x5 ;  /* 0x00000005ff0c7424 */ /* 0x000fe400078e00ff */
[----:B------:R-:W-:-:S07]  /*142d0*/  IMAD.MOV.U32 R2, RZ, RZ, R14 ;  /* 0x000000ffff027224 */ /* 0x000fce00078e000e */
[----:B------:R-:W-:Y:S05]  /*142e0*/  WARPSYNC.COLLECTIVE R15, `(.L_x_2788) ;  /* 0x000000000f087348 */ /* 0x000fea0003c00000 */
[----:B------:R0:W1:Y:S02]  /*142f0*/  SHFL.IDX P6, R14, R13, R12, R11 ;  /* 0x0000000c0d0e7389 */ /* 0x00006400000c000b */
[----:B01----:R-:W-:Y:S01]  /*14300*/  ENDCOLLECTIVE ;  /* 0x000000000000791b */ /* 0x003fe20003800000 */
.L_x_2788:
        /* <DEDUP_REMOVED lines=12> */
.L_x_2789:
[----:B------:R-:W-:Y:S02]  /*143d0*/  IMAD.MOV.U32 R13, RZ, RZ, R9 ;  /* 0x000000ffff0d7224 */ /* 0x000fe400078e0009 */
[----:B------:R-:W-:Y:S02]  /*143e0*/  IMAD.MOV.U32 R12, RZ, RZ, 0x6 ;  /* 0x00000006ff0c7424 */ /* 0x000fe400078e00ff */
[----:B------:R-:W-:-:S07]  /*143f0*/  IMAD.MOV.U32 R2, RZ, RZ, R14 ;  /* 0x000000ffff027224 */ /* 0x000fce00078e000e */
[----:B------:R-:W-:Y:S05]  /*14400*/  WARPSYNC.COLLECTIVE R15, `(.L_x_2790) ;  /* 0x000000000f087348 */ /* 0x000fea0003c00000 */
[----:B------:R0:W1:Y:S02]  /*14410*/  SHFL.IDX P6, R14, R13, R12, R11 ;  /* 0x0000000c0d0e7389 */ /* 0x00006400000c000b */
[----:B01----:R-:W-:Y:S01]  /*14420*/  ENDCOLLECTIVE ;  /* 0x000000000000791b */ /* 0x003fe20003800000 */
.L_x_2790:
        /* <DEDUP_REMOVED lines=12> */
.L_x_2791:
[----:B------:R-:W-:Y:S02]  /*144f0*/  IMAD.MOV.U32 R13, RZ, RZ, R9 ;  /* 0x000000ffff0d7224 */ /* 0x000fe400078e0009 */
[----:B------:R-:W-:Y:S02]  /*14500*/  IMAD.MOV.U32 R12, RZ, RZ, 0x7 ;  /* 0x00000007ff0c7424 */ /* 0x000fe400078e00ff */
[----:B------:R-:W-:-:S07]  /*14510*/  IMAD.MOV.U32 R2, RZ, RZ, R14 ;  /* 0x000000ffff027224 */ /* 0x000fce00078e000e */
[----:B------:R-:W-:Y:S05]  /*14520*/  WARPSYNC.COLLECTIVE R15, `(.L_x_2792) ;  /* 0x000000000f087348 */ /* 0x000fea0003c00000 */
[----:B------:R0:W1:Y:S02]  /*14530*/  SHFL.IDX P6, R14, R13, R12, R11 ;  /* 0x0000000c0d0e7389 */ /* 0x00006400000c000b */
[----:B01----:R-:W-:Y:S01]  /*14540*/  ENDCOLLECTIVE ;  /* 0x000000000000791b */ /* 0x003fe20003800000 */
.L_x_2792:
[----:B------:R-:W-:-:S05]  /*14550*/  IADD3 R2, P0, R2, R5, RZ ;  /* 0x0000000502027210 */ /* 0x000fca0007f1e0ff */
[----:B------:R-:W-:-:S05]  /*14560*/  IMAD.X R3, RZ, RZ, R3, P0 ;  /* 0x000000ffff037224 */ /* 0x000fca00000e0603 */
[----:B------:R-:W-:Y:S01]  /*14570*/  @!PT LDS RZ, [RZ] ;  /* 0x00000000fffff984 */ /* 0x000fe20000000800 */
[----:B------:R-:W-:Y:S01]  /*14580*/  @!PT LDS RZ, [RZ] ;  /* 0x00000000fffff984 */ /* 0x000fe20000000800 */
[----:B------:R-:W-:Y:S01]  /*14590*/  @!PT LDS RZ, [RZ] ;  /* 0x00000000fffff984 */ /* 0x000fe20000000800 */
[----:B------:R0:W-:Y:S01]  /*145a0*/  LDGSTS.E.BYPASS.LTC128B.128 [R8+0x1b400], desc[UR52][R2.64], !P4 ;  /* 0x1b40000002087fae */ /* 0x0001e2000e101d74 */
[----:B------:R-:W-:-:S03]  /*145b0*/  MOV R13, R7 ;  /* 0x00000007000d7202 */ /* 0x000fc60000000f00 */
[----:B------:R0:W-:Y:S01]  /*145c0*/  LDGSTS.E.BYPASS.LTC128B.128 [R8+0x1f400], desc[UR52][R2.64+0x80], !P3 ;  /* 0x1f40008002087fae */ /* 0x0001e2000d901d74 */
[----:B------:R-:W-:-:S07]  /*145d0*/  IMAD.MOV.U32 R9, RZ, RZ, R14 ;  /* 0x000000ffff097224 */ /* 0x000fce00078e000e */
[----:B0-----:R-:W-:Y:S05]  /*145e0*/  WARPSYNC.COLLECTIVE R15, `(.L_x_2793) ;  /* 0x000000000f087348 */ /* 0x001fea0003c00000 */
[----:B------:R1:W2:Y:S02]  /*145f0*/  SHFL.IDX P6, R14, R13, R12, R11 ;  /* 0x0000000c0d0e7389 */ /* 0x0002a400000c000b */
[----:B012---:R-:W-:Y:S01]  /*14600*/  ENDCOLLECTIVE ;  /* 0x000000000000791b */ /* 0x007fe20003800000 */
.L_x_2793:
[----:B------:R-:W-:Y:S01]  /*14610*/  IMAD.MOV.U32 R2, RZ, RZ, R14 ;  /* 0x000000ffff027224 */ /* 0x000fe200078e000e */
[----:B------:R-:W-:Y:S06]  /*14620*/  BRA `(.L_x_2794) ;  /* 0xffffffbc00187947 */ /* 0x000fec000383ffff */
.L_x_2695:
[----:B-1----:R1:W3:Y:S02]  /*14630*/  SYNCS.PHASECHK.TRANS64.TRYWAIT P0, [R6+URZ+0x28860], R2 ;  /* 0x02886002060075a7 */ /* 0x0022e4000800017f */
[----:B---3--:R-:W-:Y:S05]  /*14640*/  @!P0 NANOSLEEP.SYNCS 0x989680 ;  /* 0x009896800000895d */ /* 0x008fea0003900000 */
[----:B------:R-:W3:Y:S02]  /*14650*/  @!P0 SYNCS.PHASECHK.TRANS64 P0, [R6+URZ+0x28860], R2 ;  /* 0x02886002060085a7 */ /* 0x000ee4000800007f */
[----:B---3--:R-:W-:Y:S05]  /*14660*/  @!P0 BRA `(.L_x_2695) ;  /* 0xfffffffc00f08947 */ /* 0x008fea000383ffff */
[----:B------:R-:W-:Y:S05]  /*14670*/  BRA `(.L_x_2795) ;  /* 0xffffffbc00787947 */ /* 0x000fea000383ffff */
.L_x_2696:
        /* <DEDUP_REMOVED lines=8> */
.L_x_2797:
[----:B------:R-:W-:Y:S05]  /*14700*/  BSYNC B1 ;  /* 0x0000000000017941 */ /* 0x000fea0003800000 */
.L_x_2796:
        /* <DEDUP_REMOVED lines=9> */
.L_x_2798:
[----:B------:R-:W-:Y:S02]  /*147a0*/  IMAD.MOV.U32 R13, RZ, RZ, R24 ;  /* 0x000000ffff0d7224 */ /* 0x000fe400078e0018 */
[----:B------:R-:W-:Y:S02]  /*147b0*/  IMAD.MOV.U32 R12, RZ, RZ, 0x1 ;  /* 0x00000001ff0c7424 */ /* 0x000fe400078e00ff */
[----:B------:R-:W-:-:S07]  /*147c0*/  IMAD.MOV.U32 R2, RZ, RZ, R14 ;  /* 0x000000ffff027224 */ /* 0x000fce00078e000e */
[----:B------:R-:W-:Y:S05]  /*147d0*/  WARPSYNC.COLLECTIVE R15, `(.L_x_2799) ;  /* 0x000000000f087348 */ /* 0x000fea0003c00000 */
[----:B------:R0:W1:Y:S02]  /*147e0*/  SHFL.IDX P6, R14, R13, R12, R11 ;  /* 0x0000000c0d0e7389 */ /* 0x00006400000c000b */
[----:B01----:R-:W-:Y:S01]  /*147f0*/  ENDCOLLECTIVE ;  /* 0x000000000000791b */ /* 0x003fe20003800000 */
.L_x_2799:
        /* <DEDUP_REMOVED lines=14> */
.L_x_2800:
[----:B------:R-:W-:Y:S02]  /*148e0*/  IMAD.MOV.U32 R13, RZ, RZ, R24 ;  /* 0x000000ffff0d7224 */ /* 0x000fe400078e0018 */
[----:B------:R-:W-:Y:S01]  /*148f0*/  IMAD.MOV.U32 R12, RZ, RZ, 0x2 ;  /* 0x00000002ff0c7424 */ /* 0x000fe200078e00ff */
[----:B------:R-:W-:-:S07]  /*14900*/  MOV R2, R14 ;  /* 0x0000000e00027202 */ /* 0x000fce0000000f00 */
[----:B------:R-:W-:Y:S05]  /*14910*/  WARPSYNC.COLLECTIVE R15, `(.L_x_2801) ;  /* 0x000000000f087348 */ /* 0x000fea0003c00000 */
[----:B------:R0:W1:Y:S02]  /*14920*/  SHFL.IDX P6, R14, R13, R12, R11 ;  /* 0x0000000c0d0e7389 */ /* 0x00006400000c000b */
[----:B01----:R-:W-:Y:S01]  /*14930*/  ENDCOLLECTIVE ;  /* 0x000000000000791b */ /* 0x003fe20003800000 */
.L_x_2801:
        /* <DEDUP_REMOVED lines=14> */
.L_x_2802:
[----:B------:R-:W-:Y:S02]  /*14a20*/  IMAD.MOV.U32 R13, RZ, RZ, R24 ;  /* 0x000000ffff0d7224 */ /* 0x000fe400078e0018 */
[----:B------:R-:W-:Y:S01]  /*14a30*/  IMAD.MOV.U32 R12, RZ, RZ, 0x3 ;  /* 0x00000003ff0c7424 */ /* 0x000fe200078e00ff */
[----:B------:R-:W-:-:S07]  /*14a40*/  MOV R2, R14 ;  /* 0x0000000e00027202 */ /* 0x000fce0000000f00 */
[----:B------:R-:W-:Y:S05]  /*14a50*/  WARPSYNC.COLLECTIVE R15, `(.L_x_2803) ;  /* 0x000000000f087348 */ /* 0x000fea0003c00000 */
[----:B------:R0:W1:Y:S02]  /*14a60*/  SHFL.IDX P6, R14, R13, R12, R11 ;  /* 0x0000000c0d0e7389 */ /* 0x00006400000c000b */
[----:B01----:R-:W-:Y:S01]  /*14a70*/  ENDCOLLECTIVE ;  /* 0x000000000000791b */ /* 0x003fe20003800000 */
.L_x_2803:
        /* <DEDUP_REMOVED lines=14> */
.L_x_2804:
[----:B------:R-:W-:Y:S02]  /*14b60*/  IMAD.MOV.U32 R13, RZ, RZ, R24 ;  /* 0x000000ffff0d7224 */ /* 0x000fe400078e0018 */
[----:B------:R-:W-:Y:S01]  /*14b70*/  IMAD.MOV.U32 R12, RZ, RZ, 0x4 ;  /* 0x00000004ff0c7424 */ /* 0x000fe200078e00ff */
[----:B------:R-:W-:-:S07]  /*14b80*/  MOV R2, R14 ;  /* 0x0000000e00027202 */ /* 0x000fce0000000f00 */
[----:B------:R-:W-:Y:S05]  /*14b90*/  WARPSYNC.COLLECTIVE R15, `(.L_x_2805) ;  /* 0x000000000f087348 */ /* 0x000fea0003c00000 */
[----:B------:R0:W1:Y:S02]  /*14ba0*/  SHFL.IDX P6, R14, R13, R12, R11 ;  /* 0x0000000c0d0e7389 */ /* 0x00006400000c000b */
[----:B01----:R-:W-:Y:S01]  /*14bb0*/  ENDCOLLECTIVE ;  /* 0x000000000000791b */ /* 0x003fe20003800000 */
.L_x_2805:
        /* <DEDUP_REMOVED lines=14> */
.L_x_2806:
[----:B------:R-:W-:Y:S02]  /*14ca0*/  IMAD.MOV.U32 R13, RZ, RZ, R24 ;  /* 0x000000ffff0d7224 */ /* 0x000fe400078e0018 */
[----:B------:R-:W-:Y:S01]  /*14cb0*/  IMAD.MOV.U32 R12, RZ, RZ, 0x5 ;  /* 0x00000005ff0c7424 */ /* 0x000fe200078e00ff */
[----:B------:R-:W-:-:S07]  /*14cc0*/  MOV R2, R14 ;  /* 0x0000000e00027202 */ /* 0x000fce0000000f00 */
[----:B------:R-:W-:Y:S05]  /*14cd0*/  WARPSYNC.COLLECTIVE R15, `(.L_x_2807) ;  /* 0x000000000f087348 */ /* 0x000fea0003c00000 */
[----:B------:R0:W1:Y:S02]  /*14ce0*/  SHFL.IDX P6, R14, R13, R12, R11 ;  /* 0x0000000c0d0e7389 */ /* 0x00006400000c000b */
[----:B01----:R-:W-:Y:S01]  /*14cf0*/  ENDCOLLECTIVE ;  /* 0x000000000000791b */ /* 0x003fe20003800000 */
.L_x_2807:
        /* <DEDUP_REMOVED lines=14> */
.L_x_2808:
[----:B------:R-:W-:Y:S02]  /*14de0*/  IMAD.MOV.U32 R13, RZ, RZ, R24 ;  /* 0x000000ffff0d7224 */ /* 0x000fe400078e0018 */
[----:B------:R-:W-:Y:S01]  /*14df0*/  IMAD.MOV.U32 R12, RZ, RZ, 0x6 ;  /* 0x00000006ff0c7424 */ /* 0x000fe200078e00ff */
[----:B------:R-:W-:-:S07]  /*14e00*/  MOV R2, R14 ;  /* 0x0000000e00027202 */ /* 0x000fce0000000f00 */
[----:B------:R-:W-:Y:S05]  /*14e10*/  WARPSYNC.COLLECTIVE R15, `(.L_x_2809) ;  /* 0x000000000f087348 */ /* 0x000fea0003c00000 */
[----:B------:R0:W1:Y:S02]  /*14e20*/  SHFL.IDX P6, R14, R13, R12, R11 ;  /* 0x0000000c0d0e7389 */ /* 0x00006400000c000b */
[----:B01----:R-:W-:Y:S01]  /*14e30*/  ENDCOLLECTIVE ;  /* 0x000000000000791b */ /* 0x003fe20003800000 */
.L_x_2809:
        /* <DEDUP_REMOVED lines=14> */
.L_x_2810:
[----:B------:R-:W-:Y:S02]  /*14f20*/  IMAD.MOV.U32 R13, RZ, RZ, R24 ;  /* 0x000000ffff0d7224 */ /* 0x000fe400078e0018 */
[----:B------:R-:W-:Y:S01]  /*14f30*/  IMAD.MOV.U32 R12, RZ, RZ, 0x7 ;  /* 0x00000007ff0c7424 */ /* 0x000fe200078e00ff */
[----:B------:R-:W-:-:S07]  /*14f40*/  MOV R2, R14 ;  /* 0x0000000e00027202 */ /* 0x000fce0000000f00 */
[----:B------:R-:W-:Y:S05]  /*14f50*/  WARPSYNC.COLLECTIVE R15, `(.L_x_2811) ;  /* 0x000000000f087348 */ /* 0x000fea0003c00000 */
[----:B------:R0:W1:Y:S02]  /*14f60*/  SHFL.IDX P6, R14, R13, R12, R11 ;  /* 0x0000000c0d0e7389 */ /* 0x00006400000c000b */
[----:B01----:R-:W-:Y:S01]  /*14f70*/  ENDCOLLECTIVE ;  /* 0x000000000000791b */ /* 0x003fe20003800000 */
.L_x_2811:
        /* <DEDUP_REMOVED lines=13> */
.L_x_2812:
[----:B------:R-:W-:Y:S01]  /*15050*/  @!PT LDS RZ, [RZ] ;  /* 0x00000000fffff984 */ /* 0x000fe20000000800 */
[----:B------:R-:W-:Y:S01]  /*15060*/  @!PT LDS RZ, [RZ] ;  /* 0x00000000fffff984 */ /* 0x000fe20000000800 */
[----:B------:R-:W-:Y:S01]  /*15070*/  @!PT LDS RZ, [RZ] ;  /* 0x00000000fffff984 */ /* 0x000fe20000000800 */
[----:B------:R1:W-:Y:S01]  /*15080*/  LDGSTS.E.BYPASS.LTC128B.128 [R7+0x7400], desc[UR52][R2.64+0x80], !P0 ;  /* 0x0740008002077fae */ /* 0x0003e2000c101d74 */
[----:B------:R-:W-:Y:S05]  /*15090*/  BRA `(.L_x_2813) ;  /* 0xffffffb400fc7947 */ /* 0x000fea000383ffff */
.L_x_2704:
[----:B0-----:R0:W1:Y:S02]  /*150a0*/  SYNCS.PHASECHK.TRANS64.TRYWAIT P0, [R0+URZ+0x28860], R3 ;  /* 0x02886003000075a7 */ /* 0x001064000800017f */
[----:B-1----:R-:W-:Y:S05]  /*150b0*/  @!P0 NANOSLEEP.SYNCS 0x989680 ;  /* 0x009896800000895d */ /* 0x002fea0003900000 */
[----:B------:R-:W1:Y:S02]  /*150c0*/  @!P0 SYNCS.PHASECHK.TRANS64 P0, [R0+URZ+0x28860], R3 ;  /* 0x02886003000085a7 */ /* 0x000e64000800007f */
[----:B-1----:R-:W-:Y:S05]  /*150d0*/  @!P0 BRA `(.L_x_2704) ;  /* 0xfffffffc00f08947 */ /* 0x002fea000383ffff */
[----:B------:R-:W-:Y:S05]  /*150e0*/  BRA `(.L_x_2814) ;  /* 0xffffffbc00187947 */ /* 0x000fea000383ffff */
.L_x_2705:
[----:B------:R-:W-:Y:S01]  /*150f0*/  BSSY B0, `(.L_x_2815) ;  /* 0x0000008000007945 */ /* 0x000fe20003800000 */
[----:B------:R-:W-:Y:S01]  /*15100*/  MOV R13, R24 ;  /* 0x00000018000d7202 */ /* 0x000fe20000000f00 */
[----:B------:R-:W-:Y:S02]  /*15110*/  IMAD.MOV.U32 R12, RZ, RZ, RZ ;  /* 0x000000ffff0c7224 */ /* 0x000fe400078e00ff */
[----:B------:R-:W-:Y:S02]  /*15120*/  IMAD.MOV.U32 R11, RZ, RZ, 0x181f ;  /* 0x0000181fff0b7424 */ /* 0x000fe400078e00ff */
[----:B------:R-:W-:-:S07]  /*15130*/  IMAD.MOV.U32 R15, RZ, RZ, -0x1 ;  /* 0xffffffffff0f7424 */ /* 0x000fce00078e00ff */
[----:B0-2---:R-:W-:Y:S05]  /*15140*/  WARPSYNC.COLLECTIVE R15, `(.L_x_2816) ;  /* 0x000000000f087348 */ /* 0x005fea0003c00000 */
[----:B--2---:R1:W2:Y:S02]  /*15150*/  SHFL.IDX P6, R14, R13, R12, R11 ;  /* 0x0000000c0d0e7389 */ /* 0x0042a400000c000b */
[----:B012---:R-:W-:Y:S01]  /*15160*/  ENDCOLLECTIVE ;  /* 0x000000000000791b */ /* 0x007fe20003800000 */
.L_x_2816:
[----:B------:R-:W-:Y:S05]  /*15170*/  BSYNC B0 ;  /* 0x0000000000007941 */ /* 0x000fea0003800000 */
.L_x_2815:
        /* <DEDUP_REMOVED lines=9> */
.L_x_2817:
        /* <DEDUP_REMOVED lines=12> */
.L_x_2818:
        /* <DEDUP_REMOVED lines=13> */
.L_x_2819:
[----:B------:R-:W-:Y:S01]  /*153a0*/  MOV R13, R24 ;  /* 0x00000018000d7202 */ /* 0x000fe20000000f00 */
[----:B------:R-:W-:Y:S02]  /*153b0*/  IMAD.MOV.U32 R12, RZ, RZ, 0x2 ;  /* 0x00000002ff0c7424 */ /* 0x000fe400078e00ff */
[----:B------:R-:W-:-:S07]  /*153c0*/  IMAD.MOV.U32 R10, RZ, RZ, R14 ;  /* 0x000000ffff0a7224 */ /* 0x000fce00078e000e */
[----:B------:R-:W-:Y:S05]  /*153d0*/  WARPSYNC.COLLECTIVE R15, `(.L_x_2820) ;  /* 0x000000000f087348 */ /* 0x000fea0003c00000 */
[----:B------:R0:W1:Y:S02]  /*153e0*/  SHFL.IDX P6, R14, R13, R12, R11 ;  /* 0x0000000c0d0e7389 */ /* 0x00006400000c000b */
[----:B01----:R-:W-:Y:S01]  /*153f0*/  ENDCOLLECTIVE ;  /* 0x000000000000791b */ /* 0x003fe20003800000 */
.L_x_2820:
        /* <DEDUP_REMOVED lines=14> */
.L_x_2821:
[----:B------:R-:W-:Y:S01]  /*154e0*/  IMAD.MOV.U32 R13, RZ, RZ, R24 ;  /* 0x000000ffff0d7224 */ /* 0x000fe200078e0018 */
[----:B------:R-:W-:Y:S02]  /*154f0*/  MOV R12, 0x3 ;  /* 0x00000003000c7802 */ /* 0x000fe40000000f00 */
[----:B------:R-:W-:-:S13]  /*15500*/  IADD3 R2, P2, R14, R5, RZ ;  /* 0x000000050e027210 */ /* 0x000fda0007f5e0ff */
[----:B------:R-:W-:Y:S05]  /*15510*/  WARPSYNC.COLLECTIVE R15, `(.L_x_2822) ;  /* 0x000000000f087348 */ /* 0x000fea0003c00000 */
[----:B------:R0:W1:Y:S02]  /*15520*/  SHFL.IDX P6, R14, R13, R12, R11 ;  /* 0x0000000c0d0e7389 */ /* 0x00006400000c000b */
[----:B01----:R-:W-:Y:S01]  /*15530*/  ENDCOLLECTIVE ;  /* 0x000000000000791b */ /* 0x003fe20003800000 */
.L_x_2822:
        /* <DEDUP_REMOVED lines=13> */
.L_x_2823:
[----:B------:R-:W-:Y:S02]  /*15610*/  IMAD.MOV.U32 R13, RZ, RZ, R24 ;  /* 0x000000ffff0d7224 */ /* 0x000fe400078e0018 */
[----:B------:R-:W-:Y:S01]  /*15620*/  IMAD.MOV.U32 R12, RZ, RZ, 0x4 ;  /* 0x00000004ff0c7424 */ /* 0x000fe200078e00ff */
[----:B------:R-:W-:-:S13]  /*15630*/  IADD3 R2, P2, R14, R5, RZ ;  /* 0x000000050e027210 */ /* 0x000fda0007f5e0ff */
[----:B------:R-:W-:Y:S05]  /*15640*/  WARPSYNC.COLLECTIVE R15, `(.L_x_2824) ;  /* 0x000000000f087348 */ /* 0x000fea0003c00000 */
[----:B------:R0:W1:Y:S02]  /*15650*/  SHFL.IDX P6, R14, R13, R12, R11 ;  /* 0x0000000c0d0e7389 */ /* 0x00006400000c000b */
[----:B01----:R-:W-:Y:S01]  /*15660*/  ENDCOLLECTIVE ;  /* 0x000000000000791b */ /* 0x003fe20003800000 */
.L_x_2824:
        /* <DEDUP_REMOVED lines=8> */
[----:B------:R-:W-:Y:S01]  /*156f0*/  IMAD.MOV.U32 R13, RZ, RZ, R23 ;  /* 0x000000ffff0d7224 */ /* 0x000fe200078e0017 */
[----:B------:R-:W-:-:S11]  /*15700*/  MOV R8, R14 ;  /* 0x0000000e00087202 */ /* 0x000fd60000000f00 */
[----:B0-----:R-:W-:Y:S05]  /*15710*/  WARPSYNC.COLLECTIVE R15, `(.L_x_2825) ;  /* 0x000000000f087348 */ /* 0x001fea0003c00000 */
[----:B------:R1:W2:Y:S02]  /*15720*/  SHFL.IDX P6, R14, R13, R12, R11 ;  /* 0x0000000c0d0e7389 */ /* 0x0002a400000c000b */
[----:B012---:R-:W-:Y:S01]  /*15730*/  ENDCOLLECTIVE ;  /* 0x000000000000791b */ /* 0x007fe20003800000 */
.L_x_2825:
[----:B------:R-:W-:Y:S02]  /*15740*/  IMAD.MOV.U32 R13, RZ, RZ, R24 ;  /* 0x000000ffff0d7224 */ /* 0x000fe400078e0018 */
[----:B------:R-:W-:Y:S02]  /*15750*/  IMAD.MOV.U32 R12, RZ, RZ, 0x5 ;  /* 0x00000005ff0c7424 */ /* 0x000fe400078e00ff */
[----:B------:R-:W-:-:S07]  /*15760*/  IMAD.MOV.U32 R10, RZ, RZ, R14 ;  /* 0x000000ffff0a7224 */ /* 0x000fce00078e000e */
[----:B------:R-:W-:Y:S05]  /*15770*/  WARPSYNC.COLLECTIVE R15, `(.L_x_2826) ;  /* 0x000000000f087348 */ /* 0x000fea0003c00000 */
[----:B------:R0:W1:Y:S02]  /*15780*/  SHFL.IDX P6, R14, R13, R12, R11 ;  /* 0x0000000c0d0e7389 */ /* 0x00006400000c000b */
[----:B01----:R-:W-:Y:S01]  /*15790*/  ENDCOLLECTIVE ;  /* 0x000000000000791b */ /* 0x003fe20003800000 */
.L_x_2826:
        /* <DEDUP_REMOVED lines=9> */
[----:B------:R-:W-:Y:S02]  /*15830*/  ISETP.LT.OR P4, PT, R6, 0x51, P0 ;  /* 0x000000510600780c */ /* 0x000fe40000781670 */
[----:B------:R-:W-:-:S11]  /*15840*/  MOV R7, R14 ;  /* 0x0000000e00077202 */ /* 0x000fd60000000f00 */
[----:B0-----:R-:W-:Y:S05]  /*15850*/  WARPSYNC.COLLECTIVE R15, `(.L_x_2827) ;  /* 0x000000000f087348 */ /* 0x001fea0003c00000 */
[----:B------:R1:W2:Y:S02]  /*15860*/  SHFL.IDX P6, R14, R13, R12, R11 ;  /* 0x0000000c0d0e7389 */ /* 0x0002a400000c000b */
[----:B012---:R-:W-:Y:S01]  /*15870*/  ENDCOLLECTIVE ;  /* 0x000000000000791b */ /* 0x007fe20003800000 */
.L_x_2827:
[----:B------:R-:W-:Y:S02]  /*15880*/  IMAD.MOV.U32 R13, RZ, RZ, R24 ;  /* 0x000000ffff0d7224 */ /* 0x000fe400078e0018 */
[----:B------:R-:W-:Y:S01]  /*15890*/  IMAD.MOV.U32 R12, RZ, RZ, 0x6 ;  /* 0x00000006ff0c7424 */ /* 0x000fe200078e00ff */
[----:B------:R-:W-:-:S13]  /*158a0*/  IADD3 R2, P2, R14, R5, RZ ;  /* 0x000000050e027210 */ /* 0x000fda0007f5e0ff */
[----:B------:R-:W-:Y:S05]  /*158b0*/  WARPSYNC.COLLECTIVE R15, `(.L_x_2828) ;  /* 0x000000000f087348 */ /* 0x000fea0003c00000 */
[----:B------:R0:W1:Y:S02]  /*158c0*/  SHFL.IDX P6, R14, R13, R12, R11 ;  /* 0x0000000c0d0e7389 */ /* 0x00006400000c000b */
[----:B01----:R-:W-:Y:S01]  /*158d0*/  ENDCOLLECTIVE ;  /* 0x000000000000791b */ /* 0x003fe20003800000 */
.L_x_2828:
        /* <DEDUP_REMOVED lines=13> */
.L_x_2829:
[----:B------:R-:W-:Y:S02]  /*159b0*/  IMAD.MOV.U32 R13, RZ, RZ, R24 ;  /* 0x000000ffff0d7224 */ /* 0x000fe400078e0018 */
[----:B------:R-:W-:Y:S02]  /*159c0*/  IMAD.MOV.U32 R12, RZ, RZ, 0x7 ;  /* 0x00000007ff0c7424 */ /* 0x000fe400078e00ff */
[----:B------:R-:W-:-:S07]  /*159d0*/  IMAD.MOV.U32 R10, RZ, RZ, R14 ;  /* 0x000000ffff0a7224 */ /* 0x000fce00078e000e */
[----:B------:R-:W-:Y:S05]  /*159e0*/  WARPSYNC.COLLECTIVE R15, `(.L_x_2830) ;  /* 0x000000000f087348 */ /* 0x000fea0003c00000 */
[----:B------:R0:W1:Y:S02]  /*159f0*/  SHFL.IDX P6, R14, R13, R12, R11 ;  /* 0x0000000c0d0e7389 */ /* 0x00006400000c000b */
[----:B01----:R-:W-:Y:S01]  /*15a00*/  ENDCOLLECTIVE ;  /* 0x000000000000791b */ /* 0x003fe20003800000 */
.L_x_2830:
        /* <DEDUP_REMOVED lines=12> */
.L_x_2831:
[----:B------:R-:W-:Y:S05]  /*15ad0*/  BRA `(.L_x_2832) ;  /* 0xffffffb400b87947 */ /* 0x000fea000383ffff */
.L_x_2710:
        /* <DEDUP_REMOVED lines=8> */
.L_x_2834:
[----:B------:R-:W-:Y:S05]  /*15b60*/  BSYNC B0 ;  /* 0x0000000000007941 */ /* 0x000fea0003800000 */
.L_x_2833:
[----:B------:R-:W-:Y:S01]  /*15b70*/  MOV R13, R16 ;  /* 0x00000010000d7202 */ /* 0x000fe20000000f00 */
        /* <DEDUP_REMOVED lines=8> */
.L_x_2835:
[----:B------:R-:W-:Y:S02]  /*15c00*/  ULDC UR4, c[0x0][0xc3c] ;  /* 0x00030f0000047ab9 */ /* 0x000fe40000000800 */
[----:B------:R-:W-:-:S13]  /*15c10*/  ISETP.GE.OR P1, PT, R7, UR4, !P0 ;  /* 0x0000000407007c0c */ /* 0x000fda000c726670 */
[----:B------:R-:W0:Y:S01]  /*15c20*/  @!P1 LDC.64 R2, c[0x0][0xc80] ;  /* 0x00032000ff029b82 */ /* 0x000e220000000a00 */
[----:B------:R-:W-:Y:S01]  /*15c30*/  MOV R4, RZ ;  /* 0x000000ff00047202 */ /* 0x000fe20000000f00 */
        /* <DEDUP_REMOVED lines=14> */
.L_x_2836:
[----:B------:R-:W-:Y:S02]  /*15d20*/  MOV R12, 0x2 ;  /* 0x00000002000c7802 */ /* 0x000fe40000000f00 */
[----:B------:R-:W-:-:S05]  /*15d30*/  SEL R7, R14, RZ, P1 ;  /* 0x000000ff0e077207 */ /* 0x000fca0000800000 */
[----:B------:R-:W-:-:S04]  /*15d40*/  IMAD.IADD R6, R4, 0x1, R7 ;  /* 0x0000000104067824 */ /* 0x000fc800078e0207 */
[----:B------:R-:W-:-:S07]  /*15d50*/  IMAD.MOV.U32 R13, RZ, RZ, R6 ;  /* 0x000000ffff0d7224 */ /* 0x000fce00078e0006 */
[----:B------:R-:W-:Y:S05]  /*15d60*/  WARPSYNC.COLLECTIVE R15, `(.L_x_2837) ;  /* 0x000000000f087348 */ /* 0x000fea0003c00000 */
[----:B------:R0:W1:Y:S02]  /*15d70*/  SHFL.UP P6, R14, R13, R12, R11 ;  /* 0x0400000c0d0e7389 */ /* 0x00006400000c000b */
[----:B01----:R-:W-:Y:S01]  /*15d80*/  ENDCOLLECTIVE ;  /* 0x000000000000791b */ /* 0x003fe20003800000 */
.L_x_2837:
[----:B------:R-:W-:Y:S01]  /*15d90*/  IMAD.MOV.U32 R12, RZ, RZ, 0x4 ;  /* 0x00000004ff0c7424 */ /* 0x000fe200078e00ff */
[----:B------:R-:W-:-:S05]  /*15da0*/  SEL R7, R14, RZ, P2 ;  /* 0x000000ff0e077207 */ /* 0x000fca0001000000 */
[----:B------:R-:W-:-:S04]  /*15db0*/  IMAD.IADD R7, R6, 0x1, R7 ;  /* 0x0000000106077824 */ /* 0x000fc800078e0207 */
[----:B------:R-:W-:-:S07]  /*15dc0*/  IMAD.MOV.U32 R13, RZ, RZ, R7 ;  /* 0x000000ffff0d7224 */ /* 0x000fce00078e0007 */
[----:B------:R-:W-:Y:S05]  /*15dd0*/  WARPSYNC.COLLECTIVE R15, `(.L_x_2838) ;  /* 0x000000000f087348 */ /* 0x000fea0003c00000 */
[----:B------:R0:W1:Y:S02]  /*15de0*/  SHFL.UP P6, R14, R13, R12, R11 ;  /* 0x0400000c0d0e7389 */ /* 0x00006400000c000b */
[----:B01----:R-:W-:Y:S01]  /*15df0*/  ENDCOLLECTIVE ;  /* 0x000000000000791b */ /* 0x003fe20003800000 */
.L_x_2838:
[----:B------:R-:W-:Y:S02]  /*15e00*/  MOV R12, 0x8 ;  /* 0x00000008000c7802 */ /* 0x000fe40000000f00 */
[----:B------:R-:W-:-:S05]  /*15e10*/  SEL R2, R14, RZ, P3 ;  /* 0x000000ff0e027207 */ /* 0x000fca0001800000 */
[----:B------:R-:W-:-:S04]  /*15e20*/  IMAD.IADD R2, R7, 0x1, R2 ;  /* 0x0000000107027824 */ /* 0x000fc800078e0202 */
[----:B------:R-:W-:-:S07]  /*15e30*/  IMAD.MOV.U32 R13, RZ, RZ, R2 ;  /* 0x000000ffff0d7224 */ /* 0x000fce00078e0002 */
[----:B------:R-:W-:Y:S05]  /*15e40*/  WARPSYNC.COLLECTIVE R15, `(.L_x_2839) ;  /* 0x000000000f087348 */ /* 0x000fea0003c00000 */
[----:B------:R0:W1:Y:S02]  /*15e50*/  SHFL.UP P6, R14, R13, R12, R11 ;  /* 0x0400000c0d0e7389 */ /* 0x00006400000c000b */
[----:B01----:R-:W-:Y:S01]  /*15e60*/  ENDCOLLECTIVE ;  /* 0x000000000000791b */ /* 0x003fe20003800000 */
.L_x_2839:
[----:B------:R-:W-:Y:S01]  /*15e70*/  IMAD.MOV.U32 R12, RZ, RZ, 0x10 ;  /* 0x00000010ff0c7424 */ /* 0x000fe200078e00ff */
[----:B------:R-:W-:-:S05]  /*15e80*/  SEL R3, R14, RZ, P4 ;  /* 0x000000ff0e037207 */ /* 0x000fca0002000000 */
[----:B------:R-:W-:-:S04]  /*15e90*/  IMAD.IADD R3, R2, 0x1, R3 ;  /* 0x0000000102037824 */ /* 0x000fc800078e0203 */
[----:B------:R-:W-:-:S07]  /*15ea0*/  IMAD.MOV.U32 R13, RZ, RZ, R3 ;  /* 0x000000ffff0d7224 */ /* 0x000fce00078e0003 */
[----:B------:R-:W-:Y:S05]  /*15eb0*/  WARPSYNC.COLLECTIVE R15, `(.L_x_2840) ;  /* 0x000000000f087348 */ /* 0x000fea0003c00000 */
[----:B------:R0:W1:Y:S02]  /*15ec0*/  SHFL.UP P6, R14, R13, R12, R11 ;  /* 0x0400000c0d0e7389 */ /* 0x00006400000c000b */
[----:B01----:R-:W-:Y:S01]  /*15ed0*/  ENDCOLLECTIVE ;  /* 0x000000000000791b */ /* 0x003fe20003800000 */
.L_x_2840:
[----:B------:R-:W-:Y:S01]  /*15ee0*/  MOV R12, 0x1f ;  /* 0x0000001f000c7802 */ /* 0x000fe20000000f00 */
[----:B------:R-:W-:Y:S01]  /*15ef0*/  IMAD.MOV.U32 R11, RZ, RZ, 0x1f ;  /* 0x0000001fff0b7424 */ /* 0x000fe200078e00ff */
[----:B------:R-:W-:-:S05]  /*15f00*/  SEL R6, R14, RZ, P5 ;  /* 0x000000ff0e067207 */ /* 0x000fca0002800000 */
[----:B------:R-:W-:-:S04]  /*15f10*/  IMAD.IADD R6, R3, 0x1, R6 ;  /* 0x0000000103067824 */ /* 0x000fc800078e0206 */
[----:B------:R-:W-:-:S07]  /*15f20*/  IMAD.MOV.U32 R13, RZ, RZ, R6 ;  /* 0x000000ffff0d7224 */ /* 0x000fce00078e0006 */
[----:B------:R-:W-:Y:S05]  /*15f30*/  WARPSYNC.COLLECTIVE R15, `(.L_x_2841) ;  /* 0x000000000f087348 */ /* 0x000fea0003c00000 */
[----:B------:R0:W1:Y:S02]  /*15f40*/  SHFL.IDX P6, R14, R13, R12, R11 ;  /* 0x0000000c0d0e7389 */ /* 0x00006400000c000b */
[----:B01----:R-:W-:Y:S01]  /*15f50*/  ENDCOLLECTIVE ;  /* 0x000000000000791b */ /* 0x003fe20003800000 */
.L_x_2841:
[----:B------:R-:W-:Y:S05]  /*15f60*/  BRA `(.L_x_2842) ;  /* 0xffffffb400c47947 */ /* 0x000fea000383ffff */
.L_x_2715:
[----:B------:R-:W-:Y:S01]  /*15f70*/  BSSY B0, `(.L_x_2843) ;  /* 0x0000008000007945 */ /* 0x000fe20003800000 */
[----:B-----5:R-:W-:Y:S02]  /*15f80*/  IMAD.MOV.U32 R13, RZ, RZ, R4 ;  /* 0x000000ffff0d7224 */ /* 0x020fe400078e0004 */
[----:B------:R-:W-:Y:S02]  /*15f90*/  IMAD.MOV.U32 R12, RZ, RZ, 0x1 ;  /* 0x00000001ff0c7424 */ /* 0x000fe400078e00ff */
[----:B------:R-:W-:Y:S02]  /*15fa0*/  IMAD.MOV.U32 R11, RZ, RZ, RZ ;  /* 0x000000ffff0b7224 */ /* 0x000fe400078e00ff */
[----:B------:R-:W-:-:S07]  /*15fb0*/  IMAD.MOV.U32 R15, RZ, RZ, -0x1 ;  /* 0xffffffffff0f7424 */ /* 0x000fce00078e00ff */
[----:B01----:R-:W-:Y:S05]  /*15fc0*/  WARPSYNC.COLLECTIVE R15, `(.L_x_2844) ;  /* 0x000000000f087348 */ /* 0x003fea0003c00000 */
[----:B------:R2:W3:Y:S02]  /*15fd0*/  SHFL.UP P6, R14, R13, R12, R11 ;  /* 0x0400000c0d0e7389 */ /* 0x0004e400000c000b */
[----:B0123--:R-:W-:Y:S01]  /*15fe0*/  ENDCOLLECTIVE ;  /* 0x000000000000791b */ /* 0x00ffe20003800000 */
.L_x_2844:
[----:B------:R-:W-:Y:S05]  /*15ff0*/  BSYNC B0 ;  /* 0x0000000000007941 */ /* 0x000fea0003800000 */
.L_x_2843:
[----:B------:R-:W-:Y:S01]  /*16000*/  SEL R13, R14, RZ, P1 ;  /* 0x000000ff0e0d7207 */ /* 0x000fe20000800000 */
[----:B------:R-:W-:Y:S02]  /*16010*/  IMAD.MOV.U32 R12, RZ, RZ, 0x2 ;  /* 0x00000002ff0c7424 */ /* 0x000fe400078e00ff */
[----:B------:R-:W-:Y:S01]  /*16020*/  IMAD.MOV.U32 R11, RZ, RZ, RZ ;  /* 0x000000ffff0b7224 */ /* 0x000fe200078e00ff */
[----:B------:R-:W-:Y:S01]  /*16030*/  IADD3 R13, R4, R13, RZ ;  /* 0x0000000d040d7210 */ /* 0x000fe20007ffe0ff */
[----:B------:R-:W-:-:S07]  /*16040*/  IMAD.MOV.U32 R15, RZ, RZ, -0x1 ;  /* 0xffffffffff0f7424 */ /* 0x000fce00078e00ff */
[----:B------:R-:W-:Y:S05]  /*16050*/  WARPSYNC.COLLECTIVE R15, `(.L_x_2845) ;  /* 0x000000000f087348 */ /* 0x000fea0003c00000 */
[----:B------:R0:W1:Y:S02]  /*16060*/  SHFL.UP P6, R14, R13, R12, R11 ;  /* 0x0400000c0d0e7389 */ /* 0x00006400000c000b */
[----:B01----:R-:W-:Y:S01]  /*16070*/  ENDCOLLECTIVE ;  /* 0x000000000000791b */ /* 0x003fe20003800000 */
.L_x_2845:
[----:B------:R-:W-:Y:S02]  /*16080*/  MOV R12, 0x4 ;  /* 0x00000004000c7802 */ /* 0x000fe40000000f00 */
[----:B------:R-:W-:-:S05]  /*16090*/  SEL R0, R14, RZ, P2 ;  /* 0x000000ff0e007207 */ /* 0x000fca0001000000 */
[----:B------:R-:W-:-:S04]  /*160a0*/  IMAD.IADD R0, R13, 0x1, R0 ;  /* 0x000000010d007824 */ /* 0x000fc800078e0200 */
[----:B------:R-:W-:-:S07]  /*160b0*/  IMAD.MOV.U32 R13, RZ, RZ, R0 ;  /* 0x000000ffff0d7224 */ /* 0x000fce00078e0000 */
[----:B------:R-:W-:Y:S05]  /*160c0*/  WARPSYNC.COLLECTIVE R15, `(.L_x_2846) ;  /* 0x000000000f087348 */ /* 0x000fea0003c00000 */
[----:B------:R0:W1:Y:S02]  /*160d0*/  SHFL.UP P6, R14, R13, R12, R11 ;  /* 0x0400000c0d0e7389 */ /* 0x00006400000c000b */
[----:B01----:R-:W-:Y:S01]  /*160e0*/  ENDCOLLECTIVE ;  /* 0x000000000000791b */ /* 0x003fe20003800000 */
.L_x_2846:
[----:B------:R-:W-:Y:S01]  /*160f0*/  IMAD.MOV.U32 R12, RZ, RZ, 0x8 ;  /* 0x00000008ff0c7424 */ /* 0x000fe200078e00ff */
[----:B------:R-:W-:-:S05]  /*16100*/  SEL R3, R14, RZ, P3 ;  /* 0x000000ff0e037207 */ /* 0x000fca0001800000 */
[----:B------:R-:W-:-:S04]  /*16110*/  IMAD.IADD R2, R0, 0x1, R3 ;  /* 0x0000000100027824 */ /* 0x000fc800078e0203 */
[----:B------:R-:W-:-:S07]  /*16120*/  IMAD.MOV.U32 R13, RZ, RZ, R2 ;  /* 0x000000ffff0d7224 */ /* 0x000fce00078e0002 */
[----:B------:R-:W-:Y:S05]  /*16130*/  WARPSYNC.COLLECTIVE R15, `(.L_x_2847) ;  /* 0x000000000f087348 */ /* 0x000fea0003c00000 */
[----:B------:R0:W1:Y:S02]  /*16140*/  SHFL.UP P6, R14, R13, R12, R11 ;  /* 0x0400000c0d0e7389 */ /* 0x00006400000c000b */
[----:B01----:R-:W-:Y:S01]  /*16150*/  ENDCOLLECTIVE ;  /* 0x000000000000791b */ /* 0x003fe20003800000 */
.L_x_2847:
[----:B------:R-:W-:Y:S02]  /*16160*/  MOV R12, 0x10 ;  /* 0x00000010000c7802 */ /* 0x000fe40000000f00 */
[----:B------:R-:W-:-:S05]  /*16170*/  SEL R3, R14, RZ, P4 ;  /* 0x000000ff0e037207 */ /* 0x000fca0002000000 */
[----:B------:R-:W-:-:S04]  /*16180*/  IMAD.IADD R3, R2, 0x1, R3 ;  /* 0x0000000102037824 */ /* 0x000fc800078e0203 */
[----:B------:R-:W-:-:S07]  /*16190*/  IMAD.MOV.U32 R13, RZ, RZ, R3 ;  /* 0x000000ffff0d7224 */ /* 0x000fce00078e0003 */
[----:B------:R-:W-:Y:S05]  /*161a0*/  WARPSYNC.COLLECTIVE R15, `(.L_x_2848) ;  /* 0x000000000f087348 */ /* 0x000fea0003c00000 */
[----:B------:R0:W1:Y:S02]  /*161b0*/  SHFL.UP P6, R14, R13, R12, R11 ;  /* 0x0400000c0d0e7389 */ /* 0x00006400000c000b */
[----:B01----:R-:W-:Y:S01]  /*161c0*/  ENDCOLLECTIVE ;  /* 0x000000000000791b */ /* 0x003fe20003800000 */
.L_x_2848:
        /* <DEDUP_REMOVED lines=8> */
.L_x_2849:
[----:B------:R-:W-:Y:S05]  /*16250*/  BRA `(.L_x_2850) ;  /* 0xffffffb400a47947 */ /* 0x000fea000383ffff */
.L_x_2717:
[----:B------:R-:W-:Y:S01]  /*16260*/  BSSY B0, `(.L_x_2851) ;  /* 0x0000006000007945 */ /* 0x000fe20003800000 */
[----:B------:R-:W-:Y:S01]  /*16270*/  PLOP3.LUT P6, PT, P6, PT, PT, 0x8, 0x0 ;  /* 0x000000000000781c */ /* 0x000fe200037ce170 */
[----:B------:R-:W-:-:S12]  /*16280*/  IMAD.MOV.U32 R15, RZ, RZ, -0x1 ;  /* 0xffffffffff0f7424 */ /* 0x000fd800078e00ff */
[----:B0-----:R-:W-:Y:S05]  /*16290*/  WARPSYNC.COLLECTIVE R15, `(.L_x_2852) ;  /* 0x000000000f087348 */ /* 0x001fea0003c00000 */
[----:B------:R-:W-:Y:S01]  /*162a0*/  VOTE.ANY R14, PT, P6 ;  /* 0x00000000000e7806 */ /* 0x000fe200030e0100 */
[----:B0-----:R-:W-:Y:S06]  /*162b0*/  ENDCOLLECTIVE ;  /* 0x000000000000791b */ /* 0x001fec0003800000 */
.L_x_2852:
[----:B------:R-:W-:Y:S05]  /*162c0*/  BSYNC B0 ;  /* 0x0000000000007941 */ /* 0x000fea0003800000 */
.L_x_2851:
[----:B------:R-:W-:Y:S01]  /*162d0*/  MOV R0, R14 ;  /* 0x0000000e00007202 */ /* 0x000fe20000000f00 */
[----:B------:R-:W-:Y:S02]  /*162e0*/  IMAD.MOV.U32 R13, RZ, RZ, R4 ;  /* 0x000000ffff0d7224 */ /* 0x000fe400078e0004 */
[----:B------:R-:W-:Y:S01]  /*162f0*/  IMAD.MOV.U32 R11, RZ, RZ, 0x1f ;  /* 0x0000001fff0b7424 */ /* 0x000fe200078e00ff */
[----:B------:R-:W0:Y:S01]  /*16300*/  POPC R8, R0 ;  /* 0x0000000000087309 */ /* 0x000e220000000000 */
[----:B------:R-:W-:Y:S02]  /*16310*/  IMAD.MOV.U32 R15, RZ, RZ, -0x1 ;  /* 0xffffffffff0f7424 */ /* 0x000fe400078e00ff */
[----:B0-----:R-:W-:-:S07]  /*16320*/  IMAD.MOV.U32 R12, RZ, RZ, R8 ;  /* 0x000000ffff0c7224 */ /* 0x001fce00078e0008 */
[----:B------:R-:W-:Y:S05]  /*16330*/  WARPSYNC.COLLECTIVE R15, `(.L_x_2853) ;  /* 0x000000000f087348 */ /* 0x000fea0003c00000 */
[----:B------:R0:W1:Y:S02]  /*16340*/  SHFL.IDX P6, R14, R13, R12, R11 ;  /* 0x0000000c0d0e7389 */ /* 0x00006400000c000b */
[----:B01----:R-:W-:Y:S01]  /*16350*/  ENDCOLLECTIVE ;  /* 0x000000000000791b */ /* 0x003fe20003800000 */
.L_x_2853:
[----:B------:R-:W-:Y:S01]  /*16360*/  MOV R4, R14 ;  /* 0x0000000e00047202 */ /* 0x000fe20000000f00 */
[----:B------:R-:W-:Y:S06]  /*16370*/  BRA `(.L_x_2854) ;  /* 0xffffffb400947947 */ /* 0x000fec000383ffff */
.L_x_2719:
[----:B------:R-:W-:Y:S01]  /*16380*/  BSSY B0, `(.L_x_2855) ;  /* 0x0000007000007945 */ /* 0x000fe20003800000 */
[----:B------:R-:W-:Y:S02]  /*16390*/  IMAD.MOV.U32 R13, RZ, RZ, R6 ;  /* 0x000000ffff0d7224 */ /* 0x000fe400078e0006 */
[----:B------:R-:W-:Y:S02]  /*163a0*/  IMAD.MOV.U32 R11, RZ, RZ, 0x1f ;  /* 0x0000001fff0b7424 */ /* 0x000fe400078e00ff */
[----:B------:R-:W-:-:S07]  /*163b0*/  IMAD.MOV.U32 R15, RZ, RZ, -0x1 ;  /* 0xffffffffff0f7424 */ /* 0x000fce00078e00ff */
[----:B012---:R-:W-:Y:S05]  /*163c0*/  WARPSYNC.COLLECTIVE R15, `(.L_x_2856) ;  /* 0x000000000f087348 */ /* 0x007fea0003c00000 */
[----:B------:R3:W4:Y:S02]  /*163d0*/  SHFL.IDX P6, R14, R13, R12, R11 ;  /* 0x0000000c0d0e7389 */ /* 0x00072400000c000b */
[----:B01234-:R-:W-:Y:S01]  /*163e0*/  ENDCOLLECTIVE ;  /* 0x000000000000791b */ /* 0x01ffe20003800000 */
.L_x_2856:
[----:B------:R-:W-:Y:S05]  /*163f0*/  BSYNC B0 ;  /* 0x0000000000007941 */ /* 0x000fea0003800000 */
.L_x_2855:
[----:B------:R-:W-:Y:S05]  /*16400*/  BRA `(.L_x_2718) ;  /* 0xffffffb4008c7947 */ /* 0x000fea000383ffff */
.L_x_2723:
[----:B0-----:R0:W3:Y:S02]  /*16410*/  SYNCS.PHASECHK.TRANS64.TRYWAIT P0, [R4+URZ+0x28820], R0 ;  /* 0x02882000040075a7 */ /* 0x0010e4000800017f */
[----:B---3--:R-:W-:Y:S05]  /*16420*/  @!P0 NANOSLEEP.SYNCS 0x989680 ;  /* 0x009896800000895d */ /* 0x008fea0003900000 */
[----:B------:R-:W3:Y:S02]  /*16430*/  @!P0 SYNCS.PHASECHK.TRANS64 P0, [R4+URZ+0x28820], R0 ;  /* 0x02882000040085a7 */ /* 0x000ee4000800007f */
[----:B---3--:R-:W-:Y:S05]  /*16440*/  @!P0 BRA `(.L_x_2723) ;  /* 0xfffffffc00f08947 */ /* 0x008fea000383ffff */
[----:B------:R-:W-:Y:S05]  /*16450*/  BRA `(.L_x_2857) ;  /* 0xffffffbc00047947 */ /* 0x000fea000383ffff */
.L_x_2724:
[----:B------:R-:W3:Y:S01]  /*16460*/  S2R R2, SR_TID.X ;  /* 0x0000000000027919 */ /* 0x000ee20000002100 */
[----:B------:R-:W-:Y:S01]  /*16470*/  BSSY B0, `(.L_x_2858) ;  /* 0x000000a000007945 */ /* 0x000fe20003800000 */
[----:B------:R-:W-:Y:S01]  /*16480*/  MOV R12, RZ ;  /* 0x000000ff000c7202 */ /* 0x000fe20000000f00 */
[----:B------:R-:W-:Y:S02]  /*16490*/  IMAD.MOV.U32 R11, RZ, RZ, 0x1f ;  /* 0x0000001fff0b7424 */ /* 0x000fe400078e00ff */
[----:B------:R-:W-:Y:S01]  /*164a0*/  IMAD.MOV.U32 R15, RZ, RZ, -0x1 ;  /* 0xffffffffff0f7424 */ /* 0x000fe200078e00ff */
[----:B---3--:R-:W-:-:S04]  /*164b0*/  SHF.R.U32.HI R2, RZ, 0x5, R2 ;  /* 0x00000005ff027819 */ /* 0x008fc80000011602 */
[----:B------:R-:W-:-:S05]  /*164c0*/  LOP3.LUT R2, R2, 0x3, RZ, 0xc0, !PT ;  /* 0x0000000302027812 */ /* 0x000fca00078ec0ff */
[----:B------:R-:W-:-:S07]  /*164d0*/  IMAD.MOV.U32 R13, RZ, RZ, R2 ;  /* 0x000000ffff0d7224 */ /* 0x000fce00078e0002 */
[----:B012---:R-:W-:Y:S05]  /*164e0*/  WARPSYNC.COLLECTIVE R15, `(.L_x_2859) ;  /* 0x000000000f087348 */ /* 0x007fea0003c00000 */
[----:B------:R3:W4:Y:S02]  /*164f0*/  SHFL.IDX P6, R14, R13, R12, R11 ;  /* 0x0000000c0d0e7389 */ /* 0x00072400000c000b */
[----:B01234-:R-:W-:Y:S01]  /*16500*/  ENDCOLLECTIVE ;  /* 0x000000000000791b */ /* 0x01ffe20003800000 */
.L_x_2859:
[----:B------:R-:W-:Y:S05]  /*16510*/  BSYNC B0 ;  /* 0x0000000000007941 */ /* 0x000fea0003800000 */
.L_x_2858:
[----:B------:R-:W-:Y:S05]  /*16520*/  BRA `(.L_x_2860) ;  /* 0xffffffb800ec7947 */ /* 0x000fea000383ffff */
.L_x_2727:
[----:B------:R-:W-:Y:S01]  /*16530*/  BSSY B1, `(.L_x_2861) ;  /* 0x0000006000017945 */ /* 0x000fe20003800000 */
[----:B------:R-:W-:-:S07]  /*16540*/  IMAD.MOV.U32 R15, RZ, RZ, -0x1 ;  /* 0xffffffffff0f7424 */ /* 0x000fce00078e00ff */
[----:B012---:R-:W-:Y:S05]  /*16550*/  WARPSYNC.COLLECTIVE R15, `(.L_x_2862) ;  /* 0x000000000f0c7348 */ /* 0x007fea0003c00000 */
[----:B------:R-:W-:Y:S02]  /*16560*/  ELECT P6, UR62, PT ;  /* 0x00000000003e782f */ /* 0x000fe400038c0000 */
[----:B------:R-:W-:Y:S01]  /*16570*/  MOV R14, UR62 ;  /* 0x0000003e000e7c02 */ /* 0x000fe20008000f00 */
[----:B012---:R-:W-:Y:S10]  /*16580*/  ENDCOLLECTIVE ;  /* 0x000000000000791b */ /* 0x007ff40003800000 */
.L_x_2862:
[----:B------:R-:W-:Y:S05]  /*16590*/  BSYNC B1 ;  /* 0x0000000000017941 */ /* 0x000fea0003800000 */
.L_x_2861:
[----:B------:R-:W-:Y:S05]  /*165a0*/  BRA `(.L_x_2863) ;  /* 0xffffffb800e47947 */ /* 0x000fea000383ffff */
.L_x_2729:
[----:B0-----:R0:W3:Y:S02]  /*165b0*/  SYNCS.PHASECHK.TRANS64.TRYWAIT P1, [R5+URZ+0x28840], R0 ;  /* 0x02884000050075a7 */ /* 0x0010e4000802017f */
[----:B---3--:R-:W-:Y:S05]  /*165c0*/  @!P1 NANOSLEEP.SYNCS 0x989680 ;  /* 0x009896800000995d */ /* 0x008fea0003900000 */
[----:B------:R-:W3:Y:S02]  /*165d0*/  @!P1 SYNCS.PHASECHK.TRANS64 P1, [R5+URZ+0x28840], R0 ;  /* 0x02884000050095a7 */ /* 0x000ee4000802007f */
[----:B---3--:R-:W-:Y:S05]  /*165e0*/  @!P1 BRA `(.L_x_2729) ;  /* 0xfffffffc00f09947 */ /* 0x008fea000383ffff */
[----:B------:R-:W-:Y:S05]  /*165f0*/  BRA `(.L_x_2864) ;  /* 0xffffffbc00047947 */ /* 0x000fea000383ffff */
.L_x_2731:
[----:B---3--:R3:W4:Y:S02]  /*16600*/  SYNCS.PHASECHK.TRANS64.TRYWAIT P1, [R25+URZ+0x28840], R2 ;  /* 0x02884002190075a7 */ /* 0x008724000802017f */
[----:B----4-:R-:W-:Y:S05]  /*16610*/  @!P1 NANOSLEEP.SYNCS 0x989680 ;  /* 0x009896800000995d */ /* 0x010fea0003900000 */
[----:B------:R-:W4:Y:S02]  /*16620*/  @!P1 SYNCS.PHASECHK.TRANS64 P1, [R25+URZ+0x28840], R2 ;  /* 0x02884002190095a7 */ /* 0x000f24000802007f */
[----:B----4-:R-:W-:Y:S05]  /*16630*/  @!P1 BRA `(.L_x_2731) ;  /* 0xfffffffc00f09947 */ /* 0x010fea000383ffff */
[----:B------:R-:W-:Y:S05]  /*16640*/  BRA `(.L_x_2865) ;  /* 0xffffffbc00107947 */ /* 0x000fea000383ffff */
.L_x_2733:
[----:B----4-:R4:W0:Y:S02]  /*16650*/  SYNCS.PHASECHK.TRANS64.TRYWAIT P1, [R5+URZ+0x28860], R0 ;  /* 0x02886000050075a7 */ /* 0x010824000802017f */
[----:B0-----:R-:W-:Y:S05]  /*16660*/  @!P1 NANOSLEEP.SYNCS 0x989680 ;  /* 0x009896800000995d */ /* 0x001fea0003900000 */
[----:B------:R-:W0:Y:S02]  /*16670*/  @!P1 SYNCS.PHASECHK.TRANS64 P1, [R5+URZ+0x28860], R0 ;  /* 0x02886000050095a7 */ /* 0x000e24000802007f */
[----:B0-----:R-:W-:Y:S05]  /*16680*/  @!P1 BRA `(.L_x_2733) ;  /* 0xfffffffc00f09947 */ /* 0x001fea000383ffff */
[----:B------:R-:W-:Y:S05]  /*16690*/  BRA `(.L_x_2866) ;  /* 0xffffffbc000c7947 */ /* 0x000fea000383ffff */
.L_x_2867:
        /* <DEDUP_REMOVED lines=14> */
.L_x_3485:


//--------------------- .text._ZN7cutlass13device_kernelIN5flash11enable_sm90INS1_16FlashAttnFwdSm90INS1_25CollectiveMainloopFwdSm90ILi2EN4cute5tupleIJNS5_1CILi1EEES8_S8_EEENS6_IJNS7_ILi128EEESA_SA_EEELi128ENS_10bfloat16_tEfNS_4arch4Sm90ELb1ELb0ELb1ELb1ELb1ELb1ELb0ELb1ELb1ELb1ELb0ELb0EEENS1_21CollectiveEpilogueFwdISB_S9_SC_SE_Li256ELb1ELb1ELb0ELb0EEENS1_36VarlenDynamicPersistentTileSchedulerILi128ELi128ELi256ELi128ELb0ELb1ELb1ELb1ELb1ELb1EEEEEEEEEvNT_6ParamsE --------------------------
	.section	.text._ZN7cutlass13device_kernelIN5flash11enable_sm90INS1_16FlashAttnFwdSm90INS1_25CollectiveMainloopFwdSm90ILi2EN4cute5tupleIJNS5_1CILi1EEES8_S8_EEENS6_IJNS7_ILi128EEESA_SA_EEELi128ENS_10bfloat16_tEfNS_4arch4Sm90ELb1ELb0ELb1ELb1ELb1ELb1ELb0ELb1ELb1ELb1ELb0ELb0EEENS1_21CollectiveEpilogueFwdISB_S9_SC_SE_Li256ELb1ELb1ELb0ELb0EEENS1_36VarlenDynamicPersistentTileSchedulerILi128ELi128ELi256ELi128ELb0ELb1ELb1ELb1ELb1ELb1EEEEEEEEEvNT_6ParamsE,"ax",@progbits
	.align	128
.text._ZN7cutlass13device_kernelIN5flash11enable_sm90INS1_16FlashAttnFwdSm90INS1_25CollectiveMainloopFwdSm90ILi2EN4cute5tupleIJNS5_1CILi1EEES8_S8_EEENS6_IJNS7_ILi128EEESA_SA_EEELi128ENS_10bfloat16_tEfNS_4arch4Sm90ELb1ELb0ELb1ELb1ELb1ELb1ELb0ELb1ELb1ELb1ELb0ELb0EEENS1_21CollectiveEpilogueFwdISB_S9_SC_SE_Li256ELb1ELb1ELb0ELb0EEENS1_36VarlenDynamicPersistentTileSchedulerILi128ELi128ELi256ELi128ELb0ELb1ELb1ELb1ELb1ELb1EEEEEEEEEvNT_6ParamsE:
        .type           _ZN7cutlass13device_kernelIN5flash11enable_sm90INS1_16FlashAttnFwdSm90INS1_25CollectiveMainloopFwdSm90ILi2EN4cute5tupleIJNS5_1CILi1EEES8_S8_EEENS6_IJNS7_ILi128EEESA_SA_EEELi128ENS_10bfloat16_tEfNS_4arch4Sm90ELb1ELb0ELb1ELb1ELb1ELb1ELb0ELb1ELb1ELb1ELb0ELb0EEENS1_21CollectiveEpilogueFwdISB_S9_SC_SE_Li256ELb1ELb1ELb0ELb0EEENS1_36VarlenDynamicPersistentTileSchedulerILi128ELi128ELi256ELi128ELb0ELb1ELb1ELb1ELb1ELb1EEEEEEEEEvNT_6ParamsE,@function
        .size           _ZN7cutlass13device_kernelIN5flash11enable_sm90INS1_16FlashAttnFwdSm90INS1_25CollectiveMainloopFwdSm90ILi2EN4cute5tupleIJNS5_1CILi1EEES8_S8_EEENS6_IJNS7_ILi128EEESA_SA_EEELi128ENS_10bfloat16_tEfNS_4arch4Sm90ELb1ELb0ELb1ELb1ELb1ELb1ELb0ELb1ELb1ELb1ELb0ELb0EEENS1_21CollectiveEpilogueFwdISB_S9_SC_SE_Li256ELb1ELb1ELb0ELb0EEENS1_36VarlenDynamicPersistentTileSchedulerILi128ELi128ELi256ELi128ELb0ELb1ELb1ELb1ELb1ELb1EEEEEEEEEvNT_6ParamsE,(.L_x_3486 - _ZN7cutlass13device_kernelIN5flash11enable_sm90INS1_16FlashAttnFwdSm90INS1_25CollectiveMainloopFwdSm90ILi2EN4cute5tupleIJNS5_1CILi1EEES8_S8_EEENS6_IJNS7_ILi128EEESA_SA_EEELi128ENS_10bfloat16_tEfNS_4arch4Sm90ELb1ELb0ELb1ELb1ELb1ELb1ELb0ELb1ELb1ELb1ELb0ELb0EEENS1_21CollectiveEpilogueFwdISB_S9_SC_SE_Li256ELb1ELb1ELb0ELb0EEENS1_36VarlenDynamicPersistentTileSchedulerILi128ELi128ELi256ELi128ELb0ELb1ELb1ELb1ELb1ELb1EEEEEEEEEvNT_6ParamsE)
        .other          _ZN7cutlass13device_kernelIN5flash11enable_sm90INS1_16FlashAttnFwdSm90INS1_25CollectiveMainloopFwdSm90ILi2EN4cute5tupleIJNS5_1CILi1EEES8_S8_EEENS6_IJNS7_ILi128EEESA_SA_EEELi128ENS_10bfloat16_tEfNS_4arch4Sm90ELb1ELb0ELb1ELb1ELb1ELb1ELb0ELb1ELb1ELb1ELb0ELb0EEENS1_21CollectiveEpilogueFwdISB_S9_SC_SE_Li256ELb1ELb1ELb0ELb0EEENS1_36VarlenDynamicPersistentTileSchedulerILi128ELi128ELi256ELi128ELb0ELb1ELb1ELb1ELb1ELb1EEEEEEEEEvNT_6ParamsE,@"STO_CUDA_ENTRY STV_DEFAULT"
_ZN7cutlass13device_kernelIN5flash11enable_sm90INS1_16FlashAttnFwdSm90INS1_25CollectiveMainloopFwdSm90ILi2EN4cute5tupleIJNS5_1CILi1EEES8_S8_EEENS6_IJNS7_ILi128EEESA_SA_EEELi128ENS_10bfloat16_tEfNS_4arch4Sm90ELb1ELb0ELb1ELb1ELb1ELb1ELb0ELb1ELb1ELb1ELb0ELb0EEENS1_21CollectiveEpilogueFwdISB_S9_SC_SE_Li256ELb1ELb1ELb0ELb0EEENS1_36VarlenDynamicPersistentTileSchedulerILi128ELi128ELi256ELi128ELb0ELb1ELb1ELb1ELb1ELb1EEEEEEEEEvNT_6ParamsE:
        /* <DEDUP_REMOVED lines=18> */
.L_x_2869:
[----:B------:R-:W-:Y:S05]  /*0120*/  BSYNC B0 ;  /* 0x0000000000007941 */ /* 0x000fea0003800000 */
.L_x_2868:
        /* <DEDUP_REMOVED lines=41> */
.L_x_2870:
        /* <DEDUP_REMOVED lines=22> */
.L_x_2871:
        /* <DEDUP_REMOVED lines=18> */
.L_x_2872:
        /* <DEDUP_REMOVED lines=22> */
.L_x_2873:
        /* <DEDUP_REMOVED lines=22> */
.L_x_2874:
        /* <DEDUP_REMOVED lines=8> */
.L_x_2877:
        /* <DEDUP_REMOVED lines=21> */
[----:B------:R-:W-:Y:S01]  /*0ad0*/  CS2R R188, SRZ ;  /* 0x0000000000bc7805 */ /* 0x000fe2000001ff00 */
[----:B------:R-:W-:Y:S01]  /*0ae0*/  IMAD.MOV.U32 R186, RZ, RZ, RZ ;  /* 0x000000ffffba7224 */ /* 0x000fe200078e00ff */
[----:B------:R-:W-:Y:S01]  /*0af0*/  SHF.R.S32.HI R3, RZ, 0x1f, R228 ;  /* 0x0000001fff037819 */ /* 0x000fe200000114e4 */
[----:B------:R-:W-:Y:S01]  /*0b00*/  ULOP3.LUT UR39, UR36, 0x1, URZ, 0xfc, !UPT ;  /* 0x0000000124277892 */ /* 0x000fe2000f8efc3f */
[----:B------:R-:W-:Y:S02]  /*0b10*/  UMOV UR37, URZ ;  /* 0x0000003f00257c82 */ /* 0x000fe40008000000 */
        /* <DEDUP_REMOVED lines=27> */
[----:B------:R-:W-:-:S02]  /*0cd0*/  SHF.R.S32.HI R4, RZ, 0x5, R4 ;  /* 0x00000005ff047819 */ /* 0x000fc40000011404 */
[----:B------:R-:W-:Y:S02]  /*0ce0*/  LOP3.LUT R0, R0, 0x1ffffffe, RZ, 0xc0, !PT ;  /* 0x1ffffffe00007812 */ /* 0x000fe400078ec0ff */
[----:B------:R-:W-:Y:S01]  /*0cf0*/  LEA.HI R2, R13, R13, RZ, 0x1 ;  /* 0x0000000d0d027211 */ /* 0x000fe200078f08ff */
[----:B------:R-:W-:Y:S01]  /*0d00*/  IMAD R4, R4, 0x10, R11 ;  /* 0x0000001004047824 */ /* 0x000fe200078e020b */
[----:B------:R-:W-:Y:S01]  /*0d10*/  LOP3.LUT R5, R5, 0x3fffffe, RZ, 0xc0, !PT ;  /* 0x03fffffe05057812 */ /* 0x000fe200078ec0ff */
[----:B------:R-:W-:Y:S01]  /*0d20*/  IMAD.IADD R0, R7, 0x1, -R0 ;  /* 0x0000000107007824 */ /* 0x000fe200078e0a00 */
[----:B------:R-:W-:Y:S02]  /*0d30*/  LOP3.LUT R2, R2, 0x1ffffffe, RZ, 0xc0, !PT ;  /* 0x1ffffffe02027812 */ /* 0x000fe400078ec0ff */
[----:B------:R-:W-:Y:S01]  /*0d40*/  IADD3 R5, R220, -R5, RZ ;  /* 0x80000005dc057210 */ /* 0x000fe20007ffe0ff */
[----:B------:R-:W-:Y:S01]  /*0d50*/  IMAD R222, R0, 0x8, R9 ;  /* 0x0000000800de7824 */ /* 0x000fe200078e0209 */
[----:B------:R-:W-:Y:S01]  /*0d60*/  LEA.HI R0, R3, R228, RZ, 0x6 ;  /* 0x000000e403007211 */ /* 0x000fe200078f30ff */
[----:B------:R-:W-:Y:S01]  /*0d70*/  IMAD.IADD R204, R13, 0x1, -R2 ;  /* 0x000000010dcc7824 */ /* 0x000fe200078e0a02 */
[----:B------:R-:W-:Y:S01]  /*0d80*/  LOP3.LUT R3, R187, 0xfffffff8, RZ, 0xc0, !PT ;  /* 0xfffffff8bb037812 */ /* 0x000fe200078ec0ff */
[----:B------:R-:W-:Y:S01]  /*0d90*/  IMAD R221, R5, 0x40, R4 ;  /* 0x0000004005dd7824 */ /* 0x000fe200078e0204 */
[----:B------:R-:W-:Y:S01]  /*0da0*/  SHF.R.S32.HI R187, RZ, 0x3, R187 ;  /* 0x00000003ffbb7819 */ /* 0x000fe200000114bb */
[----:B------:R-:W-:Y:S01]  /*0db0*/  IMAD.SHL.U32 R0, R0, 0x8, RZ ;  /* 0x0000000800007824 */ /* 0x000fe200078e00ff */
[----:B------:R-:W-:Y:S01]  /*0dc0*/  LOP3.LUT R6, R6, 0x7ffffffc, RZ, 0xc0, !PT ;  /* 0x7ffffffc06067812 */ /* 0x000fe200078ec0ff */
[----:B------:R-:W-:Y:S01]  /*0dd0*/  IMAD.IADD R206, R228, 0x1, -R3 ;  /* 0x00000001e4ce7824 */ /* 0x000fe200078e0a03 */
[----:B------:R-:W-:Y:S01]  /*0de0*/  SHF.R.S32.HI R223, RZ, 0x1f, R187 ;  /* 0x0000001fffdf7819 */ /* 0x000fe200000114bb */
[C---:B------:R-:W-:Y:S01]  /*0df0*/  IMAD.SHL.U32 R224, R187.reuse, 0x40, RZ ;  /* 0x00000040bbe07824 */ /* 0x040fe200078e00ff */
[----:B------:R-:W-:Y:S01]  /*0e00*/  LOP3.LUT R201, R0, 0xfffffe00, RZ, 0xc0, !PT ;  /* 0xfffffe0000c97812 */ /* 0x000fe200078ec0ff */
[C---:B------:R-:W-:Y:S01]  /*0e10*/  VIADD R219, R187.reuse, 0x20 ;  /* 0x00000020bbdb7836 */ /* 0x040fe20000000000 */
[----:B------:R-:W-:Y:S01]  /*0e20*/  SHF.L.U32 R16, R206, 0x3, RZ ;  /* 0x00000003ce107819 */ /* 0x000fe200000006ff */
[C---:B------:R-:W-:Y:S01]  /*0e30*/  VIADD R218, R187.reuse, 0x40 ;  /* 0x00000040bbda7836 */ /* 0x040fe20000000000 */
[----:B------:R-:W-:Y:S01]  /*0e40*/  LOP3.LUT R3, R224, 0x1c0, RZ, 0xc0, !PT ;  /* 0x000001c0e0037812 */ /* 0x000fe200078ec0ff */
[----:B------:R-:W-:Y:S01]  /*0e50*/  VIADD R217, R187, 0x60 ;  /* 0x00000060bbd97836 */ /* 0x000fe20000000000 */
[----:B------:R-:W-:Y:S01]  /*0e60*/  SHF.R.S32.HI R0, RZ, 0x1f, R219 ;  /* 0x0000001fff007819 */ /* 0x000fe200000114db */
[----:B------:R-:W-:Y:S01]  /*0e70*/  IMAD.SHL.U32 R196, R219, 0x40, RZ ;  /* 0x00000040dbc47824 */ /* 0x000fe200078e00ff */
[----:B------:R-:W-:Y:S01]  /*0e80*/  SHF.R.S32.HI R5, RZ, 0x1f, R218 ;  /* 0x0000001fff057819 */ /* 0x000fe200000114da */
[----:B------:R-:W-:Y:S01]  /*0e90*/  IMAD.SHL.U32 R195, R218, 0x40, RZ ;  /* 0x00000040dac37824 */ /* 0x000fe200078e00ff */
[----:B------:R-:W-:Y:S01]  /*0ea0*/  SHF.R.S32.HI R2, RZ, 0x1f, R217 ;  /* 0x0000001fff027819 */ /* 0x000fe200000114d9 */
[----:B------:R-:W-:Y:S01]  /*0eb0*/  IMAD.SHL.U32 R194, R217, 0x40, RZ ;  /* 0x00000040d9c27824 */ /* 0x000fe200078e00ff */
[----:B------:R-:W-:Y:S01]  /*0ec0*/  SHF.R.U32.HI R200, RZ, 0x3, R3 ;  /* 0x00000003ffc87819 */ /* 0x000fe20000011603 */
[----:B------:R-:W-:Y:S01]  /*0ed0*/  IMAD.SHL.U32 R22, R206, 0x4, RZ ;  /* 0x00000004ce167824 */ /* 0x000fe200078e00ff */
[----:B------:R-:W-:Y:S01]  /*0ee0*/  LOP3.LUT R205, R3, 0x38, R16, 0xf8, !PT ;  /* 0x0000003803cd7812 */ /* 0x000fe200078ef810 */
[----:B------:R-:W-:Y:S01]  /*0ef0*/  IMAD.IADD R203, R213, 0x1, -R6 ;  /* 0x00000001d5cb7824 */ /* 0x000fe200078e0a06 */
[----:B------:R-:W-:Y:S01]  /*0f00*/  LEA.HI R0, R0, R219, RZ, 0x3 ;  /* 0x000000db00007211 */ /* 0x000fe200078f18ff */
[----:B------:R-:W-:Y:S01]  /*0f10*/  VIADD R185, R22, 0x20 ;  /* 0x0000002016b97836 */ /* 0x000fe20000000000 */
        /* <DEDUP_REMOVED lines=10> */
[----:B------:R-:W-:-:S02]  /*0fc0*/  SHF.R.U32.HI R227, RZ, 0x3, R196 ;  /* 0x00000003ffe37819 */ /* 0x000fc400000116c4 */
[--C-:B------:R-:W-:Y:S02]  /*0fd0*/  LOP3.LUT R4, R196, 0x38, R16.reuse, 0xf8, !PT ;  /* 0x00000038c4047812 */ /* 0x100fe400078ef810 */
[----:B------:R-:W-:Y:S02]  /*0fe0*/  SHF.R.U32.HI R226, RZ, 0x3, R195 ;  /* 0x00000003ffe27819 */ /* 0x000fe400000116c3 */
[----:B------:R-:W-:Y:S02]  /*0ff0*/  LOP3.LUT R7, R195, 0x38, R16, 0xf8, !PT ;  /* 0x00000038c3077812 */ /* 0x000fe400078ef810 */
[----:B------:R-:W-:Y:S02]  /*1000*/  SHF.R.U32.HI R225, RZ, 0x3, R194 ;  /* 0x00000003ffe17819 */ /* 0x000fe400000116c2 */
[----:B------:R-:W-:Y:S02]  /*1010*/  LOP3.LUT R8, R194, 0x38, R16, 0xf8, !PT ;  /* 0x00000038c2087812 */ /* 0x000fe400078ef810 */
[----:B------:R-:W-:-:S02]  /*1020*/  LOP3.LUT R199, R0, 0xfffffe00, RZ, 0xc0, !PT ;  /* 0xfffffe0000c77812 */ /* 0x000fc400078ec0ff */
[----:B------:R-:W-:Y:S02]  /*1030*/  LOP3.LUT R198, R5, 0xfffffe00, RZ, 0xc0, !PT ;  /* 0xfffffe0005c67812 */ /* 0x000fe400078ec0ff */
[----:B------:R-:W-:Y:S02]  /*1040*/  LOP3.LUT R197, R3, 0xfffffe00, RZ, 0xc0, !PT ;  /* 0xfffffe0003c57812 */ /* 0x000fe400078ec0ff */
[----:B------:R-:W-:Y:S02]  /*1050*/  LOP3.LUT R205, R201, R205, R200, 0xf6, !PT ;  /* 0x000000cdc9cd7212 */ /* 0x000fe400078ef6c8 */
[----:B------:R-:W-:Y:S02]  /*1060*/  LOP3.LUT R4, R199, R4, R227, 0xf6, !PT ;  /* 0x00000004c7047212 */ /* 0x000fe400078ef6e3 */
[----:B------:R-:W-:Y:S02]  /*1070*/  LOP3.LUT R7, R198, R7, R226, 0xf6, !PT ;  /* 0x00000007c6077212 */ /* 0x000fe400078ef6e2 */
[----:B------:R-:W-:-:S02]  /*1080*/  LOP3.LUT R8, R197, R8, R225, 0xf6, !PT ;  /* 0x00000008c5087212 */ /* 0x000fc400078ef6e1 */
[----:B------:R-:W-:Y:S02]  /*1090*/  SHF.R.S32.HI R23, RZ, 0x1f, R22 ;  /* 0x0000001fff177819 */ /* 0x000fe40000011416 */
[----:B------:R-:W-:Y:S02]  /*10a0*/  SHF.R.S32.HI R17, RZ, 0x1f, R16 ;  /* 0x0000001fff117819 */ /* 0x000fe40000011410 */
[----:B------:R-:W-:Y:S02]  /*10b0*/  SHF.R.S32.HI R184, RZ, 0x1f, R2 ;  /* 0x0000001fffb87819 */ /* 0x000fe40000011402 */
[----:B------:R-:W-:Y:S02]  /*10c0*/  SHF.R.S32.HI R212, RZ, 0x1f, R185 ;  /* 0x0000001fffd47819 */ /* 0x000fe400000114b9 */
[----:B------:R-:W-:Y:S02]  /*10d0*/  LEA R202, R205, UR40, 0x1 ;  /* 0x00000028cdca7c11 */ /* 0x000fe4000f8e08ff */
[----:B------:R-:W-:-:S02]  /*10e0*/  LEA R216, R4, UR40, 0x1 ;  /* 0x0000002804d87c11 */ /* 0x000fc4000f8e08ff */
[----:B------:R-:W-:Y:S02]  /*10f0*/  LEA R215, R7, UR40, 0x1 ;  /* 0x0000002807d77c11 */ /* 0x000fe4000f8e08ff */
[----:B------:R-:W-:-:S07]  /*1100*/  LEA R214, R8, UR40, 0x1 ;  /* 0x0000002808d67c11 */ /* 0x000fce000f8e08ff */
.L_x_3099:
[----:B0---4-:R-:W0:Y:S02]  /*1110*/  LDC.64 R4, c[0x0][0xc88] ;  /* 0x00032200ff047b82 */ /* 0x011e240000000a00 */
[----:B0-----:R-:W-:-:S05]  /*1120*/  IMAD.WIDE R4, R43, 0x4, R4 ;  /* 0x000000042b047825 */ /* 0x001fca00078e0204 */
[----:B--2---:R-:W2:Y:S01]  /*1130*/  LDG.E R210, desc[UR42][R4.64] ;  /* 0x0000002a04d27981 */ /* 0x004ea2000c1e1900 */
[----:B------:R-:W-:Y:S05]  /*1140*/  YIELD ;  /* 0x0000000000007946 */ /* 0x000fea0003800000 */
[----:B------:R-:W-:Y:S01]  /*1150*/  ULDC.64 UR4, c[0x0][0xa28] ;  /* 0x00028a0000047ab9 */ /* 0x000fe20000000a00 */
[----:B------:R-:W-:Y:S01]  /*1160*/  ULDC.64 UR8, c[0x0][0xa18] ;  /* 0x0002860000087ab9 */ /* 0x000fe20000000a00 */
[----:B------:R-:W-:Y:S01]  /*1170*/  ISETP.NE.U32.AND P1, PT, RZ, UR4, PT ;  /* 0x00000004ff007c0c */ /* 0x000fe2000bf25070 */
[----:B------:R-:W-:Y:S01]  /*1180*/  ULDC.64 UR6, c[0x0][0xa08] ;  /* 0x0002820000067ab9 */ /* 0x000fe20000000a00 */
[----:B------:R-:W-:Y:S01]  /*1190*/  IMAD.MOV.U32 R0, RZ, RZ, RZ ;  /* 0x000000ffff007224 */ /* 0x000fe200078e00ff */
[----:B------:R-:W-:Y:S01]  /*11a0*/  ISETP.NE.U32.AND P0, PT, RZ, UR6, PT ;  /* 0x00000006ff007c0c */ /* 0x000fe2000bf05070 */
[----:B------:R-:W-:Y:S01]  /*11b0*/  IMAD.MOV.U32 R30, RZ, RZ, RZ ;  /* 0x000000ffff1e7224 */ /* 0x000fe200078e00ff */
[----:B------:R-:W-:-:S02]  /*11c0*/  ISETP.NE.AND.EX P1, PT, RZ, UR5, PT, P1 ;  /* 0x00000005ff007c0c */ /* 0x000fc4000bf25310 */
[----:B------:R-:W-:Y:S02]  /*11d0*/  ISETP.NE.AND.EX P0, PT, RZ, UR7, PT, P0 ;  /* 0x00000007ff007c0c */ /* 0x000fe4000bf05300 */
[----:B--2---:R-:W-:-:S09]  /*11e0*/  SHF.R.S32.HI R211, RZ, 0x1f, R210 ;  /* 0x0000001fffd37819 */ /* 0x004fd200000114d2 */
[C---:B------:R-:W-:Y:S02]  /*11f0*/  @P1 LEA R6, P2, R210.reuse, UR4, 0x2 ;  /* 0x00000004d2061c11 */ /* 0x040fe4000f8410ff */
[C---:B------:R-:W-:Y:S02]  /*1200*/  SHF.L.U32 R208, R210.reuse, 0x2, RZ ;  /* 0x00000002d2d07819 */ /* 0x040fe400000006ff */
[C-C-:B------:R-:W-:Y:S02]  /*1210*/  @P1 LEA.HI.X R7, R210.reuse, UR5, R211.reuse, 0x2, P2 ;  /* 0x00000005d2071c11 */ /* 0x140fe400090f14d3 */
[----:B------:R-:W-:Y:S01]  /*1220*/  ISETP.NE.U32.AND P2, PT, RZ, UR8, PT ;  /* 0x00000008ff007c0c */ /* 0x000fe2000bf45070 */
[----:B------:R-:W-:Y:S01]  /*1230*/  ULDC UR4, c[0x0][0x288] ;  /* 0x0000a20000047ab9 */ /* 0x000fe20000000800 */
[----:B------:R-:W-:Y:S01]  /*1240*/  SHF.L.U64.HI R209, R210, 0x2, R211 ;  /* 0x00000002d2d17819 */ /* 0x000fe200000102d3 */
[----:B------:R0:W5:Y:S01]  /*1250*/  @P1 LDG.E R0, desc[UR42][R6.64] ;  /* 0x0000002a06001981 */ /* 0x000162000c1e1900 */
[----:B------:R-:W-:-:S02]  /*1260*/  ISETP.NE.AND.EX P2, PT, RZ, UR9, PT, P2 ;  /* 0x00000009ff007c0c */ /* 0x000fc4000bf45320 */
[----:B------:R-:W-:Y:S01]  /*1270*/  IADD3 R8, P3, R208, UR6, RZ ;  /* 0x00000006d0087c10 */ /* 0x000fe2000ff7e0ff */
[----:B------:R-:W-:Y:S01]  /*1280*/  IMAD.U32 R192, RZ, RZ, UR4 ;  /* 0x00000004ffc07e24 */ /* 0x000fe2000f8e00ff */
[----:B------:R-:W-:Y:S02]  /*1290*/  ULDC.64 UR4, c[0x0][0x418] ;  /* 0x0001060000047ab9 */ /* 0x000fe40000000a00 */
[----:B------:R-:W-:-:S05]  /*12a0*/  IADD3.X R9, R209, UR7, RZ, P3, !PT ;  /* 0x00000007d1097c10 */ /* 0x000fca0009ffe4ff */
[----:B------:R0:W5:Y:S02]  /*12b0*/  @P0 LDG.E R30, desc[UR42][R8.64] ;  /* 0x0000002a081e0981 */ /* 0x000164000c1e1900 */
        /* <DEDUP_REMOVED lines=23> */
.L_x_2879:
        /* <DEDUP_REMOVED lines=9> */
.L_x_2880:
[----:B------:R-:W-:Y:S05]  /*14c0*/  @!P0 BRA `(.L_x_2881) ;  /* 0x00000000000c8947 */ /* 0x000fea0003800000 */
[----:B------:R-:W2:Y:S04]  /*14d0*/  LDG.E R4, desc[UR42][R8.64] ;  /* 0x0000002a08047981 */ /* 0x000ea8000c1e1900 */
[----:B------:R-:W2:Y:S02]  /*14e0*/  LDG.E R29, desc[UR42][R8.64+0x4] ;  /* 0x0000042a081d7981 */ /* 0x000ea4000c1e1900 */
[----:B--2---:R-:W-:-:S07]  /*14f0*/  IMAD.IADD R29, R29, 0x1, -R4 ;  /* 0x000000011d1d7824 */ /* 0x004fce00078e0a04 */
.L_x_2881:
[----:B------:R-:W-:Y:S01]  /*1500*/  ULDC.64 UR4, c[0x0][0xa10] ;  /* 0x0002840000047ab9 */ /* 0x000fe20000000a00 */
[----:B------:R-:W1:Y:S01]  /*1510*/  LDC R9, c[0x0][0x448] ;  /* 0x00011200ff097b82 */ /* 0x000e620000000800 */
[----:B------:R-:W-:-:S04]  /*1520*/  ISETP.NE.U32.AND P0, PT, RZ, UR4, PT ;  /* 0x00000004ff007c0c */ /* 0x000fc8000bf05070 */
[----:B------:R-:W-:Y:S01]  /*1530*/  ISETP.NE.AND.EX P0, PT, RZ, UR5, PT, P0 ;  /* 0x00000005ff007c0c */ /* 0x000fe2000bf05300 */
[----:B------:R-:W-:-:S12]  /*1540*/  ULDC.64 UR4, c[0x0][0xa30] ;  /* 0x00028c0000047ab9 */ /* 0x000fd80000000a00 */
[----:B0-----:R-:W0:Y:S02]  /*1550*/  @P0 LDC.64 R4, c[0x0][0xa10] ;  /* 0x00028400ff040b82 */ /* 0x001e240000000a00 */
[----:B0-----:R-:W-:-:S05]  /*1560*/  @P0 IMAD.WIDE R4, R26, 0x4, R4 ;  /* 0x000000041a040825 */ /* 0x001fca00078e0204 */
[----:B------:R-:W2:Y:S04]  /*1570*/  @P0 LDG.E R3, desc[UR42][R4.64] ;  /* 0x0000002a04030981 */ /* 0x000ea8000c1e1900 */
[----:B------:R0:W2:Y:S01]  /*1580*/  @P0 LDG.E R8, desc[UR42][R4.64+0x4] ;  /* 0x0000042a04080981 */ /* 0x0000a2000c1e1900 */
[----:B------:R-:W-:Y:S01]  /*1590*/  ISETP.NE.U32.AND P1, PT, RZ, UR4, PT ;  /* 0x00000004ff007c0c */ /* 0x000fe2000bf25070 */
[----:B-----5:R-:W-:-:S03]  /*15a0*/  IMAD.MOV.U32 R24, RZ, RZ, R29 ;  /* 0x000000ffff187224 */ /* 0x020fc600078e001d */
[----:B------:R-:W-:-:S13]  /*15b0*/  ISETP.NE.AND.EX P1, PT, RZ, UR5, PT, P1 ;  /* 0x00000005ff007c0c */ /* 0x000fda000bf25310 */
[----:B------:R-:W-:-:S04]  /*15c0*/  @P1 IADD3 R6, P2, R208, UR4, RZ ;  /* 0x00000004d0061c10 */ /* 0x000fc8000ff5e0ff */
[----:B------:R-:W-:-:S05]  /*15d0*/  @P1 IADD3.X R7, R209, UR5, RZ, P2, !PT ;  /* 0x00000005d1071c10 */ /* 0x000fca00097fe4ff */
[----:B------:R3:W5:Y:S01]  /*15e0*/  @P1 LDG.E R24, desc[UR42][R6.64] ;  /* 0x0000002a06181981 */ /* 0x000762000c1e1900 */
[----:B-1----:R-:W-:Y:S01]  /*15f0*/  ISETP.NE.AND P1, PT, R9, 0x1, PT ;  /* 0x000000010900780c */ /* 0x002fe20003f25270 */
[----:B------:R-:W-:-:S05]  /*1600*/  IMAD.SHL.U32 R191, R41, 0x80, RZ ;  /* 0x0000008029bf7824 */ /* 0x000fca00078e00ff */
[----:B0-----:R-:W-:-:S07]  /*1610*/  IADD3 R4, R191, 0x7f, RZ ;  /* 0x0000007fbf047810 */ /* 0x001fce0007ffe0ff */
[----:B------:R-:W0:Y:S08]  /*1620*/  @P1 LDC R9, c[0x0][0x44c] ;  /* 0x00011300ff091b82 */ /* 0x000e300000000800 */
[----:B------:R-:W1:Y:S01]  /*1630*/  @P1 LDC R5, c[0x0][0x450] ;  /* 0x00011400ff051b82 */ /* 0x000e620000000800 */
[----:B--2---:R-:W-:Y:S02]  /*1640*/  @P0 IMAD.IADD R25, R8, 0x1, -R3 ;  /* 0x0000000108190824 */ /* 0x004fe400078e0a03 */
[----:B------:R-:W-:-:S02]  /*1650*/  IMAD.IADD R8, R29, 0x1, -R0 ;  /* 0x000000011d087824 */ /* 0x000fc400078e0a00 */
[----:B0-----:R-:W-:-:S04]  /*1660*/  @P1 IMAD.HI.U32 R0, R4, R9, RZ ;  /* 0x0000000904001227 */ /* 0x001fc800078e00ff */
[----:B------:R-:W-:Y:S01]  /*1670*/  IMAD.IADD R193, R8, 0x1, R25 ;  /* 0x0000000108c17824 */ /* 0x000fe200078e0219 */
[----:B-1----:R-:W-:Y:S01]  /*1680*/  @P1 SHF.R.U32.HI R4, RZ, R5, R0 ;  /* 0x00000005ff041219 */ /* 0x002fe20000011600 */
[----:B------:R-:W-:Y:S02]  /*1690*/  IMAD.MOV R27, RZ, RZ, -R8 ;  /* 0x000000ffff1b7224 */ /* 0x000fe400078e0a08 */
[C---:B------:R-:W-:Y:S01]  /*16a0*/  VIADD R0, R193.reuse, 0x7f ;  /* 0x0000007fc1007836 */ /* 0x040fe20000000000 */
[----:B------:R-:W-:Y:S02]  /*16b0*/  IADD3 R95, R193, 0x80, -R192 ;  /* 0x00000080c15f7810 */ /* 0x000fe40007ffe8c0 */
[----:B------:R-:W-:Y:S02]  /*16c0*/  VIMNMX R27, RZ, R27, !PT ;  /* 0x0000001bff1b7248 */ /* 0x000fe40007fe0100 */
[----:B------:R-:W-:Y:S01]  /*16d0*/  SHF.R.S32.HI R3, RZ, 0x1f, R0 ;  /* 0x0000001fff037819 */ /* 0x000fe20000011400 */
[----:B------:R-:W-:-:S03]  /*16e0*/  IMAD.IADD R4, R95, 0x1, R4 ;  /* 0x000000015f047824 */ /* 0x000fc600078e0204 */
[----:B------:R-:W-:Y:S02]  /*16f0*/  LEA.HI R3, R3, R0, RZ, 0x7 ;  /* 0x0000000003037211 */ /* 0x000fe400078f38ff */
[----:B------:R-:W-:Y:S02]  /*1700*/  SHF.R.S32.HI R5, RZ, 0x1f, R4 ;  /* 0x0000001fff057819 */ /* 0x000fe40000011404 */
[----:B------:R-:W-:Y:S02]  /*1710*/  SHF.R.S32.HI R96, RZ, 0x7, R3 ;  /* 0x00000007ff607819 */ /* 0x000fe40000011403 */
[----:B------:R-:W-:-:S04]  /*1720*/  LEA.HI R5, R5, R4, RZ, 0x7 ;  /* 0x0000000405057211 */ /* 0x000fc800078f38ff */
[----:B------:R-:W-:-:S04]  /*1730*/  SHF.R.S32.HI R5, RZ, 0x7, R5 ;  /* 0x00000007ff057819 */ /* 0x000fc80000011405 */
[----:B------:R-:W-:-:S05]  /*1740*/  VIMNMX R5, R96, R5, PT ;  /* 0x0000000560057248 */ /* 0x000fca0003fe0100 */
[----:B------:R-:W-:-:S05]  /*1750*/  IMAD R0, R5, 0x80, -R8 ;  /* 0x0000008005007824 */ /* 0x000fca00078e0a08 */
[----:B------:R-:W-:-:S04]  /*1760*/  VIMNMX R0, R0, R25, PT ;  /* 0x0000001900007248 */ /* 0x000fc80003fe0100 */
        /* <DEDUP_REMOVED lines=9> */
[----:B---3--:R-:W-:Y:S05]  /*1800*/  @!P1 BRA `(.L_x_2882) ;  /* 0x0000006c00c89947 */ /* 0x008fea0003800000 */
        /* <DEDUP_REMOVED lines=20> */
.L_x_2884:
[----:B------:R-:W-:Y:S05]  /*1950*/  BSYNC B6 ;  /* 0x0000000000067941 */ /* 0x000fea0003800000 */
.L_x_2883:
        /* <DEDUP_REMOVED lines=20> */
.L_x_2886:
[----:B------:R-:W-:Y:S05]  /*1aa0*/  BSYNC B6 ;  /* 0x0000000000067941 */ /* 0x000fea0003800000 */
.L_x_2885:
        /* <DEDUP_REMOVED lines=11> */
[----:B-----5:R-:W-:Y:S01]  /*1b60*/  SHF.R.S32.HI R13, RZ, 0x1f, R24 ;  /* 0x0000001fff0d7819 */ /* 0x020fe20000011418 */
[----:B------:R-:W0:Y:S01]  /*1b70*/  S2R R38, SR_TID.X ;  /* 0x0000000000267919 */ /* 0x000e220000002100 */
[----:B------:R-:W-:Y:S01]  /*1b80*/  SEL R3, R37, RZ, P0 ;  /* 0x000000ff25037207 */ /* 0x000fe20000000000 */
[-C--:B-1----:R-:W-:Y:S01]  /*1b90*/  IMAD R10, R223, R34.reuse, RZ ;  /* 0x00000022df0a7224 */ /* 0x082fe200078e02ff */
[C-C-:B------:R-:W-:Y:S01]  /*1ba0*/  SHF.L.U64.HI R29, R34.reuse, 0x5, R35.reuse ;  /* 0x00000005221d7819 */ /* 0x140fe20000010223 */
[C---:B------:R-:W-:Y:S01]  /*1bb0*/  IMAD.SHL.U32 R32, R34.reuse, 0x20, RZ ;  /* 0x0000002022207824 */ /* 0x040fe200078e00ff */
[----:B------:R-:W-:Y:S01]  /*1bc0*/  SHF.L.U64.HI R30, R34, 0x6, R35 ;  /* 0x00000006221e7819 */ /* 0x000fe20000010223 */
[----:B------:R-:W-:Y:S01]  /*1bd0*/  IMAD.IADD R3, R16, 0x1, R3 ;  /* 0x0000000110037824 */ /* 0x000fe200078e0203 */
[----:B------:R-:W-:Y:S01]  /*1be0*/  SHF.L.U64.HI R31, R34, 0x7, R35 ;  /* 0x00000007221f7819 */ /* 0x000fe20000010223 */
[----:B---3--:R-:W-:-:S04]  /*1bf0*/  IMAD.WIDE.U32 R4, R187, R34, R22 ;  /* 0x00000022bb047225 */ /* 0x008fc800078e0016 */
[----:B--2---:R-:W-:-:S04]  /*1c00*/  IMAD.WIDE.U32 R6, R187, R14, R22 ;  /* 0x0000000ebb067225 */ /* 0x004fc800078e0016 */
[C---:B------:R-:W-:Y:S02]  /*1c10*/  IMAD R89, R187.reuse, R35, R10 ;  /* 0x00000023bb597224 */ /* 0x040fe400078e020a */
[----:B------:R-:W-:-:S04]  /*1c20*/  IMAD.WIDE.U32 R10, R187, R34, R16 ;  /* 0x00000022bb0a7225 */ /* 0x000fc800078e0010 */
[----:B------:R-:W-:Y:S01]  /*1c30*/  IMAD.MOV.U32 R82, RZ, RZ, R6 ;  /* 0x000000ffff527224 */ /* 0x000fe200078e0006 */
[----:B------:R-:W-:Y:S01]  /*1c40*/  SHF.R.S32.HI R6, RZ, 0x1f, R3 ;  /* 0x0000001fff067819 */ /* 0x000fe20000011403 */
[-C--:B------:R-:W-:Y:S02]  /*1c50*/  IMAD R8, R223, R14.reuse, RZ ;  /* 0x0000000edf087224 */ /* 0x080fe400078e02ff */
[----:B------:R-:W-:Y:S02]  /*1c60*/  IMAD.IADD R87, R5, 0x1, R89 ;  /* 0x0000000105577824 */ /* 0x000fe400078e0259 */
[----:B------:R-:W-:Y:S01]  /*1c70*/  IMAD.IADD R89, R89, 0x1, R11 ;  /* 0x0000000159597824 */ /* 0x000fe200078e020b */
[CC--:B------:R-:W-:Y:S01]  /*1c80*/  LEA.HI R11, R6.reuse, R3.reuse, RZ, 0x3 ;  /* 0x00000003060b7211 */ /* 0x0c0fe200078f18ff */
[----:B------:R-:W-:Y:S01]  /*1c90*/  IMAD.MOV.U32 R86, RZ, RZ, R4 ;  /* 0x000000ffff567224 */ /* 0x000fe200078e0004 */
[----:B------:R-:W-:Y:S01]  /*1ca0*/  LEA.HI R4, R6, R3, RZ, 0x6 ;  /* 0x0000000306047211 */ /* 0x000fe200078f30ff */
[C---:B------:R-:W-:Y:S01]  /*1cb0*/  IMAD R85, R187.reuse, R15, R8 ;  /* 0x0000000fbb557224 */ /* 0x040fe200078e0208 */
[----:B0-----:R-:W-:Y:S01]  /*1cc0*/  SHF.R.U32.HI R38, RZ, 0x7, R38 ;  /* 0x00000007ff267819 */ /* 0x001fe20000011626 */
[----:B------:R-:W-:Y:S01]  /*1cd0*/  IMAD.WIDE.U32 R8, R187, R14, R16 ;  /* 0x0000000ebb087225 */ /* 0x000fe200078e0010 */
[----:B------:R-:W-:-:S02]  /*1ce0*/  LOP3.LUT R3, R11, 0x38, RZ, 0xc0, !PT ;  /* 0x000000380b037812 */ /* 0x000fc400078ec0ff */
[----:B------:R-:W-:Y:S01]  /*1cf0*/  ISETP.NE.AND P6, PT, R38, 0x1, PT ;  /* 0x000000012600780c */ /* 0x000fe20003fc5270 */
[----:B------:R-:W-:Y:S01]  /*1d00*/  IMAD.SHL.U32 R4, R4, 0x80, RZ ;  /* 0x0000008004047824 */ /* 0x000fe200078e00ff */
[----:B------:R-:W-:Y:S01]  /*1d10*/  MOV R84, R8 ;  /* 0x0000000800547202 */ /* 0x000fe20000000f00 */
[----:B------:R-:W-:Y:S01]  /*1d20*/  IMAD.IADD R83, R7, 0x1, R85 ;  /* 0x0000000107537824 */ /* 0x000fe200078e0255 */
[--C-:B------:R-:W-:Y:S01]  /*1d30*/  LOP3.LUT R5, R195, 0x38, R11.reuse, 0xf8, !PT ;  /* 0x00000038c3057812 */ /* 0x100fe200078ef80b */
[----:B------:R-:W-:Y:S01]  /*1d40*/  IMAD.MOV.U32 R88, RZ, RZ, R10 ;  /* 0x000000ffff587224 */ /* 0x000fe200078e000a */
[----:B------:R-:W-:Y:S01]  /*1d50*/  LOP3.LUT R8, R196, 0x38, R11, 0xf8, !PT ;  /* 0x00000038c4087812 */ /* 0x000fe200078ef80b */
[----:B------:R-:W-:Y:S01]  /*1d60*/  IMAD.IADD R85, R85, 0x1, R9 ;  /* 0x0000000155557824 */ /* 0x000fe200078e0209 */
[----:B------:R-:W-:Y:S01]  /*1d70*/  LOP3.LUT R10, R194, 0x38, R11, 0xf8, !PT ;  /* 0x00000038c20a7812 */ /* 0x000fe200078ef80b */
[----:B------:R-:W-:Y:S01]  /*1d80*/  IMAD R9, R13, R14, RZ ;  /* 0x0000000e0d097224 */ /* 0x000fe200078e02ff */
[----:B------:R-:W-:Y:S01]  /*1d90*/  LOP3.LUT R3, R3, 0x1c0, R224, 0xf8, !PT ;  /* 0x000001c003037812 */ /* 0x000fe200078ef8e0 */
[----:B------:R-:W-:Y:S01]  /*1da0*/  IMAD R13, R13, R34, RZ ;  /* 0x000000220d0d7224 */ /* 0x000fe200078e02ff */
[----:B------:R-:W-:Y:S01]  /*1db0*/  LOP3.LUT R6, R4, 0xffffe000, RZ, 0xc0, !PT ;  /* 0xffffe00004067812 */ /* 0x000fe200078ec0ff */
[----:B------:R-:W-:Y:S05]  /*1dc0*/  @!P6 WARPSYNC.ALL ;  /* 0x000000000000e948 */ /* 0x000fea0003800000 */
[----:B------:R-:W-:Y:S01]  /*1dd0*/  LOP3.LUT R5, R5, R226, RZ, 0x3c, !PT ;  /* 0x000000e205057212 */ /* 0x000fe200078e3cff */
[----:B------:R-:W-:Y:S01]  /*1de0*/  IMAD R39, R24, R15, R9 ;  /* 0x0000000f18277224 */ /* 0x000fe200078e0209 */
[----:B------:R-:W-:Y:S01]  /*1df0*/  LOP3.LUT R8, R8, R227, RZ, 0x3c, !PT ;  /* 0x000000e308087212 */ /* 0x000fe200078e3cff */
[----:B------:R-:W-:Y:S01]  /*1e00*/  IMAD.WIDE.U32 R82, R24, R14, R82 ;  /* 0x0000000e18527225 */ /* 0x000fe200078e0052 */
[----:B------:R-:W-:Y:S01]  /*1e10*/  LOP3.LUT R10, R10, R225, RZ, 0x3c, !PT ;  /* 0x000000e10a0a7212 */ /* 0x000fe200078e3cff */
[----:B------:R-:W-:Y:S01]  /*1e20*/  ULDC UR4, c[0x0][0x2f4] ;  /* 0x0000bd0000047ab9 */ /* 0x000fe20000000800 */
[----:B------:R-:W-:Y:S01]  /*1e30*/  LOP3.LUT R7, R3, R200, RZ, 0x3c, !PT ;  /* 0x000000c803077212 */ /* 0x000fe200078e3cff */
[----:B------:R-:W-:Y:S01]  /*1e40*/  IMAD.WIDE.U32 R84, R24, R14, R84 ;  /* 0x0000000e18547225 */ /* 0x000fe200078e0054 */
[----:B------:R-:W-:-:S02]  /*1e50*/  LOP3.LUT R41, R11, 0xfffffff8, RZ, 0xc0, !PT ;  /* 0xfffffff80b297812 */ /* 0x000fc400078ec0ff */
[-C--:B------:R-:W-:Y:S01]  /*1e60*/  IADD3 R4, R5, R6.reuse, R198 ;  /* 0x0000000605047210 */ /* 0x080fe20007ffe0c6 */
[----:B------:R-:W-:Y:S01]  /*1e70*/  IMAD R13, R24, R35, R13 ;  /* 0x00000023180d7224 */ /* 0x000fe200078e020d */
[----:B------:R-:W-:Y:S01]  /*1e80*/  IADD3 R3, R8, R6, R199 ;  /* 0x0000000608037210 */ /* 0x000fe20007ffe0c7 */
[----:B------:R-:W-:Y:S01]  /*1e90*/  IMAD.WIDE.U32 R86, R24, R34, R86 ;  /* 0x0000002218567225 */ /* 0x000fe200078e0056 */
[----:B------:R-:W-:Y:S02]  /*1ea0*/  IADD3 R5, R10, R6, R197 ;  /* 0x000000060a057210 */ /* 0x000fe40007ffe0c5 */
[----:B------:R-:W-:Y:S01]  /*1eb0*/  IADD3 R94, R38, 0x8, RZ ;  /* 0x00000008265e7810 */ /* 0x000fe20007ffe0ff */
[----:B------:R-:W-:Y:S01]  /*1ec0*/  IMAD.WIDE.U32 R88, R24, R34, R88 ;  /* 0x0000002218587225 */ /* 0x000fe200078e0058 */
[----:B------:R-:W-:Y:S02]  /*1ed0*/  IADD3 R6, R7, R6, R201 ;  /* 0x0000000607067210 */ /* 0x000fe40007ffe0c9 */
[--C-:B------:R-:W-:Y:S01]  /*1ee0*/  SHF.L.U64.HI R7, R14, 0x5, R15.reuse ;  /* 0x000000050e077819 */ /* 0x100fe2000001020f */
[----:B------:R-:W-:Y:S01]  /*1ef0*/  IMAD.SHL.U32 R33, R34, 0x40, RZ ;  /* 0x0000004022217824 */ /* 0x000fe200078e00ff */
[C---:B------:R-:W-:Y:S01]  /*1f00*/  SHF.L.U64.HI R8, R14.reuse, 0x6, R15 ;  /* 0x000000060e087819 */ /* 0x040fe2000001020f */
[----:B------:R-:W-:Y:S01]  /*1f10*/  IMAD.IADD R38, R83, 0x1, R39 ;  /* 0x0000000153267824 */ /* 0x000fe200078e0227 */
[C---:B------:R-:W-:Y:S01]  /*1f20*/  SHF.L.U64.HI R9, R14.reuse, 0x7, R15 ;  /* 0x000000070e097819 */ /* 0x040fe2000001020f */
[C---:B------:R-:W-:Y:S01]  /*1f30*/  IMAD.SHL.U32 R10, R14.reuse, 0x20, RZ ;  /* 0x000000200e0a7824 */ /* 0x040fe200078e00ff */
[----:B------:R-:W-:Y:S01]  /*1f40*/  SHF.R.S32.HI R35, RZ, 0x1f, R42 ;  /* 0x0000001fff237819 */ /* 0x000fe2000001142a */
[----:B------:R-:W-:Y:S01]  /*1f50*/  IMAD.SHL.U32 R20, R14, 0x40, RZ ;  /* 0x000000400e147824 */ /* 0x000fe200078e00ff */
[----:B------:R-:W-:Y:S01]  /*1f60*/  ISETP.GE.AND P1, PT, R16, UR4, PT ;  /* 0x0000000410007c0c */ /* 0x000fe2000bf26270 */
[----:B------:R-:W-:Y:S01]  /*1f70*/  IMAD.SHL.U32 R21, R14, 0x80, RZ ;  /* 0x000000800e157824 */ /* 0x000fe200078e00ff */
[----:B------:R-:W-:Y:S01]  /*1f80*/  ISETP.GE.AND P2, PT, R2, UR4, PT ;  /* 0x0000000402007c0c */ /* 0x000fe2000bf46270 */
[----:B------:R-:W-:Y:S01]  /*1f90*/  IMAD.SHL.U32 R34, R34, 0x80, RZ ;  /* 0x0000008022227824 */ /* 0x000fe200078e00ff */
[----:B------:R-:W-:Y:S01]  /*1fa0*/  SHF.R.S32.HI R80, RZ, 0x3, R11 ;  /* 0x00000003ff507819 */ /* 0x000fe2000001140b */
[----:B------:R-:W-:Y:S01]  /*1fb0*/  IMAD R36, R206, 0x20, R187 ;  /* 0x00000020ce247824 */ /* 0x000fe200078e02bb */
[----:B------:R-:W-:Y:S01]  /*1fc0*/  SHF.R.S32.HI R90, RZ, 0x1f, R41 ;  /* 0x0000001fff5a7819 */ /* 0x000fe20000011429 */
[----:B------:R-:W-:-:S02]  /*1fd0*/  IMAD.SHL.U32 R37, R37, 0x2, RZ ;  /* 0x0000000225257824 */ /* 0x000fc400078e00ff */
[----:B------:R-:W-:Y:S02]  /*1fe0*/  IMAD.IADD R39, R39, 0x1, R85 ;  /* 0x0000000127277824 */ /* 0x000fe400078e0255 */
[----:B------:R-:W-:Y:S02]  /*1ff0*/  IMAD.IADD R40, R87, 0x1, R13 ;  /* 0x0000000157287824 */ /* 0x000fe400078e020d */
[----:B------:R-:W-:Y:S01]  /*2000*/  IMAD.IADD R43, R13, 0x1, R89 ;  /* 0x000000010d2b7824 */ /* 0x000fe200078e0259 */
[----:B----4-:R-:W-:Y:S01]  /*2010*/  SHF.R.S32.HI R81, RZ, 0x1f, R26 ;  /* 0x0000001fff517819 */ /* 0x010fe2000001141a */
[----:B------:R-:W-:Y:S06]  /*2020*/  @!P6 BAR.SYNC.DEFER_BLOCKING 0x9, 0x100 ;  /* 0x024400000000eb1d */ /* 0x000fec0000010000 */
.L_x_2984:
[----:B------:R-:W0:Y:S01]  /*2030*/  LDC R100, c[0x0][0x430] ;  /* 0x00010c00ff647b82 */ /* 0x000e220000000800 */
[----:B------:R-:W-:Y:S01]  /*2040*/  VIADD R28, R28, 0xffffffff ;  /* 0xffffffff1c1c7836 */ /* 0x000fe20000000000 */
[----:B------:R-:W-:-:S03]  /*2050*/  MOV R101, RZ ;  /* 0x000000ff00657202 */ /* 0x000fc60000000f00 */
[----:B------:R-:W-:-:S03]  /*2060*/  IMAD R11, R28, 0x80, R36 ;  /* 0x000000801c0b7824 */ /* 0x000fc600078e0224 */
[----:B------:R-:W1:Y:S01]  /*2070*/  LDC R104, c[0x0][0x3f4] ;  /* 0x0000fd00ff687b82 */ /* 0x000e620000000800 */
        /* <DEDUP_REMOVED lines=8> */
[----:B----4-:R-:W4:Y:S01]  /*2100*/  @P4 LDC R13, c[0x0][0x438] ;  /* 0x00010e00ff0d4b82 */ /* 0x010f220000000800 */
        /* <DEDUP_REMOVED lines=51> */
[----:B------:R-:W-:-:S04]  /*2440*/  IMAD.WIDE.U32 R12, R34, R28, RZ ;  /* 0x0000001c220c7225 */ /* 0x000fc800078e00ff */
        /* <DEDUP_REMOVED lines=32> */
.L_x_2891:
[----:B------:R-:W-:Y:S05]  /*2650*/  BSYNC B1 ;  /* 0x0000000000017941 */ /* 0x000fea0003800000 */
.L_x_2890:
        /* <DEDUP_REMOVED lines=43> */
.L_x_2893:
[----:B------:R-:W-:Y:S05]  /*2910*/  BSYNC B1 ;  /* 0x0000000000017941 */ /* 0x000fea0003800000 */
.L_x_2892:
        /* <DEDUP_REMOVED lines=15> */
[----:B------:R-:W-:Y:S02]  /*2a10*/  CS2R R56, SRZ ;  /* 0x0000000000387805 */ /* 0x000fe4000001ff00 */
[----:B------:R-:W-:Y:S02]  /*2a20*/  PRMT R112, R44, 0x7610, R112 ;  /* 0x000076102c707816 */ /* 0x000fe40000000070 */
[----:B------:R-:W-:Y:S02]  /*2a30*/  CS2R R54, SRZ ;  /* 0x0000000000367805 */ /* 0x000fe4000001ff00 */
[----:B------:R-:W-:Y:S02]  /*2a40*/  PRMT R113, R45, 0x7610, R113 ;  /* 0x000076102d717816 */ /* 0x000fe40000000071 */
[----:B------:R-:W-:Y:S02]  /*2a50*/  CS2R R44, SRZ ;  /* 0x00000000002c7805 */ /* 0x000fe4000001ff00 */
[----:B------:R-:W-:-:S02]  /*2a60*/  PRMT R120, R46, 0x7610, R120 ;  /* 0x000076102e787816 */ /* 0x000fc40000000078 */
[----:B------:R-:W-:Y:S02]  /*2a70*/  CS2R R58, SRZ ;  /* 0x00000000003a7805 */ /* 0x000fe4000001ff00 */
[----:B------:R-:W-:Y:S02]  /*2a80*/  PRMT R121, R47, 0x7610, R121 ;  /* 0x000076102f797816 */ /* 0x000fe40000000079 */
        /* <DEDUP_REMOVED lines=24> */
.L_x_2895:
[----:B------:R-:W-:Y:S05]  /*2c10*/  BSYNC B1 ;  /* 0x0000000000017941 */ /* 0x000fea0003800000 */
.L_x_2894:
        /* <DEDUP_REMOVED lines=31> */
.L_x_2897:
[----:B------:R-:W-:Y:S05]  /*2e10*/  BSYNC B1 ;  /* 0x0000000000017941 */ /* 0x000fea0003800000 */
.L_x_2896:
        /* <DEDUP_REMOVED lines=13> */
[----:B------:R-:W-:Y:S02]  /*2ef0*/  PLOP3.LUT P5, PT, PT, PT, UP0, 0x80, 0x0 ;  /* 0x000000000000781c */ /* 0x000fe40003faf008 */
        /* <DEDUP_REMOVED lines=22> */
.L_x_2898:
[----:B------:R-:W-:Y:S01]  /*3060*/  IMAD R91, R19, 0x8, R18 ;  /* 0x00000008135b7824 */ /* 0x000fe200078e0212 */
[----:B------:R-:W-:Y:S01]  /*3070*/  SHF.L.U32 R102, R189, 0x1f, RZ ;  /* 0x0000001fbd667819 */ /* 0x000fe200000006ff */
[----:B------:R-:W-:Y:S03]  /*3080*/  BSSY B1, `(.L_x_2899) ;  /* 0x0000003000017945 */ /* 0x000fe60003800000 */
[----:B------:R-:W0:Y:S02]  /*3090*/  SYNCS.PHASECHK.TRANS64.TRYWAIT P6, [R91+URZ+0x28890], R102 ;  /* 0x028890665b0075a7 */ /* 0x000e2400080c017f */
[----:B0-----:R-:W-:Y:S05]  /*30a0*/  @!P6 BRA `(.L_x_2900) ;  /* 0x000001d40018e947 */ /* 0x001fea0003800000 */
.L_x_3220:
[----:B------:R-:W-:Y:S05]  /*30b0*/  BSYNC B1 ;  /* 0x0000000000017941 */ /* 0x000fea0003800000 */
.L_x_2899:
[----:B------:R-:W-:-:S03]  /*30c0*/  UMOV UR4, 0xffffffff ;  /* 0xffffffff00047882 */ /* 0x000fc60000000000 */
[----:B------:R-:W-:Y:S05]  /*30d0*/  BRA.DIV UR4, `(.L_x_2901) ;  /* 0x000001d604207947 */ /* 0x000fea000b800000 */
[----:B------:R1:W2:Y:S04]  /*30e0*/  SHFL.IDX PT, R79, R103, RZ, 0x181f ;  /* 0x00181fff674f7589 */ /* 0x0002a800000e0000 */
[----:B------:R1:W3:Y:S02]  /*30f0*/  SHFL.IDX PT, R105, R108, RZ, 0x181f ;  /* 0x00181fff6c697589 */ /* 0x0002e400000e0000 */
.L_x_3224:
        /* <DEDUP_REMOVED lines=33> */
[----:B------:R-:W-:Y:S01]  /*3310*/  FMUL.FTZ R142, R13, R75 ;  /* 0x0000004b0d8e7220 */ /* 0x000fe20000410000 */
        /* <DEDUP_REMOVED lines=23> */
.L_x_2907:
[----:B------:R-:W-:Y:S05]  /*3490*/  BSYNC B3 ;  /* 0x0000000000037941 */ /* 0x000fea0003800000 */
.L_x_2906:
[----:B0-----:R4:W-:Y:S02]  /*34a0*/  ST.E.128 desc[UR42][R76.64], R12 ;  /* 0x0000000c4c007985 */ /* 0x0019e4000c101d2a */
.L_x_2905:
[----:B------:R-:W-:Y:S05]  /*34b0*/  BSYNC B2 ;  /* 0x0000000000027941 */ /* 0x000fea0003800000 */
.L_x_2904:
        /* <DEDUP_REMOVED lines=25> */
[----:B------:R-:W-:Y:S01]  /*3650*/  FMUL.FTZ R77, R13, R75 ;  /* 0x0000004b0d4d7220 */ /* 0x000fe20000410000 */
[----:B------:R-:W-:Y:S01]  /*3660*/  LOP3.LUT R70, R15, 0xffff0000, RZ, 0xc0, !PT ;  /* 0xffff00000f467812 */ /* 0x000fe200078ec0ff */
[-C--:B------:R-:W-:Y:S01]  /*3670*/  FMUL.FTZ R134, R13, R71.reuse ;  /* 0x000000470d867220 */ /* 0x080fe20000410000 */
        /* <DEDUP_REMOVED lines=25> */
.L_x_2909:
[----:B------:R-:W-:Y:S05]  /*3810*/  BSYNC B2 ;  /* 0x0000000000027941 */ /* 0x000fea0003800000 */
.L_x_2908:
[----:B0-----:R0:W-:Y:S02]  /*3820*/  ST.E.128 desc[UR42][R72.64], R12 ;  /* 0x0000000c48007985 */ /* 0x0011e4000c101d2a */
.L_x_2903:
[----:B------:R-:W-:Y:S05]  /*3830*/  BSYNC B1 ;  /* 0x0000000000017941 */ /* 0x000fea0003800000 */
.L_x_2902:
[----:B------:R-:W-:-:S03]  /*3840*/  UMOV UR4, 0xffffffff ;  /* 0xffffffff00047882 */ /* 0x000fc60000000000 */
[----:B------:R-:W-:Y:S05]  /*3850*/  BRA.DIV UR4, `(.L_x_2910) ;  /* 0x000001ce048c7947 */ /* 0x000fea000b800000 */
[----:B------:R1:W1:Y:S04]  /*3860*/  SHFL.IDX PT, R71, R103, 0x1, 0x181f ;  /* 0x00381f0067477f89 */ /* 0x00026800000e0000 */
[----:B0-----:R0:W0:Y:S02]  /*3870*/  SHFL.IDX PT, R73, R108, 0x1, 0x181f ;  /* 0x00381f006c497f89 */ /* 0x00102400000e0000 */
.L_x_3228:
        /* <DEDUP_REMOVED lines=57> */
.L_x_2916:
[----:B------:R-:W-:Y:S05]  /*3c10*/  BSYNC B3 ;  /* 0x0000000000037941 */ /* 0x000fea0003800000 */
.L_x_2915:
[----:B--2---:R0:W-:Y:S02]  /*3c20*/  ST.E.128 desc[UR42][R68.64], R12 ;  /* 0x0000000c44007985 */ /* 0x0041e4000c101d2a */
.L_x_2914:
[----:B------:R-:W-:Y:S05]  /*3c30*/  BSYNC B2 ;  /* 0x0000000000027941 */ /* 0x000fea0003800000 */
.L_x_2913:
        /* <DEDUP_REMOVED lines=51> */
[----:B------:R-:W-:Y:S02]  /*3f70*/  F2FP.BF16.F32.PACK_AB R15, R15, R60 ;  /* 0x0000003c0f0f723e */ /* 0x000fe400000010ff */
[----:B------:R-:W-:-:S07]  /*3f80*/  MOV R14, R66 ;  /* 0x00000042000e7202 */ /* 0x000fce0000000f00 */
.L_x_2918:
[----:B------:R-:W-:Y:S05]  /*3f90*/  BSYNC B2 ;  /* 0x0000000000027941 */ /* 0x000fea0003800000 */
.L_x_2917:
[----:B----4-:R0:W-:Y:S02]  /*3fa0*/  ST.E.128 desc[UR42][R64.64], R12 ;  /* 0x0000000c40007985 */ /* 0x0101e4000c101d2a */
.L_x_2912:
[----:B------:R-:W-:Y:S05]  /*3fb0*/  BSYNC B1 ;  /* 0x0000000000017941 */ /* 0x000fea0003800000 */
.L_x_2911:
[----:B------:R-:W-:-:S03]  /*3fc0*/  UMOV UR4, 0xffffffff ;  /* 0xffffffff00047882 */ /* 0x000fc60000000000 */
[----:B------:R-:W-:Y:S05]  /*3fd0*/  BRA.DIV UR4, `(.L_x_2919) ;  /* 0x000001c604f87947 */ /* 0x000fea000b800000 */
[----:B------:R1:W1:Y:S04]  /*3fe0*/  SHFL.IDX PT, R63, R103, 0x2, 0x181f ;  /* 0x00581f00673f7f89 */ /* 0x00026800000e0000 */
[----:B0-----:R0:W0:Y:S02]  /*3ff0*/  SHFL.IDX PT, R65, R108, 0x2, 0x181f ;  /* 0x00581f006c417f89 */ /* 0x00102400000e0000 */
.L_x_3232:
        /* <DEDUP_REMOVED lines=56> */
.L_x_2925:
[----:B------:R-:W-:Y:S05]  /*4380*/  BSYNC B3 ;  /* 0x0000000000037941 */ /* 0x000fea0003800000 */
.L_x_2924:
[----:B--2---:R0:W-:Y:S02]  /*4390*/  ST.E.128 desc[UR42][R60.64], R12 ;  /* 0x0000000c3c007985 */ /* 0x0041e4000c101d2a */
.L_x_2923:
[----:B------:R-:W-:Y:S05]  /*43a0*/  BSYNC B2 ;  /* 0x0000000000027941 */ /* 0x000fea0003800000 */
.L_x_2922:
[----:B------:R-:W-:Y:S05]  /*43b0*/  @P2 BRA `(.L_x_2921) ;  /* 0x0000000000d82947 */ /* 0x000fea0003800000 */
[----:B0---4-:R0:W4:Y:S01]  /*43c0*/  LDS.128 R12, [R93+0x1e400] ;  /* 0x01e400005d0c7984 */ /* 0x0111220000000c00 */
[C---:B------:R-:W-:Y:S01]  /*43d0*/  LEA R56, P3, R2.reuse, R65, 0x1 ;  /* 0x0000004102387211 */ /* 0x040fe200078608ff */
[----:B------:R-:W-:Y:S03]  /*43e0*/  BSSY B2, `(.L_x_2926) ;  /* 0x0000032000027945 */ /* 0x000fe60003800000 */
[----:B-1----:R-:W-:Y:S02]  /*43f0*/  LEA.HI.X R57, R2, R63, R184, 0x1, P3 ;  /* 0x0000003f02397211 */ /* 0x002fe400018f0cb8 */
[----:B------:R-:W-:-:S13]  /*4400*/  ISETP.GE.AND P3, PT, R185, R104, PT ;  /* 0x00000068b900720c */ /* 0x000fda0003f66270 */
[----:B0-----:R-:W-:Y:S05]  /*4410*/  @P3 BRA `(.L_x_2927) ;  /* 0x0000000000b83947 */ /* 0x001fea0003800000 */
[----:B------:R-:W-:Y:S02]  /*4420*/  SHF.R.U64 R59, R52, 0x10, R53 ;  /* 0x00000010343b7819 */ /* 0x000fe40000001235 */
[--C-:B------:R-:W-:Y:S02]  /*4430*/  SHF.R.U64 R11, R54, 0x10, R55.reuse ;  /* 0x00000010360b7819 */ /* 0x100fe40000001237 */
[----:B------:R-:W-:Y:S02]  /*4440*/  SHF.R.U32.HI R58, RZ, 0x10, R55 ;  /* 0x00000010ff3a7819 */ /* 0x000fe40000011637 */
[----:B------:R-:W-:Y:S02]  /*4450*/  SHF.R.U32.HI R60, RZ, 0x10, R53 ;  /* 0x00000010ff3c7819 */ /* 0x000fe40000011635 */
[----:B------:R-:W-:Y:S02]  /*4460*/  PRMT R126, R126, 0x5410, R59 ;  /* 0x000054107e7e7816 */ /* 0x000fe4000000003b */
[----:B------:R-:W-:Y:S01]  /*4470*/  PRMT R128, R128, 0x5410, R11 ;  /* 0x0000541080807816 */ /* 0x000fe2000000000b */
[----:B----4-:R-:W-:Y:S01]  /*4480*/  IMAD.U32 R11, R12, 0x10000, RZ ;  /* 0x000100000c0b7824 */ /* 0x010fe200078e00ff */
[----:B------:R-:W-:-:S02]  /*4490*/  PRMT R129, R129, 0x5410, R58 ;  /* 0x0000541081817816 */ /* 0x000fc4000000003a */
[C---:B------:R-:W-:Y:S02]  /*44a0*/  SHF.L.U32 R52, R14.reuse, 0x10, RZ ;  /* 0x000000100e347819 */ /* 0x040fe400000006ff */
        /* <DEDUP_REMOVED lines=37> */
.L_x_2927:
[----:B------:R-:W-:Y:S05]  /*4700*/  BSYNC B2 ;  /* 0x0000000000027941 */ /* 0x000fea0003800000 */
.L_x_2926:
[----:B----4-:R0:W-:Y:S02]  /*4710*/  ST.E.128 desc[UR42][R56.64], R12 ;  /* 0x0000000c38007985 */ /* 0x0101e4000c101d2a */
.L_x_2921:
[----:B------:R-:W-:Y:S05]  /*4720*/  BSYNC B1 ;  /* 0x0000000000017941 */ /* 0x000fea0003800000 */
.L_x_2920:
[----:B------:R-:W-:-:S03]  /*4730*/  UMOV UR4, 0xffffffff ;  /* 0xffffffff00047882 */ /* 0x000fc60000000000 */
[----:B------:R-:W-:Y:S05]  /*4740*/  BRA.DIV UR4, `(.L_x_2928) ;  /* 0x000001c204687947 */ /* 0x000fea000b800000 */
[----:B-1----:R-:W1:Y:S04]  /*4750*/  SHFL.IDX PT, R103, R103, 0x3, 0x181f ;  /* 0x00781f0067677f89 */ /* 0x002e6800000e0000 */
[----:B------:R0:W0:Y:S02]  /*4760*/  SHFL.IDX PT, R53, R108, 0x3, 0x181f ;  /* 0x00781f006c357f89 */ /* 0x00002400000e0000 */
.L_x_3236:
[----:B------:R-:W-:Y:S05]  /*4770*/  @P4 BRA `(.L_x_2929) ;  /* 0x0000003400e84947 */ /* 0x000fea0003800000 */
[----:B------:R-:W-:Y:S04]  /*4780*/  BSSY B1, `(.L_x_2930) ;  /* 0x0000038000017945 */ /* 0x000fe80003800000 */
        /* <DEDUP_REMOVED lines=16> */
[----:B------:R-:W-:Y:S02]  /*4890*/  LOP3.LUT R49, R14, 0xffff0000, RZ, 0xc0, !PT ;  /* 0xffff00000e317812 */ /* 0x000fe400078ec0ff */
[----:B------:R-:W-:Y:S01]  /*48a0*/  PRMT R115, R115, 0x5410, R56 ;  /* 0x0000541073737816 */ /* 0x000fe20000000038 */
[----:B------:R-:W-:Y:S01]  /*48b0*/  IMAD.U32 R57, R117, 0x10000, RZ ;  /* 0x0001000075397824 */ /* 0x000fe200078e00ff */
[C---:B------:R-:W-:Y:S02]  /*48c0*/  SHF.L.U32 R14, R13.reuse, 0x10, RZ ;  /* 0x000000100d0e7819 */ /* 0x040fe400000006ff */
[----:B------:R-:W-:Y:S01]  /*48d0*/  LOP3.LUT R13, R13, 0xffff0000, RZ, 0xc0, !PT ;  /* 0xffff00000d0d7812 */ /* 0x000fe200078ec0ff */
[----:B------:R-:W-:Y:S01]  /*48e0*/  IMAD.U32 R52, R115, 0x10000, RZ ;  /* 0x0001000073347824 */ /* 0x000fe200078e00ff */
[----:B------:R-:W-:Y:S01]  /*48f0*/  LOP3.LUT R56, R116, 0xffff0000, RZ, 0xc0, !PT ;  /* 0xffff000074387812 */ /* 0x000fe200078ec0ff */
        /* <DEDUP_REMOVED lines=11> */
[C---:B------:R-:W-:Y:S01]  /*49b0*/  FFMA.FTZ R59, R14.reuse, R51, -R59 ;  /* 0x000000330e3b7223 */ /* 0x040fe2000001083b */
        /* <DEDUP_REMOVED lines=18> */
.L_x_2933:
[----:B------:R-:W-:Y:S05]  /*4ae0*/  BSYNC B2 ;  /* 0x0000000000027941 */ /* 0x000fea0003800000 */
.L_x_2932:
[----:B----4-:R0:W-:Y:S02]  /*4af0*/  ST.E.128 desc[UR42][R54.64], R12 ;  /* 0x0000000c36007985 */ /* 0x0101e4000c101d2a */
.L_x_2931:
[----:B------:R-:W-:Y:S05]  /*4b00*/  BSYNC B1 ;  /* 0x0000000000017941 */ /* 0x000fea0003800000 */
.L_x_2930:
        /* <DEDUP_REMOVED lines=19> */
[----:B------:R-:W-:Y:S02]  /*4c40*/  LOP3.LUT R13, R13, 0xffff0000, RZ, 0xc0, !PT ;  /* 0xffff00000d0d7812 */ /* 0x000fe400078ec0ff */
[C---:B------:R-:W-:Y:S01]  /*4c50*/  LOP3.LUT R51, R107.reuse, 0xffff0000, RZ, 0xc0, !PT ;  /* 0xffff00006b337812 */ /* 0x040fe200078ec0ff */
        /* <DEDUP_REMOVED lines=8> */
[----:B------:R-:W-:Y:S01]  /*4ce0*/  FMUL.FTZ R13, R45, R52 ;  /* 0x000000342d0d7220 */ /* 0x000fe20000410000 */
        /* <DEDUP_REMOVED lines=23> */
.L_x_2935:
[----:B------:R-:W-:Y:S05]  /*4e60*/  BSYNC B1 ;  /* 0x0000000000017941 */ /* 0x000fea0003800000 */
.L_x_2934:
[----:B----4-:R0:W-:Y:S01]  /*4e70*/  ST.E.128 desc[UR42][R48.64], R12 ;  /* 0x0000000c30007985 */ /* 0x0101e2000c101d2a */
[----:B------:R-:W-:Y:S05]  /*4e80*/  BRA `(.L_x_2929) ;  /* 0x0000003000247947 */ /* 0x000fea0003800000 */
.L_x_2889:
        /* <DEDUP_REMOVED lines=38> */
[----:B------:R0:W5:Y:S01]  /*50f0*/  @!P4 LDG.E.128 R52, desc[UR42][R60.64] ;  /* 0x0000002a3c34c981 */ /* 0x000162000c1e1d00 */
[----:B------:R-:W-:Y:S02]  /*5100*/  @!P4 LEA.HI.X R63, R44, R63, R45, 0x1, P6 ;  /* 0x0000003f2c3fc211 */ /* 0x000fe400030f0c2d */
[----:B------:R-:W-:-:S02]  /*5110*/  CS2R R44, SRZ ;  /* 0x00000000002c7805 */ /* 0x000fc4000001ff00 */
[----:B------:R-:W5:Y:S04]  /*5120*/  @!P5 LDG.E.128 R48, desc[UR42][R64.64] ;  /* 0x0000002a4030d981 */ /* 0x000f68000c1e1d00 */
[----:B------:R1:W5:Y:S01]  /*5130*/  @!P4 LDG.E.128 R56, desc[UR42][R62.64] ;  /* 0x0000002a3e38c981 */ /* 0x000362000c1e1d00 */
[C---:B--2---:R-:W-:Y:S02]  /*5140*/  @!P3 LEA R68, P4, R74.reuse, R68, 0x1 ;  /* 0x000000444a44b211 */ /* 0x044fe400078808ff */
[----:B0-----:R-:W-:Y:S01]  /*5150*/  CS2R R60, SRZ ;  /* 0x00000000003c7805 */ /* 0x001fe2000001ff00 */
[----:B------:R0:W5:Y:S01]  /*5160*/  @!P5 LDG.E.128 R44, desc[UR42][R66.64] ;  /* 0x0000002a422cd981 */ /* 0x000162000c1e1d00 */
[----:B------:R-:W-:Y:S02]  /*5170*/  @!P3 LEA.HI.X R69, R74, R69, R75, 0x1, P4 ;  /* 0x000000454a45b211 */ /* 0x000fe400020f0c4b */
[----:B---3--:R-:W-:-:S04]  /*5180*/  @!P3 LEA R70, P4, R72, R70, 0x1 ;  /* 0x000000464846b211 */ /* 0x008fc800078808ff */
[----:B------:R-:W-:Y:S02]  /*5190*/  @!P3 LEA.HI.X R71, R72, R71, R73, 0x1, P4 ;  /* 0x000000474847b211 */ /* 0x000fe400020f0c49 */
[----:B------:R-:W-:-:S04]  /*51a0*/  ISETP.GE.AND P4, PT, R217, R97, PT ;  /* 0x00000061d900720c */ /* 0x000fc80003f86270 */
[CC--:B------:R-:W-:Y:S02]  /*51b0*/  ISETP.GE.OR P4, PT, R16.reuse, R104.reuse, P4 ;  /* 0x000000681000720c */ /* 0x0c0fe40002786670 */
[----:B-1----:R-:W-:Y:S02]  /*51c0*/  CS2R R62, SRZ ;  /* 0x00000000003e7805 */ /* 0x002fe4000001ff00 */
[----:B0-----:R-:W-:Y:S02]  /*51d0*/  CS2R R66, SRZ ;  /* 0x0000000000427805 */ /* 0x001fe4000001ff00 */
[----:B------:R-:W-:Y:S01]  /*51e0*/  CS2R R64, SRZ ;  /* 0x0000000000407805 */ /* 0x000fe2000001ff00 */
[----:B------:R-:W-:Y:S01]  /*51f0*/  BSSY B1, `(.L_x_2936) ;  /* 0x000001d000017945 */ /* 0x000fe20003800000 */
[----:B------:R-:W-:Y:S02]  /*5200*/  CS2R R74, SRZ ;  /* 0x00000000004a7805 */ /* 0x000fe4000001ff00 */
[----:B------:R-:W-:Y:S01]  /*5210*/  CS2R R72, SRZ ;  /* 0x0000000000487805 */ /* 0x000fe2000001ff00 */
[----:B------:R0:W5:Y:S04]  /*5220*/  @!P3 LDG.E.128 R60, desc[UR42][R68.64] ;  /* 0x0000002a443cb981 */ /* 0x000168000c1e1d00 */
[----:B------:R1:W5:Y:S01]  /*5230*/  @!P3 LDG.E.128 R64, desc[UR42][R70.64] ;  /* 0x0000002a4640b981 */ /* 0x000362000c1e1d00 */
[----:B------:R-:W-:-:S02]  /*5240*/  ISETP.GE.AND P3, PT, R16, R104, PT ;  /* 0x000000681000720c */ /* 0x000fc40003f66270 */
        /* <DEDUP_REMOVED lines=23> */
.L_x_2937:
[----:B------:R-:W-:Y:S05]  /*53c0*/  BSYNC B1 ;  /* 0x0000000000017941 */ /* 0x000fea0003800000 */
.L_x_2936:
[----:B-----5:R-:W-:Y:S01]  /*53d0*/  IMAD.MOV.U32 R11, RZ, RZ, R70 ;  /* 0x000000ffff0b7224 */ /* 0x020fe200078e0046 */
[----:B------:R-:W-:Y:S01]  /*53e0*/  MOV R13, R68 ;  /* 0x00000044000d7202 */ /* 0x000fe20000000f00 */
[----:B------:R-:W-:Y:S01]  /*53f0*/  IMAD.MOV.U32 R14, RZ, RZ, R69 ;  /* 0x000000ffff0e7224 */ /* 0x000fe200078e0045 */
[----:B------:R-:W-:Y:S01]  /*5400*/  UISETP.NE.AND UP0, UPT, UR39, 0x3, UPT ;  /* 0x000000032700788c */ /* 0x000fe2000bf05270 */
        /* <DEDUP_REMOVED lines=48> */
[----:B------:R-:W-:Y:S02]  /*5710*/  PRMT R132, R12, 0x7610, R132 ;  /* 0x000076100c847816 */ /* 0x000fe40000000084 */
        /* <DEDUP_REMOVED lines=15> */
.L_x_2938:
[----:B------:R-:W-:Y:S01]  /*5810*/  IMAD R91, R19, 0x8, R18 ;  /* 0x00000008135b7824 */ /* 0x000fe200078e0212 */
[----:B------:R-:W-:Y:S01]  /*5820*/  SHF.L.U32 R102, R189, 0x1f, RZ ;  /* 0x0000001fbd667819 */ /* 0x000fe200000006ff */
[----:B------:R-:W0:Y:S01]  /*5830*/  LDC R110, c[0x0][0x2f4] ;  /* 0x0000bd00ff6e7b82 */ /* 0x000e220000000800 */
[----:B------:R-:W-:Y:S02]  /*5840*/  BSSY B1, `(.L_x_2939) ;  /* 0x0000003000017945 */ /* 0x000fe40003800000 */
[----:B------:R-:W1:Y:S02]  /*5850*/  SYNCS.PHASECHK.TRANS64.TRYWAIT P4, [R91+URZ+0x28890], R102 ;  /* 0x028890665b0075a7 */ /* 0x000e64000808017f */
[----:B-1----:R-:W-:Y:S05]  /*5860*/  @!P4 BRA `(.L_x_2940) ;  /* 0x000001b0006cc947 */ /* 0x002fea0003800000 */
.L_x_3237:
[----:B------:R-:W-:Y:S05]  /*5870*/  BSYNC B1 ;  /* 0x0000000000017941 */ /* 0x000fea0003800000 */
.L_x_2939:
[----:B------:R-:W-:Y:S01]  /*5880*/  UMOV UR4, 0xffffffff ;  /* 0xffffffff00047882 */ /* 0x000fe20000000000 */
[----:B0-----:R-:W-:Y:S02]  /*5890*/  IMAD.IADD R112, R110, 0x1, -R37 ;  /* 0x000000016e707824 */ /* 0x001fe400078e0a25 */
[----:B------:R-:W-:Y:S05]  /*58a0*/  BRA.DIV UR4, `(.L_x_2941) ;  /* 0x000001b204707947 */ /* 0x000fea000b800000 */
[----:B------:R0:W2:Y:S04]  /*58b0*/  SHFL.IDX PT, R107, R103, RZ, 0x181f ;  /* 0x00181fff676b7589 */ /* 0x0000a800000e0000 */
[----:B------:R0:W3:Y:S02]  /*58c0*/  SHFL.IDX PT, R106, R108, RZ, 0x181f ;  /* 0x00181fff6c6a7589 */ /* 0x0000e400000e0000 */
.L_x_3241:
        /* <DEDUP_REMOVED lines=27> */
[----:B---3--:R-:W-:Y:S01]  /*5a80*/  IMAD.U32 R142, R79, 0x10000, RZ ;  /* 0x000100004f8e7824 */ /* 0x008fe200078e00ff */
[----:B------:R-:W-:Y:S02]  /*5a90*/  SHF.R.U32.HI R144, RZ, 0x10, R49 ;  /* 0x00000010ff907819 */ /* 0x000fe40000011631 */
[----:B------:R-:W-:Y:S02]  /*5aa0*/  PRMT R140, R140, 0x5410, R143 ;  /* 0x000054108c8c7816 */ /* 0x000fe4000000008f */
[----:B------:R-:W-:Y:S02]  /*5ab0*/  PRMT R143, R141, 0x5410, R144 ;  /* 0x000054108d8f7816 */ /* 0x000fe40000000090 */
[----:B------:R-:W-:Y:S02]  /*5ac0*/  SHF.R.U32.HI R148, RZ, 0x10, R47 ;  /* 0x00000010ff947819 */ /* 0x000fe4000001162f */
[----:B------:R-:W-:Y:S01]  /*5ad0*/  SHF.R.U64 R150, R44, 0x10, R45 ;  /* 0x000000102c967819 */ /* 0x000fe2000000122d */
[----:B------:R-:W-:Y:S01]  /*5ae0*/  IMAD.U32 R45, R77, 0x10000, RZ ;  /* 0x000100004d2d7824 */ /* 0x000fe200078e00ff */
[----:B------:R-:W-:Y:S01]  /*5af0*/  SHF.R.U64 R147, R48, 0x10, R49 ;  /* 0x0000001030937819 */ /* 0x000fe20000001231 */
[----:B------:R-:W-:Y:S01]  /*5b00*/  IMAD.U32 R144, R143, 0x10000, RZ ;  /* 0x000100008f907824 */ /* 0x000fe200078e00ff */
[--C-:B------:R-:W-:Y:S01]  /*5b10*/  SHF.R.U64 R145, R50, 0x10, R51.reuse ;  /* 0x0000001032917819 */ /* 0x100fe20000001233 */
[----:B--2---:R-:W-:Y:S01]  /*5b20*/  IMAD.U32 R48, R13, 0x10000, RZ ;  /* 0x000100000d307824 */ /* 0x004fe200078e00ff */
[----:B------:R-:W-:Y:S01]  /*5b30*/  SHF.R.U32.HI R146, RZ, 0x10, R51 ;  /* 0x00000010ff927819 */ /* 0x000fe20000011633 */
[----:B------:R-:W-:Y:S01]  /*5b40*/  IMAD.U32 R51, R15, 0x10000, RZ ;  /* 0x000100000f337824 */ /* 0x000fe200078e00ff */
[----:B------:R-:W-:Y:S01]  /*5b50*/  PRMT R141, R137, 0x5410, R148 ;  /* 0x00005410898d7816 */ /* 0x000fe20000000094 */
[----:B------:R-:W-:Y:S01]  /*5b60*/  IMAD.U32 R137, R140, 0x10000, RZ ;  /* 0x000100008c897824 */ /* 0x000fe200078e00ff */
[----:B------:R-:W-:Y:S01]  /*5b70*/  PRMT R138, R138, 0x5410, R147 ;  /* 0x000054108a8a7816 */ /* 0x000fe20000000093 */
[----:B------:R-:W-:Y:S01]  /*5b80*/  FMUL.FTZ R147, R45, R144 ;  /* 0x000000902d937220 */ /* 0x000fe20000410000 */
[----:B------:R-:W-:Y:S01]  /*5b90*/  LOP3.LUT R77, R77, 0xffff0000, RZ, 0xc0, !PT ;  /* 0xffff00004d4d7812 */ /* 0x000fe200078ec0ff */
[----:B------:R-:W-:Y:S01]  /*5ba0*/  IMAD.U32 R44, R12, 0x10000, RZ ;  /* 0x000100000c2c7824 */ /* 0x000fe200078e00ff */
[----:B------:R-:W-:-:S02]  /*5bb0*/  PRMT R145, R136, 0x5410, R145 ;  /* 0x0000541088917816 */ /* 0x000fc40000000091 */
[----:B------:R-:W-:Y:S02]  /*5bc0*/  LOP3.LUT R143, R143, 0xffff0000, RZ, 0xc0, !PT ;  /* 0xffff00008f8f7812 */ /* 0x000fe400078ec0ff */
[----:B------:R-:W-:Y:S01]  /*5bd0*/  PRMT R136, R135, 0x5410, R146 ;  /* 0x0000541087887816 */ /* 0x000fe20000000092 */
[-C--:B------:R-:W-:Y:S01]  /*5be0*/  FMUL.FTZ R135, R45, R137.reuse ;  /* 0x000000892d877220 */ /* 0x080fe20000410000 */
[----:B------:R-:W-:Y:S01]  /*5bf0*/  LOP3.LUT R50, R13, 0xffff0000, RZ, 0xc0, !PT ;  /* 0xffff00000d327812 */ /* 0x000fe200078ec0ff */
[----:B------:R-:W-:Y:S01]  /*5c00*/  FFMA.FTZ R45, R48, R137, -R147 ;  /* 0x00000089302d7223 */ /* 0x000fe20000010893 */
[----:B------:R-:W-:Y:S01]  /*5c10*/  LOP3.LUT R140, R140, 0xffff0000, RZ, 0xc0, !PT ;  /* 0xffff00008c8c7812 */ /* 0x000fe200078ec0ff */
[----:B------:R-:W-:Y:S01]  /*5c20*/  FMUL.FTZ R147, R77, R143 ;  /* 0x0000008f4d937220 */ /* 0x000fe20000410000 */
[----:B------:R-:W-:Y:S02]  /*5c30*/  IMAD.U32 R137, R136, 0x10000, RZ ;  /* 0x0001000088897824 */ /* 0x000fe400078e00ff */
[----:B------:R-:W-:Y:S01]  /*5c40*/  FFMA.FTZ R48, R48, R144, R135 ;  /* 0x0000009030307223 */ /* 0x000fe20000010087 */
[----:B------:R-:W-:-:S02]  /*5c50*/  IMAD.U32 R135, R141, 0x10000, RZ ;  /* 0x000100008d877824 */ /* 0x000fc400078e00ff */
[-C--:B------:R-:W-:Y:S01]  /*5c60*/  FMUL.FTZ R77, R77, R140.reuse ;  /* 0x0000008c4d4d7220 */ /* 0x080fe20000410000 */
[----:B------:R-:W-:Y:S01]  /*5c70*/  FFMA.FTZ R144, R50, R140, -R147 ;  /* 0x0000008c32907223 */ /* 0x000fe20000010893 */
[----:B------:R-:W-:Y:S01]  /*5c80*/  LOP3.LUT R79, R79, 0xffff0000, RZ, 0xc0, !PT ;  /* 0xffff00004f4f7812 */ /* 0x000fe200078ec0ff */
[----:B------:R-:W-:Y:S01]  /*5c90*/  FMUL.FTZ R146, R142, R137 ;  /* 0x000000898e927220 */ /* 0x000fe20000410000 */
[----:B------:R-:W-:Y:S01]  /*5ca0*/  LOP3.LUT R140, R136, 0xffff0000, RZ, 0xc0, !PT ;  /* 0xffff0000888c7812 */ /* 0x000fe200078ec0ff */
[----:B------:R-:W-:Y:S01]  /*5cb0*/  FMUL.FTZ R142, R142, R135 ;  /* 0x000000878e8e7220 */ /* 0x000fe20000410000 */
[----:B------:R-:W-:Y:S01]  /*5cc0*/  PRMT R139, R139, 0x5410, R150 ;  /* 0x000054108b8b7816 */ /* 0x000fe20000000096 */
[----:B------:R-:W-:Y:S01]  /*5cd0*/  FFMA.FTZ R143, R50, R143, R77 ;  /* 0x0000008f328f7223 */ /* 0x000fe2000001004d */
[----:B------:R-:W-:Y:S01]  /*5ce0*/  SHF.R.U64 R46, R46, 0x10, R47 ;  /* 0x000000102e2e7819 */ /* 0x000fe2000000122f */
[C---:B------:R-:W-:Y:S01]  /*5cf0*/  IMAD.U32 R47, R76.reuse, 0x10000, RZ ;  /* 0x000100004c2f7824 */ /* 0x040fe200078e00ff */
[----:B------:R-:W-:Y:S01]  /*5d00*/  LOP3.LUT R49, R15, 0xffff0000, RZ, 0xc0, !PT ;  /* 0xffff00000f317812 */ /* 0x000fe200078ec0ff */
[----:B------:R-:W-:Y:S01]  /*5d10*/  FFMA.FTZ R146, R51, R135, -R146 ;  /* 0x0000008733927223 */ /* 0x000fe20000010892 */
[----:B------:R-:W-:Y:S01]  /*5d20*/  LOP3.LUT R136, R141, 0xffff0000, RZ, 0xc0, !PT ;  /* 0xffff00008d887812 */ /* 0x000fe200078ec0ff */
[----:B------:R-:W-:Y:S01]  /*5d30*/  FFMA.FTZ R142, R51, R137, R142 ;  /* 0x00000089338e7223 */ /* 0x000fe2000001008e */
[----:B------:R-:W-:Y:S01]  /*5d40*/  FMUL.FTZ R148, R79, R140 ;  /* 0x0000008c4f947220 */ /* 0x000fe20000410000 */
[----:B------:R-:W-:Y:S01]  /*5d50*/  LOP3.LUT R76, R76, 0xffff0000, RZ, 0xc0, !PT ;  /* 0xffff00004c4c7812 */ /* 0x000fe200078ec0ff */
[----:B------:R-:W-:Y:S01]  /*5d60*/  IMAD.U32 R50, R139, 0x10000, RZ ;  /* 0x000100008b327824 */ /* 0x000fe200078e00ff */
[C---:B------:R-:W-:Y:S01]  /*5d70*/  LOP3.LUT R77, R138.reuse, 0xffff0000, RZ, 0xc0, !PT ;  /* 0xffff00008a4d7812 */ /* 0x040fe200078ec0ff */
[----:B------:R-:W-:-:S02]  /*5d80*/  IMAD.U32 R51, R138, 0x10000, RZ ;  /* 0x000100008a337824 */ /* 0x000fc400078e00ff */
[-C--:B------:R-:W-:Y:S01]  /*5d90*/  FMUL.FTZ R150, R79, R136.reuse ;  /* 0x000000884f967220 */ /* 0x080fe20000410000 */
[----:B------:R-:W-:Y:S01]  /*5da0*/  FFMA.FTZ R135, R49, R136, -R148 ;  /* 0x0000008831877223 */ /* 0x000fe20000010894 */
[----:B------:R-:W-:Y:S01]  /*5db0*/  LOP3.LUT R12, R12, 0xffff0000, RZ, 0xc0, !PT ;  /* 0xffff00000c0c7812 */ /* 0x000fe200078ec0ff */
[----:B------:R-:W-:Y:S01]  /*5dc0*/  FMUL.FTZ R79, R47, R51 ;  /* 0x000000332f4f7220 */ /* 0x000fe20000410000 */
[----:B------:R-:W-:Y:S01]  /*5dd0*/  LOP3.LUT R139, R139, 0xffff0000, RZ, 0xc0, !PT ;  /* 0xffff00008b8b7812 */ /* 0x000fe200078ec0ff */
[----:B------:R-:W-:Y:S01]  /*5de0*/  FMUL.FTZ R136, R47, R50 ;  /* 0x000000322f887220 */ /* 0x000fe20000410000 */
[----:B------:R-:W-:Y:S01]  /*5df0*/  FMUL.FTZ R47, R76, R77 ;  /* 0x0000004d4c2f7220 */ /* 0x000fe20000410000 */
[----:B------:R-:W-:Y:S01]  /*5e00*/  PRMT R46, R109, 0x5432, R46 ;  /* 0x000054326d2e7816 */ /* 0x000fe2000000002e */
[C---:B------:R-:W-:Y:S01]  /*5e10*/  IMAD.U32 R13, R14.reuse, 0x10000, RZ ;  /* 0x000100000e0d7824 */ /* 0x040fe200078e00ff */
[----:B------:R-:W-:Y:S01]  /*5e20*/  LOP3.LUT R15, R14, 0xffff0000, RZ, 0xc0, !PT ;  /* 0xffff00000e0f7812 */ /* 0x000fe200078ec0ff */
[----:B------:R-:W-:Y:S01]  /*5e30*/  FFMA.FTZ R137, R49, R140, R150 ;  /* 0x0000008c31897223 */ /* 0x000fe20000010096 */
[----:B------:R-:W-:Y:S01]  /*5e40*/  FFMA.FTZ R79, R44, R50, -R79 ;  /* 0x000000322c4f7223 */ /* 0x000fe2000001084f */
[----:B------:R-:W-:Y:S01]  /*5e50*/  SHF.L.U32 R14, R78, 0x10, RZ ;  /* 0x000000104e0e7819 */ /* 0x000fe200000006ff */
[-C--:B------:R-:W-:Y:S01]  /*5e60*/  FMUL.FTZ R49, R76, R139.reuse ;  /* 0x0000008b4c317220 */ /* 0x080fe20000410000 */
[----:B------:R-:W-:Y:S01]  /*5e70*/  FFMA.FTZ R50, R12, R139, -R47 ;  /* 0x0000008b0c327223 */ /* 0x000fe2000001082f */
[----:B------:R-:W-:Y:S01]  /*5e80*/  FFMA.FTZ R136, R44, R51, R136 ;  /* 0x000000332c887223 */ /* 0x000fe20000010088 */
[C---:B------:R-:W-:Y:S01]  /*5e90*/  IMAD.U32 R47, R145.reuse, 0x10000, RZ ;  /* 0x00010000912f7824 */ /* 0x040fe200078e00ff */
[----:B------:R-:W-:Y:S01]  /*5ea0*/  LOP3.LUT R78, R78, 0xffff0000, RZ, 0xc0, !PT ;  /* 0xffff00004e4e7812 */ /* 0x000fe200078ec0ff */
[----:B------:R-:W-:Y:S01]  /*5eb0*/  IMAD.U32 R44, R46, 0x10000, RZ ;  /* 0x000100002e2c7824 */ /* 0x000fe200078e00ff */
[----:B------:R-:W-:Y:S01]  /*5ec0*/  LOP3.LUT R145, R145, 0xffff0000, RZ, 0xc0, !PT ;  /* 0xffff000091917812 */ /* 0x000fe200078ec0ff */
[----:B------:R-:W-:Y:S01]  /*5ed0*/  FFMA.FTZ R49, R12, R77, R49 ;  /* 0x0000004d0c317223 */ /* 0x000fe20000010031 */
[----:B------:R-:W-:Y:S01]  /*5ee0*/  LOP3.LUT R46, R46, 0xffff0000, RZ, 0xc0, !PT ;  /* 0xffff00002e2e7812 */ /* 0x000fe200078ec0ff */
[C---:B------:R-:W-:Y:S01]  /*5ef0*/  FMUL.FTZ R12, R14.reuse, R47 ;  /* 0x0000002f0e0c7220 */ /* 0x040fe20000410000 */
[----:B------:R-:W-:Y:S01]  /*5f00*/  FMUL.FTZ R14, R14, R44 ;  /* 0x0000002c0e0e7220 */ /* 0x000fe20000410000 */
[----:B------:R-:W-:Y:S01]  /*5f10*/  FMUL.FTZ R76, R78, R145 ;  /* 0x000000914e4c7220 */ /* 0x000fe20000410000 */
[----:B------:R-:W-:Y:S01]  /*5f20*/  F2FP.BF16.F32.PACK_AB R45, R144, R45 ;  /* 0x0000002d902d723e */ /* 0x000fe200000010ff */
        /* <DEDUP_REMOVED lines=16> */
[----:B------:R-:W-:-:S07]  /*6030*/  MOV R14, R46 ;  /* 0x0000002e000e7202 */ /* 0x000fce0000000f00 */
.L_x_2945:
[----:B------:R-:W-:Y:S05]  /*6040*/  BSYNC B2 ;  /* 0x0000000000027941 */ /* 0x000fea0003800000 */
.L_x_2944:
[----:B------:R-:W-:Y:S01]  /*6050*/  ISETP.GE.AND P4, PT, R11, R110, PT ;  /* 0x0000006e0b00720c */ /* 0x000fe20003f86270 */
[----:B--2---:R4:W-:-:S12]  /*6060*/  ST.E.128 desc[UR42][R104.64], R12 ;  /* 0x0000000c68007985 */ /* 0x0049d8000c101d2a */
[----:B------:R-:W-:-:S05]  /*6070*/  @!P4 IMAD.WIDE R106, R11, 0x2, R106 ;  /* 0x000000020b6ac825 */ /* 0x000fca00078e026a */
[----:B---3--:R4:W-:Y:S02]  /*6080*/  @!P4 ST.E.128 desc[UR42][R106.64], R76 ;  /* 0x0000004c6a00c985 */ /* 0x0089e4000c101d2a */
.L_x_2943:
[----:B------:R-:W-:Y:S05]  /*6090*/  BSYNC B1 ;  /* 0x0000000000017941 */ /* 0x000fea0003800000 */
.L_x_2942:
[----:B------:R-:W-:-:S03]  /*60a0*/  UMOV UR4, 0xffffffff ;  /* 0xffffffff00047882 */ /* 0x000fc60000000000 */
[----:B------:R-:W-:Y:S05]  /*60b0*/  BRA.DIV UR4, `(.L_x_2946) ;  /* 0x000001aa04b87947 */ /* 0x000fea000b800000 */
[----:B------:R0:W0:Y:S04]  /*60c0*/  SHFL.IDX PT, R51, R103, 0x1, 0x181f ;  /* 0x00381f0067337f89 */ /* 0x00002800000e0000 */
[----:B------:R0:W0:Y:S02]  /*60d0*/  SHFL.IDX PT, R50, R108, 0x1, 0x181f ;  /* 0x00381f006c327f89 */ /* 0x00002400000e0000 */
.L_x_3245:
[----:B------:R-:W-:Y:S01]  /*60e0*/  ISETP.GE.OR P4, PT, R219, R97, P1 ;  /* 0x00000061db00720c */ /* 0x000fe20000f86670 */
[----:B------:R-:W-:-:S12]  /*60f0*/  BSSY B1, `(.L_x_2947) ;  /* 0x0000078000017945 */ /* 0x000fd80003800000 */
[----:B------:R-:W-:Y:S05]  /*6100*/  @P4 BRA `(.L_x_2948) ;  /* 0x0000000400d84947 */ /* 0x000fea0003800000 */
[----:B------:R-:W-:Y:S01]  /*6110*/  SEL R11, R37, R112, !P0 ;  /* 0x00000070250b7207 */ /* 0x000fe20004000000 */
[----:B------:R-:W-:Y:S01]  /*6120*/  BSSY B2, `(.L_x_2949) ;  /* 0x0000070000027945 */ /* 0x000fe20003800000 */
[C---:B0-----:R-:W-:Y:S02]  /*6130*/  LEA R48, P4, R41.reuse, R50, 0x1 ;  /* 0x0000003229307211 */ /* 0x041fe400078808ff */
[----:B----4-:R-:W-:Y:S02]  /*6140*/  SHF.R.S32.HI R12, RZ, 0x1f, R11 ;  /* 0x0000001fff0c7819 */ /* 0x010fe4000001140b */
        /* <DEDUP_REMOVED lines=19> */
[----:B--2---:R-:W-:Y:S02]  /*6280*/  SHF.R.U32.HI R107, RZ, 0x10, R53 ;  /* 0x00000010ff6b7819 */ /* 0x004fe40000011635 */
[----:B------:R-:W-:Y:S02]  /*6290*/  SHF.R.U64 R78, R54, 0x10, R55 ;  /* 0x00000010364e7819 */ /* 0x000fe40000001237 */
[----:B------:R-:W-:Y:S02]  /*62a0*/  PRMT R134, R134, 0x5410, R79 ;  /* 0x0000541086867816 */ /* 0x000fe4000000004f */
[----:B------:R-:W-:Y:S02]  /*62b0*/  SHF.R.U64 R76, R56, 0x10, R57 ;  /* 0x00000010384c7819 */ /* 0x000fe40000001239 */
[----:B------:R-:W-:-:S02]  /*62c0*/  PRMT R130, R130, 0x5410, R107 ;  /* 0x0000541082827816 */ /* 0x000fc4000000006b */
[--C-:B------:R-:W-:Y:S02]  /*62d0*/  SHF.R.U32.HI R77, RZ, 0x10, R59.reuse ;  /* 0x00000010ff4d7819 */ /* 0x100fe4000001163b */
[----:B------:R-:W-:Y:S01]  /*62e0*/  SHF.R.U64 R104, R58, 0x10, R59 ;  /* 0x000000103a687819 */ /* 0x000fe2000000123b */
[----:B----4-:R-:W-:Y:S01]  /*62f0*/  IMAD.U32 R59, R47, 0x10000, RZ ;  /* 0x000100002f3b7824 */ /* 0x010fe200078e00ff */
[----:B------:R-:W-:Y:S02]  /*6300*/  SHF.L.U32 R57, R45, 0x10, RZ ;  /* 0x000000102d397819 */ /* 0x000fe400000006ff */
[----:B------:R-:W-:Y:S01]  /*6310*/  PRMT R127, R127, 0x5410, R78 ;  /* 0x000054107f7f7816 */ /* 0x000fe2000000004e */
[----:B------:R-:W-:Y:S01]  /*6320*/  IMAD.U32 R78, R134, 0x10000, RZ ;  /* 0x00010000864e7824 */ /* 0x000fe200078e00ff */
[----:B---3--:R-:W-:Y:S01]  /*6330*/  SHF.R.U64 R106, R52, 0x10, R53 ;  /* 0x00000010346a7819 */ /* 0x008fe20000001235 */
[----:B0-----:R-:W-:Y:S01]  /*6340*/  IMAD.U32 R53, R13, 0x10000, RZ ;  /* 0x000100000d357824 */ /* 0x001fe200078e00ff */
[----:B------:R-:W-:Y:S01]  /*6350*/  PRMT R133, R133, 0x5410, R76 ;  /* 0x0000541085857816 */ /* 0x000fe2000000004c */
[----:B------:R-:W-:Y:S01]  /*6360*/  IMAD.U32 R76, R130, 0x10000, RZ ;  /* 0x00010000824c7824 */ /* 0x000fe200078e00ff */
[----:B------:R-:W-:Y:S01]  /*6370*/  PRMT R132, R132, 0x5410, R77 ;  /* 0x0000541084847816 */ /* 0x000fe2000000004d */
[----:B------:R-:W-:Y:S01]  /*6380*/  IMAD.U32 R52, R12, 0x10000, RZ ;  /* 0x000100000c347824 */ /* 0x000fe200078e00ff */
[----:B------:R-:W-:-:S02]  /*6390*/  LOP3.LUT R58, R45, 0xffff0000, RZ, 0xc0, !PT ;  /* 0xffff00002d3a7812 */ /* 0x000fc400078ec0ff */
[----:B------:R-:W-:Y:S01]  /*63a0*/  PRMT R131, R131, 0x5410, R104 ;  /* 0x0000541083837816 */ /* 0x000fe20000000068 */
[----:B------:R-:W-:Y:S01]  /*63b0*/  FMUL.FTZ R104, R57, R78 ;  /* 0x0000004e39687220 */ /* 0x000fe20000410000 */
[----:B------:R-:W-:Y:S02]  /*63c0*/  LOP3.LUT R77, R134, 0xffff0000, RZ, 0xc0, !PT ;  /* 0xffff0000864d7812 */ /* 0x000fe400078ec0ff */
[----:B------:R-:W-:Y:S01]  /*63d0*/  SHF.R.U32.HI R105, RZ, 0x10, R55 ;  /* 0x00000010ff697819 */ /* 0x000fe20000011637 */
[-C--:B------:R-:W-:Y:S01]  /*63e0*/  FFMA.FTZ R104, R53, R76.reuse, -R104 ;  /* 0x0000004c35687223 */ /* 0x080fe20000010868 */
[----:B------:R-:W-:Y:S01]  /*63f0*/  PRMT R129, R129, 0x5410, R106 ;  /* 0x0000541081817816 */ /* 0x000fe2000000006a */
[----:B------:R-:W-:Y:S01]  /*6400*/  FMUL.FTZ R106, R57, R76 ;  /* 0x0000004c396a7220 */ /* 0x000fe20000410000 */
[----:B------:R-:W-:Y:S01]  /*6410*/  LOP3.LUT R54, R13, 0xffff0000, RZ, 0xc0, !PT ;  /* 0xffff00000d367812 */ /* 0x000fe200078ec0ff */
[----:B------:R-:W-:Y:S01]  /*6420*/  FMUL.FTZ R79, R58, R77 ;  /* 0x0000004d3a4f7220 */ /* 0x000fe20000410000 */
[----:B------:R-:W-:Y:S01]  /*6430*/  LOP3.LUT R57, R130, 0xffff0000, RZ, 0xc0, !PT ;  /* 0xffff000082397812 */ /* 0x000fe200078ec0ff */
[----:B------:R-:W-:Y:S01]  /*6440*/  IMAD.U32 R76, R132, 0x10000, RZ ;  /* 0x00010000844c7824 */ /* 0x000fe200078e00ff */
[----:B------:R-:W-:Y:S01]  /*6450*/  PRMT R128, R128, 0x5410, R105 ;  /* 0x0000541080807816 */ /* 0x000fe20000000069 */
[C---:B------:R-:W-:Y:S01]  /*6460*/  IMAD.U32 R55, R44.reuse, 0x10000, RZ ;  /* 0x000100002c377824 */ /* 0x040fe200078e00ff */
[----:B------:R-:W-:Y:S01]  /*6470*/  LOP3.LUT R56, R44, 0xffff0000, RZ, 0xc0, !PT ;  /* 0xffff00002c387812 */ /* 0x000fe200078ec0ff */
[----:B------:R-:W-:Y:S01]  /*6480*/  FFMA.FTZ R106, R53, R78, R106 ;  /* 0x0000004e356a7223 */ /* 0x000fe2000001006a */
[-C--:B------:R-:W-:Y:S01]  /*6490*/  FMUL.FTZ R105, R58, R57.reuse ;  /* 0x000000393a697220 */ /* 0x080fe20000410000 */
[----:B------:R-:W-:Y:S01]  /*64a0*/  FFMA.FTZ R79, R54, R57, -R79 ;  /* 0x00000039364f7223 */ /* 0x000fe2000001084f */
[----:B------:R-:W-:-:S02]  /*64b0*/  IMAD.U32 R44, R15, 0x10000, RZ ;  /* 0x000100000f2c7824 */ /* 0x000fc400078e00ff */
[-C--:B------:R-:W-:Y:S01]  /*64c0*/  FMUL.FTZ R57, R59, R76.reuse ;  /* 0x0000004c3b397220 */ /* 0x080fe20000410000 */
[----:B------:R-:W-:Y:S01]  /*64d0*/  IMAD.U32 R53, R128, 0x10000, RZ ;  /* 0x0001000080357824 */ /* 0x000fe200078e00ff */
[----:B------:R-:W-:Y:S01]  /*64e0*/  LOP3.LUT R47, R47, 0xffff0000, RZ, 0xc0, !PT ;  /* 0xffff00002f2f7812 */ /* 0x000fe200078ec0ff */
[----:B------:R-:W-:Y:S01]  /*64f0*/  FFMA.FTZ R105, R54, R77, R105 ;  /* 0x0000004d36697223 */ /* 0x000fe20000010069 */
[----:B------:R-:W-:Y:S01]  /*6500*/  LOP3.LUT R132, R132, 0xffff0000, RZ, 0xc0, !PT ;  /* 0xffff000084847812 */ /* 0x000fe200078ec0ff */
[-C--:B------:R-:W-:Y:S01]  /*6510*/  FMUL.FTZ R59, R59, R53.reuse ;  /* 0x000000353b3b7220 */ /* 0x080fe20000410000 */
[----:B------:R-:W-:Y:S01]  /*6520*/  FFMA.FTZ R57, R44, R53, -R57 ;  /* 0x000000352c397223 */ /* 0x000fe20000010839 */
[----:B------:R-:W-:Y:S02]  /*6530*/  LOP3.LUT R128, R128, 0xffff0000, RZ, 0xc0, !PT ;  /* 0xffff000080807812 */ /* 0x000fe400078ec0ff */
[----:B------:R-:W-:Y:S01]  /*6540*/  SHF.L.U32 R53, R133, 0x10, RZ ;  /* 0x0000001085357819 */ /* 0x000fe200000006ff */
[----:B------:R-:W-:Y:S01]  /*6550*/  FFMA.FTZ R59, R44, R76, R59 ;  /* 0x0000004c2c3b7223 */ /* 0x000fe2000001003b */
[----:B------:R-:W-:Y:S01]  /*6560*/  LOP3.LUT R45, R15, 0xffff0000, RZ, 0xc0, !PT ;  /* 0xffff00000f2d7812 */ /* 0x000fe200078ec0ff */
[C---:B------:R-:W-:Y:S01]  /*6570*/  FMUL.FTZ R54, R47.reuse, R132 ;  /* 0x000000842f367220 */ /* 0x040fe20000410000 */
[----:B------:R-:W-:Y:S01]  /*6580*/  FMUL.FTZ R58, R47, R128 ;  /* 0x000000802f3a7220 */ /* 0x000fe20000410000 */
[----:B------:R-:W-:-:S02]  /*6590*/  IMAD.U32 R44, R129, 0x10000, RZ ;  /* 0x00010000812c7824 */ /* 0x000fc400078e00ff */
[----:B------:R-:W-:Y:S01]  /*65a0*/  FMUL.FTZ R47, R55, R53 ;  /* 0x00000035372f7220 */ /* 0x000fe20000410000 */
[----:B------:R-:W-:Y:S01]  /*65b0*/  LOP3.LUT R133, R133, 0xffff0000, RZ, 0xc0, !PT ;  /* 0xffff000085857812 */ /* 0x000fe200078ec0ff */
[C---:B------:R-:W-:Y:S01]  /*65c0*/  FFMA.FTZ R128, R45.reuse, R128, -R54 ;  /* 0x000000802d807223 */ /* 0x040fe20000010836 */
[----:B------:R-:W-:Y:S01]  /*65d0*/  FFMA.FTZ R132, R45, R132, R58 ;  /* 0x000000842d847223 */ /* 0x000fe2000001003a */
[----:B------:R-:W-:Y:S02]  /*65e0*/  IMAD.U32 R15, R46, 0x10000, RZ ;  /* 0x000100002e0f7824 */ /* 0x000fe400078e00ff */
[-C--:B------:R-:W-:Y:S01]  /*65f0*/  FMUL.FTZ R54, R55, R44.reuse ;  /* 0x0000002c37367220 */ /* 0x080fe20000410000 */
[----:B------:R-:W-:Y:S01]  /*6600*/  FFMA.FTZ R47, R52, R44, -R47 ;  /* 0x0000002c342f7223 */ /* 0x000fe2000001082f */
        /* <DEDUP_REMOVED lines=12> */
[-C--:B------:R-:W-:Y:S01]  /*66d0*/  FMUL.FTZ R52, R15, R44.reuse ;  /* 0x0000002c0f347220 */ /* 0x080fe20000410000 */
[-C--:B------:R-:W-:Y:S01]  /*66e0*/  FMUL.FTZ R56, R56, R129.reuse ;  /* 0x0000008138387220 */ /* 0x080fe20000410000 */
[C---:B------:R-:W-:Y:S01]  /*66f0*/  FFMA.FTZ R58, R13.reuse, R129, -R58 ;  /* 0x000000810d3a7223 */ /* 0x040fe2000001083a */
[C---:B------:R-:W-:Y:S01]  /*6700*/  FMUL.FTZ R15, R46.reuse, R131 ;  /* 0x000000832e0f7220 */ /* 0x040fe20000410000 */
        /* <DEDUP_REMOVED lines=17> */
.L_x_2950:
[----:B------:R-:W-:Y:S05]  /*6820*/  BSYNC B2 ;  /* 0x0000000000027941 */ /* 0x000fea0003800000 */
.L_x_2949:
[----:B------:R-:W-:Y:S01]  /*6830*/  ISETP.GE.AND P4, PT, R11, R110, PT ;  /* 0x0000006e0b00720c */ /* 0x000fe20003f86270 */
[----:B0-----:R0:W-:-:S12]  /*6840*/  ST.E.128 desc[UR42][R48.64], R12 ;  /* 0x0000000c30007985 */ /* 0x0011d8000c101d2a */
[----:B------:R-:W-:-:S05]  /*6850*/  @!P4 IMAD.WIDE R50, R11, 0x2, R50 ;  /* 0x000000020b32c825 */ /* 0x000fca00078e0232 */
[----:B----4-:R0:W-:Y:S02]  /*6860*/  @!P4 ST.E.128 desc[UR42][R50.64], R44 ;  /* 0x0000002c3200c985 */ /* 0x0101e4000c101d2a */
.L_x_2948:
[----:B------:R-:W-:Y:S05]  /*6870*/  BSYNC B1 ;  /* 0x0000000000017941 */ /* 0x000fea0003800000 */
.L_x_2947:
[----:B------:R-:W-:-:S03]  /*6880*/  UMOV UR4, 0xffffffff ;  /* 0xffffffff00047882 */ /* 0x000fc60000000000 */
[----:B------:R-:W-:Y:S05]  /*6890*/  BRA.DIV UR4, `(.L_x_2951) ;  /* 0x000001a6040c7947 */ /* 0x000fea000b800000 */
[----:B0-----:R0:W0:Y:S04]  /*68a0*/  SHFL.IDX PT, R51, R103, 0x2, 0x181f ;  /* 0x00581f0067337f89 */ /* 0x00102800000e0000 */
[----:B------:R0:W0:Y:S02]  /*68b0*/  SHFL.IDX PT, R50, R108, 0x2, 0x181f ;  /* 0x00581f006c327f89 */ /* 0x00002400000e0000 */
.L_x_3249:
        /* <DEDUP_REMOVED lines=20> */
[----:B------:R-:W-:-:S03]  /*6a00*/  IMAD R13, R13, 0x2, R18 ;  /* 0x000000020d0d7824 */ /* 0x000fc600078e0212 */
[----:B------:R-:W-:-:S03]  /*6a10*/  LEA R44, R15, R18, 0x1 ;  /* 0x000000120f2c7211 */ /* 0x000fc600078e08ff */
[----:B------:R-:W0:Y:S04]  /*6a20*/  LDS.128 R12, [R13+0x18400] ;  /* 0x018400000d0c7984 */ /* 0x000e280000000c00 */
[----:B------:R-:W4:Y:S01]  /*6a30*/  LDS.128 R44, [R44+0x18400] ;  /* 0x018400002c2c7984 */ /* 0x000f220000000c00 */
[----:B------:R-:W-:Y:S05]  /*6a40*/  @P3 BRA `(.L_x_2955) ;  /* 0x0000000400703947 */ /* 0x000fea0003800000 */
[----:B------:R-:W-:Y:S01]  /*6a50*/  SHF.R.U64 R76, R62, 0x10, R63 ;  /* 0x000000103e4c7819 */ /* 0x000fe2000000123f */
[----:B----4-:R-:W-:Y:S01]  /*6a60*/  IMAD.U32 R56, R45, 0x10000, RZ ;  /* 0x000100002d387824 */ /* 0x010fe200078e00ff */
[--C-:B------:R-:W-:Y:S01]  /*6a70*/  SHF.R.U64 R62, R64, 0x10, R65.reuse ;  /* 0x00000010403e7819 */ /* 0x100fe20000001241 */
[----:B0-----:R-:W-:Y:S01]  /*6a80*/  IMAD.U32 R52, R13, 0x10000, RZ ;  /* 0x000100000d347824 */ /* 0x001fe200078e00ff */
        /* <DEDUP_REMOVED lines=8> */
[----:B------:R-:W-:Y:S02]  /*6b10*/  PRMT R122, R122, 0x5410, R77 ;  /* 0x000054107a7a7816 */ /* 0x000fe4000000004d */
[--C-:B------:R-:W-:Y:S01]  /*6b20*/  SHF.R.U64 R60, R66, 0x10, R67.reuse ;  /* 0x00000010423c7819 */ /* 0x100fe20000001243 */
[----:B------:R-:W-:Y:S01]  /*6b30*/  FMUL.FTZ R65, R56, R63 ;  /* 0x0000003f38417220 */ /* 0x000fe20000410000 */
[----:B------:R-:W-:Y:S02]  /*6b40*/  SHF.R.U32.HI R67, RZ, 0x10, R67 ;  /* 0x00000010ff437819 */ /* 0x000fe40000011643 */
[----:B------:R-:W-:Y:S01]  /*6b50*/  PRMT R120, R120, 0x5410, R61 ;  /* 0x0000541078787816 */ /* 0x000fe2000000003d */
[----:B------:R-:W-:Y:S01]  /*6b60*/  IMAD.U32 R61, R122, 0x10000, RZ ;  /* 0x000100007a3d7824 */ /* 0x000fe200078e00ff */
[----:B------:R-:W-:-:S02]  /*6b70*/  PRMT R124, R124, 0x5410, R67 ;  /* 0x000054107c7c7816 */ /* 0x000fc40000000043 */
[----:B------:R-:W-:Y:S01]  /*6b80*/  PRMT R123, R123, 0x5410, R60 ;  /* 0x000054107b7b7816 */ /* 0x000fe2000000003c */
[-C--:B------:R-:W-:Y:S01]  /*6b90*/  FFMA.FTZ R60, R52, R61.reuse, -R65 ;  /* 0x0000003d343c7223 */ /* 0x080fe20000010841 */
[----:B------:R-:W-:Y:S01]  /*6ba0*/  FMUL.FTZ R67, R56, R61 ;  /* 0x0000003d38437220 */ /* 0x000fe20000410000 */
[----:B------:R-:W-:Y:S01]  /*6bb0*/  SHF.L.U32 R65, R124, 0x10, RZ ;  /* 0x000000107c417819 */ /* 0x000fe200000006ff */
[----:B------:R-:W-:Y:S01]  /*6bc0*/  IMAD.U32 R61, R120, 0x10000, RZ ;  /* 0x00010000783d7824 */ /* 0x000fe200078e00ff */
[----:B------:R-:W-:Y:S01]  /*6bd0*/  LOP3.LUT R57, R45, 0xffff0000, RZ, 0xc0, !PT ;  /* 0xffff00002d397812 */ /* 0x000fe200078ec0ff */
[----:B------:R-:W-:Y:S01]  /*6be0*/  FFMA.FTZ R67, R52, R63, R67 ;  /* 0x0000003f34437223 */ /* 0x000fe20000010043 */
[----:B------:R-:W-:Y:S01]  /*6bf0*/  LOP3.LUT R126, R126, 0xffff0000, RZ, 0xc0, !PT ;  /* 0xffff00007e7e7812 */ /* 0x000fe200078ec0ff */
[----:B------:R-:W-:Y:S01]  /*6c00*/  FMUL.FTZ R63, R58, R65 ;  /* 0x000000413a3f7220 */ /* 0x000fe20000410000 */
[----:B------:R-:W-:Y:S01]  /*6c10*/  LOP3.LUT R122, R122, 0xffff0000, RZ, 0xc0, !PT ;  /* 0xffff00007a7a7812 */ /* 0x000fe200078ec0ff */
        /* <DEDUP_REMOVED lines=8> */
[----:B------:R-:W-:Y:S01]  /*6ca0*/  FFMA.FTZ R57, R53, R122, -R56 ;  /* 0x0000007a35397223 */ /* 0x000fe20000010838 */
[----:B------:R-:W-:Y:S01]  /*6cb0*/  LOP3.LUT R124, R124, 0xffff0000, RZ, 0xc0, !PT ;  /* 0xffff00007c7c7812 */ /* 0x000fe200078ec0ff */
[C---:B------:R-:W-:Y:S01]  /*6cc0*/  FFMA.FTZ R63, R44.reuse, R61, -R63 ;  /* 0x0000003d2c3f7223 */ /* 0x040fe2000001083f */
[----:B------:R-:W-:Y:S01]  /*6cd0*/  PRMT R125, R125, 0x5410, R62 ;  /* 0x000054107d7d7816 */ /* 0x000fe2000000003e */
[----:B------:R-:W-:Y:S01]  /*6ce0*/  FFMA.FTZ R58, R44, R65, R58 ;  /* 0x000000412c3a7223 */ /* 0x000fe2000001003a */
[----:B------:R-:W-:Y:S01]  /*6cf0*/  LOP3.LUT R120, R120, 0xffff0000, RZ, 0xc0, !PT ;  /* 0xffff000078787812 */ /* 0x000fe200078ec0ff */
[----:B------:R-:W-:Y:S01]  /*6d00*/  FFMA.FTZ R126, R53, R126, R52 ;  /* 0x0000007e357e7223 */ /* 0x000fe20000010034 */
[----:B------:R-:W-:Y:S01]  /*6d10*/  LOP3.LUT R45, R15, 0xffff0000, RZ, 0xc0, !PT ;  /* 0xffff00000f2d7812 */ /* 0x000fe200078ec0ff */
        /* <DEDUP_REMOVED lines=47> */
.L_x_2955:
[----:B------:R-:W-:Y:S05]  /*7010*/  BSYNC B2 ;  /* 0x0000000000027941 */ /* 0x000fea0003800000 */
.L_x_2954:
[----:B------:R-:W-:Y:S01]  /*7020*/  ISETP.GE.AND P4, PT, R11, R110, PT ;  /* 0x0000006e0b00720c */ /* 0x000fe20003f86270 */
[----:B0-----:R0:W-:-:S12]  /*7030*/  ST.E.128 desc[UR42][R48.64], R12 ;  /* 0x0000000c30007985 */ /* 0x0011d8000c101d2a */
[----:B------:R-:W-:-:S05]  /*7040*/  @!P4 IMAD.WIDE R50, R11, 0x2, R50 ;  /* 0x000000020b32c825 */ /* 0x000fca00078e0232 */
[----:B----4-:R0:W-:Y:S02]  /*7050*/  @!P4 ST.E.128 desc[UR42][R50.64], R44 ;  /* 0x0000002c3200c985 */ /* 0x0101e4000c101d2a */
.L_x_2953:
[----:B------:R-:W-:Y:S05]  /*7060*/  BSYNC B1 ;  /* 0x0000000000017941 */ /* 0x000fea0003800000 */
.L_x_2952:
[----:B------:R-:W-:-:S03]  /*7070*/  UMOV UR4, 0xffffffff ;  /* 0xffffffff00047882 */ /* 0x000fc60000000000 */
[----:B------:R-:W-:Y:S05]  /*7080*/  BRA.DIV UR4, `(.L_x_2956) ;  /* 0x0000019e045c7947 */ /* 0x000fea000b800000 */
[----:B0-----:R-:W0:Y:S04]  /*7090*/  SHFL.IDX PT, R103, R103, 0x3, 0x181f ;  /* 0x00781f0067677f89 */ /* 0x001e2800000e0000 */
[----:B------:R-:W0:Y:S02]  /*70a0*/  SHFL.IDX PT, R108, R108, 0x3, 0x181f ;  /* 0x00781f006c6c7f89 */ /* 0x000e2400000e0000 */
.L_x_3253:
        /* <DEDUP_REMOVED lines=8> */
[----:B----4-:R-:W-:-:S04]  /*7130*/  LEA.HI.SX32 R12, R11, R80, 0x1c ;  /* 0x000000500b0c7211 */ /* 0x010fc800078fe2ff */
[----:B------:R-:W-:Y:S01]  /*7140*/  SHF.R.S32.HI R13, RZ, 0x1f, R12 ;  /* 0x0000001fff0d7819 */ /* 0x000fe2000001140c */
[----:B------:R-:W-:-:S03]  /*7150*/  IMAD.SHL.U32 R11, R12, 0x8, RZ ;  /* 0x000000080c0b7824 */ /* 0x000fc600078e00ff */
[----:B------:R-:W-:Y:S02]  /*7160*/  LEA.HI R13, R13, R12, RZ, 0x3 ;  /* 0x0000000c0d0d7211 */ /* 0x000fe400078f18ff */
[----:B------:R-:W-:Y:S02]  /*7170*/  LOP3.LUT R12, R194, 0x38, R11, 0xf8, !PT ;  /* 0x00000038c20c7812 */ /* 0x000fe400078ef80b */
[----:B------:R-:W-:Y:S02]  /*7180*/  SHF.L.U32 R13, R13, 0xa, RZ ;  /* 0x0000000a0d0d7819 */ /* 0x000fe400000006ff */
[----:B------:R-:W-:Y:S02]  /*7190*/  LOP3.LUT R12, R12, R225, RZ, 0x3c, !PT ;  /* 0x000000e10c0c7212 */ /* 0x000fe400078e3cff */
        /* <DEDUP_REMOVED lines=10> */
[----:B----4-:R-:W-:Y:S01]  /*7240*/  IMAD.U32 R54, R45, 0x10000, RZ ;  /* 0x000100002d367824 */ /* 0x010fe200078e00ff */
[----:B------:R-:W-:Y:S01]  /*7250*/  SHF.R.U64 R60, R72, 0x10, R73 ;  /* 0x00000010483c7819 */ /* 0x000fe20000001249 */
[----:B0-----:R-:W-:Y:S01]  /*7260*/  IMAD.U32 R50, R13, 0x10000, RZ ;  /* 0x000100000d327824 */ /* 0x001fe200078e00ff */
[----:B------:R-:W-:Y:S01]  /*7270*/  SHF.R.U32.HI R69, RZ, 0x10, R69 ;  /* 0x00000010ff457819 */ /* 0x000fe20000011645 */
[----:B------:R-:W-:Y:S01]  /*7280*/  IMAD.U32 R52, R44, 0x10000, RZ ;  /* 0x000100002c347824 */ /* 0x000fe200078e00ff */
[----:B------:R-:W-:Y:S02]  /*7290*/  SHF.R.U32.HI R73, RZ, 0x10, R73 ;  /* 0x00000010ff497819 */ /* 0x000fe40000011649 */
        /* <DEDUP_REMOVED lines=19> */
[C---:B------:R-:W-:Y:S01]  /*73d0*/  IMAD.U32 R63, R116.reuse, 0x10000, RZ ;  /* 0x00010000743f7824 */ /* 0x040fe200078e00ff */
[----:B------:R-:W-:Y:S01]  /*73e0*/  SHF.L.U32 R56, R47, 0x10, RZ ;  /* 0x000000102f387819 */ /* 0x000fe200000006ff */
[----:B------:R-:W-:Y:S01]  /*73f0*/  FMUL.FTZ R50, R55, R114 ;  /* 0x0000007237327220 */ /* 0x000fe20000410000 */
[----:B------:R-:W-:Y:S01]  /*7400*/  LOP3.LUT R57, R47, 0xffff0000, RZ, 0xc0, !PT ;  /* 0xffff00002f397812 */ /* 0x000fe200078ec0ff */
[-C--:B------:R-:W-:Y:S01]  /*7410*/  FMUL.FTZ R54, R55, R118.reuse ;  /* 0x0000007637367220 */ /* 0x080fe20000410000 */
[----:B------:R-:W-:Y:S01]  /*7420*/  LOP3.LUT R116, R116, 0xffff0000, RZ, 0xc0, !PT ;  /* 0xffff000074747812 */ /* 0x000fe200078ec0ff */
[----:B------:R-:W-:Y:S01]  /*7430*/  IMAD.U32 R59, R111, 0x10000, RZ ;  /* 0x000100006f3b7824 */ /* 0x000fe200078e00ff */
[----:B------:R-:W-:Y:S01]  /*7440*/  PRMT R117, R117, 0x5410, R60 ;  /* 0x0000541075757816 */ /* 0x000fe2000000003c */
[C---:B------:R-:W-:Y:S01]  /*7450*/  FFMA.FTZ R118, R51.reuse, R118, R50 ;  /* 0x0000007633767223 */ /* 0x040fe20000010032 */
[----:B------:R-:W-:Y:S01]  /*7460*/  LOP3.LUT R53, R44, 0xffff0000, RZ, 0xc0, !PT ;  /* 0xffff00002c357812 */ /* 0x000fe200078ec0ff */
[----:B------:R-:W-:Y:S01]  /*7470*/  FFMA.FTZ R61, R51, R114, -R54 ;  /* 0x00000072333d7223 */ /* 0x000fe20000010836 */
[----:B------:R-:W-:Y:S01]  /*7480*/  LOP3.LUT R45, R15, 0xffff0000, RZ, 0xc0, !PT ;  /* 0xffff00000f2d7812 */ /* 0x000fe200078ec0ff */
[C---:B------:R-:W-:Y:S01]  /*7490*/  FMUL.FTZ R55, R56.reuse, R63 ;  /* 0x0000003f38377220 */ /* 0x040fe20000410000 */
[----:B------:R-:W-:Y:S01]  /*74a0*/  LOP3.LUT R50, R111, 0xffff0000, RZ, 0xc0, !PT ;  /* 0xffff00006f327812 */ /* 0x000fe200078ec0ff */
[----:B------:R-:W-:Y:S01]  /*74b0*/  IMAD.U32 R44, R15, 0x10000, RZ ;  /* 0x000100000f2c7824 */ /* 0x000fe200078e00ff */
[----:B------:R-:W-:Y:S01]  /*74c0*/  PRMT R113, R113, 0x5410, R64 ;  /* 0x0000541071717816 */ /* 0x000fe20000000040 */
[-C--:B------:R-:W-:Y:S01]  /*74d0*/  FMUL.FTZ R56, R56, R59.reuse ;  /* 0x0000003b38387220 */ /* 0x080fe20000410000 */
[----:B------:R-:W-:Y:S01]  /*74e0*/  FMUL.FTZ R54, R57, R116 ;  /* 0x0000007439367220 */ /* 0x000fe20000410000 */
        /* <DEDUP_REMOVED lines=47> */
[----:B------:R-:W-:-:S07]  /*77e0*/  MOV R13, R58 ;  /* 0x0000003a000d7202 */ /* 0x000fce0000000f00 */
.L_x_2958:
[----:B------:R-:W-:Y:S05]  /*77f0*/  BSYNC B1 ;  /* 0x0000000000017941 */ /* 0x000fea0003800000 */
.L_x_2957:
[----:B0-----:R0:W-:Y:S01]  /*7800*/  ST.E.128 desc[UR42][R48.64], R12 ;  /* 0x0000000c30007985 */ /* 0x0011e2000c101d2a */
[----:B------:R-:W-:Y:S01]  /*7810*/  ISETP.GE.AND P3, PT, R11, R110, PT ;  /* 0x0000006e0b00720c */ /* 0x000fe20003f66270 */
[----:B------:R-:W-:-:S12]  /*7820*/  IMAD.MOV.U32 R109, RZ, RZ, R103 ;  /* 0x000000ffff6d7224 */ /* 0x000fd800078e0067 */
[----:B------:R-:W-:Y:S05]  /*7830*/  @P3 BRA `(.L_x_2929) ;  /* 0x0000000400b83947 */ /* 0x000fea0003800000 */
[----:B0-----:R-:W-:-:S05]  /*7840*/  IMAD.WIDE R12, R11, 0x2, R108 ;  /* 0x000000020b0c7825 */ /* 0x001fca00078e026c */
[----:B----4-:R0:W-:Y:S01]  /*7850*/  ST.E.128 desc[UR42][R12.64], R44 ;  /* 0x0000002c0c007985 */ /* 0x0101e2000c101d2a */
[----:B------:R-:W-:Y:S05]  /*7860*/  BRA `(.L_x_2929) ;  /* 0x0000000400ac7947 */ /* 0x000fea0003800000 */
.L_x_2888:
[----:B------:R-:W-:-:S06]  /*7870*/  UISETP.NE.AND UP0, UPT, UR39, 0x3, UPT ;  /* 0x000000032700788c */ /* 0x000fcc000bf05270 */
[----:B------:R-:W-:-:S13]  /*7880*/  PLOP3.LUT P5, PT, PT, PT, UP0, 0x80, 0x0 ;  /* 0x000000000000781c */ /* 0x000fda0003faf008 */
[----:B------:R-:W-:Y:S05]  /*7890*/  @!P5 BRA `(.L_x_2959) ;  /* 0x000000000004d947 */ /* 0x000fea0003800000 */
[----:B------:R-:W-:Y:S01]  /*78a0*/  BPT.TRAP 0x1 ;  /* 0x000000040000795c */ /* 0x000fe20000300000 */
.L_x_2959:
[----:B------:R-:W-:Y:S01]  /*78b0*/  IMAD R91, R19, 0x8, R18 ;  /* 0x00000008135b7824 */ /* 0x000fe200078e0212 */
[----:B------:R-:W-:Y:S01]  /*78c0*/  SHF.L.U32 R102, R189, 0x1f, RZ ;  /* 0x0000001fbd667819 */ /* 0x000fe200000006ff */
[----:B------:R-:W-:Y:S01]  /*78d0*/  BSSY B1, `(.L_x_2960) ;  /* 0x0000004000017945 */ /* 0x000fe20003800000 */
[----:B------:R-:W-:Y:S02]  /*78e0*/  SHF.R.S32.HI R99, RZ, 0x1f, R100 ;  /* 0x0000001fff637819 */ /* 0x000fe40000011464 */
[----:B------:R-:W0:Y:S02]  /*78f0*/  SYNCS.PHASECHK.TRANS64.TRYWAIT P3, [R91+URZ+0x28890], R102 ;  /* 0x028890665b0075a7 */ /* 0x000e24000806017f */
[----:B0-----:R-:W-:Y:S05]  /*7900*/  @!P3 BRA `(.L_x_2961) ;  /* 0x000001940088b947 */ /* 0x001fea0003800000 */
.L_x_3254:
[----:B------:R-:W-:Y:S05]  /*7910*/  BSYNC B1 ;  /* 0x0000000000017941 */ /* 0x000fea0003800000 */
.L_x_2960:
        /* <DEDUP_REMOVED lines=27> */
.L_x_3258:
        /* <DEDUP_REMOVED lines=13> */
.L_x_2964:
[----:B------:R-:W-:Y:S05]  /*7ba0*/  BSYNC B1 ;  /* 0x0000000000017941 */ /* 0x000fea0003800000 */
.L_x_2963:
[----:B------:R-:W-:-:S03]  /*7bb0*/  UMOV UR4, 0xffffffff ;  /* 0xffffffff00047882 */ /* 0x000fc60000000000 */
[----:B------:R-:W-:Y:S05]  /*7bc0*/  BRA.DIV UR4, `(.L_x_2965) ;  /* 0x0000019604347947 */ /* 0x000fea000b800000 */
[----:B--2---:R2:W0:Y:S04]  /*7bd0*/  SHFL.IDX PT, R45, R46, 0x1, 0x181f ;  /* 0x00381f002e2d7f89 */ /* 0x00442800000e0000 */
[----:B---34-:R2:W3:Y:S02]  /*7be0*/  SHFL.IDX PT, R14, R44, 0x1, 0x181f ;  /* 0x00381f002c0e7f89 */ /* 0x0184e400000e0000 */
.L_x_3262:
        /* <DEDUP_REMOVED lines=14> */
.L_x_2967:
[----:B------:R-:W-:Y:S05]  /*7cd0*/  BSYNC B1 ;  /* 0x0000000000017941 */ /* 0x000fea0003800000 */
.L_x_2966:
[----:B------:R-:W-:-:S03]  /*7ce0*/  UMOV UR4, 0xffffffff ;  /* 0xffffffff00047882 */ /* 0x000fc60000000000 */
[----:B------:R-:W-:Y:S05]  /*7cf0*/  BRA.DIV UR4, `(.L_x_2968) ;  /* 0x0000019604307947 */ /* 0x000fea000b800000 */
[----:B0-----:R0:W0:Y:S04]  /*7d00*/  SHFL.IDX PT, R45, R46, 0x2, 0x181f ;  /* 0x00581f002e2d7f89 */ /* 0x00102800000e0000 */
[----:B---34-:R3:W4:Y:S02]  /*7d10*/  SHFL.IDX PT, R14, R44, 0x2, 0x181f ;  /* 0x00581f002c0e7f89 */ /* 0x01872400000e0000 */
.L_x_3266:
        /* <DEDUP_REMOVED lines=14> */
.L_x_2970:
[----:B------:R-:W-:Y:S05]  /*7e00*/  BSYNC B1 ;  /* 0x0000000000017941 */ /* 0x000fea0003800000 */
.L_x_2969:
[----:B------:R-:W-:-:S03]  /*7e10*/  UMOV UR4, 0xffffffff ;  /* 0xffffffff00047882 */ /* 0x000fc60000000000 */
[----:B------:R-:W-:Y:S05]  /*7e20*/  BRA.DIV UR4, `(.L_x_2971) ;  /* 0x00000196042c7947 */ /* 0x000fea000b800000 */
[----:B0-----:R0:W0:Y:S04]  /*7e30*/  SHFL.IDX PT, R45, R46, 0x3, 0x181f ;  /* 0x00781f002e2d7f89 */ /* 0x00102800000e0000 */
[----:B----4-:R4:W0:Y:S02]  /*7e40*/  SHFL.IDX PT, R14, R44, 0x3, 0x181f ;  /* 0x00781f002c0e7f89 */ /* 0x01082400000e0000 */
.L_x_3270:
        /* <DEDUP_REMOVED lines=13> */
.L_x_2929:
[----:B------:R-:W-:Y:S05]  /*7f20*/  BSYNC B0 ;  /* 0x0000000000007941 */ /* 0x000fea0003800000 */
.L_x_2887:
        /* <DEDUP_REMOVED lines=17> */
.L_x_2973:
[----:B------:R-:W-:Y:S05]  /*8040*/  BSYNC B0 ;  /* 0x0000000000007941 */ /* 0x000fea0003800000 */
.L_x_2972:
[----:B------:R-:W5:Y:S01]  /*8050*/  SYNCS.PHASECHK.TRANS64.TRYWAIT P4, [R91+URZ+0x288b0], R102 ;  /* 0x0288b0665b0075a7 */ /* 0x000f62000808017f */
[----:B------:R-:W-:Y:S01]  /*8060*/  ULDC UR41, c[0x0][0x2f4] ;  /* 0x0000bd0000297ab9 */ /* 0x000fe20000000800 */
[----:B------:R-:W-:Y:S04]  /*8070*/  BSSY B0, `(.L_x_2974) ;  /* 0x0000002000007945 */ /* 0x000fe80003800000 */
[----:B-----5:R-:W-:Y:S05]  /*8080*/  @!P4 BRA `(.L_x_2975) ;  /* 0x0000019000dcc947 */ /* 0x020fea0003800000 */
.L_x_3271:
[----:B------:R-:W-:Y:S05]  /*8090*/  BSYNC B0 ;  /* 0x0000000000007941 */ /* 0x000fea0003800000 */
.L_x_2974:
        /* <DEDUP_REMOVED lines=12> */
[----:B------:R-:W-:Y:S01]  /*8160*/  IMAD R15, R35, UR4, RZ ;  /* 0x00000004230f7c24 */ /* 0x000fe2000f8e02ff */
[----:B------:R-:W-:-:S03]  /*8170*/  IADD3 R13, R13, R11, RZ ;  /* 0x0000000b0d0d7210 */ /* 0x000fc60007ffe0ff */
[C---:B------:R-:W-:Y:S02]  /*8180*/  IMAD R11, R42.reuse, UR5, R15 ;  /* 0x000000052a0b7c24 */ /* 0x040fe4000f8e020f */
[----:B------:R-:W-:Y:S01]  /*8190*/  IMAD.WIDE.U32 R12, R42, UR4, R12 ;  /* 0x000000042a0c7c25 */ /* 0x000fe2000f8e000c */
[----:B------:R-:W-:-:S03]  /*81a0*/  ULDC.64 UR4, c[0x0][0x318] ;  /* 0x0000c60000047ab9 */ /* 0x000fc60000000a00 */
[----:B------:R-:W-:Y:S01]  /*81b0*/  IMAD.IADD R11, R13, 0x1, R11 ;  /* 0x000000010d0b7824 */ /* 0x000fe200078e020b */
[----:B------:R-:W-:-:S04]  /*81c0*/  LEA R48, P4, R12, UR4, 0x1 ;  /* 0x000000040c307c11 */ /* 0x000fc8000f8808ff */
[----:B------:R-:W-:Y:S01]  /*81d0*/  LEA.HI.X R11, R12, UR5, R11, 0x1, P4 ;  /* 0x000000050c0b7c11 */ /* 0x000fe2000a0f0c0b */
[----:B------:R0:W2:Y:S01]  /*81e0*/  SHFL.IDX PT, R47, R48, RZ, 0x181f ;  /* 0x00181fff302f7589 */ /* 0x0000a200000e0000 */
[----:B------:R-:W-:-:S03]  /*81f0*/  ISETP.GE.AND P4, PT, R97, 0x1, PT ;  /* 0x000000016100780c */ /* 0x000fc60003f86270 */
[----:B------:R0:W4:Y:S10]  /*8200*/  SHFL.IDX PT, R13, R11, RZ, 0x181f ;  /* 0x00181fff0b0d7589 */ /* 0x00013400000e0000 */
[----:B0-----:R-:W-:Y:S05]  /*8210*/  @!P4 BRA `(.L_x_2977) ;  /* 0x000000000028c947 */ /* 0x001fea0003800000 */
[----:B------:R-:W-:-:S13]  /*8220*/  ISETP.GE.AND P4, PT, R16, UR41, PT ;  /* 0x0000002910007c0c */ /* 0x000fda000bf86270 */
[----:B-123--:R-:W-:-:S04]  /*8230*/  @!P4 LEA R44, P5, R16, R47, 0x1 ;  /* 0x0000002f102cc211 */ /* 0x00efc800078a08ff */
[----:B----4-:R-:W-:Y:S02]  /*8240*/  @!P4 LEA.HI.X R45, R16, R13, R17, 0x1, P5 ;  /* 0x0000000d102dc211 */ /* 0x010fe400028f0c11 */
[----:B------:R-:W-:-:S13]  /*8250*/  ISETP.GE.AND P5, PT, R2, UR41, PT ;  /* 0x0000002902007c0c */ /* 0x000fda000bfa6270 */
[----:B------:R-:W-:-:S04]  /*8260*/  @!P5 LEA R46, P6, R2, R47, 0x1 ;  /* 0x0000002f022ed211 */ /* 0x000fc800078c08ff */
[----:B------:R-:W-:Y:S02]  /*8270*/  @!P5 LEA.HI.X R47, R2, R13, R184, 0x1, P6 ;  /* 0x0000000d022fd211 */ /* 0x000fe400030f0cb8 */
[----:B------:R-:W0:Y:S04]  /*8280*/  @!P4 LDS.128 R12, [R93+0x400] ;  /* 0x000400005d0cc984 */ /* 0x000e280000000c00 */
[----:B0-----:R-:W-:Y:S04]  /*8290*/  @!P4 ST.E.128 desc[UR42][R44.64], R12 ;  /* 0x0000000c2c00c985 */ /* 0x001fe8000c101d2a */
[----:B------:R-:W0:Y:S04]  /*82a0*/  @!P5 LDS.128 R12, [R93+0x4400] ;  /* 0x004400005d0cd984 */ /* 0x000e280000000c00 */
[----:B0-----:R0:W-:Y:S02]  /*82b0*/  @!P5 ST.E.128 desc[UR42][R46.64], R12 ;  /* 0x0000000c2e00d985 */ /* 0x0011e4000c101d2a */
.L_x_2977:
[----:B------:R-:W-:Y:S05]  /*82c0*/  BSYNC B0 ;  /* 0x0000000000007941 */ /* 0x000fea0003800000 */
.L_x_2976:
[----:B------:R-:W-:Y:S01]  /*82d0*/  ISETP.GE.AND P4, PT, R97, 0x21, PT ;  /* 0x000000216100780c */ /* 0x000fe20003f86270 */
[----:B0---4-:R0:W4:Y:S01]  /*82e0*/  SHFL.IDX PT, R13, R11, 0x1, 0x181f ;  /* 0x00381f000b0d7f89 */ /* 0x01112200000e0000 */
[----:B------:R-:W-:Y:S03]  /*82f0*/  BSSY B0, `(.L_x_2978) ;  /* 0x000000d000007945 */ /* 0x000fe60003800000 */
[----:B--2---:R0:W2:Y:S08]  /*8300*/  SHFL.IDX PT, R47, R48, 0x1, 0x181f ;  /* 0x00381f00302f7f89 */ /* 0x0040b000000e0000 */
        /* <DEDUP_REMOVED lines=11> */
.L_x_2979:
[----:B------:R-:W-:Y:S05]  /*83c0*/  BSYNC B0 ;  /* 0x0000000000007941 */ /* 0x000fea0003800000 */
.L_x_2978:
        /* <DEDUP_REMOVED lines=15> */
.L_x_2981:
[----:B------:R-:W-:Y:S05]  /*84c0*/  BSYNC B0 ;  /* 0x0000000000007941 */ /* 0x000fea0003800000 */
.L_x_2980:
[----:B------:R-:W-:Y:S01]  /*84d0*/  ISETP.GE.AND P4, PT, R97, 0x61, PT ;  /* 0x000000616100780c */ /* 0x000fe20003f86270 */
[----:B------:R-:W1:Y:S01]  /*84e0*/  SHFL.IDX PT, R11, R11, 0x3, 0x181f ;  /* 0x00781f000b0b7f89 */ /* 0x000e6200000e0000 */
[----:B------:R-:W-:Y:S03]  /*84f0*/  BSSY B0, `(.L_x_2982) ;  /* 0x000000d000007945 */ /* 0x000fe60003800000 */
[----:B0-2---:R0:W2:Y:S08]  /*8500*/  SHFL.IDX PT, R47, R48, 0x3, 0x181f ;  /* 0x00781f00302f7f89 */ /* 0x0050b000000e0000 */
[----:B0-----:R-:W-:Y:S05]  /*8510*/  @!P4 BRA `(.L_x_2983) ;  /* 0x000000000028c947 */ /* 0x001fea0003800000 */
[----:B------:R-:W-:-:S13]  /*8520*/  ISETP.GE.AND P4, PT, R16, UR41, PT ;  /* 0x0000002910007c0c */ /* 0x000fda000bf86270 */
[----:B----4-:R-:W0:Y:S01]  /*8530*/  @!P4 LDS.128 R12, [R93+0x3400] ;  /* 0x003400005d0cc984 */ /* 0x010e220000000c00 */
[----:B-123--:R-:W-:-:S04]  /*8540*/  @!P4 LEA R44, P5, R16, R47, 0x1 ;  /* 0x0000002f102cc211 */ /* 0x00efc800078a08ff */
[----:B------:R-:W-:Y:S02]  /*8550*/  @!P4 LEA.HI.X R45, R16, R11, R17, 0x1, P5 ;  /* 0x0000000b102dc211 */ /* 0x000fe400028f0c11 */
[----:B------:R-:W-:-:S13]  /*8560*/  ISETP.GE.AND P5, PT, R2, UR41, PT ;  /* 0x0000002902007c0c */ /* 0x000fda000bfa6270 */
[----:B------:R-:W-:-:S04]  /*8570*/  @!P5 LEA R46, P6, R2, R47, 0x1 ;  /* 0x0000002f022ed211 */ /* 0x000fc800078c08ff */
[----:B------:R-:W-:Y:S01]  /*8580*/  @!P5 LEA.HI.X R47, R2, R11, R184, 0x1, P6 ;  /* 0x0000000b022fd211 */ /* 0x000fe200030f0cb8 */
[----:B0-----:R-:W-:Y:S04]  /*8590*/  @!P4 ST.E.128 desc[UR42][R44.64], R12 ;  /* 0x0000000c2c00c985 */ /* 0x001fe8000c101d2a */
[----:B------:R-:W0:Y:S04]  /*85a0*/  @!P5 LDS.128 R12, [R93+0x7400] ;  /* 0x007400005d0cd984 */ /* 0x000e280000000c00 */
[----:B0-----:R0:W-:Y:S02]  /*85b0*/  @!P5 ST.E.128 desc[UR42][R46.64], R12 ;  /* 0x0000000c2e00d985 */ /* 0x0011e4000c101d2a */
.L_x_2983:
[----:B------:R-:W-:Y:S05]  /*85c0*/  BSYNC B0 ;  /* 0x0000000000007941 */ /* 0x000fea0003800000 */
.L_x_2982:
[----:B------:R-:W-:Y:S01]  /*85d0*/  @!PT LDS RZ, [RZ] ;  /* 0x00000000fffff984 */ /* 0x000fe20000000800 */
[----:B------:R-:W-:Y:S01]  /*85e0*/  @!PT LDS RZ, [RZ] ;  /* 0x00000000fffff984 */ /* 0x000fe20000000800 */
[----:B------:R-:W-:Y:S01]  /*85f0*/  @!PT LDS RZ, [RZ] ;  /* 0x00000000fffff984 */ /* 0x000fe20000000800 */
[----:B------:R-:W-:Y:S01]  /*8600*/  @!PT LDS RZ, [RZ] ;  /* 0x00000000fffff984 */ /* 0x000fe20000000800 */
[----:B------:R5:W-:Y:S06]  /*8610*/  MEMBAR.ALL.CTA ;  /* 0x0000000000007992 */ /* 0x000bec0000008000 */
[----:B-----5:R-:W5:Y:S01]  /*8620*/  FENCE.VIEW.ASYNC.S ;  /* 0x00000000000073c6 */ /* 0x020f620000000000 */
[----:B-1----:R-:W-:Y:S01]  /*8630*/  @!P3 VIADD R91, R91, 0x288c0 ;  /* 0x000288c05b5bb836 */ /* 0x002fe20000000000 */
[----:B-----5:R1:W-:Y:S01]  /*8640*/  BAR.SYNC.DEFER_BLOCKING R94, 0x80 ;  /* 0x0002005e0000751d */ /* 0x0203e20000010000 */
[----:B------:R-:W-:Y:S01]  /*8650*/  ISETP.NE.AND P4, PT, R92, RZ, PT ;  /* 0x000000ff5c00720c */ /* 0x000fe20003f85270 */
[----:B------:R-:W-:-:S02]  /*8660*/  VIADD R19, R19, 0x1 ;  /* 0x0000000113137836 */ /* 0x000fc40000000000 */
[----:B------:R-:W-:-:S04]  /*8670*/  @!P3 PRMT R91, RZ, 0x654, R91 ;  /* 0x00000654ff5bb816 */ /* 0x000fc8000000005b */
[----:B------:R1:W-:Y:S01]  /*8680*/  @!P3 SYNCS.ARRIVE.TRANS64.RED.A1T0 RZ, [R91+URZ], RZ ;  /* 0x000000ff5bffb9a7 */ /* 0x0003e2000810043f */
[----:B------:R-:W-:-:S04]  /*8690*/  ISETP.NE.AND P3, PT, R19, 0x2, PT ;  /* 0x000000021300780c */ /* 0x000fc80003f65270 */
[----:B0-----:R-:W-:Y:S02]  /*86a0*/  SEL R12, RZ, 0x1, P3 ;  /* 0x00000001ff0c7807 */ /* 0x001fe40001800000 */
[----:B------:R-:W-:Y:S02]  /*86b0*/  SEL R19, R19, RZ, P3 ;  /* 0x000000ff13137207 */ /* 0x000fe40001800000 */
[----:B------:R-:W-:Y:S01]  /*86c0*/  LOP3.LUT R189, R189, R12, RZ, 0x3c, !PT ;  /* 0x0000000cbdbd7212 */ /* 0x000fe200078e3cff */
[----:B-1----:R-:W-:Y:S06]  /*86d0*/  @P4 BRA `(.L_x_2984) ;  /* 0xffffff9800544947 */ /* 0x002fec000383ffff */
[----:B------:R-:W0:Y:S01]  /*86e0*/  S2R R11, SR_TID.X ;  /* 0x00000000000b7919 */ /* 0x000e220000002100 */
[----:B------:R-:W-:Y:S02]  /*86f0*/  PLOP3.LUT P0, PT, PT, PT, PT, 0x8, 0x0 ;  /* 0x000000000000781c */ /* 0x000fe40003f0e170 */
[----:B0-----:R-:W-:-:S04]  /*8700*/  SHF.R.U32.HI R11, RZ, 0x7, R11 ;  /* 0x00000007ff0b7819 */ /* 0x001fc8000001160b */
[----:B------:R-:W-:-:S13]  /*8710*/  ISETP.NE.AND P4, PT, R11, 0x1, PT ;  /* 0x000000010b00780c */ /* 0x000fda0003f85270 */
[----:B------:R-:W-:Y:S06]  /*8720*/  @!P4 BAR.ARV 0x9, 0x100 ;  /* 0x024400000000cb1d */ /* 0x000fec0000002000 */
.L_x_2882:
[----:B------:R-:W0:Y:S01]  /*8730*/  LDC R0, c[0x0][0x448] ;  /* 0x00011200ff007b82 */ /* 0x000e220000000800 */
[----:B------:R-:W-:Y:S02]  /*8740*/  CS2R R150, SRZ ;  /* 0x0000000000967805 */ /* 0x000fe4000001ff00 */
[----:B------:R-:W-:Y:S02]  /*8750*/  CS2R R148, SRZ ;  /* 0x0000000000947805 */ /* 0x000fe4000001ff00 */
[----:B------:R-:W-:Y:S02]  /*8760*/  CS2R R146, SRZ ;  /* 0x0000000000927805 */ /* 0x000fe4000001ff00 */
[----:B------:R-:W-:Y:S02]  /*8770*/  CS2R R144, SRZ ;  /* 0x0000000000907805 */ /* 0x000fe4000001ff00 */
[----:B------:R-:W-:Y:S01]  /*8780*/  CS2R R34, SRZ ;  /* 0x0000000000227805 */ /* 0x000fe2000001ff00 */
[----:B------:R-:W-:Y:S01]  /*8790*/  IMAD.MOV.U32 R142, RZ, RZ, RZ ;  /* 0x000000ffff8e7224 */ /* 0x000fe200078e00ff */
[----:B------:R-:W-:Y:S01]  /*87a0*/  CS2R R32, SRZ ;  /* 0x0000000000207805 */ /* 0x000fe2000001ff00 */
[----:B------:R-:W-:Y:S01]  /*87b0*/  IMAD.MOV.U32 R141, RZ, RZ, RZ ;  /* 0x000000ffff8d7224 */ /* 0x000fe200078e00ff */
[----:B------:R-:W-:Y:S01]  /*87c0*/  MOV R138, RZ ;  /* 0x000000ff008a7202 */ /* 0x000fe20000000f00 */
        /* <DEDUP_REMOVED lines=14> */
[----:B0-----:R-:W-:Y:S01]  /*88b0*/  ISETP.NE.AND P1, PT, R0, 0x1, PT ;  /* 0x000000010000780c */ /* 0x001fe20003f25270 */
[----:B------:R-:W-:Y:S01]  /*88c0*/  VIADD R0, R191, 0x7f ;  /* 0x0000007fbf007836 */ /* 0x000fe20000000000 */
[----:B------:R-:W-:-:S02]  /*88d0*/  CS2R R110, SRZ ;  /* 0x00000000006e7805 */ /* 0x000fc4000001ff00 */
[----:B------:R-:W-:Y:S02]  /*88e0*/  CS2R R108, SRZ ;  /* 0x00000000006c7805 */ /* 0x000fe4000001ff00 */
[----:B---3--:R-:W-:Y:S02]  /*88f0*/  CS2R R106, SRZ ;  /* 0x00000000006a7805 */ /* 0x008fe4000001ff00 */
[----:B------:R-:W-:Y:S02]  /*8900*/  CS2R R104, SRZ ;  /* 0x0000000000687805 */ /* 0x000fe4000001ff00 */
[----:B------:R-:W-:Y:S02]  /*8910*/  CS2R R102, SRZ ;  /* 0x0000000000667805 */ /* 0x000fe4000001ff00 */
[----:B------:R-:W-:Y:S02]  /*8920*/  CS2R R100, SRZ ;  /* 0x0000000000647805 */ /* 0x000fe4000001ff00 */
[----:B------:R-:W-:Y:S01]  /*8930*/  CS2R R98, SRZ ;  /* 0x0000000000627805 */ /* 0x000fe2000001ff00 */
[----:B------:R-:W-:Y:S01]  /*8940*/  IMAD.MOV.U32 R36, RZ, RZ, RZ ;  /* 0x000000ffff247224 */ /* 0x000fe200078e00ff */
[----:B------:R-:W-:Y:S01]  /*8950*/  CS2R R10, SRZ ;  /* 0x00000000000a7805 */ /* 0x000fe2000001ff00 */
[----:B------:R-:W-:Y:S01]  /*8960*/  IMAD.MOV.U32 R94, RZ, RZ, RZ ;  /* 0x000000ffff5e7224 */ /* 0x000fe200078e00ff */
[----:B------:R-:W-:Y:S01]  /*8970*/  CS2R R90, SRZ ;  /* 0x00000000005a7805 */ /* 0x000fe2000001ff00 */
[----:B------:R-:W0:Y:S01]  /*8980*/  @P1 LDC R3, c[0x0][0x44c] ;  /* 0x00011300ff031b82 */ /* 0x000e220000000800 */
[----:B------:R-:W-:-:S07]  /*8990*/  IMAD.MOV.U32 R93, RZ, RZ, RZ ;  /* 0x000000ffff5d7224 */ /* 0x000fce00078e00ff */
[----:B------:R-:W1:Y:S01]  /*89a0*/  @P1 LDC R4, c[0x0][0x450] ;  /* 0x00011400ff041b82 */ /* 0x000e620000000800 */
[----:B0-----:R-:W-:-:S05]  /*89b0*/  @P1 IMAD.HI.U32 R3, R0, R3, RZ ;  /* 0x0000000300031227 */ /* 0x001fca00078e00ff */
[----:B-1----:R-:W-:Y:S02]  /*89c0*/  @P1 SHF.R.U32.HI R0, RZ, R4, R3 ;  /* 0x00000004ff001219 */ /* 0x002fe40000011603 */
[----:B------:R-:W-:-:S03]  /*89d0*/  PLOP3.LUT P1, PT, PT, PT, PT, 0x80, 0x0 ;  /* 0x000000000000781c */ /* 0x000fc60003f2f070 */
[----:B------:R-:W-:-:S05]  /*89e0*/  IMAD.IADD R0, R95, 0x1, R0 ;  /* 0x000000015f007824 */ /* 0x000fca00078e0200 */
[----:B------:R-:W-:-:S04]  /*89f0*/  SHF.R.S32.HI R3, RZ, 0x1f, R0 ;  /* 0x0000001fff037819 */ /* 0x000fc80000011400 */
[----:B------:R-:W-:Y:S01]  /*8a00*/  LEA.HI R3, R3, R0, RZ, 0x7 ;  /* 0x0000000003037211 */ /* 0x000fe200078f38ff */
[----:B------:R-:W-:-:S03]  /*8a10*/  IMAD.MOV.U32 R0, RZ, RZ, RZ ;  /* 0x000000ffff007224 */ /* 0x000fc600078e00ff */
[----:B------:R-:W-:-:S04]  /*8a20*/  SHF.R.S32.HI R3, RZ, 0x7, R3 ;  /* 0x00000007ff037819 */ /* 0x000fc80000011403 */
[----:B------:R-:W-:Y:S01]  /*8a30*/  VIMNMX R96, R96, R3, PT ;  /* 0x0000000360607248 */ /* 0x000fe20003fe0100 */
[----:B------:R-:W-:-:S03]  /*8a40*/  IMAD.MOV.U32 R3, RZ, RZ, RZ ;  /* 0x000000ffff037224 */ /* 0x000fc600078e00ff */
[----:B------:R-:W-:Y:S01]  /*8a50*/  ISETP.GE.AND P2, PT, R96, 0x1, PT ;  /* 0x000000016000780c */ /* 0x000fe20003f46270 */
[----:B------:R-:W-:-:S12]  /*8a60*/  @P0 BRA `(.L_x_2985) ;  /* 0x00000000000c0947 */ /* 0x000fd80003800000 */
[----:B------:R-:W0:Y:S01]  /*8a70*/  FENCE.VIEW.ASYNC.G ;  /* 0x00000000000073c6 */ /* 0x000e220000000100 */
[----:B------:R-:W-:Y:S05]  /*8a80*/  WARPSYNC.ALL ;  /* 0x0000000000007948 */ /* 0x000fea0003800000 */
[----:B0-----:R-:W-:Y:S06]  /*8a90*/  BAR.ARV 0xc, 0x180 ;  /* 0x0306000000007b1d */ /* 0x001fec0000002000 */
.L_x_2985:
[----:B------:R-:W-:Y:S01]  /*8aa0*/  CS2R R88, SRZ ;  /* 0x0000000000587805 */ /* 0x000fe2000001ff00 */
[----:B------:R-:W-:Y:S06]  /*8ab0*/  @!P2 BRA `(.L_x_2986) ;  /* 0x000000ec004ca947 */ /* 0x000fec0003800000 */
[----:B------:R-:W-:-:S03]  /*8ac0*/  UMOV UR4, 0xffffffff ;  /* 0xffffffff00047882 */ /* 0x000fc60000000000 */
[----:B------:R-:W-:Y:S05]  /*8ad0*/  BRA.DIV UR4, `(.L_x_2987) ;  /* 0x0000018a045c7947 */ /* 0x000fea000b800000 */
[----:B------:R0:W1:Y:S02]  /*8ae0*/  SHFL.IDX PT, R190, R220, RZ, 0x1f ;  /* 0x00001fffdcbe7589 */ /* 0x00006400000e0000 */
.L_x_3274:
[----:B-1----:R-:W-:-:S04]  /*8af0*/  LEA.HI R0, R190, R190, RZ, 0x1 ;  /* 0x000000bebe007211 */ /* 0x002fc800078f08ff */
[----:B------:R-:W-:Y:S01]  /*8b00*/  LOP3.LUT R3, R0, 0x1e, RZ, 0xc0, !PT ;  /* 0x0000001e00037812 */ /* 0x000fe200078ec0ff */
[----:B------:R-:W-:-:S04]  /*8b10*/  IMAD.U32 R0, RZ, RZ, UR40 ;  /* 0x00000028ff007e24 */ /* 0x000fc8000f8e00ff */
        /* <DEDUP_REMOVED lines=11> */
[----:B------:R1:W3:Y:S01]  /*8bd0*/  LDC.64 R14, c[0x4][R0] ;  /* 0x01000000000e7b82 */ /* 0x0002e20000000a00 */
        /* <DEDUP_REMOVED lines=8> */
[----:B-1--4-:R-:W-:-:S07]  /*8c60*/  IMAD.MOV.U32 R13, RZ, RZ, RZ ;  /* 0x000000ffff0d7224 */ /* 0x012fce00078e00ff */
[----:B------:R-:W-:-:S07]  /*8c70*/  LEPC R20, `(.L_x_2988) ;  /* 0x000000001014794e */ /* 0x000fce0000000000 */
[----:B0-23-5:R-:W-:Y:S05]  /*8c80*/  CALL.ABS.NOINC R14 ;  /* 0x000000000e007343 */ /* 0x02dfea0003c00000 */
.L_x_2988:
        /* <DEDUP_REMOVED lines=8> */
[----:B------:R1:W3:Y:S03]  /*8d10*/  SYNCS.PHASECHK.TRANS64.TRYWAIT P0, [R18+URZ+0x28800], R3 ;  /* 0x02880003120075a7 */ /* 0x0002e6000800017f */
[----:B---3--:R-:W-:Y:S05]  /*8d20*/  @!P0 NANOSLEEP.SYNCS 0x989680 ;  /* 0x009896800000895d */ /* 0x008fea0003900000 */
[----:B------:R-:W3:Y:S01]  /*8d30*/  @!P0 SYNCS.PHASECHK.TRANS64 P0, [R18+URZ+0x28800], R3 ;  /* 0x02880003120085a7 */ /* 0x000ee2000800007f */
[----:B------:R-:W-:Y:S04]  /*8d40*/  BSSY B0, `(.L_x_2990) ;  /* 0x0000006000007945 */ /* 0x000fe80003800000 */
[----:B---3--:R-:W-:Y:S05]  /*8d50*/  @P0 BRA `(.L_x_2991) ;  /* 0x0000000000100947 */ /* 0x008fea0003800000 */
.L_x_2992:
[----:B---3--:R3:W0:Y:S02]  /*8d60*/  SYNCS.PHASECHK.TRANS64.TRYWAIT P0, [R18+URZ+0x28800], R3 ;  /* 0x02880003120075a7 */ /* 0x008624000800017f */
[----:B0-----:R-:W-:Y:S05]  /*8d70*/  @!P0 NANOSLEEP.SYNCS 0x989680 ;  /* 0x009896800000895d */ /* 0x001fea0003900000 */
[----:B------:R-:W0:Y:S02]  /*8d80*/  @!P0 SYNCS.PHASECHK.TRANS64 P0, [R18+URZ+0x28800], R3 ;  /* 0x02880003120085a7 */ /* 0x000e24000800007f */
[----:B0-----:R-:W-:Y:S05]  /*8d90*/  @!P0 BRA `(.L_x_2992) ;  /* 0xfffffffc00f08947 */ /* 0x001fea000383ffff */
.L_x_2991:
[----:B------:R-:W-:Y:S05]  /*8da0*/  BSYNC B0 ;  /* 0x0000000000007941 */ /* 0x000fea0003800000 */
.L_x_2990:
[----:B------:R-:W-:Y:S05]  /*8db0*/  BRA `(.L_x_2993) ;  /* 0x0000005000f07947 */ /* 0x000fea0003800000 */
.L_x_2989:
        /* <DEDUP_REMOVED lines=28> */
[----:B0-23--:R-:W-:Y:S05]  /*8f80*/  CALL.ABS.NOINC R14 ;  /* 0x000000000e007343 */ /* 0x00dfea0003c00000 */
.L_x_2994:
[----:B------:R-:W-:Y:S01]  /*8f90*/  ULDC.U8 UR4, c[0x0][0x410] ;  /* 0x0001040000047ab9 */ /* 0x000fe20000000000 */
[----:B------:R-:W-:Y:S01]  /*8fa0*/  IMAD.IADD R57, R187, 0x1, R191 ;  /* 0x00000001bb397824 */ /* 0x000fe200078e02bf */
[----:B------:R-:W-:Y:S01]  /*8fb0*/  ISETP.NE.AND P0, PT, RZ, UR4, PT ;  /* 0x00000004ff007c0c */ /* 0x000fe2000bf05270 */
[----:B------:R-:W-:Y:S02]  /*8fc0*/  BSSY B0, `(.L_x_2995) ;  /* 0x0000513000007945 */ /* 0x000fe40003800000 */
[----:B------:R-:W-:-:S10]  /*8fd0*/  IMAD R3, R206, 0x20, R57 ;  /* 0x00000020ce037824 */ /* 0x000fd400078e0239 */
[----:B------:R-:W-:Y:S05]  /*8fe0*/  @!P0 BRA `(.L_x_2996) ;  /* 0x00000028005c8947 */ /* 0x000fea0003800000 */
[----:B------:R-:W1:Y:S01]  /*8ff0*/  LDC R21, c[0x0][0x448] ;  /* 0x00011200ff157b82 */ /* 0x000e620000000800 */
[----:B------:R-:W-:Y:S01]  /*9000*/  ULDC.64 UR4, c[0x0][0x3f8] ;  /* 0x0000fe0000047ab9 */ /* 0x000fe20000000a00 */
[----:B------:R-:W-:Y:S01]  /*9010*/  ULDC.64 UR6, c[0x0][0x408] ;  /* 0x0001020000067ab9 */ /* 0x000fe20000000a00 */
[----:B------:R-:W-:Y:S01]  /*9020*/  MOV R10, R24 ;  /* 0x00000018000a7202 */ /* 0x000fe20000000f00 */
[----:B------:R-:W-:Y:S02]  /*9030*/  IMAD.MOV.U32 R8, RZ, RZ, R26 ;  /* 0x000000ffff087224 */ /* 0x000fe400078e001a */
[----:B------:R-:W-:Y:S02]  /*9040*/  IMAD.MOV.U32 R9, RZ, RZ, R29 ;  /* 0x000000ffff097224 */ /* 0x000fe400078e001d */
[----:B------:R-:W-:Y:S01]  /*9050*/  IMAD.MOV.U32 R11, RZ, RZ, R31 ;  /* 0x000000ffff0b7224 */ /* 0x000fe200078e001f */
[----:B-1----:R-:W-:-:S13]  /*9060*/  ISETP.NE.AND P0, PT, R21, 0x1, PT ;  /* 0x000000011500780c */ /* 0x002fda0003f05270 */
[----:B------:R-:W1:Y:S08]  /*9070*/  @P0 LDC R0, c[0x0][0x44c] ;  /* 0x00011300ff000b82 */ /* 0x000e700000000800 */
[----:B------:R-:W3:Y:S01]  /*9080*/  @P0 LDC R5, c[0x0][0x450] ;  /* 0x00011400ff050b82 */ /* 0x000ee20000000800 */
[----:B-1----:R-:W-:-:S05]  /*9090*/  @P0 IMAD.HI.U32 R0, R3, R0, RZ ;  /* 0x0000000003000227 */ /* 0x002fca00078e00ff */
[----:B---3--:R-:W-:-:S04]  /*90a0*/  @P0 SHF.R.U32.HI R3, RZ, R5, R0 ;  /* 0x00000005ff030219 */ /* 0x008fc80000011600 */
[----:B------:R-:W-:Y:S01]  /*90b0*/  SHF.R.S32.HI R0, RZ, 0x1f, R3 ;  /* 0x0000001fff007819 */ /* 0x000fe20000011403 */
[----:B------:R-:W-:-:S04]  /*90c0*/  IMAD.WIDE.U32 R8, R3, UR4, R8 ;  /* 0x0000000403087c25 */ /* 0x000fc8000f8e0008 */
[C---:B------:R-:W-:Y:S02]  /*90d0*/  IMAD R4, R0.reuse, UR4, RZ ;  /* 0x0000000400047c24 */ /* 0x040fe4000f8e02ff */
[----:B------:R-:W-:Y:S02]  /*90e0*/  IMAD R0, R0, UR6, RZ ;  /* 0x0000000600007c24 */ /* 0x000fe4000f8e02ff */
[C---:B----4-:R-:W-:Y:S01]  /*90f0*/  IMAD R13, R3.reuse, UR5, R4 ;  /* 0x00000005030d7c24 */ /* 0x050fe2000f8e0204 */
        /* <DEDUP_REMOVED lines=16> */
.L_x_3280:
[----:B------:R-:W-:Y:S01]  /*9200*/  IMAD R74, R192, R21, RZ ;  /* 0x00000015c04a7224 */ /* 0x000fe200078e02ff */
[----:B------:R-:W-:Y:S01]  /*9210*/  BSSY B1, `(.L_x_2998) ;  /* 0x000001e000017945 */ /* 0x000fe20003800000 */
[----:B------:R-:W-:Y:S02]  /*9220*/  CS2R R48, SRZ ;  /* 0x0000000000307805 */ /* 0x000fe4000001ff00 */
[----:B------:R-:W-:Y:S02]  /*9230*/  CS2R R44, SRZ ;  /* 0x00000000002c7805 */ /* 0x000fe4000001ff00 */
[----:B--2---:R-:W-:Y:S02]  /*9240*/  CS2R R46, SRZ ;  /* 0x00000000002e7805 */ /* 0x004fe4000001ff00 */
        /* <DEDUP_REMOVED lines=26> */
.L_x_2999:
[----:B------:R-:W-:Y:S05]  /*93f0*/  BSYNC B1 ;  /* 0x0000000000017941 */ /* 0x000fea0003800000 */
.L_x_2998:
[----:B---3-5:R-:W-:Y:S01]  /*9400*/  IMAD.MOV.U32 R0, RZ, RZ, R48 ;  /* 0x000000ffff007224 */ /* 0x028fe200078e0030 */
[----:B----4-:R-:W-:Y:S01]  /*9410*/  MOV R3, R49 ;  /* 0x0000003100037202 */ /* 0x010fe20000000f00 */
[----:B0-----:R-:W-:Y:S01]  /*9420*/  IMAD.MOV.U32 R4, RZ, RZ, R44 ;  /* 0x000000ffff047224 */ /* 0x001fe200078e002c */
[----:B------:R-:W-:Y:S01]  /*9430*/  UMOV UR4, 0xffffffff ;  /* 0xffffffff00047882 */ /* 0x000fe20000000000 */
        /* <DEDUP_REMOVED lines=12> */
[----:B------:R-:W-:Y:S02]  /*9500*/  PRMT R72, R4, 0x7610, R72 ;  /* 0x0000761004487816 */ /* 0x000fe40000000048 */
[----:B------:R-:W-:Y:S01]  /*9510*/  PRMT R73, R9, 0x7610, R73 ;  /* 0x0000761009497816 */ /* 0x000fe20000000049 */
[----:B------:R-:W-:Y:S06]  /*9520*/  BRA.DIV UR4, `(.L_x_3000) ;  /* 0x0000018204647947 */ /* 0x000fec000b800000 */
[----:B------:R0:W3:Y:S04]  /*9530*/  SHFL.IDX PT, R0, R6, 0x1, 0x181f ;  /* 0x00381f0006007f89 */ /* 0x0000e800000e0000 */
[----:B------:R0:W4:Y:S04]  /*9540*/  SHFL.IDX PT, R3, R5, 0x1, 0x181f ;  /* 0x00381f0005037f89 */ /* 0x00012800000e0000 */
[----:B------:R0:W0:Y:S04]  /*9550*/  SHFL.IDX PT, R4, R8, 0x1, 0x181f ;  /* 0x00381f0008047f89 */ /* 0x00002800000e0000 */
[----:B--2---:R2:W0:Y:S02]  /*9560*/  SHFL.IDX PT, R14, R7, 0x1, 0x181f ;  /* 0x00381f00070e7f89 */ /* 0x00442400000e0000 */
.L_x_3286:
        /* <DEDUP_REMOVED lines=22> */
[----:B------:R-:W-:Y:S02]  /*96d0*/  CS2R R38, SRZ ;  /* 0x0000000000267805 */ /* 0x000fe4000001ff00 */
[----:B------:R-:W-:Y:S01]  /*96e0*/  @!P4 IADD3.X R11, R0, R9, RZ, P0, !PT ;  /* 0x00000009000bc210 */ /* 0x000fe200007fe4ff */
[C---:B------:R-:W-:Y:S01]  /*96f0*/  @!P4 IMAD.X R13, R4.reuse, 0x1, R9, P1 ;  /* 0x00000001040dc824 */ /* 0x040fe200008e0609 */
[----:B------:R0:W5:Y:S01]  /*9700*/  @!P5 LD.E.64 R32, desc[UR42][R20.64] ;  /* 0x0000002a1420d980 */ /* 0x000162000c101b00 */
[----:B------:R-:W-:-:S03]  /*9710*/  @!P5 IMAD.X R15, R4, 0x1, R15, P3 ;  /* 0x00000001040fd824 */ /* 0x000fc600018e060f */
[----:B------:R0:W5:Y:S04]  /*9720*/  @!P4 LD.E.64 R36, desc[UR42][R10.64] ;  /* 0x0000002a0a24c980 */ /* 0x000168000c101b00 */
[----:B------:R0:W5:Y:S04]  /*9730*/  @!P5 LD.E.64 R34, desc[UR42][R14.64] ;  /* 0x0000002a0e22d980 */ /* 0x000168000c101b00 */
[----:B------:R0:W5:Y:S02]  /*9740*/  @!P4 LD.E.64 R38, desc[UR42][R12.64] ;  /* 0x0000002a0c26c980 */ /* 0x000164000c101b00 */
.L_x_3002:
[----:B------:R-:W-:Y:S05]  /*9750*/  BSYNC B1 ;  /* 0x0000000000017941 */ /* 0x000fea0003800000 */
.L_x_3001:
        /* <DEDUP_REMOVED lines=22> */
.L_x_3292:
[----:B------:R-:W-:Y:S01]  /*98c0*/  IADD3 R9, R57, 0x40, RZ ;  /* 0x0000004039097810 */ /* 0x000fe20007ffe0ff */
[----:B------:R-:W-:Y:S01]  /*98d0*/  BSSY B1, `(.L_x_3004) ;  /* 0x000001e000017945 */ /* 0x000fe20003800000 */
[----:B------:R-:W-:Y:S02]  /*98e0*/  CS2R R30, SRZ ;  /* 0x00000000001e7805 */ /* 0x000fe4000001ff00 */
[----:B------:R-:W-:Y:S02]  /*98f0*/  CS2R R20, SRZ ;  /* 0x0000000000147805 */ /* 0x000fe4000001ff00 */
[----:B------:R-:W-:Y:S02]  /*9900*/  ISETP.GE.AND P0, PT, R9, R74, PT ;  /* 0x0000004a0900720c */ /* 0x000fe40003f06270 */
[----:B------:R-:W-:Y:S02]  /*9910*/  CS2R R28, SRZ ;  /* 0x00000000001c7805 */ /* 0x000fe4000001ff00 */
[----:B------:R-:W-:-:S09]  /*9920*/  CS2R R24, SRZ ;  /* 0x0000000000187805 */ /* 0x000fd2000001ff00 */
        /* <DEDUP_REMOVED lines=24> */
.L_x_3005:
[----:B------:R-:W-:Y:S05]  /*9ab0*/  BSYNC B1 ;  /* 0x0000000000017941 */ /* 0x000fea0003800000 */
.L_x_3004:
[----:B----45:R-:W-:Y:S01]  /*9ac0*/  IMAD.MOV.U32 R3, RZ, RZ, R31 ;  /* 0x000000ffff037224 */ /* 0x030fe200078e001f */
[----:B------:R-:W-:Y:S01]  /*9ad0*/  UMOV UR4, 0xffffffff ;  /* 0xffffffff00047882 */ /* 0x000fe20000000000 */
[----:B0-----:R-:W-:Y:S01]  /*9ae0*/  IMAD.MOV.U32 R4, RZ, RZ, R20 ;  /* 0x000000ffff047224 */ /* 0x001fe200078e0014 */
[----:B------:R-:W-:Y:S01]  /*9af0*/  CS2R R26, SRZ ;  /* 0x00000000001a7805 */ /* 0x000fe2000001ff00 */
[----:B------:R-:W-:Y:S01]  /*9b00*/  IMAD.MOV.U32 R9, RZ, RZ, R21 ;  /* 0x000000ffff097224 */ /* 0x000fe200078e0015 */
[----:B------:R-:W-:Y:S01]  /*9b10*/  PRMT R59, R3, 0x7610, R59 ;  /* 0x00007610033b7816 */ /* 0x000fe2000000003b */
[----:B---3--:R-:W-:Y:S01]  /*9b20*/  IMAD.MOV.U32 R0, RZ, RZ, R30 ;  /* 0x000000ffff007224 */ /* 0x008fe200078e001e */
        /* <DEDUP_REMOVED lines=15> */
[----:B------:R0:W0:Y:S02]  /*9c20*/  SHFL.IDX PT, R14, R7, 0x3, 0x181f ;  /* 0x00781f00070e7f89 */ /* 0x00002400000e0000 */
.L_x_3298:
[----:B------:R-:W-:Y:S01]  /*9c30*/  VIADD R57, R57, 0x60 ;  /* 0x0000006039397836 */ /* 0x000fe20000000000 */
[----:B------:R-:W-:Y:S01]  /*9c40*/  BSSY B1, `(.L_x_3007) ;  /* 0x000001d000017945 */ /* 0x000fe20003800000 */
[----:B------:R-:W-:Y:S02]  /*9c50*/  CS2R R10, SRZ ;  /* 0x00000000000a7805 */ /* 0x000fe4000001ff00 */
[----:B------:R-:W-:Y:S02]  /*9c60*/  CS2R R12, SRZ ;  /* 0x00000000000c7805 */ /* 0x000fe4000001ff00 */
[----:B01----:R-:W-:Y:S02]  /*9c70*/  CS2R R8, SRZ ;  /* 0x0000000000087805 */ /* 0x003fe4000001ff00 */
        /* <DEDUP_REMOVED lines=16> */
[C---:B--23--:R-:W-:Y:S02]  /*9d80*/  @!P4 IMAD.X R7, R0.reuse, 0x1, R5, P0 ;  /* 0x000000010007c824 */ /* 0x04cfe400000e0605 */
        /* <DEDUP_REMOVED lines=8> */
.L_x_3008:
[----:B------:R-:W-:Y:S05]  /*9e10*/  BSYNC B1 ;  /* 0x0000000000017941 */ /* 0x000fea0003800000 */
.L_x_3007:
        /* <DEDUP_REMOVED lines=9> */
[----:B--2---:R-:W-:Y:S01]  /*9eb0*/  IMAD.MOV.U32 R7, RZ, RZ, R13 ;  /* 0x000000ffff077224 */ /* 0x004fe200078e000d */
[----:B------:R-:W-:Y:S01]  /*9ec0*/  BSSY B1, `(.L_x_3009) ;  /* 0x000000d000017945 */ /* 0x000fe20003800000 */
[----:B------:R-:W-:Y:S01]  /*9ed0*/  PRMT R66, R3, 0x7610, R66 ;  /* 0x0000761003427816 */ /* 0x000fe20000000042 */
[----:B------:R-:W-:Y:S01]  /*9ee0*/  IMAD.MOV.U32 R3, RZ, RZ, R10 ;  /* 0x000000ffff037224 */ /* 0x000fe200078e000a */
[----:B------:R-:W-:Y:S01]  /*9ef0*/  PRMT R14, R4, 0x7610, R14 ;  /* 0x00007610040e7816 */ /* 0x000fe2000000000e */
[----:B------:R-:W-:Y:S01]  /*9f00*/  IMAD.MOV.U32 R4, RZ, RZ, R8 ;  /* 0x000000ffff047224 */ /* 0x000fe200078e0008 */
[----:B------:R-:W-:-:S02]  /*9f10*/  MOV R5, UR4 ;  /* 0x0000000400057c02 */ /* 0x000fc40008000f00 */
[----:B------:R-:W-:Y:S01]  /*9f20*/  PRMT R68, R6, 0x7610, R68 ;  /* 0x0000761006447816 */ /* 0x000fe20000000044 */
[----:B------:R-:W-:Y:S01]  /*9f30*/  IMAD.MOV.U32 R6, RZ, RZ, R9 ;  /* 0x000000ffff067224 */ /* 0x000fe200078e0009 */
[----:B------:R-:W-:Y:S02]  /*9f40*/  SHF.L.U32 R5, R5, 0x1f, RZ ;  /* 0x0000001f05057819 */ /* 0x000fe400000006ff */
[----:B------:R-:W-:Y:S02]  /*9f50*/  ISETP.GE.AND P1, PT, R187, R0, PT ;  /* 0x00000000bb00720c */ /* 0x000fe40003f26270 */
[----:B------:R-:W0:Y:S01]  /*9f60*/  SYNCS.PHASECHK.TRANS64.TRYWAIT P0, [R18+URZ+0x28800], R5 ;  /* 0x02880005120075a7 */ /* 0x000e22000800017f */
[----:B------:R-:W-:Y:S01]  /*9f70*/  PRMT R69, R7, 0x7610, R69 ;  /* 0x0000761007457816 */ /* 0x000fe20000000045 */
[----:B0-----:R-:W-:Y:S09]  /*9f80*/  @!P0 BRA `(.L_x_3010) ;  /* 0x0000017c001c8947 */ /* 0x001ff20003800000 */
.L_x_3299:
[----:B------:R-:W-:Y:S05]  /*9f90*/  BSYNC B1 ;  /* 0x0000000000017941 */ /* 0x000fea0003800000 */
.L_x_3009:
[----:B------:R-:W-:Y:S01]  /*9fa0*/  BSSY B1, `(.L_x_3011) ;  /* 0x0000067000017945 */ /* 0x000fe20003800000 */
        /* <DEDUP_REMOVED lines=9> */
[----:B------:R-:W-:Y:S02]  /*a040*/  SHF.R.U32.HI R78, RZ, 0x10, R49 ;  /* 0x00000010ff4e7819 */ /* 0x000fe40000011631 */
[----:B------:R-:W-:Y:S02]  /*a050*/  SHF.R.U32.HI R75, RZ, 0x10, R47 ;  /* 0x00000010ff4b7819 */ /* 0x000fe4000001162f */
[----:B------:R-:W-:Y:S02]  /*a060*/  PRMT R78, R43, 0x5432, R78 ;  /* 0x000054322b4e7816 */ /* 0x000fe4000000004e */
[----:B------:R-:W-:Y:S02]  /*a070*/  SHF.R.U64 R77, R48, 0x10, R49 ;  /* 0x00000010304d7819 */ /* 0x000fe40000001231 */
[----:B------:R-:W-:Y:S01]  /*a080*/  PRMT R75, R79, 0x5410, R75 ;  /* 0x000054104f4b7816 */ /* 0x000fe2000000004b */
[----:B------:R-:W-:Y:S01]  /*a090*/  IMAD.U32 R79, R78, 0x10000, RZ ;  /* 0x000100004e4f7824 */ /* 0x000fe200078e00ff */
[----:B------:R-:W-:-:S02]  /*a0a0*/  SHF.R.U64 R74, R46, 0x10, R47 ;  /* 0x000000102e4a7819 */ /* 0x000fc4000000122f */
[----:B------:R-:W-:Y:S01]  /*a0b0*/  PRMT R77, R76, 0x5410, R77 ;  /* 0x000054104c4d7816 */ /* 0x000fe2000000004d */
[C---:B------:R-:W-:Y:S01]  /*a0c0*/  IMAD.U32 R76, R75.reuse, 0x10000, RZ ;  /* 0x000100004b4c7824 */ /* 0x040fe200078e00ff */
[----:B------:R-:W-:Y:S02]  /*a0d0*/  LOP3.LUT R78, R78, 0xffff0000, RZ, 0xc0, !PT ;  /* 0xffff00004e4e7812 */ /* 0x000fe400078ec0ff */
[----:B------:R-:W-:Y:S02]  /*a0e0*/  LOP3.LUT R75, R75, 0xffff0000, RZ, 0xc0, !PT ;  /* 0xffff00004b4b7812 */ /* 0x000fe400078ec0ff */
[----:B------:R-:W-:Y:S02]  /*a0f0*/  PRMT R74, R50, 0x5432, R74 ;  /* 0x00005432324a7816 */ /* 0x000fe4000000004a */
[C---:B0-----:R-:W-:Y:S01]  /*a100*/  LOP3.LUT R47, R6.reuse, 0xffff0000, RZ, 0xc0, !PT ;  /* 0xffff0000062f7812 */ /* 0x041fe200078ec0ff */
[----:B------:R-:W-:Y:S01]  /*a110*/  IMAD.U32 R46, R6, 0x10000, RZ ;  /* 0x00010000062e7824 */ /* 0x000fe200078e00ff */
[C---:B------:R-:W-:Y:S01]  /*a120*/  LOP3.LUT R49, R7.reuse, 0xffff0000, RZ, 0xc0, !PT ;  /* 0xffff000007317812 */ /* 0x040fe200078ec0ff */
[----:B------:R-:W-:Y:S01]  /*a130*/  IMAD.U32 R48, R7, 0x10000, RZ ;  /* 0x0001000007307824 */ /* 0x000fe200078e00ff */
[----:B------:R-:W-:Y:S01]  /*a140*/  SHF.L.U32 R6, R4, 0x10, RZ ;  /* 0x0000001004067819 */ /* 0x000fe200000006ff */
[C---:B------:R-:W-:Y:S01]  /*a150*/  FMUL.FTZ R81, R47.reuse, R79 ;  /* 0x0000004f2f517220 */ /* 0x040fe20000410000 */
[----:B------:R-:W-:Y:S01]  /*a160*/  FMUL.FTZ R80, R47, R76 ;  /* 0x0000004c2f507220 */ /* 0x000fe20000410000 */
[----:B------:R-:W-:Y:S01]  /*a170*/  FMUL.FTZ R47, R49, R78 ;  /* 0x0000004e312f7220 */ /* 0x000fe20000410000 */
[----:B------:R-:W-:-:S02]  /*a180*/  IMAD.U32 R7, R5, 0x10000, RZ ;  /* 0x0001000005077824 */ /* 0x000fc400078e00ff */
[C---:B------:R-:W-:Y:S01]  /*a190*/  FFMA.FTZ R81, R46.reuse, R76, -R81 ;  /* 0x0000004c2e517223 */ /* 0x040fe20000010851 */
[----:B------:R-:W-:Y:S01]  /*a1a0*/  FFMA.FTZ R80, R46, R79, R80 ;  /* 0x0000004f2e507223 */ /* 0x000fe20000010050 */
[-C--:B------:R-:W-:Y:S01]  /*a1b0*/  FFMA.FTZ R79, R48, R75.reuse, -R47 ;  /* 0x0000004b304f7223 */ /* 0x080fe2000001082f */
[----:B------:R-:W-:Y:S01]  /*a1c0*/  IMAD.U32 R47, R74, 0x10000, RZ ;  /* 0x000100004a2f7824 */ /* 0x000fe200078e00ff */
[----:B------:R-:W-:Y:S01]  /*a1d0*/  LOP3.LUT R4, R4, 0xffff0000, RZ, 0xc0, !PT ;  /* 0xffff000004047812 */ /* 0x000fe200078ec0ff */
[----:B------:R-:W-:Y:S01]  /*a1e0*/  FMUL.FTZ R83, R49, R75 ;  /* 0x0000004b31537220 */ /* 0x000fe20000410000 */
        /* <DEDUP_REMOVED lines=17> */
[----:B------:R1:W-:Y:S02]  /*a300*/  STS.128 [R202], R4 ;  /* 0x00000004ca007388 */ /* 0x0003e40000000c00 */
.L_x_3014:
[----:B------:R-:W-:Y:S05]  /*a310*/  BSYNC B2 ;  /* 0x0000000000027941 */ /* 0x000fea0003800000 */
.L_x_3013:
[----:B------:R-:W-:Y:S05]  /*a320*/  @P1 BRA `(.L_x_3012) ;  /* 0x0000000000b81947 */ /* 0x000fea0003800000 */
[----:B01----:R-:W0:Y:S01]  /*a330*/  LDS.128 R4, [R202+0x4000] ;  /* 0x00400000ca047984 */ /* 0x003e220000000c00 */
        /* <DEDUP_REMOVED lines=21> */
[----:B------:R-:W-:Y:S01]  /*a490*/  FFMA.FTZ R75, R40, R47, R74 ;  /* 0x0000002f284b7223 */ /* 0x000fe2000001004a */
[-C--:B------:R-:W-:Y:S01]  /*a4a0*/  FMUL.FTZ R47, R45, R73.reuse ;  /* 0x000000492d2f7220 */ /* 0x080fe20000410000 */
[----:B------:R-:W-:Y:S01]  /*a4b0*/  FFMA.FTZ R73, R44, R73, -R41 ;  /* 0x000000492c497223 */ /* 0x000fe20000010829 */
        /* <DEDUP_REMOVED lines=9> */
[----:B------:R-:W-:-:S02]  /*a550*/  FMUL.FTZ R44, R4, R41 ;  /* 0x00000029042c7220 */ /* 0x000fc40000410000 */
[C---:B------:R-:W-:Y:S01]  /*a560*/  FMUL.FTZ R46, R5.reuse, R40 ;  /* 0x00000028052e7220 */ /* 0x040fe20000410000 */
[C---:B------:R-:W-:Y:S01]  /*a570*/  FFMA.FTZ R4, R6.reuse, R41, -R47 ;  /* 0x0000002906047223 */ /* 0x040fe2000001082f */
[-C--:B------:R-:W-:Y:S01]  /*a580*/  FMUL.FTZ R49, R5, R72.reuse ;  /* 0x0000004805317220 */ /* 0x080fe20000410000 */
[----:B------:R-:W-:Y:S01]  /*a590*/  FFMA.FTZ R45, R6, R45, R44 ;  /* 0x0000002d062d7223 */ /* 0x000fe2000001002c */
[----:B------:R-:W-:Y:S01]  /*a5a0*/  FFMA.FTZ R5, R7, R72, -R46 ;  /* 0x0000004807057223 */ /* 0x000fe2000001082e */
[----:B------:R-:W-:Y:S01]  /*a5b0*/  F2FP.BF16.F32.PACK_AB R6, R75, R48 ;  /* 0x000000304b06723e */ /* 0x000fe200000010ff */
[----:B------:R-:W-:Y:S01]  /*a5c0*/  FFMA.FTZ R40, R7, R40, R49 ;  /* 0x0000002807287223 */ /* 0x000fe20000010031 */
[----:B------:R-:W-:Y:S02]  /*a5d0*/  F2FP.BF16.F32.PACK_AB R7, R70, R73 ;  /* 0x000000494607723e */ /* 0x000fe400000010ff */
[----:B------:R-:W-:Y:S02]  /*a5e0*/  F2FP.BF16.F32.PACK_AB R4, R45, R4 ;  /* 0x000000042d04723e */ /* 0x000fe400000010ff */
[----:B------:R-:W-:-:S05]  /*a5f0*/  F2FP.BF16.F32.PACK_AB R5, R40, R5 ;  /* 0x000000052805723e */ /* 0x000fca00000010ff */
[----:B------:R2:W-:Y:S02]  /*a600*/  STS.128 [R202+0x4000], R4 ;  /* 0x00400004ca007388 */ /* 0x0005e40000000c00 */
.L_x_3012:
[----:B------:R-:W-:Y:S05]  /*a610*/  BSYNC B1 ;  /* 0x0000000000017941 */ /* 0x000fea0003800000 */
.L_x_3011:
        /* <DEDUP_REMOVED lines=54> */
.L_x_3018:
[----:B------:R-:W-:Y:S05]  /*a980*/  BSYNC B2 ;  /* 0x0000000000027941 */ /* 0x000fea0003800000 */
.L_x_3017:
        /* <DEDUP_REMOVED lines=15> */
[C---:B------:R-:W-:Y:S01]  /*aa80*/  IMAD.U32 R34, R7.reuse, 0x10000, RZ ;  /* 0x0001000007227824 */ /* 0x040fe200078e00ff */
[----:B------:R-:W-:Y:S01]  /*aa90*/  LOP3.LUT R35, R7, 0xffff0000, RZ, 0xc0, !PT ;  /* 0xffff000007237812 */ /* 0x000fe200078ec0ff */
[----:B------:R-:W-:Y:S01]  /*aaa0*/  IMAD.U32 R7, R5, 0x10000, RZ ;  /* 0x0001000005077824 */ /* 0x000fe200078e00ff */
[----:B------:R-:W-:Y:S01]  /*aab0*/  SHF.L.U32 R32, R6, 0x10, RZ ;  /* 0x0000001006207819 */ /* 0x000fe200000006ff */
[C---:B------:R-:W-:Y:S01]  /*aac0*/  FMUL.FTZ R38, R33.reuse, R36 ;  /* 0x0000002421267220 */ /* 0x040fe20000410000 */
[----:B------:R-:W-:Y:S01]  /*aad0*/  FMUL.FTZ R39, R33, R37 ;  /* 0x0000002521277220 */ /* 0x000fe20000410000 */
[----:B------:R-:W-:Y:S01]  /*aae0*/  FMUL.FTZ R33, R35, R54 ;  /* 0x0000003623217220 */ /* 0x000fe20000410000 */
[----:B------:R-:W-:-:S02]  /*aaf0*/  IMAD.U32 R6, R4, 0x10000, RZ ;  /* 0x0001000004067824 */ /* 0x000fc400078e00ff */
[C---:B------:R-:W-:Y:S01]  /*ab00*/  FFMA.FTZ R41, R32.reuse, R37, R38 ;  /* 0x0000002520297223 */ /* 0x040fe20000010026 */
        /* <DEDUP_REMOVED lines=23> */
.L_x_3016:
[----:B------:R-:W-:Y:S05]  /*ac80*/  BSYNC B1 ;  /* 0x0000000000017941 */ /* 0x000fea0003800000 */
.L_x_3015:
        /* <DEDUP_REMOVED lines=17> */
[----:B------:R-:W-:Y:S02]  /*ada0*/  PRMT R60, R60, 0x5410, R33 ;  /* 0x000054103c3c7816 */ /* 0x000fe40000000021 */
[C---:B------:R-:W-:Y:S02]  /*adb0*/  SHF.L.U32 R33, R59.reuse, 0x10, RZ ;  /* 0x000000103b217819 */ /* 0x040fe400000006ff */
        /* <DEDUP_REMOVED lines=35> */
.L_x_3022:
[----:B------:R-:W-:Y:S05]  /*aff0*/  BSYNC B2 ;  /* 0x0000000000027941 */ /* 0x000fea0003800000 */
.L_x_3021:
        /* <DEDUP_REMOVED lines=29> */
[----:B------:R-:W-:Y:S01]  /*b1d0*/  IMAD.U32 R21, R51, 0x10000, RZ ;  /* 0x0001000033157824 */ /* 0x000fe200078e00ff */
[C---:B------:R-:W-:Y:S01]  /*b1e0*/  SHF.L.U32 R25, R43.reuse, 0x10, RZ ;  /* 0x000000102b197819 */ /* 0x040fe200000006ff */
[----:B------:R-:W-:Y:S01]  /*b1f0*/  FFMA.FTZ R35, R24, R50, R29 ;  /* 0x0000003218237223 */ /* 0x000fe2000001001d */
[----:B------:R-:W-:Y:S01]  /*b200*/  LOP3.LUT R28, R43, 0xffff0000, RZ, 0xc0, !PT ;  /* 0xffff00002b1c7812 */ /* 0x000fe200078ec0ff */
[C---:B------:R-:W-:Y:S01]  /*b210*/  FMUL.FTZ R24, R4.reuse, R21 ;  /* 0x0000001504187220 */ /* 0x040fe20000410000 */
[----:B------:R-:W-:Y:S01]  /*b220*/  LOP3.LUT R20, R51, 0xffff0000, RZ, 0xc0, !PT ;  /* 0xffff000033147812 */ /* 0x000fe200078ec0ff */
[----:B------:R-:W-:-:S02]  /*b230*/  FMUL.FTZ R29, R4, R25 ;  /* 0x00000019041d7220 */ /* 0x000fc40000410000 */
[C---:B------:R-:W-:Y:S01]  /*b240*/  FMUL.FTZ R30, R5.reuse, R28 ;  /* 0x0000001c051e7220 */ /* 0x040fe20000410000 */
[C---:B------:R-:W-:Y:S01]  /*b250*/  FFMA.FTZ R25, R6.reuse, R25, R24 ;  /* 0x0000001906197223 */ /* 0x040fe20000010018 */
[-C--:B------:R-:W-:Y:S01]  /*b260*/  FMUL.FTZ R31, R5, R20.reuse ;  /* 0x00000014051f7220 */ /* 0x080fe20000410000 */
[----:B------:R-:W-:Y:S01]  /*b270*/  FFMA.FTZ R4, R6, R21, -R29 ;  /* 0x0000001506047223 */ /* 0x000fe2000001081d */
[----:B------:R-:W-:Y:S01]  /*b280*/  FFMA.FTZ R5, R7, R20, -R30 ;  /* 0x0000001407057223 */ /* 0x000fe2000001081e */
[----:B------:R-:W-:Y:S01]  /*b290*/  F2FP.BF16.F32.PACK_AB R6, R33, R32 ;  /* 0x000000202106723e */ /* 0x000fe200000010ff */
[----:B------:R-:W-:Y:S01]  /*b2a0*/  FFMA.FTZ R28, R7, R28, R31 ;  /* 0x0000001c071c7223 */ /* 0x000fe2000001001f */
[----:B------:R-:W-:Y:S02]  /*b2b0*/  F2FP.BF16.F32.PACK_AB R7, R35, R52 ;  /* 0x000000342307723e */ /* 0x000fe400000010ff */
[----:B------:R-:W-:Y:S02]  /*b2c0*/  F2FP.BF16.F32.PACK_AB R4, R25, R4 ;  /* 0x000000041904723e */ /* 0x000fe400000010ff */
[----:B------:R-:W-:-:S05]  /*b2d0*/  F2FP.BF16.F32.PACK_AB R5, R28, R5 ;  /* 0x000000051c05723e */ /* 0x000fca00000010ff */
[----:B------:R4:W-:Y:S02]  /*b2e0*/  STS.128 [R202+0x6000], R4 ;  /* 0x00600004ca007388 */ /* 0x0009e40000000c00 */
.L_x_3020:
[----:B------:R-:W-:Y:S05]  /*b2f0*/  BSYNC B1 ;  /* 0x0000000000017941 */ /* 0x000fea0003800000 */
.L_x_3019:
[----:B------:R-:W-:-:S13]  /*b300*/  ISETP.GE.AND P0, PT, R217, R0, PT ;  /* 0x00000000d900720c */ /* 0x000fda0003f06270 */
[----:B------:R-:W-:Y:S05]  /*b310*/  @P0 BRA `(.L_x_3023) ;  /* 0x0000002c00740947 */ /* 0x000fea0003800000 */
[----:B------:R-:W5:Y:S01]  /*b320*/  LDC R0, c[0x0][0x3f4] ;  /* 0x0000fd00ff007b82 */ /* 0x000f620000000800 */
[----:B------:R-:W-:Y:S01]  /*b330*/  BSSY B1, `(.L_x_3024) ;  /* 0x0000032000017945 */ /* 0x000fe20003800000 */
[-C--:B-----5:R-:W-:Y:S02]  /*b340*/  ISETP.GE.AND P0, PT, R22, R0.reuse, PT ;  /* 0x000000001600720c */ /* 0x0a0fe40003f06270 */
[----:B------:R-:W-:-:S11]  /*b350*/  ISETP.GE.AND P1, PT, R185, R0, PT ;  /* 0x00000000b900720c */ /* 0x000fd60003f26270 */
[----:B------:R-:W-:Y:S05]  /*b360*/  @P0 BRA `(.L_x_3025) ;  /* 0x0000000000b80947 */ /* 0x000fea0003800000 */
[----:B01234-:R-:W0:Y:S01]  /*b370*/  LDS.128 R4, [R202+0x3000] ;  /* 0x00300000ca047984 */ /* 0x01fe220000000c00 */
[--C-:B------:R-:W-:Y:S02]  /*b380*/  SHF.R.U64 R21, R12, 0x10, R13.reuse ;  /* 0x000000100c157819 */ /* 0x100fe4000000120d */
[----:B------:R-:W-:Y:S02]  /*b390*/  SHF.R.U32.HI R12, RZ, 0x10, R13 ;  /* 0x00000010ff0c7819 */ /* 0x000fe4000001160d */
[--C-:B------:R-:W-:Y:S02]  /*b3a0*/  SHF.R.U64 R13, R26, 0x10, R27.reuse ;  /* 0x000000101a0d7819 */ /* 0x100fe4000000121b */
[----:B------:R-:W-:Y:S02]  /*b3b0*/  SHF.R.U32.HI R26, RZ, 0x10, R27 ;  /* 0x00000010ff1a7819 */ /* 0x000fe4000001161b */
[----:B------:R-:W-:Y:S02]  /*b3c0*/  PRMT R69, R69, 0x5410, R12 ;  /* 0x0000541045457816 */ /* 0x000fe4000000000c */
[----:B------:R-:W-:-:S02]  /*b3d0*/  PRMT R67, R67, 0x5410, R26 ;  /* 0x0000541043437816 */ /* 0x000fc4000000001a */
[----:B------:R-:W-:Y:S02]  /*b3e0*/  PRMT R66, R66, 0x5410, R13 ;  /* 0x0000541042427816 */ /* 0x000fe4000000000d */
[----:B------:R-:W-:Y:S01]  /*b3f0*/  PRMT R68, R68, 0x5410, R21 ;  /* 0x0000541044447816 */ /* 0x000fe20000000015 */
[C---:B------:R-:W-:Y:S01]  /*b400*/  IMAD.U32 R24, R67.reuse, 0x10000, RZ ;  /* 0x0001000043187824 */ /* 0x040fe200078e00ff */
[----:B------:R-:W-:Y:S01]  /*b410*/  LOP3.LUT R67, R67, 0xffff0000, RZ, 0xc0, !PT ;  /* 0xffff000043437812 */ /* 0x000fe200078ec0ff */
[C---:B------:R-:W-:Y:S01]  /*b420*/  IMAD.U32 R21, R69.reuse, 0x10000, RZ ;  /* 0x0001000045157824 */ /* 0x040fe200078e00ff */
[----:B------:R-:W-:Y:S02]  /*b430*/  LOP3.LUT R69, R69, 0xffff0000, RZ, 0xc0, !PT ;  /* 0xffff000045457812 */ /* 0x000fe400078ec0ff */
        /* <DEDUP_REMOVED lines=33> */
.L_x_3025:
[----:B------:R-:W-:Y:S05]  /*b650*/  BSYNC B1 ;  /* 0x0000000000017941 */ /* 0x000fea0003800000 */
.L_x_3024:
[----:B------:R-:W-:Y:S05]  /*b660*/  @P1 BRA `(.L_x_3023) ;  /* 0x0000002800a01947 */ /* 0x000fea0003800000 */
[----:B01234-:R-:W0:Y:S01]  /*b670*/  LDS.128 R4, [R202+0x7000] ;  /* 0x00700000ca047984 */ /* 0x01fe220000000c00 */
        /* <DEDUP_REMOVED lines=14> */
[----:B------:R-:W-:Y:S01]  /*b760*/  IMAD.U32 R0, R4, 0x10000, RZ ;  /* 0x0001000004007824 */ /* 0x000fe200078e00ff */
[----:B------:R-:W-:-:S02]  /*b770*/  SHF.L.U32 R9, R7, 0x10, RZ ;  /* 0x0000001007097819 */ /* 0x000fc400000006ff */
[----:B------:R-:W-:Y:S01]  /*b780*/  LOP3.LUT R7, R7, 0xffff0000, RZ, 0xc0, !PT ;  /* 0xffff000007077812 */ /* 0x000fe200078ec0ff */
[C---:B------:R-:W-:Y:S01]  /*b790*/  FMUL.FTZ R21, R6.reuse, R13 ;  /* 0x0000000d06157220 */ /* 0x040fe20000410000 */
[-C--:B------:R-:W-:Y:S01]  /*b7a0*/  FMUL.FTZ R6, R6, R11.reuse ;  /* 0x0000000b06067220 */ /* 0x080fe20000410000 */
[----:B------:R-:W-:Y:S01]  /*b7b0*/  LOP3.LUT R3, R4, 0xffff0000, RZ, 0xc0, !PT ;  /* 0xffff000004037812 */ /* 0x000fe200078ec0ff */
[----:B------:R-:W-:Y:S02]  /*b7c0*/  IMAD.U32 R4, R5, 0x10000, RZ ;  /* 0x0001000005047824 */ /* 0x000fe400078e00ff */
[C---:B------:R-:W-:Y:S01]  /*b7d0*/  FFMA.FTZ R21, R8.reuse, R11, -R21 ;  /* 0x0000000b08157223 */ /* 0x040fe20000010815 */
[----:B------:R-:W-:Y:S01]  /*b7e0*/  FFMA.FTZ R20, R8, R13, R6 ;  /* 0x0000000d08147223 */ /* 0x000fe20000010006 */
[C---:B------:R-:W-:Y:S01]  /*b7f0*/  FMUL.FTZ R24, R7.reuse, R14 ;  /* 0x0000000e07187220 */ /* 0x040fe20000410000 */
        /* <DEDUP_REMOVED lines=22> */
.L_x_2996:
[----:B------:R-:W1:Y:S01]  /*b960*/  LDC R5, c[0x0][0x448] ;  /* 0x00011200ff057b82 */ /* 0x000e620000000800 */
[----:B------:R-:W-:Y:S01]  /*b970*/  ULDC.64 UR4, c[0x0][0x3f8] ;  /* 0x0000fe0000047ab9 */ /* 0x000fe20000000a00 */
[----:B------:R-:W-:Y:S01]  /*b980*/  ULDC.64 UR6, c[0x0][0x408] ;  /* 0x0001020000067ab9 */ /* 0x000fe20000000a00 */
        /* <DEDUP_REMOVED lines=24> */
[----:B--2---:R-:W1:Y:S01]  /*bb10*/  LDC R47, c[0x0][0x3f4] ;  /* 0x0000fd00ff2f7b82 */ /* 0x004e620000000800 */
[----:B------:R-:W2:Y:S01]  /*bb20*/  SHFL.IDX PT, R4, R32, RZ, 0x181f ;  /* 0x00181fff20047589 */ /* 0x000ea200000e0000 */
[----:B------:R-:W-:-:S03]  /*bb30*/  IMAD R0, R192, R5, RZ ;  /* 0x00000005c0007224 */ /* 0x000fc600078e02ff */
[----:B------:R-:W3:Y:S04]  /*bb40*/  SHFL.IDX PT, R3, R35, RZ, 0x181f ;  /* 0x00181fff23037589 */ /* 0x000ee800000e0000 */
[----:B------:R-:W5:Y:S04]  /*bb50*/  SHFL.IDX PT, R14, R34, RZ, 0x181f ;  /* 0x00181fff220e7589 */ /* 0x000f6800000e0000 */
[----:B------:R-:W0:Y:S01]  /*bb60*/  SHFL.IDX PT, R5, R33, RZ, 0x181f ;  /* 0x00181fff21057589 */ /* 0x000e2200000e0000 */
[----:B-1----:R-:W-:-:S04]  /*bb70*/  ISETP.GE.AND P0, PT, R16, R47, PT ;  /* 0x0000002f1000720c */ /* 0x002fc80003f06270 */
[----:B------:R-:W-:-:S13]  /*bb80*/  ISETP.GE.OR P1, PT, R57, R0, P0 ;  /* 0x000000003900720c */ /* 0x000fda0000726670 */
[C---:B------:R-:W-:Y:S02]  /*bb90*/  @!P1 SHF.L.U32 R7, R16.reuse, 0x1, RZ ;  /* 0x0000000110079819 */ /* 0x040fe400000006ff */
[----:B------:R-:W-:Y:S02]  /*bba0*/  @!P1 SHF.L.U64.HI R6, R16, 0x1, R17 ;  /* 0x0000000110069819 */ /* 0x000fe40000010211 */
[----:B--2---:R-:W-:-:S05]  /*bbb0*/  @!P1 IADD3 R4, P2, R4, R7, RZ ;  /* 0x0000000704049210 */ /* 0x004fca0007f5e0ff */
[----:B---3--:R-:W-:Y:S02]  /*bbc0*/  @!P1 IMAD.X R3, R3, 0x1, R6, P2 ;  /* 0x0000000103039824 */ /* 0x008fe400010e0606 */
[----:B------:R-:W-:Y:S02]  /*bbd0*/  @!P1 IMAD.MOV.U32 R24, RZ, RZ, R4 ;  /* 0x000000ffff189224 */ /* 0x000fe400078e0004 */
[----:B------:R-:W-:-:S06]  /*bbe0*/  @!P1 IMAD.MOV.U32 R25, RZ, RZ, R3 ;  /* 0x000000ffff199224 */ /* 0x000fcc00078e0003 */
[----:B------:R-:W2:Y:S01]  /*bbf0*/  @!P1 LD.E.128 R24, desc[UR42][R24.64] ;  /* 0x0000002a18189980 */ /* 0x000ea2000c101d00 */
[----:B-----5:R-:W-:-:S05]  /*bc00*/  @!P1 IADD3 R14, P2, R14, R7, RZ ;  /* 0x000000070e0e9210 */ /* 0x020fca0007f5e0ff */
[----:B0-----:R-:W-:Y:S02]  /*bc10*/  @!P1 IMAD.X R5, R5, 0x1, R6, P2 ;  /* 0x0000000105059824 */ /* 0x001fe400010e0606 */
[----:B------:R-:W-:-:S06]  /*bc20*/  @!P1 IMAD.MOV.U32 R4, RZ, RZ, R14 ;  /* 0x000000ffff049224 */ /* 0x000fcc00078e000e */
[----:B------:R-:W3:Y:S01]  /*bc30*/  @!P1 LD.E.128 R4, desc[UR42][R4.64] ;  /* 0x0000002a04049980 */ /* 0x000ee2000c101d00 */
[----:B------:R-:W-:Y:S02]  /*bc40*/  CS2R R48, SRZ ;  /* 0x0000000000307805 */ /* 0x000fe4000001ff00 */
[----:B------:R-:W-:Y:S02]  /*bc50*/  CS2R R50, SRZ ;  /* 0x0000000000327805 */ /* 0x000fe4000001ff00 */
[----:B------:R-:W-:Y:S01]  /*bc60*/  CS2R R20, SRZ ;  /* 0x0000000000147805 */ /* 0x000fe2000001ff00 */
[----:B------:R0:W1:Y:S01]  /*bc70*/  SHFL.IDX PT, R9, R33, 0x1, 0x181f ;  /* 0x00381f0021097f89 */ /* 0x00006200000e0000 */
[----:B------:R-:W-:-:S03]  /*bc80*/  CS2R R36, SRZ ;  /* 0x0000000000247805 */ /* 0x000fc6000001ff00 */
[----:B------:R0:W0:Y:S01]  /*bc90*/  SHFL.IDX PT, R14, R34, 0x1, 0x181f ;  /* 0x00381f00220e7f89 */ /* 0x00002200000e0000 */
[----:B--2---:R-:W-:Y:S01]  /*bca0*/  @!P1 IMAD.MOV.U32 R48, RZ, RZ, R24 ;  /* 0x000000ffff309224 */ /* 0x004fe200078e0018 */
        /* <DEDUP_REMOVED lines=11> */
[----:B---3--:R-:W-:Y:S01]  /*bd60*/  @!P1 IMAD.MOV.U32 R20, RZ, RZ, R4 ;  /* 0x000000ffff149224 */ /* 0x008fe200078e0004 */
[----:B------:R2:W3:Y:S01]  /*bd70*/  SHFL.IDX PT, R8, R32, 0x1, 0x181f ;  /* 0x00381f0020087f89 */ /* 0x0004e200000e0000 */
        /* <DEDUP_REMOVED lines=12> */
[----:B-12---:R-:W-:-:S07]  /*be40*/  PRMT R81, R7, 0x7610, R81 ;  /* 0x0000761007517816 */ /* 0x006fce0000000051 */
.L_x_3309:
[----:B------:R-:W-:Y:S01]  /*be50*/  IADD3 R5, R57, 0x20, RZ ;  /* 0x0000002039057810 */ /* 0x000fe20007ffe0ff */
        /* <DEDUP_REMOVED lines=12> */
[-C--:B---3--:R-:W-:Y:S02]  /*bf20*/  IADD3 R4, P1, R8, R15.reuse, RZ ;  /* 0x0000000f08047210 */ /* 0x088fe40007f3e0ff */
[----:B0-----:R-:W-:-:S03]  /*bf30*/  IADD3 R14, P2, R14, R15, RZ ;  /* 0x0000000f0e0e7210 */ /* 0x001fc60007f5e0ff */
[--C-:B------:R-:W-:Y:S02]  /*bf40*/  IMAD.X R5, R3, 0x1, R6.reuse, P1 ;  /* 0x0000000103057824 */ /* 0x100fe400008e0606 */
[----:B------:R-:W-:-:S04]  /*bf50*/  IMAD.X R15, R9, 0x1, R6, P2 ;  /* 0x00000001090f7824 */ /* 0x000fc800010e0606 */
[----:B------:R-:W5:Y:S04]  /*bf60*/  LD.E.128 R4, desc[UR42][R4.64] ;  /* 0x0000002a04047980 */ /* 0x000f68000c101d00 */
[----:B------:R1:W5:Y:S02]  /*bf70*/  LD.E.128 R24, desc[UR42][R14.64] ;  /* 0x0000002a0e187980 */ /* 0x000364000c101d00 */
.L_x_3028:
[----:B------:R-:W-:Y:S05]  /*bf80*/  BSYNC B1 ;  /* 0x0000000000017941 */ /* 0x000fea0003800000 */
.L_x_3027:
[----:B0----5:R-:W-:Y:S01]  /*bf90*/  IMAD.MOV.U32 R3, RZ, RZ, R24 ;  /* 0x000000ffff037224 */ /* 0x021fe200078e0018 */
[----:B------:R-:W-:Y:S01]  /*bfa0*/  UMOV UR4, 0xffffffff ;  /* 0xffffffff00047882 */ /* 0x000fe20000000000 */
[----:B---3--:R-:W-:Y:S02]  /*bfb0*/  IMAD.MOV.U32 R8, RZ, RZ, R25 ;  /* 0x000000ffff087224 */ /* 0x008fe400078e0019 */
        /* <DEDUP_REMOVED lines=15> */
[----:B------:R-:W0:Y:S01]  /*c0b0*/  SHFL.IDX PT, R8, R32, 0x2, 0x181f ;  /* 0x00581f0020087f89 */ /* 0x000e2200000e0000 */
[----:B------:R-:W-:-:S03]  /*c0c0*/  VIADD R9, R57, 0x40 ;  /* 0x0000004039097836 */ /* 0x000fc60000000000 */
[----:B------:R-:W2:Y:S02]  /*c0d0*/  SHFL.IDX PT, R3, R35, 0x2, 0x181f ;  /* 0x00581f0023037f89 */ /* 0x000ea400000e0000 */
[----:B------:R-:W-:Y:S02]  /*c0e0*/  ISETP.GE.OR P1, PT, R9, R0, P0 ;  /* 0x000000000900720c */ /* 0x000fe40000726670 */
[----:B-1----:R-:W1:Y:S04]  /*c0f0*/  SHFL.IDX PT, R14, R34, 0x2, 0x181f ;  /* 0x00581f00220e7f89 */ /* 0x002e6800000e0000 */
[----:B------:R-:W3:Y:S07]  /*c100*/  SHFL.IDX PT, R28, R33, 0x2, 0x181f ;  /* 0x00581f00211c7f89 */ /* 0x000eee00000e0000 */
[C---:B------:R-:W-:Y:S01]  /*c110*/  @!P1 IMAD.SHL.U32 R31, R16.reuse, 0x2, RZ ;  /* 0x00000002101f9824 */ /* 0x040fe200078e00ff */
[----:B------:R-:W-:-:S04]  /*c120*/  @!P1 SHF.L.U64.HI R29, R16, 0x1, R17 ;  /* 0x00000001101d9819 */ /* 0x000fc80000010211 */
[----:B0-----:R-:W-:-:S05]  /*c130*/  @!P1 IADD3 R8, P2, R8, R31, RZ ;  /* 0x0000001f08089210 */ /* 0x001fca0007f5e0ff */
[----:B--2---:R-:W-:-:S06]  /*c140*/  @!P1 IMAD.X R9, R3, 0x1, R29, P2 ;  /* 0x0000000103099824 */ /* 0x004fcc00010e061d */
[----:B------:R-:W2:Y:S01]  /*c150*/  @!P1 LD.E.128 R8, desc[UR42][R8.64] ;  /* 0x0000002a08089980 */ /* 0x000ea2000c101d00 */
[----:B-1----:R-:W-:-:S05]  /*c160*/  @!P1 IADD3 R14, P2, R14, R31, RZ ;  /* 0x0000001f0e0e9210 */ /* 0x002fca0007f5e0ff */
[----:B---3--:R-:W-:-:S04]  /*c170*/  @!P1 IMAD.X R3, R28, 0x1, R29, P2 ;  /* 0x000000011c039824 */ /* 0x008fc800010e061d */
[----:B------:R-:W-:-:S05]  /*c180*/  @!P1 IMAD.MOV.U32 R15, RZ, RZ, R3 ;  /* 0x000000ffff0f9224 */ /* 0x000fca00078e0003 */
[----:B------:R-:W3:Y:S01]  /*c190*/  @!P1 LD.E.128 R28, desc[UR42][R14.64] ;  /* 0x0000002a0e1c9980 */ /* 0x000ee2000c101d00 */
[----:B------:R-:W-:Y:S02]  /*c1a0*/  CS2R R52, SRZ ;  /* 0x0000000000347805 */ /* 0x000fe4000001ff00 */
[----:B------:R-:W-:Y:S02]  /*c1b0*/  CS2R R54, SRZ ;  /* 0x0000000000367805 */ /* 0x000fe4000001ff00 */
[----:B------:R-:W-:Y:S01]  /*c1c0*/  CS2R R38, SRZ ;  /* 0x0000000000267805 */ /* 0x000fe2000001ff00 */
[----:B------:R-:W0:Y:S01]  /*c1d0*/  SHFL.IDX PT, R32, R32, 0x3, 0x181f ;  /* 0x00781f0020207f89 */ /* 0x000e2200000e0000 */
[----:B------:R-:W-:-:S03]  /*c1e0*/  CS2R R40, SRZ ;  /* 0x0000000000287805 */ /* 0x000fc6000001ff00 */
[----:B------:R-:W1:Y:S04]  /*c1f0*/  SHFL.IDX PT, R34, R34, 0x3, 0x181f ;  /* 0x00781f0022227f89 */ /* 0x000e6800000e0000 */
[----:B------:R-:W0:Y:S01]  /*c200*/  SHFL.IDX PT, R33, R33, 0x3, 0x181f ;  /* 0x00781f0021217f89 */ /* 0x000e2200000e0000 */
[----:B--2---:R-:W-:Y:S01]  /*c210*/  @!P1 IMAD.MOV.U32 R52, RZ, RZ, R8 ;  /* 0x000000ffff349224 */ /* 0x004fe200078e0008 */
[----:B------:R-:W-:Y:S01]  /*c220*/  @!P1 MOV R55, R11 ;  /* 0x0000000b00379202 */ /* 0x000fe20000000f00 */
[----:B------:R-:W-:Y:S02]  /*c230*/  @!P1 IMAD.MOV.U32 R54, RZ, RZ, R10 ;  /* 0x000000ffff369224 */ /* 0x000fe400078e000a */
[----:B------:R-:W-:Y:S02]  /*c240*/  IMAD.MOV.U32 R3, RZ, RZ, R52 ;  /* 0x000000ffff037224 */ /* 0x000fe400078e0034 */
[----:B------:R-:W-:-:S02]  /*c250*/  @!P1 IMAD.MOV.U32 R53, RZ, RZ, R9 ;  /* 0x000000ffff359224 */ /* 0x000fc400078e0009 */
[----:B------:R-:W-:Y:S01]  /*c260*/  IMAD.MOV.U32 R8, RZ, RZ, R54 ;  /* 0x000000ffff087224 */ /* 0x000fe200078e0036 */
[----:B------:R-:W-:Y:S01]  /*c270*/  PRMT R65, R3, 0x7610, R65 ;  /* 0x0000761003417816 */ /* 0x000fe20000000041 */
[----:B------:R-:W-:Y:S01]  /*c280*/  IMAD.MOV.U32 R9, RZ, RZ, R55 ;  /* 0x000000ffff097224 */ /* 0x000fe200078e0037 */
[----:B------:R2:W0:Y:S01]  /*c290*/  SHFL.IDX PT, R3, R35, 0x3, 0x181f ;  /* 0x00781f0023037f89 */ /* 0x00042200000e0000 */
[----:B------:R-:W-:Y:S01]  /*c2a0*/  IMAD.MOV.U32 R12, RZ, RZ, R53 ;  /* 0x000000ffff0c7224 */ /* 0x000fe200078e0035 */
[----:B------:R-:W-:Y:S01]  /*c2b0*/  PRMT R45, R8, 0x7610, R45 ;  /* 0x00007610082d7816 */ /* 0x000fe2000000002d */
[----:B---3--:R-:W-:Y:S01]  /*c2c0*/  @!P1 IMAD.MOV.U32 R38, RZ, RZ, R28 ;  /* 0x000000ffff269224 */ /* 0x008fe200078e001c */
[----:B------:R-:W-:Y:S01]  /*c2d0*/  PRMT R46, R9, 0x7610, R46 ;  /* 0x00007610092e7816 */ /* 0x000fe2000000002e */
[----:B------:R-:W-:Y:S01]  /*c2e0*/  @!P1 IMAD.MOV.U32 R39, RZ, RZ, R29 ;  /* 0x000000ffff279224 */ /* 0x000fe200078e001d */
[----:B------:R-:W-:Y:S01]  /*c2f0*/  PRMT R66, R12, 0x7610, R66 ;  /* 0x000076100c427816 */ /* 0x000fe20000000042 */
[----:B------:R-:W-:-:S02]  /*c300*/  @!P1 IMAD.MOV.U32 R40, RZ, RZ, R30 ;  /* 0x000000ffff289224 */ /* 0x000fc400078e001e */
[----:B------:R-:W-:Y:S02]  /*c310*/  @!P1 IMAD.MOV.U32 R41, RZ, RZ, R31 ;  /* 0x000000ffff299224 */ /* 0x000fe400078e001f */
[----:B------:R-:W-:Y:S02]  /*c320*/  IMAD.MOV.U32 R8, RZ, RZ, R38 ;  /* 0x000000ffff087224 */ /* 0x000fe400078e0026 */
[----:B------:R-:W-:Y:S02]  /*c330*/  IMAD.MOV.U32 R9, RZ, RZ, R39 ;  /* 0x000000ffff097224 */ /* 0x000fe400078e0027 */
[----:B------:R-:W-:Y:S01]  /*c340*/  IMAD.MOV.U32 R10, RZ, RZ, R40 ;  /* 0x000000ffff0a7224 */ /* 0x000fe200078e0028 */
[----:B------:R-:W-:Y:S01]  /*c350*/  PRMT R72, R8, 0x7610, R72 ;  /* 0x0000761008487816 */ /* 0x000fe20000000048 */
[----:B------:R-:W-:Y:S01]  /*c360*/  IMAD.MOV.U32 R11, RZ, RZ, R41 ;  /* 0x000000ffff0b7224 */ /* 0x000fe200078e0029 */
[----:B------:R-:W-:Y:S02]  /*c370*/  PRMT R73, R9, 0x7610, R73 ;  /* 0x0000761009497816 */ /* 0x000fe40000000049 */
[----:B------:R-:W-:-:S02]  /*c380*/  CS2R R8, SRZ ;  /* 0x0000000000087805 */ /* 0x000fc4000001ff00 */
[----:B------:R-:W-:Y:S02]  /*c390*/  PRMT R74, R10, 0x7610, R74 ;  /* 0x000076100a4a7816 */ /* 0x000fe4000000004a */
[----:B012---:R-:W-:-:S07]  /*c3a0*/  PRMT R75, R11, 0x7610, R75 ;  /* 0x000076100b4b7816 */ /* 0x007fce000000004b */
.L_x_3319:
[----:B------:R-:W-:Y:S01]  /*c3b0*/  IADD3 R57, R57, 0x60, RZ ;  /* 0x0000006039397810 */ /* 0x000fe20007ffe0ff */
[----:B------:R-:W-:Y:S01]  /*c3c0*/  BSSY B1, `(.L_x_3030) ;  /* 0x0000012000017945 */ /* 0x000fe20003800000 */
[----:B------:R-:W-:Y:S02]  /*c3d0*/  CS2R R10, SRZ ;  /* 0x00000000000a7805 */ /* 0x000fe4000001ff00 */
[----:B----4-:R-:W-:Y:S02]  /*c3e0*/  CS2R R12, SRZ ;  /* 0x00000000000c7805 */ /* 0x010fe4000001ff00 */
        /* <DEDUP_REMOVED lines=9> */
[-C--:B------:R-:W-:Y:S02]  /*c480*/  IADD3 R12, P1, R32, R9.reuse, RZ ;  /* 0x00000009200c7210 */ /* 0x080fe40007f3e0ff */
[----:B------:R-:W-:-:S03]  /*c490*/  IADD3 R8, P2, R34, R9, RZ ;  /* 0x0000000922087210 */ /* 0x000fc60007f5e0ff */
[--C-:B------:R-:W-:Y:S02]  /*c4a0*/  IMAD.X R13, R3, 0x1, R10.reuse, P1 ;  /* 0x00000001030d7824 */ /* 0x100fe400008e060a */
[----:B------:R-:W-:-:S04]  /*c4b0*/  IMAD.X R9, R33, 0x1, R10, P2 ;  /* 0x0000000121097824 */ /* 0x000fc800010e060a */
[----:B------:R-:W5:Y:S04]  /*c4c0*/  LD.E.128 R12, desc[UR42][R12.64] ;  /* 0x0000002a0c0c7980 */ /* 0x000f68000c101d00 */
[----:B------:R-:W5:Y:S02]  /*c4d0*/  LD.E.128 R8, desc[UR42][R8.64] ;  /* 0x0000002a08087980 */ /* 0x000f64000c101d00 */
.L_x_3031:
[----:B------:R-:W-:Y:S05]  /*c4e0*/  BSYNC B1 ;  /* 0x0000000000017941 */ /* 0x000fea0003800000 */
.L_x_3030:
[----:B------:R-:W-:Y:S01]  /*c4f0*/  ULEA.HI UR4, UR37, UR37, URZ, 0x1 ;  /* 0x0000002525047291 */ /* 0x000fe2000f8f083f */
[----:B------:R-:W-:Y:S01]  /*c500*/  VIADDMNMX R0, R0, -R191, 0x80, PT ;  /* 0x0000008000007446 */ /* 0x000fe200038009bf */
[----:B-----5:R-:W-:Y:S01]  /*c510*/  IMAD.MOV.U32 R3, RZ, RZ, R8 ;  /* 0x000000ffff037224 */ /* 0x020fe200078e0008 */
        /* <DEDUP_REMOVED lines=16> */
[----:B------:R-:W-:Y:S02]  /*c620*/  PRMT R68, R0, 0x7610, R68 ;  /* 0x0000761000447816 */ /* 0x000fe40000000044 */
[----:B------:R-:W0:Y:S01]  /*c630*/  SYNCS.PHASECHK.TRANS64.TRYWAIT P4, [R18+URZ+0x28800], R29 ;  /* 0x0288001d120075a7 */ /* 0x000e22000808017f */
[----:B------:R-:W-:Y:S01]  /*c640*/  PRMT R69, R3, 0x7610, R69 ;  /* 0x0000761003457816 */ /* 0x000fe20000000045 */
[----:B------:R-:W-:Y:S01]  /*c650*/  IMAD.MOV.U32 R3, RZ, RZ, R15 ;  /* 0x000000ffff037224 */ /* 0x000fe200078e000f */
[----:B------:R-:W-:-:S02]  /*c660*/  PRMT R70, R28, 0x7610, R70 ;  /* 0x000076101c467816 */ /* 0x000fc40000000046 */
[----:B------:R-:W-:Y:S02]  /*c670*/  PRMT R71, R30, 0x7610, R71 ;  /* 0x000076101e477816 */ /* 0x000fe40000000047 */
[----:B------:R-:W-:Y:S01]  /*c680*/  MOV R0, R14 ;  /* 0x0000000e00007202 */ /* 0x000fe20000000f00 */
[----:B0-----:R-:W-:Y:S06]  /*c690*/  @!P4 BRA `(.L_x_3033) ;  /* 0x000001600048c947 */ /* 0x001fec0003800000 */
.L_x_3320:
[----:B------:R-:W-:Y:S05]  /*c6a0*/  BSYNC B1 ;  /* 0x0000000000017941 */ /* 0x000fea0003800000 */
.L_x_3032:
        /* <DEDUP_REMOVED lines=9> */
[--C-:B------:R-:W-:Y:S01]  /*c740*/  SHF.R.U64 R49, R20, 0x10, R21.reuse ;  /* 0x0000001014317819 */ /* 0x100fe20000001215 */
[----:B------:R-:W-:Y:S01]  /*c750*/  IMAD.SHL.U32 R31, R31, 0x400, RZ ;  /* 0x000004001f1f7824 */ /* 0x000fe200078e00ff */
[----:B------:R-:W-:Y:S02]  /*c760*/  LOP3.LUT R29, R29, 0x1c0, R224, 0xf8, !PT ;  /* 0x000001c01d1d7812 */ /* 0x000fe400078ef8e0 */
[----:B------:R-:W-:Y:S02]  /*c770*/  SHF.R.U32.HI R84, RZ, 0x10, R21 ;  /* 0x00000010ff547819 */ /* 0x000fe40000011615 */
[----:B------:R-:W-:Y:S02]  /*c780*/  LOP3.LUT R29, R29, R200, RZ, 0x3c, !PT ;  /* 0x000000c81d1d7212 */ /* 0x000fe400078e3cff */
[----:B------:R-:W-:Y:S02]  /*c790*/  LOP3.LUT R28, R31, 0x7fffe000, RZ, 0xc0, !PT ;  /* 0x7fffe0001f1c7812 */ /* 0x000fe400078ec0ff */
[----:B------:R-:W-:-:S02]  /*c7a0*/  SHF.R.U64 R48, R50, 0x10, R51 ;  /* 0x0000001032307819 */ /* 0x000fc40000001233 */
[----:B------:R-:W-:Y:S02]  /*c7b0*/  IADD3 R33, R29, R28, R201 ;  /* 0x0000001c1d217210 */ /* 0x000fe40007ffe0c9 */
[----:B------:R-:W0:Y:S01]  /*c7c0*/  LDS.128 R28, [R202] ;  /* 0x00000000ca1c7984 */ /* 0x000e220000000c00 */
[----:B------:R-:W-:Y:S02]  /*c7d0*/  PRMT R78, R78, 0x5410, R49 ;  /* 0x000054104e4e7816 */ /* 0x000fe40000000031 */
[----:B------:R-:W-:Y:S01]  /*c7e0*/  IMAD R82, R33, 0x2, R18 ;  /* 0x0000000221527824 */ /* 0x000fe200078e0212 */
[----:B------:R-:W-:Y:S02]  /*c7f0*/  SHF.R.U32.HI R83, RZ, 0x10, R51 ;  /* 0x00000010ff537819 */ /* 0x000fe40000011633 */
[----:B------:R-:W-:Y:S02]  /*c800*/  PRMT R76, R76, 0x5410, R85 ;  /* 0x000054104c4c7816 */ /* 0x000fe40000000055 */
[----:B------:R-:W1:Y:S01]  /*c810*/  LDS.128 R32, [R82+0x10400] ;  /* 0x0104000052207984 */ /* 0x000e620000000c00 */
[----:B------:R-:W-:-:S02]  /*c820*/  PRMT R84, R79, 0x5410, R84 ;  /* 0x000054104f547816 */ /* 0x000fc40000000054 */
[--C-:B------:R-:W-:Y:S01]  /*c830*/  SHF.R.U64 R21, R36, 0x10, R37.reuse ;  /* 0x0000001024157819 */ /* 0x100fe20000001225 */
[----:B------:R-:W-:Y:S01]  /*c840*/  IMAD.U32 R50, R76, 0x10000, RZ ;  /* 0x000100004c327824 */ /* 0x000fe200078e00ff */
[----:B------:R-:W-:Y:S02]  /*c850*/  PRMT R51, R43, 0x5410, R48 ;  /* 0x000054102b337816 */ /* 0x000fe40000000030 */
[----:B------:R-:W-:Y:S02]  /*c860*/  SHF.L.U32 R79, R78, 0x10, RZ ;  /* 0x000000104e4f7819 */ /* 0x000fe400000006ff */
[----:B------:R-:W-:Y:S02]  /*c870*/  SHF.R.U32.HI R36, RZ, 0x10, R37 ;  /* 0x00000010ff247819 */ /* 0x000fe40000011625 */
[----:B------:R-:W-:Y:S02]  /*c880*/  PRMT R77, R77, 0x5410, R86 ;  /* 0x000054104d4d7816 */ /* 0x000fe40000000056 */
[----:B------:R-:W-:Y:S01]  /*c890*/  PRMT R85, R81, 0x5410, R36 ;  /* 0x0000541051557816 */ /* 0x000fe20000000024 */
[----:B------:R-:W-:Y:S01]  /*c8a0*/  IMAD.U32 R81, R84, 0x10000, RZ ;  /* 0x0001000054517824 */ /* 0x000fe200078e00ff */
[----:B------:R-:W-:-:S02]  /*c8b0*/  PRMT R83, R44, 0x5410, R83 ;  /* 0x000054102c537816 */ /* 0x000fc40000000053 */
[----:B------:R-:W-:Y:S02]  /*c8c0*/  LOP3.LUT R78, R78, 0xffff0000, RZ, 0xc0, !PT ;  /* 0xffff00004e4e7812 */ /* 0x000fe400078ec0ff */
[----:B------:R-:W-:Y:S02]  /*c8d0*/  LOP3.LUT R76, R76, 0xffff0000, RZ, 0xc0, !PT ;  /* 0xffff00004c4c7812 */ /* 0x000fe400078ec0ff */
[----:B------:R-:W-:Y:S02]  /*c8e0*/  PRMT R80, R80, 0x5410, R21 ;  /* 0x0000541050507816 */ /* 0x000fe40000000015 */
        /* <DEDUP_REMOVED lines=14> */
[----:B------:R-:W-:Y:S01]  /*c9d0*/  FMUL.FTZ R89, R43, R50 ;  /* 0x000000322b597220 */ /* 0x000fe20000410000 */
[----:B------:R-:W-:-:S02]  /*c9e0*/  IMAD.U32 R43, R77, 0x10000, RZ ;  /* 0x000100004d2b7824 */ /* 0x000fc400078e00ff */
[----:B------:R-:W-:Y:S01]  /*c9f0*/  FMUL.FTZ R91, R44, R81 ;  /* 0x000000512c5b7220 */ /* 0x000fe20000410000 */
[C---:B------:R-:W-:Y:S01]  /*ca00*/  FFMA.FTZ R87, R20.reuse, R50, -R87 ;  /* 0x0000003214577223 */ /* 0x040fe20000010857 */
[----:B------:R-:W-:Y:S02]  /*ca10*/  IMAD.U32 R49, R35, 0x10000, RZ ;  /* 0x0001000023317824 */ /* 0x000fe400078e00ff */
[----:B------:R-:W-:Y:S01]  /*ca20*/  FFMA.FTZ R89, R20, R79, R89 ;  /* 0x0000004f14597223 */ /* 0x000fe20000010059 */
[----:B------:R-:W-:Y:S02]  /*ca30*/  IMAD.U32 R50, R85, 0x10000, RZ ;  /* 0x0001000055327824 */ /* 0x000fe400078e00ff */
[-C--:B------:R-:W-:Y:S01]  /*ca40*/  FMUL.FTZ R79, R44, R43.reuse ;  /* 0x0000002b2c4f7220 */ /* 0x080fe20000410000 */
[----:B------:R-:W-:Y:S02]  /*ca50*/  IMAD.U32 R20, R83, 0x10000, RZ ;  /* 0x0001000053147824 */ /* 0x000fe400078e00ff */
[C---:B------:R-:W-:Y:S01]  /*ca60*/  FFMA.FTZ R91, R36.reuse, R43, -R91 ;  /* 0x0000002b245b7223 */ /* 0x040fe2000001085b */
[C---:B------:R-:W-:Y:S01]  /*ca70*/  FMUL.FTZ R44, R49.reuse, R50 ;  /* 0x00000032312c7220 */ /* 0x040fe20000410000 */
[----:B------:R-:W-:Y:S01]  /*ca80*/  FFMA.FTZ R79, R36, R81, R79 ;  /* 0x00000051244f7223 */ /* 0x000fe2000001004f */
[-C--:B------:R-:W-:Y:S01]  /*ca90*/  FMUL.FTZ R49, R49, R20.reuse ;  /* 0x0000001431317220 */ /* 0x080fe20000410000 */
[----:B------:R-:W-:Y:S01]  /*caa0*/  LOP3.LUT R77, R77, 0xffff0000, RZ, 0xc0, !PT ;  /* 0xffff00004d4d7812 */ /* 0x000fe200078ec0ff */
[----:B------:R-:W-:Y:S01]  /*cab0*/  FFMA.FTZ R43, R37, R20, -R44 ;  /* 0x00000014252b7223 */ /* 0x000fe2000001082c */
[C---:B------:R-:W-:Y:S01]  /*cac0*/  FMUL.FTZ R20, R32.reuse, R78 ;  /* 0x0000004e20147220 */ /* 0x040fe20000410000 */
[----:B------:R-:W-:Y:S01]  /*cad0*/  FMUL.FTZ R36, R32, R76 ;  /* 0x0000004c20247220 */ /* 0x000fe20000410000 */
[----:B------:R-:W-:-:S02]  /*cae0*/  IMAD.U32 R48, R34, 0x10000, RZ ;  /* 0x0001000022307824 */ /* 0x000fc400078e00ff */
[----:B------:R-:W-:Y:S01]  /*caf0*/  FFMA.FTZ R49, R37, R50, R49 ;  /* 0x0000003225317223 */ /* 0x000fe20000010031 */
[----:B------:R-:W-:Y:S02]  /*cb00*/  IMAD.U32 R32, R80, 0x10000, RZ ;  /* 0x0001000050207824 */ /* 0x000fe400078e00ff */
[----:B------:R-:W-:Y:S01]  /*cb10*/  FMUL.FTZ R37, R33, R84 ;  /* 0x0000005421257220 */ /* 0x000fe20000410000 */
[----:B------:R-:W-:Y:S01]  /*cb20*/  FFMA.FTZ R76, R21, R76, -R20 ;  /* 0x0000004c154c7223 */ /* 0x000fe20000010814 */
[-C--:B------:R-:W-:Y:S01]  /*cb30*/  FMUL.FTZ R33, R33, R77.reuse ;  /* 0x0000004d21217220 */ /* 0x080fe20000410000 */
[----:B------:R-:W-:Y:S02]  /*cb40*/  IMAD.U32 R20, R51, 0x10000, RZ ;  /* 0x0001000033147824 */ /* 0x000fe400078e00ff */
[----:B------:R-:W-:Y:S01]  /*cb50*/  FMUL.FTZ R50, R48, R32 ;  /* 0x0000002030327220 */ /* 0x000fe20000410000 */
[----:B------:R-:W-:Y:S01]  /*cb60*/  FFMA.FTZ R36, R21, R78, R36 ;  /* 0x0000004e15247223 */ /* 0x000fe20000010024 */
[C---:B------:R-:W-:Y:S01]  /*cb70*/  FFMA.FTZ R44, R28.reuse, R77, -R37 ;  /* 0x0000004d1c2c7223 */ /* 0x040fe20000010825 */
[----:B------:R-:W-:Y:S01]  /*cb80*/  FFMA.FTZ R84, R28, R84, R33 ;  /* 0x000000541c547223 */ /* 0x000fe20000010021 */
[----:B------:R-:W-:Y:S01]  /*cb90*/  LOP3.LUT R34, R34, 0xffff0000, RZ, 0xc0, !PT ;  /* 0xffff000022227812 */ /* 0x000fe200078ec0ff */
[-C--:B------:R-:W-:Y:S01]  /*cba0*/  FMUL.FTZ R48, R48, R20.reuse ;  /* 0x0000001430307220 */ /* 0x080fe20000410000 */
[----:B------:R-:W-:Y:S01]  /*cbb0*/  LOP3.LUT R35, R35, 0xffff0000, RZ, 0xc0, !PT ;  /* 0xffff000023237812 */ /* 0x000fe200078ec0ff */
[C---:B------:R-:W-:Y:S01]  /*cbc0*/  FFMA.FTZ R50, R29.reuse, R20, -R50 ;  /* 0x000000141d327223 */ /* 0x040fe20000010832 */
[----:B------:R-:W-:Y:S01]  /*cbd0*/  LOP3.LUT R21, R80, 0xffff0000, RZ, 0xc0, !PT ;  /* 0xffff000050157812 */ /* 0x000fe200078ec0ff */
[----:B------:R-:W-:Y:S01]  /*cbe0*/  FFMA.FTZ R48, R29, R32, R48 ;  /* 0x000000201d307223 */ /* 0x000fe20000010030 */
[----:B------:R-:W-:-:S02]  /*cbf0*/  LOP3.LUT R28, R85, 0xffff0000, RZ, 0xc0, !PT ;  /* 0xffff0000551c7812 */ /* 0x000fc400078ec0ff */
[----:B------:R-:W-:Y:S01]  /*cc00*/  LOP3.LUT R51, R51, 0xffff0000, RZ, 0xc0, !PT ;  /* 0xffff000033337812 */ /* 0x000fe200078ec0ff */
[----:B------:R-:W-:Y:S01]  /*cc10*/  FMUL.FTZ R29, R34, R21 ;  /* 0x00000015221d7220 */ /* 0x000fe20000410000 */
[----:B------:R-:W-:Y:S01]  /*cc20*/  LOP3.LUT R20, R83, 0xffff0000, RZ, 0xc0, !PT ;  /* 0xffff000053147812 */ /* 0x000fe200078ec0ff */
[C---:B------:R-:W-:Y:S01]  /*cc30*/  FMUL.FTZ R32, R35.reuse, R28 ;  /* 0x0000001c23207220 */ /* 0x040fe20000410000 */
[----:B------:R-:W-:Y:S01]  /*cc40*/  F2FP.BF16.F32.PACK_AB R33, R84, R79 ;  /* 0x0000004f5421723e */ /* 0x000fe200000010ff */
[-C--:B------:R-:W-:Y:S01]  /*cc50*/  FMUL.FTZ R34, R34, R51.reuse ;  /* 0x0000003322227220 */ /* 0x080fe20000410000 */
[C---:B------:R-:W-:Y:S01]  /*cc60*/  FFMA.FTZ R51, R30.reuse, R51, -R29 ;  /* 0x000000331e337223 */ /* 0x040fe2000001081d */
[-C--:B------:R-:W-:Y:S01]  /*cc70*/  FMUL.FTZ R35, R35, R20.reuse ;  /* 0x0000001423237220 */ /* 0x080fe20000410000 */
[C---:B------:R-:W-:Y:S01]  /*cc80*/  FFMA.FTZ R20, R31.reuse, R20, -R32 ;  /* 0x000000141f147223 */ /* 0x040fe20000010820 */
[----:B------:R-:W-:Y:S01]  /*cc90*/  FFMA.FTZ R21, R30, R21, R34 ;  /* 0x000000151e157223 */ /* 0x000fe20000010022 */
        /* <DEDUP_REMOVED lines=10> */
.L_x_3035:
[----:B------:R-:W-:Y:S05]  /*cd40*/  BSYNC B1 ;  /* 0x0000000000017941 */ /* 0x000fea0003800000 */
.L_x_3034:
[----:B------:R-:W-:Y:S04]  /*cd50*/  BSSY B1, `(.L_x_3036) ;  /* 0x0000068000017945 */ /* 0x000fe80003800000 */
[----:B------:R-:W-:Y:S05]  /*cd60*/  @P2 BRA `(.L_x_3037) ;  /* 0x0000000400982947 */ /* 0x000fea0003800000 */
[----:B------:R-:W-:Y:S02]  /*cd70*/  LEA.HI R20, R47, R206, RZ, 0x1d ;  /* 0x000000ce2f147211 */ /* 0x000fe400078fe8ff */
[----:B------:R-:W-:Y:S02]  /*cd80*/  SHF.R.U32.HI R37, RZ, 0x10, R5 ;  /* 0x00000010ff257819 */ /* 0x000fe40000011605 */
[----:B01----:R-:W-:Y:S01]  /*cd90*/  SHF.R.S32.HI R29, RZ, 0x1f, R20 ;  /* 0x0000001fff1d7819 */ /* 0x003fe20000011414 */
[----:B------:R-:W-:Y:S01]  /*cda0*/  IMAD.SHL.U32 R21, R20, 0x8, RZ ;  /* 0x0000000814157824 */ /* 0x000fe200078e00ff */
[----:B------:R-:W-:Y:S02]  /*cdb0*/  SHF.R.U64 R6, R6, 0x10, R7 ;  /* 0x0000001006067819 */ /* 0x000fe40000001207 */
[----:B------:R-:W-:Y:S02]  /*cdc0*/  LEA.HI R29, R29, R20, RZ, 0x3 ;  /* 0x000000141d1d7211 */ /* 0x000fe400078f18ff */
[----:B------:R-:W-:-:S02]  /*cdd0*/  LOP3.LUT R20, R196, 0x38, R21, 0xf8, !PT ;  /* 0x00000038c4147812 */ /* 0x000fc400078ef815 */
[----:B------:R-:W-:Y:S02]  /*cde0*/  SHF.L.U32 R29, R29, 0xa, RZ ;  /* 0x0000000a1d1d7819 */ /* 0x000fe400000006ff */
[----:B------:R-:W-:Y:S02]  /*cdf0*/  LOP3.LUT R20, R20, R227, RZ, 0x3c, !PT ;  /* 0x000000e314147212 */ /* 0x000fe400078e3cff */
[----:B------:R-:W-:Y:S02]  /*ce00*/  LOP3.LUT R21, R29, 0x7fffe000, RZ, 0xc0, !PT ;  /* 0x7fffe0001d157812 */ /* 0x000fe400078ec0ff */
[----:B------:R-:W0:Y:S01]  /*ce10*/  LDS.128 R28, [R216] ;  /* 0x00000000d81c7984 */ /* 0x000e220000000c00 */
[----:B------:R-:W-:Y:S02]  /*ce20*/  SHF.R.U32.HI R7, RZ, 0x10, R7 ;  /* 0x00000010ff077819 */ /* 0x000fe40000011607 */
[----:B------:R-:W-:Y:S02]  /*ce30*/  IADD3 R21, R20, R21, R199 ;  /* 0x0000001514157210 */ /* 0x000fe40007ffe0c7 */
[----:B------:R-:W-:-:S02]  /*ce40*/  SHF.R.U64 R20, R4, 0x10, R5 ;  /* 0x0000001004147819 */ /* 0x000fc40000001205 */
[--C-:B------:R-:W-:Y:S01]  /*ce50*/  SHF.R.U64 R5, R24, 0x10, R25.reuse ;  /* 0x0000001018057819 */ /* 0x100fe20000001219 */
[----:B------:R-:W-:Y:S01]  /*ce60*/  IMAD R21, R21, 0x2, R18 ;  /* 0x0000000215157824 */ /* 0x000fe200078e0212 */
[----:B------:R-:W-:Y:S02]  /*ce70*/  SHF.R.U32.HI R25, RZ, 0x10, R25 ;  /* 0x00000010ff197819 */ /* 0x000fe40000011619 */
[----:B------:R-:W-:Y:S02]  /*ce80*/  SHF.R.U64 R4, R26, 0x10, R27 ;  /* 0x000000101a047819 */ /* 0x000fe4000000121b */
[----:B------:R-:W1:Y:S01]  /*ce90*/  LDS.128 R32, [R21+0x10400] ;  /* 0x0104000015207984 */ /* 0x000e620000000c00 */
[----:B------:R-:W-:Y:S02]  /*cea0*/  PRMT R56, R56, 0x5410, R5 ;  /* 0x0000541038387816 */ /* 0x000fe40000000005 */
[----:B------:R-:W-:Y:S02]  /*ceb0*/  SHF.R.U32.HI R27, RZ, 0x10, R27 ;  /* 0x00000010ff1b7819 */ /* 0x000fe4000001161b */
[----:B------:R-:W-:-:S02]  /*cec0*/  PRMT R61, R61, 0x5410, R20 ;  /* 0x000054103d3d7816 */ /* 0x000fc40000000014 */
[----:B------:R-:W-:Y:S01]  /*ced0*/  PRMT R62, R62, 0x5410, R37 ;  /* 0x000054103e3e7816 */ /* 0x000fe20000000025 */
[----:B------:R-:W-:Y:S01]  /*cee0*/  IMAD.U32 R37, R56, 0x10000, RZ ;  /* 0x0001000038257824 */ /* 0x000fe200078e00ff */
[----:B------:R-:W-:Y:S01]  /*cef0*/  PRMT R64, R64, 0x5410, R7 ;  /* 0x0000541040407816 */ /* 0x000fe20000000007 */
[----:B------:R-:W-:Y:S01]  /*cf00*/  IMAD.U32 R36, R61, 0x10000, RZ ;  /* 0x000100003d247824 */ /* 0x000fe200078e00ff */
[----:B------:R-:W-:Y:S02]  /*cf10*/  PRMT R58, R58, 0x5410, R25 ;  /* 0x000054103a3a7816 */ /* 0x000fe40000000019 */
[----:B------:R-:W-:Y:S02]  /*cf20*/  PRMT R59, R59, 0x5410, R4 ;  /* 0x000054103b3b7816 */ /* 0x000fe40000000004 */
[----:B------:R-:W-:Y:S02]  /*cf30*/  PRMT R63, R63, 0x5410, R6 ;  /* 0x000054103f3f7816 */ /* 0x000fe40000000006 */
[----:B------:R-:W-:-:S02]  /*cf40*/  PRMT R60, R60, 0x5410, R27 ;  /* 0x000054103c3c7816 */ /* 0x000fc4000000001b */
        /* <DEDUP_REMOVED lines=14> */
[----:B------:R-:W-:Y:S01]  /*d030*/  IMAD.U32 R33, R35, 0x10000, RZ ;  /* 0x0001000023217824 */ /* 0x000fe200078e00ff */
[C---:B------:R-:W-:Y:S01]  /*d040*/  SHF.L.U32 R29, R34.reuse, 0x10, RZ ;  /* 0x00000010221d7819 */ /* 0x040fe200000006ff */
[C---:B------:R-:W-:Y:S01]  /*d050*/  FMUL.FTZ R43, R25.reuse, R37 ;  /* 0x00000025192b7220 */ /* 0x040fe20000410000 */
[----:B------:R-:W-:Y:S01]  /*d060*/  LOP3.LUT R31, R34, 0xffff0000, RZ, 0xc0, !PT ;  /* 0xffff0000221f7812 */ /* 0x000fe200078ec0ff */
[----:B------:R-:W-:Y:S01]  /*d070*/  FMUL.FTZ R49, R25, R36 ;  /* 0x0000002419317220 */ /* 0x000fe20000410000 */
[----:B------:R-:W-:Y:S01]  /*d080*/  LOP3.LUT R34, R35, 0xffff0000, RZ, 0xc0, !PT ;  /* 0xffff000023227812 */ /* 0x000fe200078ec0ff */
[----:B------:R-:W-:-:S02]  /*d090*/  IMAD.U32 R35, R58, 0x10000, RZ ;  /* 0x000100003a237824 */ /* 0x000fc400078e00ff */
[----:B------:R-:W-:Y:S01]  /*d0a0*/  FFMA.FTZ R43, R4, R36, -R43 ;  /* 0x00000024042b7223 */ /* 0x000fe2000001082b */
[----:B------:R-:W-:Y:S02]  /*d0b0*/  IMAD.U32 R25, R62, 0x10000, RZ ;  /* 0x000100003e197824 */ /* 0x000fe400078e00ff */
[----:B------:R-:W-:Y:S01]  /*d0c0*/  FFMA.FTZ R49, R4, R37, R49 ;  /* 0x0000002504317223 */ /* 0x000fe20000010031 */
[C---:B------:R-:W-:Y:S01]  /*d0d0*/  FMUL.FTZ R51, R27.reuse, R35 ;  /* 0x000000231b337220 */ /* 0x040fe20000410000 */
        /* <DEDUP_REMOVED lines=9> */
[----:B------:R-:W-:Y:S01]  /*d170*/  LOP3.LUT R25, R62, 0xffff0000, RZ, 0xc0, !PT ;  /* 0xffff00003e197812 */ /* 0x000fe200078ec0ff */
[----:B------:R-:W-:Y:S01]  /*d180*/  FMUL.FTZ R4, R26, R56 ;  /* 0x000000381a047220 */ /* 0x000fe20000410000 */
[----:B------:R-:W-:Y:S01]  /*d190*/  FFMA.FTZ R48, R24, R36, R33 ;  /* 0x0000002418307223 */ /* 0x000fe20000010021 */
[----:B------:R-:W-:Y:S01]  /*d1a0*/  FMUL.FTZ R33, R32, R27 ;  /* 0x0000001b20217220 */ /* 0x000fe20000410000 */
[----:B------:R-:W-:-:S02]  /*d1b0*/  IMAD.U32 R6, R59, 0x10000, RZ ;  /* 0x000100003b067824 */ /* 0x000fc400078e00ff */
[----:B------:R-:W-:Y:S01]  /*d1c0*/  FFMA.FTZ R24, R5, R61, -R4 ;  /* 0x0000003d05187223 */ /* 0x000fe20000010804 */
[----:B------:R-:W-:Y:S01]  /*d1d0*/  FMUL.FTZ R36, R32, R25 ;  /* 0x0000001920247220 */ /* 0x000fe20000410000 */
[----:B------:R-:W-:Y:S02]  /*d1e0*/  IMAD.U32 R4, R63, 0x10000, RZ ;  /* 0x000100003f047824 */ /* 0x000fe400078e00ff */
[----:B------:R-:W-:Y:S01]  /*d1f0*/  FMUL.FTZ R26, R26, R61 ;  /* 0x0000003d1a1a7220 */ /* 0x000fe20000410000 */
[C---:B------:R-:W-:Y:S01]  /*d200*/  FFMA.FTZ R32, R28.reuse, R25, -R33 ;  /* 0x000000191c207223 */ /* 0x040fe20000010821 */
[----:B------:R-:W-:Y:S01]  /*d210*/  FFMA.FTZ R36, R28, R27, R36 ;  /* 0x0000001b1c247223 */ /* 0x000fe20000010024 */
[C---:B------:R-:W-:Y:S01]  /*d220*/  FMUL.FTZ R44, R29.reuse, R6 ;  /* 0x000000061d2c7220 */ /* 0x040fe20000410000 */
[----:B------:R-:W-:Y:S01]  /*d230*/  FMUL.FTZ R28, R29, R4 ;  /* 0x000000041d1c7220 */ /* 0x000fe20000410000 */
[----:B------:R-:W-:Y:S01]  /*d240*/  LOP3.LUT R59, R59, 0xffff0000, RZ, 0xc0, !PT ;  /* 0xffff00003b3b7812 */ /* 0x000fe200078ec0ff */
[----:B------:R-:W-:Y:S01]  /*d250*/  FFMA.FTZ R26, R5, R56, R26 ;  /* 0x00000038051a7223 */ /* 0x000fe2000001001a */
[----:B------:R-:W-:Y:S01]  /*d260*/  LOP3.LUT R63, R63, 0xffff0000, RZ, 0xc0, !PT ;  /* 0xffff00003f3f7812 */ /* 0x000fe200078ec0ff */
[C---:B------:R-:W-:Y:S01]  /*d270*/  FFMA.FTZ R44, R7.reuse, R4, -R44 ;  /* 0x00000004072c7223 */ /* 0x040fe2000001082c */
[----:B------:R-:W-:Y:S01]  /*d280*/  LOP3.LUT R25, R60, 0xffff0000, RZ, 0xc0, !PT ;  /* 0xffff00003c197812 */ /* 0x000fe200078ec0ff */
[----:B------:R-:W-:Y:S01]  /*d290*/  FFMA.FTZ R28, R7, R6, R28 ;  /* 0x00000006071c7223 */ /* 0x000fe2000001001c */
[----:B------:R-:W-:Y:S01]  /*d2a0*/  LOP3.LUT R5, R64, 0xffff0000, RZ, 0xc0, !PT ;  /* 0xffff000040057812 */ /* 0x000fe200078ec0ff */
[C---:B------:R-:W-:Y:S01]  /*d2b0*/  FMUL.FTZ R7, R31.reuse, R59 ;  /* 0x0000003b1f077220 */ /* 0x040fe20000410000 */
[----:B------:R-:W-:Y:S01]  /*d2c0*/  FMUL.FTZ R4, R31, R63 ;  /* 0x0000003f1f047220 */ /* 0x000fe20000410000 */
[----:B------:R-:W-:-:S02]  /*d2d0*/  FMUL.FTZ R27, R34, R25 ;  /* 0x00000019221b7220 */ /* 0x000fc40000410000 */
[----:B------:R-:W-:Y:S01]  /*d2e0*/  FMUL.FTZ R34, R34, R5 ;  /* 0x0000000522227220 */ /* 0x000fe20000410000 */
[C---:B------:R-:W-:Y:S01]  /*d2f0*/  FFMA.FTZ R7, R20.reuse, R63, -R7 ;  /* 0x0000003f14077223 */ /* 0x040fe20000010807 */
[----:B------:R-:W-:Y:S01]  /*d300*/  FFMA.FTZ R59, R20, R59, R4 ;  /* 0x0000003b143b7223 */ /* 0x000fe20000010004 */
[C---:B------:R-:W-:Y:S01]  /*d310*/  FFMA.FTZ R20, R30.reuse, R5, -R27 ;  /* 0x000000051e147223 */ /* 0x040fe2000001081b */
[----:B------:R-:W-:Y:S01]  /*d320*/  FFMA.FTZ R27, R30, R25, R34 ;  /* 0x000000191e1b7223 */ /* 0x000fe20000010022 */
[----:B------:R-:W-:Y:S02]  /*d330*/  F2FP.BF16.F32.PACK_AB R4, R24, R43 ;  /* 0x0000002b1804723e */ /* 0x000fe400000010ff */
[----:B------:R-:W-:Y:S02]  /*d340*/  F2FP.BF16.F32.PACK_AB R6, R7, R44 ;  /* 0x0000002c0706723e */ /* 0x000fe400000010ff */
[----:B------:R-:W-:Y:S02]  /*d350*/  F2FP.BF16.F32.PACK_AB R24, R26, R49 ;  /* 0x000000311a18723e */ /* 0x000fe400000010ff */
[----:B------:R-:W-:-:S02]  /*d360*/  F2FP.BF16.F32.PACK_AB R5, R32, R51 ;  /* 0x000000332005723e */ /* 0x000fc400000010ff */
[----:B------:R-:W-:Y:S02]  /*d370*/  F2FP.BF16.F32.PACK_AB R7, R20, R37 ;  /* 0x000000251407723e */ /* 0x000fe400000010ff */
[----:B------:R-:W-:Y:S02]  /*d380*/  F2FP.BF16.F32.PACK_AB R25, R36, R35 ;  /* 0x000000232419723e */ /* 0x000fe400000010ff */
[----:B------:R-:W-:Y:S01]  /*d390*/  F2FP.BF16.F32.PACK_AB R26, R59, R28 ;  /* 0x0000001c3b1a723e */ /* 0x000fe200000010ff */
[----:B------:R2:W-:Y:S01]  /*d3a0*/  STS.128 [R216], R4 ;  /* 0x00000004d8007388 */ /* 0x0005e20000000c00 */
[----:B------:R-:W-:-:S05]  /*d3b0*/  F2FP.BF16.F32.PACK_AB R27, R27, R48 ;  /* 0x000000301b1b723e */ /* 0x000fca00000010ff */
[----:B------:R2:W-:Y:S02]  /*d3c0*/  STS.128 [R21+0x10400], R24 ;  /* 0x0104001815007388 */ /* 0x0005e40000000c00 */
.L_x_3037:
[----:B------:R-:W-:Y:S05]  /*d3d0*/  BSYNC B1 ;  /* 0x0000000000017941 */ /* 0x000fea0003800000 */
.L_x_3036:
        /* <DEDUP_REMOVED lines=20> */
[----:B------:R-:W-:Y:S01]  /*d520*/  SHF.R.U64 R20, R54, 0x10, R55 ;  /* 0x0000001036147819 */ /* 0x000fe20000001237 */
[----:B------:R-:W-:Y:S01]  /*d530*/  IMAD R21, R21, 0x2, R18 ;  /* 0x0000000215157824 */ /* 0x000fe200078e0212 */
[--C-:B0-----:R-:W-:Y:S02]  /*d540*/  SHF.R.U64 R29, R40, 0x10, R41.reuse ;  /* 0x00000010281d7819 */ /* 0x101fe40000001229 */
[----:B------:R-:W-:Y:S02]  /*d550*/  PRMT R73, R73, 0x5410, R38 ;  /* 0x0000541049497816 */ /* 0x000fe40000000026 */
[----:B------:R-:W0:Y:S01]  /*d560*/  LDS.128 R24, [R21+0x10400] ;  /* 0x0104000015187984 */ /* 0x000e220000000c00 */
[----:B------:R-:W-:-:S02]  /*d570*/  SHF.R.U32.HI R40, RZ, 0x10, R41 ;  /* 0x00000010ff287819 */ /* 0x000fc40000011629 */
[----:B------:R-:W-:Y:S01]  /*d580*/  PRMT R66, R66, 0x5410, R53 ;  /* 0x0000541042427816 */ /* 0x000fe20000000035 */
[----:B------:R-:W-:Y:S01]  /*d590*/  IMAD.U32 R37, R73, 0x10000, RZ ;  /* 0x0001000049257824 */ /* 0x000fe200078e00ff */
[----:B------:R-:W-:Y:S02]  /*d5a0*/  PRMT R45, R45, 0x5410, R20 ;  /* 0x000054102d2d7816 */ /* 0x000fe40000000014 */
[----:B------:R-:W-:Y:S02]  /*d5b0*/  SHF.R.U32.HI R55, RZ, 0x10, R55 ;  /* 0x00000010ff377819 */ /* 0x000fe40000011637 */
[----:B------:R-:W-:Y:S02]  /*d5c0*/  PRMT R75, R75, 0x5410, R40 ;  /* 0x000054104b4b7816 */ /* 0x000fe40000000028 */
[----:B------:R-:W-:Y:S02]  /*d5d0*/  PRMT R46, R46, 0x5410, R55 ;  /* 0x000054102e2e7816 */ /* 0x000fe40000000037 */
[----:B------:R-:W-:-:S02]  /*d5e0*/  LOP3.LUT R65, R65, 0xffff0000, RZ, 0xc0, !PT ;  /* 0xffff000041417812 */ /* 0x000fc400078ec0ff */
[----:B------:R-:W-:Y:S01]  /*d5f0*/  PRMT R74, R74, 0x5410, R29 ;  /* 0x000054104a4a7816 */ /* 0x000fe2000000001d */
[C---:B-1----:R-:W-:Y:S01]  /*d600*/  IMAD.U32 R20, R4.reuse, 0x10000, RZ ;  /* 0x0001000004147824 */ /* 0x042fe200078e00ff */
[----:B------:R-:W-:Y:S01]  /*d610*/  SHF.L.U32 R28, R5, 0x10, RZ ;  /* 0x00000010051c7819 */ /* 0x000fe200000006ff */
[----:B------:R-:W-:Y:S01]  /*d620*/  IMAD.U32 R30, R7, 0x10000, RZ ;  /* 0x00010000071e7824 */ /* 0x000fe200078e00ff */
[----:B------:R-:W-:Y:S01]  /*d630*/  LOP3.LUT R4, R4, 0xffff0000, RZ, 0xc0, !PT ;  /* 0xffff000004047812 */ /* 0x000fe200078ec0ff */
[C---:B------:R-:W-:Y:S01]  /*d640*/  IMAD.U32 R29, R6.reuse, 0x10000, RZ ;  /* 0x00010000061d7824 */ /* 0x040fe200078e00ff */
[----:B------:R-:W-:Y:S02]  /*d650*/  LOP3.LUT R5, R5, 0xffff0000, RZ, 0xc0, !PT ;  /* 0xffff000005057812 */ /* 0x000fe400078ec0ff */
        /* <DEDUP_REMOVED lines=8> */
[----:B------:R-:W-:Y:S01]  /*d6e0*/  FMUL.FTZ R43, R32, R37 ;  /* 0x00000025202b7220 */ /* 0x000fe20000410000 */
[----:B------:R-:W-:Y:S01]  /*d6f0*/  FFMA.FTZ R38, R20, R35, -R39 ;  /* 0x0000002314267223 */ /* 0x000fe20000010827 */
[----:B------:R-:W-:Y:S01]  /*d700*/  SHF.L.U32 R39, R75, 0x10, RZ ;  /* 0x000000104b277819 */ /* 0x000fe200000006ff */
[----:B------:R-:W-:Y:S02]  /*d710*/  IMAD.U32 R34, R27, 0x10000, RZ ;  /* 0x000100001b227824 */ /* 0x000fe400078e00ff */
[-C--:B------:R-:W-:Y:S01]  /*d720*/  FMUL.FTZ R49, R32, R31.reuse ;  /* 0x0000001f20317220 */ /* 0x080fe20000410000 */
[----:B------:R-:W-:Y:S01]  /*d730*/  FFMA.FTZ R43, R28, R31, -R43 ;  /* 0x0000001f1c2b7223 */ /* 0x000fe2000001082b */
[----:B------:R-:W-:Y:S02]  /*d740*/  IMAD.U32 R35, R46, 0x10000, RZ ;  /* 0x000100002e237824 */ /* 0x000fe400078e00ff */
[----:B------:R-:W-:Y:S01]  /*d750*/  FMUL.FTZ R51, R34, R39 ;  /* 0x0000002722337220 */ /* 0x000fe20000410000 */
[----:B------:R-:W-:Y:S01]  /*d760*/  LOP3.LUT R31, R72, 0xffff0000, RZ, 0xc0, !PT ;  /* 0xffff0000481f7812 */ /* 0x000fe200078ec0ff */
[----:B------:R-:W-:Y:S01]  /*d770*/  FFMA.FTZ R49, R28, R37, R49 ;  /* 0x000000251c317223 */ /* 0x000fe20000010031 */
[----:B------:R-:W-:Y:S01]  /*d780*/  LOP3.LUT R28, R73, 0xffff0000, RZ, 0xc0, !PT ;  /* 0xffff0000491c7812 */ /* 0x000fe200078ec0ff */
[-C--:B------:R-:W-:Y:S01]  /*d790*/  FMUL.FTZ R34, R34, R35.reuse ;  /* 0x0000002322227220 */ /* 0x080fe20000410000 */
[----:B------:R-:W-:Y:S01]  /*d7a0*/  FFMA.FTZ R51, R30, R35, -R51 ;  /* 0x000000231e337223 */ /* 0x000fe20000010833 */
[----:B------:R-:W-:Y:S01]  /*d7b0*/  LOP3.LUT R66, R66, 0xffff0000, RZ, 0xc0, !PT ;  /* 0xffff000042427812 */ /* 0x000fe200078ec0ff */
[C---:B------:R-:W-:Y:S01]  /*d7c0*/  FMUL.FTZ R35, R24.reuse, R31 ;  /* 0x0000001f18237220 */ /* 0x040fe20000410000 */
[----:B------:R-:W-:Y:S01]  /*d7d0*/  FMUL.FTZ R37, R24, R65 ;  /* 0x0000004118257220 */ /* 0x000fe20000410000 */
[----:B------:R-:W-:-:S02]  /*d7e0*/  IMAD.U32 R33, R26, 0x10000, RZ ;  /* 0x000100001a217824 */ /* 0x000fc400078e00ff */
[----:B------:R-:W-:Y:S01]  /*d7f0*/  FFMA.FTZ R41, R20, R36, R41 ;  /* 0x0000002414297223 */ /* 0x000fe20000010029 */
[----:B------:R-:W-:Y:S02]  /*d800*/  IMAD.U32 R24, R74, 0x10000, RZ ;  /* 0x000100004a187824 */ /* 0x000fe400078e00ff */
[----:B------:R-:W-:Y:S01]  /*d810*/  FFMA.FTZ R39, R30, R39, R34 ;  /* 0x000000271e277223 */ /* 0x000fe20000010022 */
[----:B------:R-:W-:Y:S01]  /*d820*/  FMUL.FTZ R32, R25, R28 ;  /* 0x0000001c19207220 */ /* 0x000fe20000410000 */
[C---:B------:R-:W-:Y:S01]  /*d830*/  FFMA.FTZ R35, R4.reuse, R65, -R35 ;  /* 0x0000004104237223 */ /* 0x040fe20000010823 */
[----:B------:R-:W-:Y:S02]  /*d840*/  IMAD.U32 R20, R45, 0x10000, RZ ;  /* 0x000100002d147824 */ /* 0x000fe400078e00ff */
[----:B------:R-:W-:Y:S01]  /*d850*/  FMUL.FTZ R25, R25, R66 ;  /* 0x0000004219197220 */ /* 0x000fe20000410000 */
[----:B------:R-:W-:Y:S01]  /*d860*/  FFMA.FTZ R30, R4, R31, R37 ;  /* 0x0000001f041e7223 */ /* 0x000fe20000010025 */
[----:B------:R-:W-:Y:S01]  /*d870*/  FMUL.FTZ R4, R33, R24 ;  /* 0x0000001821047220 */ /* 0x000fe20000410000 */
[C---:B------:R-:W-:Y:S01]  /*d880*/  FFMA.FTZ R32, R5.reuse, R66, -R32 ;  /* 0x0000004205207223 */ /* 0x040fe20000010820 */
[----:B------:R-:W-:Y:S01]  /*d890*/  FFMA.FTZ R28, R5, R28, R25 ;  /* 0x0000001c051c7223 */ /* 0x000fe20000010019 */
        /* <DEDUP_REMOVED lines=8> */
[----:B------:R-:W-:Y:S02]  /*d920*/  LOP3.LUT R4, R75, 0xffff0000, RZ, 0xc0, !PT ;  /* 0xffff00004b047812 */ /* 0x000fe400078ec0ff */
[----:B------:R-:W-:Y:S01]  /*d930*/  LOP3.LUT R46, R46, 0xffff0000, RZ, 0xc0, !PT ;  /* 0xffff00002e2e7812 */ /* 0x000fe200078ec0ff */
[-C--:B------:R-:W-:Y:S01]  /*d940*/  FMUL.FTZ R26, R26, R45.reuse ;  /* 0x0000002d1a1a7220 */ /* 0x080fe20000410000 */
[----:B------:R-:W-:Y:S01]  /*d950*/  LOP3.LUT R7, R7, 0xffff0000, RZ, 0xc0, !PT ;  /* 0xffff000007077812 */ /* 0x000fe200078ec0ff */
        /* <DEDUP_REMOVED lines=16> */
.L_x_3039:
[----:B------:R-:W-:Y:S05]  /*da60*/  BSYNC B1 ;  /* 0x0000000000017941 */ /* 0x000fea0003800000 */
.L_x_3038:
[----:B------:R-:W-:Y:S01]  /*da70*/  PRMT R20, R3, 0x5410, R0 ;  /* 0x0000541003147816 */ /* 0x000fe20000000000 */
[----:B------:R-:W-:Y:S06]  /*da80*/  @P0 BRA `(.L_x_3023) ;  /* 0x0000000400980947 */ /* 0x000fec0003800000 */
[----:B------:R-:W-:Y:S01]  /*da90*/  LEA.HI R47, R47, R206, RZ, 0x1d ;  /* 0x000000ce2f2f7211 */ /* 0x000fe200078fe8ff */
[----:B--23--:R-:W2:Y:S01]  /*daa0*/  LDS.128 R4, [R214] ;  /* 0x00000000d6047984 */ /* 0x00cea20000000c00 */
[----:B------:R-:W-:Y:S02]  /*dab0*/  SHF.R.U64 R21, R12, 0x10, R13 ;  /* 0x000000100c157819 */ /* 0x000fe4000000120d */
[----:B------:R-:W-:Y:S01]  /*dac0*/  SHF.R.S32.HI R0, RZ, 0x1f, R47 ;  /* 0x0000001fff007819 */ /* 0x000fe2000001142f */
[----:B------:R-:W-:Y:S01]  /*dad0*/  IMAD.SHL.U32 R3, R47, 0x8, RZ ;  /* 0x000000082f037824 */ /* 0x000fe200078e00ff */
[----:B------:R-:W-:Y:S02]  /*dae0*/  SHF.R.U32.HI R12, RZ, 0x10, R13 ;  /* 0x00000010ff0c7819 */ /* 0x000fe4000001160d */
[----:B------:R-:W-:Y:S02]  /*daf0*/  LEA.HI R47, R0, R47, RZ, 0x3 ;  /* 0x0000002f002f7211 */ /* 0x000fe400078f18ff */
[----:B------:R-:W-:-:S02]  /*db00*/  LOP3.LUT R0, R194, 0x38, R3, 0xf8, !PT ;  /* 0x00000038c2007812 */ /* 0x000fc400078ef803 */
[----:B------:R-:W-:Y:S01]  /*db10*/  PRMT R71, R71, 0x5410, R12 ;  /* 0x0000541047477816 */ /* 0x000fe2000000000c */
[----:B------:R-:W-:Y:S01]  /*db20*/  IMAD.SHL.U32 R47, R47, 0x400, RZ ;  /* 0x000004002f2f7824 */ /* 0x000fe200078e00ff */
[----:B------:R-:W-:Y:S02]  /*db30*/  LOP3.LUT R0, R0, R225, RZ, 0x3c, !PT ;  /* 0x000000e100007212 */ /* 0x000fe400078e3cff */
[--C-:B-1----:R-:W-:Y:S02]  /*db40*/  SHF.R.U64 R28, R14, 0x10, R15.reuse ;  /* 0x000000100e1c7819 */ /* 0x102fe4000000120f */
[----:B------:R-:W-:Y:S02]  /*db50*/  LOP3.LUT R3, R47, 0x7fffe000, RZ, 0xc0, !PT ;  /* 0x7fffe0002f037812 */ /* 0x000fe400078ec0ff */
[----:B0-----:R-:W-:Y:S02]  /*db60*/  SHF.R.U32.HI R29, RZ, 0x10, R15 ;  /* 0x00000010ff1d7819 */ /* 0x001fe4000001160f */
[----:B------:R-:W-:-:S02]  /*db70*/  IADD3 R3, R0, R3, R197 ;  /* 0x0000000300037210 */ /* 0x000fc40007ffe0c5 */
[--C-:B------:R-:W-:Y:S02]  /*db80*/  SHF.R.U64 R0, R8, 0x10, R9.reuse ;  /* 0x0000001008007819 */ /* 0x100fe40000001209 */
[----:B------:R-:W-:Y:S01]  /*db90*/  SHF.R.U32.HI R8, RZ, 0x10, R9 ;  /* 0x00000010ff087819 */ /* 0x000fe20000011609 */
[----:B------:R-:W-:Y:S01]  /*dba0*/  IMAD R3, R3, 0x2, R18 ;  /* 0x0000000203037824 */ /* 0x000fe200078e0212 */
[----:B------:R-:W-:Y:S02]  /*dbb0*/  PRMT R57, R57, 0x5410, R0 ;  /* 0x0000541039397816 */ /* 0x000fe40000000000 */
[--C-:B------:R-:W-:Y:S02]  /*dbc0*/  SHF.R.U64 R9, R10, 0x10, R11.reuse ;  /* 0x000000100a097819 */ /* 0x100fe4000000120b */
[----:B------:R-:W0:Y:S01]  /*dbd0*/  LDS.128 R24, [R3+0x10400] ;  /* 0x0104000003187984 */ /* 0x000e220000000c00 */
[----:B------:R-:W-:Y:S02]  /*dbe0*/  SHF.R.U32.HI R10, RZ, 0x10, R11 ;  /* 0x00000010ff0a7819 */ /* 0x000fe4000001160b */
[----:B------:R-:W-:-:S02]  /*dbf0*/  PRMT R70, R70, 0x5410, R21 ;  /* 0x0000541046467816 */ /* 0x000fc40000000015 */
[----:B------:R-:W-:Y:S02]  /*dc00*/  PRMT R67, R67, 0x5410, R8 ;  /* 0x0000541043437816 */ /* 0x000fe40000000008 */
[----:B------:R-:W-:Y:S01]  /*dc10*/  PRMT R28, R20, 0x5432, R28 ;  /* 0x00005432141c7816 */ /* 0x000fe2000000001c */
[----:B------:R-:W-:Y:S01]  /*dc20*/  IMAD.U32 R21, R70, 0x10000, RZ ;  /* 0x0001000046157824 */ /* 0x000fe200078e00ff */
[----:B------:R-:W-:Y:S01]  /*dc30*/  PRMT R29, R20, 0x5410, R29 ;  /* 0x00005410141d7816 */ /* 0x000fe2000000001d */
[----:B--2---:R-:W-:Y:S01]  /*dc40*/  IMAD.U32 R0, R4, 0x10000, RZ ;  /* 0x0001000004007824 */ /* 0x004fe200078e00ff */
[----:B------:R-:W-:Y:S01]  /*dc50*/  PRMT R69, R69, 0x5410, R10 ;  /* 0x0000541045457816 */ /* 0x000fe2000000000a */
[----:B------:R-:W-:Y:S01]  /*dc60*/  IMAD.U32 R8, R5, 0x10000, RZ ;  /* 0x0001000005087824 */ /* 0x000fe200078e00ff */
[----:B------:R-:W-:Y:S01]  /*dc70*/  PRMT R68, R68, 0x5410, R9 ;  /* 0x0000541044447816 */ /* 0x000fe20000000009 */
[----:B------:R-:W-:Y:S01]  /*dc80*/  IMAD.U32 R10, R7, 0x10000, RZ ;  /* 0x00010000070a7824 */ /* 0x000fe200078e00ff */
[----:B------:R-:W-:Y:S01]  /*dc90*/  LOP3.LUT R4, R4, 0xffff0000, RZ, 0xc0, !PT ;  /* 0xffff000004047812 */ /* 0x000fe200078ec0ff */
[----:B------:R-:W-:Y:S01]  /*dca0*/  IMAD.U32 R9, R6, 0x10000, RZ ;  /* 0x0001000006097824 */ /* 0x000fe200078e00ff */
[----:B------:R-:W-:-:S02]  /*dcb0*/  LOP3.LUT R5, R5, 0xffff0000, RZ, 0xc0, !PT ;  /* 0xffff000005057812 */ /* 0x000fc400078ec0ff */
[----:B------:R-:W-:Y:S02]  /*dcc0*/  LOP3.LUT R6, R6, 0xffff0000, RZ, 0xc0, !PT ;  /* 0xffff000006067812 */ /* 0x000fe400078ec0ff */
        /* <DEDUP_REMOVED lines=8> */
[C---:B------:R-:W-:Y:S01]  /*dd50*/  IMAD.U32 R20, R27.reuse, 0x10000, RZ ;  /* 0x000100001b147824 */ /* 0x040fe200078e00ff */
[----:B------:R-:W-:Y:S01]  /*dd60*/  LOP3.LUT R26, R27, 0xffff0000, RZ, 0xc0, !PT ;  /* 0xffff00001b1a7812 */ /* 0x000fe200078ec0ff */
[----:B------:R-:W-:Y:S01]  /*dd70*/  FMUL.FTZ R31, R11, R25 ;  /* 0x000000190b1f7220 */ /* 0x000fe20000410000 */
[----:B------:R-:W-:-:S02]  /*dd80*/  IMAD.U32 R27, R67, 0x10000, RZ ;  /* 0x00010000431b7824 */ /* 0x000fc400078e00ff */
[-C--:B------:R-:W-:Y:S01]  /*dd90*/  FMUL.FTZ R33, R11, R21.reuse ;  /* 0x000000150b217220 */ /* 0x080fe20000410000 */
[----:B------:R-:W-:Y:S02]  /*dda0*/  IMAD.U32 R11, R71, 0x10000, RZ ;  /* 0x00010000470b7824 */ /* 0x000fe400078e00ff */
[----:B------:R-:W-:Y:S01]  /*ddb0*/  FFMA.FTZ R30, R0, R21, -R31 ;  /* 0x00000015001e7223 */ /* 0x000fe2000001081f */
[----:B------:R-:W-:Y:S01]  /*ddc0*/  FMUL.FTZ R35, R13, R27 ;  /* 0x0000001b0d237220 */ /* 0x000fe20000410000 */
[----:B------:R-:W-:Y:S02]  /*ddd0*/  IMAD.U32 R31, R69, 0x10000, RZ ;  /* 0x00010000451f7824 */ /* 0x000fe400078e00ff */
[-C--:B------:R-:W-:Y:S01]  /*dde0*/  FMUL.FTZ R13, R13, R11.reuse ;  /* 0x0000000b0d0d7220 */ /* 0x080fe20000410000 */
[----:B------:R-:W-:Y:S02]  /*ddf0*/  IMAD.U32 R21, R29, 0x10000, RZ ;  /* 0x000100001d157824 */ /* 0x000fe400078e00ff */
[----:B------:R-:W-:Y:S01]  /*de00*/  FFMA.FTZ R35, R8, R11, -R35 ;  /* 0x0000000b08237223 */ /* 0x000fe20000010823 */
[----:B------:R-:W-:Y:S01]  /*de10*/  FMUL.FTZ R11, R20, R31 ;  /* 0x0000001f140b7220 */ /* 0x000fe20000410000 */
[----:B------:R-:W-:Y:S01]  /*de20*/  FFMA.FTZ R33, R0, R25, R33 ;  /* 0x0000001900217223 */ /* 0x000fe20000010021 */
[-C--:B------:R-:W-:Y:S01]  /*de30*/  FMUL.FTZ R0, R20, R21.reuse ;  /* 0x0000001514007220 */ /* 0x080fe20000410000 */
[----:B------:R-:W-:Y:S01]  /*de40*/  LOP3.LUT R57, R57, 0xffff0000, RZ, 0xc0, !PT ;  /* 0xffff000039397812 */ /* 0x000fe200078ec0ff */
[----:B------:R-:W-:Y:S01]  /*de50*/  FFMA.FTZ R20, R10, R21, -R11 ;  /* 0x000000150a147223 */ /* 0x000fe2000001080b */
[----:B------:R-:W-:Y:S01]  /*de60*/  LOP3.LUT R11, R70, 0xffff0000, RZ, 0xc0, !PT ;  /* 0xffff0000460b7812 */ /* 0x000fe200078ec0ff */
[----:B------:R-:W-:Y:S01]  /*de70*/  FFMA.FTZ R27, R8, R27, R13 ;  /* 0x0000001b081b7223 */ /* 0x000fe2000001000d */
[----:B------:R-:W-:Y:S01]  /*de80*/  LOP3.LUT R67, R67, 0xffff0000, RZ, 0xc0, !PT ;  /* 0xffff000043437812 */ /* 0x000fe200078ec0ff */
[C---:B------:R-:W-:Y:S01]  /*de90*/  FMUL.FTZ R13, R12.reuse, R57 ;  /* 0x000000390c0d7220 */ /* 0x040fe20000410000 */
[----:B------:R-:W-:Y:S01]  /*dea0*/  LOP3.LUT R71, R71, 0xffff0000, RZ, 0xc0, !PT ;  /* 0xffff000047477812 */ /* 0x000fe200078ec0ff */
[----:B------:R-:W-:Y:S01]  /*deb0*/  FMUL.FTZ R21, R12, R11 ;  /* 0x0000000b0c157220 */ /* 0x000fe20000410000 */
[----:B------:R-:W-:-:S02]  /*dec0*/  IMAD.U32 R8, R68, 0x10000, RZ ;  /* 0x0001000044087824 */ /* 0x000fc400078e00ff */
[----:B------:R-:W-:Y:S01]  /*ded0*/  FFMA.FTZ R31, R10, R31, R0 ;  /* 0x0000001f0a1f7223 */ /* 0x000fe20000010000 */
[----:B------:R-:W-:Y:S01]  /*dee0*/  SHF.L.U32 R0, R28, 0x10, RZ ;  /* 0x000000101c007819 */ /* 0x000fe200000006ff */
[----:B------:R-:W-:Y:S01]  /*def0*/  FFMA.FTZ R13, R4, R11, -R13 ;  /* 0x0000000b040d7223 */ /* 0x000fe2000001080d */
[----:B------:R-:W-:Y:S01]  /*df00*/  FMUL.FTZ R12, R24, R67 ;  /* 0x00000043180c7220 */ /* 0x000fe20000410000 */
[----:B------:R-:W-:Y:S01]  /*df10*/  FFMA.FTZ R10, R4, R57, R21 ;  /* 0x00000039040a7223 */ /* 0x000fe20000010015 */
[-C--:B------:R-:W-:Y:S01]  /*df20*/  FMUL.FTZ R24, R24, R71.reuse ;  /* 0x0000004718187220 */ /* 0x080fe20000410000 */
[----:B------:R-:W-:Y:S01]  /*df30*/  FMUL.FTZ R4, R14, R8 ;  /* 0x000000080e047220 */ /* 0x000fe20000410000 */
[----:B------:R-:W-:Y:S01]  /*df40*/  LOP3.LUT R68, R68, 0xffff0000, RZ, 0xc0, !PT ;  /* 0xffff000044447812 */ /* 0x000fe200078ec0ff */
[-C--:B------:R-:W-:Y:S01]  /*df50*/  FMUL.FTZ R14, R14, R0.reuse ;  /* 0x000000000e0e7220 */ /* 0x080fe20000410000 */
[----:B------:R-:W-:Y:S01]  /*df60*/  LOP3.LUT R69, R69, 0xffff0000, RZ, 0xc0, !PT ;  /* 0xffff000045457812 */ /* 0x000fe200078ec0ff */
[C---:B------:R-:W-:Y:S01]  /*df70*/  FFMA.FTZ R12, R5.reuse, R71, -R12 ;  /* 0x00000047050c7223 */ /* 0x040fe2000001080c */
        /* <DEDUP_REMOVED lines=9> */
[----:B------:R-:W-:Y:S01]  /*e010*/  FFMA.FTZ R29, R7, R29, -R4 ;  /* 0x0000001d071d7223 */ /* 0x000fe20000010804 */
[----:B------:R-:W-:Y:S01]  /*e020*/  FFMA.FTZ R14, R9, R8, R14 ;  /* 0x00000008090e7223 */ /* 0x000fe2000001000e */
        /* <DEDUP_REMOVED lines=12> */
.L_x_3023:
[----:B------:R-:W-:Y:S05]  /*e0f0*/  BSYNC B0 ;  /* 0x0000000000007941 */ /* 0x000fea0003800000 */
.L_x_2995:
        /* <DEDUP_REMOVED lines=8> */
.L_x_2993:
[----:B------:R-:W-:-:S05]  /*e180*/  IMAD.U32 R0, RZ, RZ, UR39 ;  /* 0x00000027ff007e24 */ /* 0x000fca000f8e00ff */
[----:B------:R-:W-:-:S13]  /*e190*/  ISETP.NE.AND P0, PT, R0, 0x3, PT ;  /* 0x000000030000780c */ /* 0x000fda0003f05270 */
[----:B------:R-:W-:Y:S05]  /*e1a0*/  @!P0 BRA `(.L_x_3040) ;  /* 0x0000000000048947 */ /* 0x000fea0003800000 */
[----:B------:R-:W-:Y:S01]  /*e1b0*/  BPT.TRAP 0x1 ;  /* 0x000000040000795c */ /* 0x000fe20000300000 */
.L_x_3040:
[----:B------:R-:W-:Y:S01]  /*e1c0*/  IMAD R0, R186, 0x8, R18 ;  /* 0x00000008ba007824 */ /* 0x000fe200078e0212 */
[----:B-1-34-:R-:W-:-:S04]  /*e1d0*/  SHF.L.U32 R3, R188, 0x1f, RZ ;  /* 0x0000001fbc037819 */ /* 0x01afc800000006ff */
[----:B------:R1:W3:Y:S01]  /*e1e0*/  SYNCS.PHASECHK.TRANS64.TRYWAIT P1, [R0+URZ+0x28830], R3 ;  /* 0x02883003000075a7 */ /* 0x0002e2000802017f */
[----:B------:R-:W-:Y:S05]  /*e1f0*/  @!P0 BRA `(.L_x_3041) ;  /* 0x0000000000048947 */ /* 0x000fea0003800000 */
[----:B------:R-:W-:Y:S01]  /*e200*/  BPT.TRAP 0x1 ;  /* 0x000000040000795c */ /* 0x000fe20000300000 */
.L_x_3041:
[----:B---3--:R-:W-:Y:S05]  /*e210*/  @P1 BRA `(.L_x_3042) ;  /* 0x0000000000081947 */ /* 0x008fea0003800000 */
[----:B------:R-:W3:Y:S02]  /*e220*/  SYNCS.PHASECHK.TRANS64.TRYWAIT P1, [R0+URZ+0x28830], R3 ;  /* 0x02883003000075a7 */ /* 0x000ee4000802017f */
[----:B---3--:R-:W-:Y:S05]  /*e230*/  @!P1 BRA `(.L_x_3043) ;  /* 0x0000014400749947 */ /* 0x008fea0003800000 */
.L_x_3042:
[----:B------:R-:W-:Y:S05]  /*e240*/  WARPSYNC.ALL ;  /* 0x0000000000007948 */ /* 0x000fea0003800000 */
[----:B-1-3--:R-:W-:Y:S01]  /*e250*/  VIADD R3, R18, 0x18400 ;  /* 0x0001840012037836 */ /* 0x00afe20000000000 */
[----:B------:R-:W-:Y:S01]  /*e260*/  R2UR UR32, R42 ;  /* 0x000000002a2072ca */ /* 0x000fe200000e0000 */
[----:B0-2---:R-:W-:Y:S01]  /*e270*/  IMAD.MOV.U32 R7, RZ, RZ, 0x40000040 ;  /* 0x40000040ff077424 */ /* 0x005fe200078e00ff */
        /* <DEDUP_REMOVED lines=17> */
[----:B------:R-:W-:Y:S01]  /*e390*/  MOV R9, 0x40000040 ;  /* 0x4000004000097802 */ /* 0x000fe20000000f00 */
        /* <DEDUP_REMOVED lines=58> */
.L_x_3044:
[----:B------:R-:W0:Y:S01]  /*e740*/  LDC R6, c[0x0][0x448] ;  /* 0x00011200ff067b82 */ /* 0x000e220000000800 */
[----:B------:R-:W-:Y:S01]  /*e750*/  ULDC UR6, c[0x0][0x9d8] ;  /* 0x0002760000067ab9 */ /* 0x000fe20000000800 */
[----:B------:R-:W-:Y:S01]  /*e760*/  ULDC UR48, c[0x0][0x988] ;  /* 0x0002620000307ab9 */ /* 0x000fe20000000800 */
[----:B------:R-:W-:Y:S01]  /*e770*/  FMUL.FTZ R27, R27, UR6 ;  /* 0x000000061b1b7c20 */ /* 0x000fe20008410000 */
[----:B------:R-:W-:Y:S01]  /*e780*/  FMUL.FTZ R8, R28, UR6 ;  /* 0x000000061c087c20 */ /* 0x000fe20008410000 */
[----:B------:R-:W-:Y:S01]  /*e790*/  FMUL.FTZ R31, R31, UR6 ;  /* 0x000000061f1f7c20 */ /* 0x000fe20008410000 */
        /* <DEDUP_REMOVED lines=12> */
[----:B------:R-:W-:Y:S01]  /*e860*/  FMUL.FTZ R59, R59, UR6 ;  /* 0x000000063b3b7c20 */ /* 0x000fe20008410000 */
[----:B------:R-:W-:Y:S01]  /*e870*/  FMUL.FTZ R46, R46, UR6 ;  /* 0x000000062e2e7c20 */ /* 0x000fe20008410000 */
[----:B------:R-:W-:Y:S01]  /*e880*/  FMUL.FTZ R13, R41, UR6 ;  /* 0x00000006290d7c20 */ /* 0x000fe20008410000 */
[----:B------:R-:W-:Y:S01]  /*e890*/  FMUL.FTZ R63, R63, UR6 ;  /* 0x000000063f3f7c20 */ /* 0x000fe20008410000 */
[----:B------:R-:W-:Y:S01]  /*e8a0*/  FMUL.FTZ R47, R47, UR6 ;  /* 0x000000062f2f7c20 */ /* 0x000fe20008410000 */
[----:B------:R-:W-:Y:S01]  /*e8b0*/  MUFU.TANH R93, R30 ;  /* 0x0000001e005d7308 */ /* 0x000fe20000002400 */
[----:B0-----:R-:W-:Y:S01]  /*e8c0*/  ISETP.NE.AND P1, PT, R6, 0x1, PT ;  /* 0x000000010600780c */ /* 0x001fe20003f25270 */
[----:B------:R-:W-:Y:S01]  /*e8d0*/  FMUL.FTZ R6, R54, UR6 ;  /* 0x0000000636067c20 */ /* 0x000fe20008410000 */
[----:B------:R-:W-:-:S02]  /*e8e0*/  IMAD.IADD R54, R204, 0x1, R191 ;  /* 0x00000001cc367824 */ /* 0x000fc400078e02bf */
[----:B------:R-:W-:Y:S01]  /*e8f0*/  FMUL.FTZ R15, R44, UR6 ;  /* 0x000000062c0f7c20 */ /* 0x000fe20008410000 */
[----:B-1----:R-:W-:Y:S02]  /*e900*/  IMAD.MOV.U32 R31, RZ, RZ, -0x80 ;  /* 0xffffff80ff1f7424 */ /* 0x002fe400078e00ff */
        /* <DEDUP_REMOVED lines=8> */
[----:B------:R-:W1:Y:S01]  /*e990*/  @P1 LDC R27, c[0x0][0x44c] ;  /* 0x00011300ff1b1b82 */ /* 0x000e620000000800 */
[----:B------:R-:W-:Y:S01]  /*e9a0*/  FMUL.FTZ R3, R24, UR6 ;  /* 0x0000000618037c20 */ /* 0x000fe20008410000 */
[----:B------:R2:W3:Y:S01]  /*e9b0*/  MUFU.TANH R97, R26 ;  /* 0x0000001a00617308 */ /* 0x0004e20000002400 */
[----:B0-----:R-:W-:-:S02]  /*e9c0*/  IMAD R6, R96, R31, 0x80 ;  /* 0x0000008060067424 */ /* 0x001fc400078e021f */
[----:B------:R-:W-:Y:S01]  /*e9d0*/  FMUL.FTZ R24, R48, UR6 ;  /* 0x0000000630187c20 */ /* 0x000fe20008410000 */
[----:B------:R-:W-:Y:S01]  /*e9e0*/  FMUL.FTZ R62, R62, UR6 ;  /* 0x000000063e3e7c20 */ /* 0x000fe20008410000 */
[----:B------:R-:W-:Y:S01]  /*e9f0*/  FMUL.FTZ R66, R66, UR6 ;  /* 0x0000000642427c20 */ /* 0x000fe20008410000 */
[----:B------:R-:W-:Y:S01]  /*ea00*/  FMUL.FTZ R12, R37, UR6 ;  /* 0x00000006250c7c20 */ /* 0x000fe20008410000 */
[----:B------:R-:W0:Y:S01]  /*ea10*/  @P1 LDC R28, c[0x0][0x450] ;  /* 0x00011400ff1c1b82 */ /* 0x000e220000000800 */
[----:B------:R-:W-:Y:S01]  /*ea20*/  IADD3 R30, R6, 0x1, RZ ;  /* 0x00000001061e7810 */ /* 0x000fe20007ffe0ff */
[----:B------:R-:W4:Y:S01]  /*ea30*/  MUFU.TANH R34, R34 ;  /* 0x0000002200227308 */ /* 0x000f220000002400 */
[----:B--2---:R-:W-:Y:S01]  /*ea40*/  FMUL.FTZ R26, R53, UR6 ;  /* 0x00000006351a7c20 */ /* 0x004fe20008410000 */
[----:B------:R-:W-:Y:S01]  /*ea50*/  FMUL.FTZ R67, R67, UR6 ;  /* 0x0000000643437c20 */ /* 0x000fe20008410000 */
[----:B------:R-:W-:Y:S01]  /*ea60*/  FMUL.FTZ R70, R70, UR6 ;  /* 0x0000000646467c20 */ /* 0x000fe20008410000 */
[----:B------:R-:W-:-:S02]  /*ea70*/  IMAD R30, R203, -0x2, R30 ;  /* 0xfffffffecb1e7824 */ /* 0x000fc400078e021e */
        /* <DEDUP_REMOVED lines=9> */
[----:B-1----:R-:W-:-:S04]  /*eb10*/  @P1 IMAD.HI.U32 R27, R54, R27, RZ ;  /* 0x0000001b361b1227 */ /* 0x002fc800078e00ff */
[----:B------:R-:W-:Y:S01]  /*eb20*/  FMUL.FTZ R86, R86, UR6 ;  /* 0x0000000656567c20 */ /* 0x000fe20008410000 */
[----:B------:R-:W1:Y:S01]  /*eb30*/  MUFU.TANH R38, R38 ;  /* 0x0000002600267308 */ /* 0x000e620000002400 */
[----:B------:R-:W-:Y:S01]  /*eb40*/  FMUL.FTZ R87, R87, UR6 ;  /* 0x0000000657577c20 */ /* 0x000fe20008410000 */
[----:B------:R-:W-:Y:S01]  /*eb50*/  FMUL.FTZ R21, R49, UR6 ;  /* 0x0000000631157c20 */ /* 0x000fe20008410000 */
[----:B------:R-:W-:Y:S01]  /*eb60*/  FMUL.FTZ R5, R25, UR6 ;  /* 0x0000000619057c20 */ /* 0x000fe20008410000 */
[----:B------:R-:W-:Y:S01]  /*eb70*/  FMUL.FTZ R25, R52, UR6 ;  /* 0x0000000634197c20 */ /* 0x000fe20008410000 */
[----:B------:R-:W-:Y:S01]  /*eb80*/  FMUL.FTZ R61, R61, UR6 ;  /* 0x000000063d3d7c20 */ /* 0x000fe20008410000 */
[----:B0-----:R-:W-:Y:S01]  /*eb90*/  @P1 SHF.R.U32.HI R54, RZ, R28, R27 ;  /* 0x0000001cff361219 */ /* 0x001fe2000001161b */
[----:B------:R-:W-:Y:S01]  /*eba0*/  FMUL.FTZ R28, R56, UR6 ;  /* 0x00000006381c7c20 */ /* 0x000fe20008410000 */
[----:B------:R-:W-:Y:S02]  /*ebb0*/  IMAD.IADD R56, R193, 0x1, R6 ;  /* 0x00000001c1387824 */ /* 0x000fe400078e0206 */
[----:B------:R-:W-:Y:S01]  /*ebc0*/  FMUL.FTZ R27, R57, UR6 ;  /* 0x00000006391b7c20 */ /* 0x000fe20008410000 */
[----:B------:R-:W-:Y:S01]  /*ebd0*/  IADD3 R57, -R192, R30, R193 ;  /* 0x0000001ec0397210 */ /* 0x000fe20007ffe1c1 */
[----:B------:R-:W0:Y:S01]  /*ebe0*/  SHFL.IDX PT, R29, R54, 0x1, 0x1c1f ;  /* 0x003c1f00361d7f89 */ /* 0x000e2200000e0000 */
[----:B------:R-:W-:Y:S01]  /*ebf0*/  IMAD R56, R203, -0x2, R56 ;  /* 0xfffffffecb387824 */ /* 0x000fe200078e0238 */
[----:B------:R-:W5:Y:S01]  /*ec00*/  MUFU.TANH R39, R39 ;  /* 0x0000002700277308 */ /* 0x000f620000002400 */
[----:B------:R-:W-:Y:S01]  /*ec10*/  FMUL.FTZ R60, R60, UR6 ;  /* 0x000000063c3c7c20 */ /* 0x000fe20008410000 */
[----:B------:R-:W5:Y:S01]  /*ec20*/  SHFL.IDX PT, R54, R54, RZ, 0x1c1f ;  /* 0x001c1fff36367589 */ /* 0x000f6200000e0000 */
[----:B------:R-:W-:Y:S01]  /*ec30*/  FMUL.FTZ R64, R64, UR6 ;  /* 0x0000000640407c20 */ /* 0x000fe20008410000 */
[----:B------:R-:W-:Y:S01]  /*ec40*/  FMUL.FTZ R65, R65, UR6 ;  /* 0x0000000641417c20 */ /* 0x000fe20008410000 */
        /* <DEDUP_REMOVED lines=8> */
[----:B------:R-:W-:Y:S01]  /*ecd0*/  FMUL.FTZ R81, R81, UR6 ;  /* 0x0000000651517c20 */ /* 0x000fe20008410000 */
[----:B------:R-:W-:Y:S01]  /*ece0*/  FMUL.FTZ R84, R84, UR6 ;  /* 0x0000000654547c20 */ /* 0x000fe20008410000 */
[----:B------:R-:W-:Y:S01]  /*ecf0*/  FMUL.FTZ R85, R85, UR6 ;  /* 0x0000000655557c20 */ /* 0x000fe20008410000 */
[----:B------:R-:W5:Y:S01]  /*ed00*/  MUFU.TANH R43, R43 ;  /* 0x0000002b002b7308 */ /* 0x000f620000002400 */
[----:B------:R-:W-:Y:S01]  /*ed10*/  VIADD R0, R0, 0x28840 ;  /* 0x0002884000007836 */ /* 0x000fe20000000000 */
[----:B------:R-:W-:Y:S01]  /*ed20*/  ULDC UR46, c[0x0][0x9d8] ;  /* 0x00027600002e7ab9 */ /* 0x000fe20000000800 */
[----:B------:R-:W-:Y:S01]  /*ed30*/  ULDC UR47, c[0x0][0x9d8] ;  /* 0x00027600002f7ab9 */ /* 0x000fe20000000800 */
[----:B------:R-:W-:Y:S01]  /*ed40*/  ULDC UR44, c[0x0][0x988] ;  /* 0x00026200002c7ab9 */ /* 0x000fe20000000800 */
[----:B------:R-:W-:Y:S01]  /*ed50*/  ULDC UR45, c[0x0][0x988] ;  /* 0x00026200002d7ab9 */ /* 0x000fe20000000800 */
[----:B0-----:R-:W-:-:S02]  /*ed60*/  VIADDMNMX R29, R29, R57, R56, PT ;  /* 0x000000391d1d7246 */ /* 0x001fc40003800138 */
[----:B------:R-:W-:Y:S01]  /*ed70*/  CS2R R150, SRZ ;  /* 0x0000000000967805 */ /* 0x000fe2000001ff00 */
[----:B------:R2:W-:Y:S01]  /*ed80*/  MUFU.TANH R41, R59 ;  /* 0x0000003b00297308 */ /* 0x0005e20000002400 */
[----:B------:R-:W-:Y:S02]  /*ed90*/  CS2R R148, SRZ ;  /* 0x0000000000947805 */ /* 0x000fe4000001ff00 */
[C---:B------:R-:W-:Y:S02]  /*eda0*/  ISETP.GT.AND P2, PT, R29.reuse, RZ, PT ;  /* 0x000000ff1d00720c */ /* 0x040fe40003f44270 */
[----:B------:R-:W-:Y:S02]  /*edb0*/  CS2R R146, SRZ ;  /* 0x0000000000927805 */ /* 0x000fe4000001ff00 */
[----:B------:R-:W-:Y:S02]  /*edc0*/  ISETP.GT.AND P3, PT, R29, 0x1, PT ;  /* 0x000000011d00780c */ /* 0x000fe40003f64270 */
[----:B------:R-:W-:-:S02]  /*edd0*/  CS2R R144, SRZ ;  /* 0x0000000000907805 */ /* 0x000fc4000001ff00 */
[----:B------:R-:W-:Y:S02]  /*ede0*/  ISETP.GT.AND P4, PT, R29, 0x8, PT ;  /* 0x000000081d00780c */ /* 0x000fe40003f84270 */
[----:B------:R-:W-:Y:S02]  /*edf0*/  CS2R R142, SRZ ;  /* 0x00000000008e7805 */ /* 0x000fe4000001ff00 */
[----:B---3--:R-:W-:Y:S01]  /*ee00*/  FSEL R97, R97, -INF , P2 ;  /* 0xff80000061617808 */ /* 0x008fe20001000000 */
[----:B------:R-:W0:Y:S01]  /*ee10*/  MUFU.TANH R46, R46 ;  /* 0x0000002e002e7308 */ /* 0x000e220000002400 */
[----:B------:R-:W-:Y:S02]  /*ee20*/  FSEL R95, R95, -INF , P3 ;  /* 0xff8000005f5f7808 */ /* 0x000fe40001800000 */
[----:B------:R-:W-:Y:S02]  /*ee30*/  CS2R R140, SRZ ;  /* 0x00000000008c7805 */ /* 0x000fe4000001ff00 */
[----:B------:R-:W-:-:S02]  /*ee40*/  ISETP.GT.AND P2, PT, R29, 0x9, PT ;  /* 0x000000091d00780c */ /* 0x000fc40003f44270 */
[----:B------:R-:W-:Y:S02]  /*ee50*/  CS2R R138, SRZ ;  /* 0x00000000008a7805 */ /* 0x000fe4000001ff00 */
[----:B------:R-:W-:Y:S02]  /*ee60*/  FSEL R93, R93, -INF , P4 ;  /* 0xff8000005d5d7808 */ /* 0x000fe40002000000 */
[----:B------:R-:W-:Y:S02]  /*ee70*/  CS2R R136, SRZ ;  /* 0x0000000000887805 */ /* 0x000fe4000001ff00 */
[----:B------:R-:W-:Y:S01]  /*ee80*/  FMNMX.FTZ R6, R97, R95, !PT ;  /* 0x0000005f61067209 */ /* 0x000fe20007810000 */
[----:B------:R1:W-:Y:S01]  /*ee90*/  MUFU.TANH R44, R63 ;  /* 0x0000003f002c7308 */ /* 0x0003e20000002400 */
[----:B------:R-:W-:Y:S02]  /*eea0*/  ISETP.GT.AND P3, PT, R29, 0x10, PT ;  /* 0x000000101d00780c */ /* 0x000fe40003f64270 */
[----:B------:R-:W-:-:S02]  /*eeb0*/  CS2R R134, SRZ ;  /* 0x0000000000867805 */ /* 0x000fc4000001ff00 */
[----:B------:R-:W-:Y:S02]  /*eec0*/  FSEL R91, R91, -INF , P2 ;  /* 0xff8000005b5b7808 */ /* 0x000fe40001000000 */
[----:B------:R-:W-:Y:S02]  /*eed0*/  CS2R R132, SRZ ;  /* 0x0000000000847805 */ /* 0x000fe4000001ff00 */
[----:B------:R-:W-:Y:S02]  /*eee0*/  FMNMX.FTZ R6, R93, R6, !PT ;  /* 0x000000065d067209 */ /* 0x000fe40007810000 */
[----:B------:R-:W-:Y:S02]  /*eef0*/  CS2R R130, SRZ ;  /* 0x0000000000827805 */ /* 0x000fe4000001ff00 */
[----:B------:R-:W-:Y:S01]  /*ef00*/  ISETP.GT.AND P2, PT, R29, 0x11, PT ;  /* 0x000000111d00780c */ /* 0x000fe20003f44270 */
[----:B------:R-:W3:Y:S01]  /*ef10*/  MUFU.TANH R47, R47 ;  /* 0x0000002f002f7308 */ /* 0x000ee20000002400 */
[----:B----4-:R-:W-:-:S02]  /*ef20*/  FSEL R89, R34, -INF , P3 ;  /* 0xff80000022597808 */ /* 0x010fc40001800000 */
[----:B------:R-:W-:Y:S02]  /*ef30*/  CS2R R128, SRZ ;  /* 0x0000000000807805 */ /* 0x000fe4000001ff00 */
[----:B------:R-:W-:Y:S02]  /*ef40*/  FMNMX.FTZ R6, R91, R6, !PT ;  /* 0x000000065b067209 */ /* 0x000fe40007810000 */
[----:B------:R-:W-:Y:S02]  /*ef50*/  CS2R R126, SRZ ;  /* 0x00000000007e7805 */ /* 0x000fe4000001ff00 */
[----:B------:R-:W-:Y:S02]  /*ef60*/  ISETP.GT.AND P3, PT, R29, 0x18, PT ;  /* 0x000000181d00780c */ /* 0x000fe40003f64270 */
[----:B------:R-:W-:Y:S02]  /*ef70*/  CS2R R124, SRZ ;  /* 0x00000000007c7805 */ /* 0x000fe4000001ff00 */
[----:B--2---:R-:W-:Y:S01]  /*ef80*/  FSEL R59, R35, -INF , P2 ;  /* 0xff800000233b7808 */ /* 0x004fe20001000000 */
[----:B------:R5:W-:Y:S01]  /*ef90*/  MUFU.TANH R36, R55 ;  /* 0x0000003700247308 */ /* 0x000be20000002400 */
[----:B------:R-:W-:-:S02]  /*efa0*/  FMNMX.FTZ R6, R89, R6, !PT ;  /* 0x0000000659067209 */ /* 0x000fc40007810000 */
[----:B------:R-:W-:Y:S02]  /*efb0*/  CS2R R122, SRZ ;  /* 0x00000000007a7805 */ /* 0x000fe4000001ff00 */
[----:B------:R-:W-:Y:S02]  /*efc0*/  ISETP.GT.AND P2, PT, R29, 0x19, PT ;  /* 0x000000191d00780c */ /* 0x000fe40003f44270 */
[----:B------:R-:W-:Y:S02]  /*efd0*/  CS2R R120, SRZ ;  /* 0x0000000000787805 */ /* 0x000fe4000001ff00 */
[----:B-1----:R-:W-:Y:S02]  /*efe0*/  FSEL R63, R38, -INF , P3 ;  /* 0xff800000263f7808 */ /* 0x002fe40001800000 */
[----:B------:R-:W-:Y:S02]  /*eff0*/  CS2R R118, SRZ ;  /* 0x0000000000767805 */ /* 0x000fe4000001ff00 */
[----:B------:R-:W-:Y:S01]  /*f000*/  FMNMX.FTZ R6, R59, R6, !PT ;  /* 0x000000063b067209 */ /* 0x000fe20007810000 */
[----:B------:R-:W1:Y:S01]  /*f010*/  MUFU.TANH R40, R50 ;  /* 0x0000003200287308 */ /* 0x000e620000002400 */
[----:B------:R-:W-:-:S02]  /*f020*/  ISETP.GT.AND P3, PT, R29, 0x20, PT ;  /* 0x000000201d00780c */ /* 0x000fc40003f64270 */
[----:B------:R-:W-:Y:S02]  /*f030*/  CS2R R116, SRZ ;  /* 0x0000000000747805 */ /* 0x000fe4000001ff00 */
[----:B-----5:R-:W-:Y:S02]  /*f040*/  FSEL R55, R39, -INF , P2 ;  /* 0xff80000027377808 */ /* 0x020fe40001000000 */
[----:B------:R-:W-:Y:S02]  /*f050*/  CS2R R114, SRZ ;  /* 0x0000000000727805 */ /* 0x000fe4000001ff00 */
[----:B------:R-:W-:Y:S02]  /*f060*/  FMNMX.FTZ R6, R63, R6, !PT ;  /* 0x000000063f067209 */ /* 0x000fe40007810000 */
[----:B------:R-:W-:Y:S02]  /*f070*/  CS2R R112, SRZ ;  /* 0x0000000000707805 */ /* 0x000fe4000001ff00 */
[----:B------:R-:W-:Y:S01]  /*f080*/  ISETP.GT.AND P2, PT, R29, 0x21, PT ;  /* 0x000000211d00780c */ /* 0x000fe20003f44270 */
[----:B------:R2:W4:Y:S01]  /*f090*/  MUFU.TANH R32, R51 ;  /* 0x0000003300207308 */ /* 0x0005220000002400 */
[----:B------:R-:W-:-:S02]  /*f0a0*/  FSEL R53, R42, -INF , P3 ;  /* 0xff8000002a357808 */ /* 0x000fc40001800000 */
[----:B------:R-:W-:Y:S02]  /*f0b0*/  CS2R R110, SRZ ;  /* 0x00000000006e7805 */ /* 0x000fe4000001ff00 */
[----:B------:R-:W-:Y:S02]  /*f0c0*/  FMNMX.FTZ R6, R55, R6, !PT ;  /* 0x0000000637067209 */ /* 0x000fe40007810000 */
[----:B------:R-:W-:Y:S02]  /*f0d0*/  CS2R R108, SRZ ;  /* 0x00000000006c7805 */ /* 0x000fe4000001ff00 */
[----:B------:R-:W-:Y:S02]  /*f0e0*/  ISETP.GT.AND P3, PT, R29, 0x28, PT ;  /* 0x000000281d00780c */ /* 0x000fe40003f64270 */
[----:B------:R-:W-:Y:S02]  /*f0f0*/  CS2R R106, SRZ ;  /* 0x00000000006a7805 */ /* 0x000fe4000001ff00 */
[----:B------:R-:W-:Y:S01]  /*f100*/  FMNMX.FTZ R6, R53, R6, !PT ;  /* 0x0000000635067209 */ /* 0x000fe20007810000 */
[----:B------:R-:W5:Y:S01]  /*f110*/  MUFU.TANH R58, R58 ;  /* 0x0000003a003a7308 */ /* 0x000f620000002400 */
[----:B--2---:R-:W-:-:S02]  /*f120*/  FSEL R51, R43, -INF , P2 ;  /* 0xff8000002b337808 */ /* 0x004fc40001000000 */
[----:B------:R-:W-:Y:S02]  /*f130*/  CS2R R104, SRZ ;  /* 0x0000000000687805 */ /* 0x000fe4000001ff00 */
        /* <DEDUP_REMOVED lines=8> */
[----:B---3--:R-:W-:Y:S02]  /*f1c0*/  FSEL R48, R47, -INF , P2 ;  /* 0xff8000002f307808 */ /* 0x008fe40001000000 */
[----:B------:R-:W-:Y:S02]  /*f1d0*/  FMNMX.FTZ R31, R50, R31, !PT ;  /* 0x0000001f321f7209 */ /* 0x000fe40007810000 */
[----:B------:R-:W-:Y:S01]  /*f1e0*/  ISETP.GT.AND P2, PT, R29, 0x31, PT ;  /* 0x000000311d00780c */ /* 0x000fe20003f44270 */
[----:B------:R-:W2:Y:S01]  /*f1f0*/  MUFU.TANH R66, R66 ;  /* 0x0000004200427308 */ /* 0x000ea20000002400 */
[----:B-1----:R-:W-:Y:S02]  /*f200*/  FSEL R40, R40, -INF , P3 ;  /* 0xff80000028287808 */ /* 0x002fe40001800000 */
[----:B------:R-:W-:-:S02]  /*f210*/  FMNMX.FTZ R31, R48, R31, !PT ;  /* 0x0000001f301f7209 */ /* 0x000fc40007810000 */
[C---:B------:R-:W-:Y:S02]  /*f220*/  ISETP.GT.AND P3, PT, R29.reuse, 0x38, PT ;  /* 0x000000381d00780c */ /* 0x040fe40003f64270 */
[----:B----4-:R-:W-:Y:S01]  /*f230*/  FSEL R35, R32, -INF , P2 ;  /* 0xff80000020237808 */ /* 0x010fe20001000000 */
[----:B------:R-:W1:Y:S01]  /*f240*/  MUFU.TANH R38, R67 ;  /* 0x0000004300267308 */ /* 0x000e620000002400 */
[----:B------:R-:W-:Y:S02]  /*f250*/  FMNMX.FTZ R6, R40, R31, !PT ;  /* 0x0000001f28067209 */ /* 0x000fe40007810000 */
[----:B------:R-:W-:Y:S02]  /*f260*/  ISETP.GT.AND P2, PT, R29, 0x39, PT ;  /* 0x000000391d00780c */ /* 0x000fe40003f44270 */
[----:B------:R-:W-:Y:S02]  /*f270*/  FSEL R33, R33, -INF , P3 ;  /* 0xff80000021217808 */ /* 0x000fe40001800000 */
[----:B------:R-:W-:Y:S01]  /*f280*/  FMNMX.FTZ R6, R35, R6, !PT ;  /* 0x0000000623067209 */ /* 0x000fe20007810000 */
[----:B------:R-:W3:Y:S01]  /*f290*/  MUFU.TANH R70, R70 ;  /* 0x0000004600467308 */ /* 0x000ee20000002400 */
[----:B------:R-:W-:-:S02]  /*f2a0*/  ISETP.GT.AND P3, PT, R29, 0x40, PT ;  /* 0x000000401d00780c */ /* 0x000fc40003f64270 */
[----:B------:R-:W-:Y:S02]  /*f2b0*/  FSEL R32, R36, -INF , P2 ;  /* 0xff80000024207808 */ /* 0x000fe40001000000 */
[----:B------:R-:W-:Y:S02]  /*f2c0*/  FMNMX.FTZ R31, R33, R6, !PT ;  /* 0x00000006211f7209 */ /* 0x000fe40007810000 */
[C---:B------:R-:W-:Y:S01]  /*f2d0*/  ISETP.GT.AND P2, PT, R29.reuse, 0x41, PT ;  /* 0x000000411d00780c */ /* 0x040fe20003f44270 */
[----:B------:R-:W4:Y:S01]  /*f2e0*/  MUFU.TANH R71, R71 ;  /* 0x0000004700477308 */ /* 0x000f220000002400 */
[----:B-----5:R-:W-:Y:S02]  /*f2f0*/  FSEL R30, R58, -INF , P3 ;  /* 0xff8000003a1e7808 */ /* 0x020fe40001800000 */
[----:B------:R-:W-:Y:S02]  /*f300*/  FMNMX.FTZ R37, R32, R31, !PT ;  /* 0x0000001f20257209 */ /* 0x000fe40007810000 */
[----:B------:R-:W-:-:S02]  /*f310*/  ISETP.GT.AND P3, PT, R29, 0x48, PT ;  /* 0x000000481d00780c */ /* 0x000fc40003f64270 */
[----:B------:R-:W-:Y:S01]  /*f320*/  FSEL R31, R41, -INF , P2 ;  /* 0xff800000291f7808 */ /* 0x000fe20001000000 */
[----:B------:R-:W5:Y:S01]  /*f330*/  MUFU.TANH R42, R74 ;  /* 0x0000004a002a7308 */ /* 0x000f620000002400 */
[----:B------:R-:W-:Y:S02]  /*f340*/  FMNMX.FTZ R6, R30, R37, !PT ;  /* 0x000000251e067209 */ /* 0x000fe40007810000 */
[----:B------:R-:W-:Y:S02]  /*f350*/  ISETP.GT.AND P2, PT, R29, 0x49, PT ;  /* 0x000000491d00780c */ /* 0x000fe40003f44270 */
[----:B0-----:R-:W-:Y:S02]  /*f360*/  FSEL R34, R62, -INF , P3 ;  /* 0xff8000003e227808 */ /* 0x001fe40001800000 */
[----:B------:R-:W-:Y:S01]  /*f370*/  FMNMX.FTZ R37, R31, R6, !PT ;  /* 0x000000061f257209 */ /* 0x000fe20007810000 */
[----:B------:R-:W0:Y:S01]  /*f380*/  MUFU.TANH R43, R75 ;  /* 0x0000004b002b7308 */ /* 0x000e220000002400 */
[----:B------:R-:W-:-:S02]  /*f390*/  ISETP.GT.AND P3, PT, R29, 0x50, PT ;  /* 0x000000501d00780c */ /* 0x000fc40003f64270 */
[----:B------:R-:W-:Y:S02]  /*f3a0*/  FSEL R36, R44, -INF , P2 ;  /* 0xff8000002c247808 */ /* 0x000fe40001000000 */
[----:B------:R-:W-:Y:S02]  /*f3b0*/  FMNMX.FTZ R39, R34, R37, !PT ;  /* 0x0000002522277209 */ /* 0x000fe40007810000 */
[C---:B------:R-:W-:Y:S01]  /*f3c0*/  ISETP.GT.AND P2, PT, R29.reuse, 0x51, PT ;  /* 0x000000511d00780c */ /* 0x040fe20003f44270 */
[----:B------:R-:W0:Y:S01]  /*f3d0*/  MUFU.TANH R78, R78 ;  /* 0x0000004e004e7308 */ /* 0x000e220000002400 */
[----:B--2---:R-:W-:Y:S02]  /*f3e0*/  FSEL R37, R66, -INF , P3 ;  /* 0xff80000042257808 */ /* 0x004fe40001800000 */
[----:B------:R-:W-:Y:S02]  /*f3f0*/  FMNMX.FTZ R6, R36, R39, !PT ;  /* 0x0000002724067209 */ /* 0x000fe40007810000 */
[----:B------:R-:W-:-:S02]  /*f400*/  ISETP.GT.AND P3, PT, R29, 0x58, PT ;  /* 0x000000581d00780c */ /* 0x000fc40003f64270 */
[----:B-1----:R-:W-:Y:S01]  /*f410*/  FSEL R38, R38, -INF , P2 ;  /* 0xff80000026267808 */ /* 0x002fe20001000000 */
[----:B------:R-:W1:Y:S01]  /*f420*/  MUFU.TANH R79, R79 ;  /* 0x0000004f004f7308 */ /* 0x000e620000002400 */
[----:B------:R-:W-:Y:S02]  /*f430*/  FMNMX.FTZ R41, R37, R6, !PT ;  /* 0x0000000625297209 */ /* 0x000fe40007810000 */
[C---:B------:R-:W-:Y:S02]  /*f440*/  ISETP.GT.AND P2, PT, R29.reuse, 0x59, PT ;  /* 0x000000591d00780c */ /* 0x040fe40003f44270 */
[----:B---3--:R-:W-:Y:S02]  /*f450*/  FSEL R39, R70, -INF , P3 ;  /* 0xff80000046277808 */ /* 0x008fe40001800000 */
[----:B------:R-:W-:Y:S01]  /*f460*/  FMNMX.FTZ R6, R38, R41, !PT ;  /* 0x0000002926067209 */ /* 0x000fe20007810000 */
[----:B------:R-:W2:Y:S01]  /*f470*/  MUFU.TANH R46, R82 ;  /* 0x00000052002e7308 */ /* 0x000ea20000002400 */
[----:B------:R-:W-:-:S02]  /*f480*/  ISETP.GT.AND P3, PT, R29, 0x60, PT ;  /* 0x000000601d00780c */ /* 0x000fc40003f64270 */
[----:B----4-:R-:W-:Y:S02]  /*f490*/  FSEL R41, R71, -INF , P2 ;  /* 0xff80000047297808 */ /* 0x010fe40001000000 */
[----:B------:R-:W-:Y:S02]  /*f4a0*/  FMNMX.FTZ R6, R39, R6, !PT ;  /* 0x0000000627067209 */ /* 0x000fe40007810000 */
[----:B------:R-:W-:Y:S01]  /*f4b0*/  ISETP.GT.AND P2, PT, R29, 0x61, PT ;  /* 0x000000611d00780c */ /* 0x000fe20003f44270 */
[----:B------:R-:W3:Y:S01]  /*f4c0*/  MUFU.TANH R83, R83 ;  /* 0x0000005300537308 */ /* 0x000ee20000002400 */
[----:B-----5:R-:W-:Y:S02]  /*f4d0*/  FSEL R42, R42, -INF , P3 ;  /* 0xff8000002a2a7808 */ /* 0x020fe40001800000 */
[----:B------:R-:W-:Y:S02]  /*f4e0*/  FMNMX.FTZ R45, R41, R6, !PT ;  /* 0x00000006292d7209 */ /* 0x000fe40007810000 */
[----:B------:R-:W-:-:S02]  /*f4f0*/  ISETP.GT.AND P3, PT, R29, 0x68, PT ;  /* 0x000000681d00780c */ /* 0x000fc40003f64270 */
[----:B0-----:R-:W-:Y:S01]  /*f500*/  FSEL R43, R43, -INF , P2 ;  /* 0xff8000002b2b7808 */ /* 0x001fe20001000000 */
[----:B------:R-:W0:Y:S01]  /*f510*/  MUFU.TANH R86, R86 ;  /* 0x0000005600567308 */ /* 0x000e220000002400 */
[----:B------:R-:W-:Y:S02]  /*f520*/  FMNMX.FTZ R6, R42, R45, !PT ;  /* 0x0000002d2a067209 */ /* 0x000fe40007810000 */
[----:B------:R-:W-:Y:S02]  /*f530*/  ISETP.GT.AND P2, PT, R29, 0x69, PT ;  /* 0x000000691d00780c */ /* 0x000fe40003f44270 */
[----:B------:R-:W-:Y:S02]  /*f540*/  FSEL R44, R78, -INF , P3 ;  /* 0xff8000004e2c7808 */ /* 0x000fe40001800000 */
[----:B------:R-:W-:Y:S01]  /*f550*/  FMNMX.FTZ R47, R43, R6, !PT ;  /* 0x000000062b2f7209 */ /* 0x000fe20007810000 */
[----:B------:R-:W4:Y:S01]  /*f560*/  MUFU.TANH R87, R87 ;  /* 0x0000005700577308 */ /* 0x000f220000002400 */
[----:B------:R-:W-:-:S02]  /*f570*/  ISETP.GT.AND P3, PT, R29, 0x70, PT ;  /* 0x000000701d00780c */ /* 0x000fc40003f64270 */
[----:B-1----:R-:W-:Y:S02]  /*f580*/  FSEL R45, R79, -INF , P2 ;  /* 0xff8000004f2d7808 */ /* 0x002fe40001000000 */
[----:B------:R-:W-:Y:S02]  /*f590*/  FMNMX.FTZ R6, R44, R47, !PT ;  /* 0x0000002f2c067209 */ /* 0x000fe40007810000 */
[----:B------:R-:W-:Y:S01]  /*f5a0*/  ISETP.GT.AND P2, PT, R29, 0x71, PT ;  /* 0x000000711d00780c */ /* 0x000fe20003f44270 */
[----:B------:R-:W-:Y:S01]  /*f5b0*/  MUFU.TANH R3, R3 ;  /* 0x0000000300037308 */ /* 0x000fe20000002400 */
[----:B--2---:R-:W-:Y:S02]  /*f5c0*/  FSEL R46, R46, -INF , P3 ;  /* 0xff8000002e2e7808 */ /* 0x004fe40001800000 */
[----:B------:R-:W-:Y:S02]  /*f5d0*/  FMNMX.FTZ R49, R45, R6, !PT ;  /* 0x000000062d317209 */ /* 0x000fe40007810000 */
[----:B------:R-:W-:-:S02]  /*f5e0*/  ISETP.GT.AND P3, PT, R29, 0x78, PT ;  /* 0x000000781d00780c */ /* 0x000fc40003f64270 */
[----:B---3--:R-:W-:Y:S01]  /*f5f0*/  FSEL R47, R83, -INF , P2 ;  /* 0xff800000532f7808 */ /* 0x008fe20001000000 */
[----:B------:R-:W1:Y:S01]  /*f600*/  MUFU.TANH R5, R5 ;  /* 0x0000000500057308 */ /* 0x000e620000002400 */
[----:B------:R-:W-:Y:S02]  /*f610*/  FMNMX.FTZ R6, R46, R49, !PT ;  /* 0x000000312e067209 */ /* 0x000fe40007810000 */
[----:B------:R-:W-:Y:S02]  /*f620*/  ISETP.GT.AND P2, PT, R29, 0x79, PT ;  /* 0x000000791d00780c */ /* 0x000fe40003f44270 */
[----:B0-----:R-:W-:Y:S02]  /*f630*/  FSEL R49, R86, -INF , P3 ;  /* 0xff80000056317808 */ /* 0x001fe40001800000 */
[----:B------:R-:W-:Y:S01]  /*f640*/  FMNMX.FTZ R6, R47, R6, !PT ;  /* 0x000000062f067209 */ /* 0x000fe20007810000 */
[----:B------:R-:W-:Y:S01]  /*f650*/  MUFU.TANH R8, R8 ;  /* 0x0000000800087308 */ /* 0x000fe20000002400 */
[----:B----4-:R-:W-:-:S02]  /*f660*/  FSEL R29, R87, -INF , P2 ;  /* 0xff800000571d7808 */ /* 0x010fc40001000000 */
[----:B------:R-:W-:Y:S02]  /*f670*/  FMNMX.FTZ R6, R49, R6, !PT ;  /* 0x0000000631067209 */ /* 0x000fe40007810000 */
[----:B------:R-:W-:Y:S02]  /*f680*/  VIADDMNMX R62, R54, R57, R56, PT ;  /* 0x00000039363e7246 */ /* 0x000fe40003800138 */
[----:B------:R-:W-:Y:S01]  /*f690*/  FMNMX.FTZ R6, R29, R6, !PT ;  /* 0x000000061d067209 */ /* 0x000fe20007810000 */
[----:B------:R-:W-:Y:S01]  /*f6a0*/  MUFU.TANH R7, R7 ;  /* 0x0000000700077308 */ /* 0x000fe20000002400 */
[C---:B------:R-:W-:Y:S02]  /*f6b0*/  ISETP.GT.AND P3, PT, R62.reuse, 0x1, PT ;  /* 0x000000013e00780c */ /* 0x040fe40003f64270 */
[----:B------:R-:W-:Y:S01]  /*f6c0*/  ISETP.GT.AND P4, PT, R62, 0x8, PT ;  /* 0x000000083e00780c */ /* 0x000fe20003f84270 */
[----:B------:R-:W0:Y:S01]  /*f6d0*/  SHFL.BFLY PT, R67, R6, 0x2, 0x1f ;  /* 0x0c401f0006437f89 */ /* 0x000e2200000e0000 */
[----:B-1----:R-:W-:-:S02]  /*f6e0*/  FSEL R57, R5, -INF , P3 ;  /* 0xff80000005397808 */ /* 0x002fc40001800000 */
[----:B------:R-:W-:Y:S01]  /*f6f0*/  ISETP.GT.AND P3, PT, R62, 0x10, PT ;  /* 0x000000103e00780c */ /* 0x000fe20003f64270 */
[----:B------:R-:W1:Y:S08]  /*f700*/  MUFU.TANH R10, R10 ;  /* 0x0000000a000a7308 */ /* 0x000e700000002400 */
[----:B------:R-:W-:Y:S08]  /*f710*/  MUFU.TANH R9, R9 ;  /* 0x0000000900097308 */ /* 0x000ff00000002400 */
[----:B------:R-:W2:Y:S01]  /*f720*/  MUFU.TANH R11, R11 ;  /* 0x0000000b000b7308 */ /* 0x000ea20000002400 */
[----:B-1----:R-:W-:-:S02]  /*f730*/  FSEL R5, R10, -INF , P3 ;  /* 0xff8000000a057808 */ /* 0x002fc40001800000 */
[----:B------:R-:W-:Y:S02]  /*f740*/  ISETP.GT.AND P3, PT, R62, 0x18, PT ;  /* 0x000000183e00780c */ /* 0x000fe40003f64270 */
[----:B0-----:R-:W-:-:S03]  /*f750*/  FMNMX.FTZ R67, R6, R67, !PT ;  /* 0x0000004306437209 */ /* 0x001fc60007810000 */
[----:B------:R-:W0:Y:S02]  /*f760*/  MUFU.TANH R12, R12 ;  /* 0x0000000c000c7308 */ /* 0x000e240000002400 */
[----:B------:R-:W1:Y:S06]  /*f770*/  SHFL.BFLY PT, R6, R67, 0x1, 0x1f ;  /* 0x0c201f0043067f89 */ /* 0x000e6c00000e0000 */
[----:B------:R-:W3:Y:S01]  /*f780*/  MUFU.TANH R14, R14 ;  /* 0x0000000e000e7308 */ /* 0x000ee20000002400 */
[----:B--2---:R-:W-:Y:S02]  /*f790*/  FSEL R11, R11, -INF , P3 ;  /* 0xff8000000b0b7808 */ /* 0x004fe40001800000 */
[----:B------:R-:W-:-:S05]  /*f7a0*/  ISETP.GT.AND P3, PT, R62, 0x20, PT ;  /* 0x000000203e00780c */ /* 0x000fca0003f64270 */
[----:B------:R-:W2:Y:S08]  /*f7b0*/  MUFU.TANH R13, R13 ;  /* 0x0000000d000d7308 */ /* 0x000eb00000002400 */
[----:B------:R-:W4:Y:S01]  /*f7c0*/  MUFU.TANH R15, R15 ;  /* 0x0000000f000f7308 */ /* 0x000f220000002400 */
[----:B-1----:R-:W-:-:S04]  /*f7d0*/  FMNMX.FTZ R6, R67, R6, !PT ;  /* 0x0000000643067209 */ /* 0x002fc80007810000 */
[C---:B------:R-:W-:Y:S01]  /*f7e0*/  FSETP.NEU.FTZ.AND P2, PT, R6.reuse, -INF , PT ;  /* 0xff8000000600780b */ /* 0x040fe20003f5d000 */
[----:B------:R-:W-:Y:S02]  /*f7f0*/  FMUL.FTZ R52, R6, UR48 ;  /* 0x0000003006347c20 */ /* 0x000fe40008410000 */
[----:B------:R-:W1:Y:S03]  /*f800*/  MUFU.TANH R20, R20 ;  /* 0x0000001400147308 */ /* 0x000e660000002400 */
[----:B------:R-:W-:Y:S02]  /*f810*/  FSEL R52, R52, RZ, P2 ;  /* 0x000000ff34347208 */ /* 0x000fe40001000000 */
[----:B------:R-:W-:-:S03]  /*f820*/  ISETP.GT.AND P2, PT, R62, RZ, PT ;  /* 0x000000ff3e00720c */ /* 0x000fc60003f44270 */
[----:B------:R5:W-:Y:S01]  /*f830*/  MUFU.TANH R71, R61 ;  /* 0x0000003d00477308 */ /* 0x000be20000002400 */
[--C-:B------:R-:W-:Y:S01]  /*f840*/  FFMA.FTZ R51, R51, UR48, -R52.reuse ;  /* 0x0000003033337c23 */ /* 0x100fe20008010834 */
[----:B------:R-:W-:Y:S01]  /*f850*/  FSEL R54, R3, -INF , P2 ;  /* 0xff80000003367808 */ /* 0x000fe20001000000 */
[--C-:B------:R-:W-:Y:S01]  /*f860*/  FFMA.FTZ R175, R50, UR48, -R52.reuse ;  /* 0x0000003032af7c23 */ /* 0x100fe20008010834 */
[----:B------:R-:W-:Y:S01]  /*f870*/  ISETP.GT.AND P2, PT, R62, 0x9, PT ;  /* 0x000000093e00780c */ /* 0x000fe20003f44270 */
[--C-:B------:R-:W-:Y:S01]  /*f880*/  FFMA.FTZ R173, R53, UR48, -R52.reuse ;  /* 0x0000003035ad7c23 */ /* 0x100fe20008010834 */
[----:B------:R-:W-:Y:S01]  /*f890*/  FSEL R3, R8, -INF , P4 ;  /* 0xff80000008037808 */ /* 0x000fe20002000000 */
[--C-:B------:R-:W-:Y:S01]  /*f8a0*/  FFMA.FTZ R171, R33, UR48, -R52.reuse ;  /* 0x0000003021ab7c23 */ /* 0x100fe20008010834 */
[----:B------:R-:W-:Y:S01]  /*f8b0*/  FMNMX.FTZ R56, R54, R57, !PT ;  /* 0x0000003936387209 */ /* 0x000fe20007810000 */
[----:B------:R-:W1:Y:S01]  /*f8c0*/  MUFU.TANH R24, R24 ;  /* 0x0000001800187308 */ /* 0x000e620000002400 */
[----:B------:R-:W-:Y:S01]  /*f8d0*/  FSEL R7, R7, -INF , P2 ;  /* 0xff80000007077808 */ /* 0x000fe20001000000 */
[--C-:B------:R-:W-:Y:S01]  /*f8e0*/  FFMA.FTZ R179, R63, UR48, -R52.reuse ;  /* 0x000000303fb37c23 */ /* 0x100fe20008010834 */
[----:B------:R-:W-:Y:S01]  /*f8f0*/  FMNMX.FTZ R56, R3, R56, !PT ;  /* 0x0000003803387209 */ /* 0x000fe20007810000 */
[--C-:B------:R-:W-:Y:S01]  /*f900*/  FFMA.FTZ R165, R30, UR48, -R52.reuse ;  /* 0x000000301ea57c23 */ /* 0x100fe20008010834 */
[----:B------:R-:W-:Y:S01]  /*f910*/  ISETP.GT.AND P2, PT, R62, 0x11, PT ;  /* 0x000000113e00780c */ /* 0x000fe20003f44270 */
        /* <DEDUP_REMOVED lines=8> */
[----:B------:R-:W1:Y:S01]  /*f9a0*/  @P1 LDC R46, c[0x0][0x44c] ;  /* 0x00011300ff2e1b82 */ /* 0x000e620000000800 */
[----:B------:R-:W-:Y:S01]  /*f9b0*/  FMNMX.FTZ R58, R9, R56, !PT ;  /* 0x00000038093a7209 */ /* 0x000fe20007810000 */
[----:B------:R-:W-:Y:S01]  /*f9c0*/  MUFU.TANH R25, R25 ;  /* 0x0000001900197308 */ /* 0x000fe20000002400 */
[----:B0-----:R-:W-:Y:S01]  /*f9d0*/  FSEL R56, R12, -INF , P2 ;  /* 0xff8000000c387808 */ /* 0x001fe20001000000 */
[--C-:B------:R-:W-:Y:S01]  /*f9e0*/  FFMA.FTZ R12, R59, UR48, -R52.reuse ;  /* 0x000000303b0c7c23 */ /* 0x100fe20008010834 */
[----:B-----5:R-:W-:Y:S01]  /*f9f0*/  FMNMX.FTZ R61, R11, R58, !PT ;  /* 0x0000003a0b3d7209 */ /* 0x020fe20007810000 */
[--C-:B------:R-:W-:Y:S01]  /*fa00*/  FFMA.FTZ R181, R97, UR48, -R52.reuse ;  /* 0x0000003061b57c23 */ /* 0x100fe20008010834 */
[----:B------:R-:W-:Y:S01]  /*fa10*/  ISETP.GT.AND P2, PT, R62, 0x21, PT ;  /* 0x000000213e00780c */ /* 0x000fe20003f44270 */
[--C-:B------:R-:W-:Y:S01]  /*fa20*/  FFMA.FTZ R95, R95, UR48, -R52.reuse ;  /* 0x000000305f5f7c23 */ /* 0x100fe20008010834 */
[----:B---3--:R-:W-:Y:S01]  /*fa30*/  FSEL R58, R14, -INF , P3 ;  /* 0xff8000000e3a7808 */ /* 0x008fe20001800000 */
[----:B------:R-:W0:Y:S01]  /*fa40*/  MUFU.TANH R26, R26 ;  /* 0x0000001a001a7308 */ /* 0x000e220000002400 */
[----:B------:R-:W-:Y:S01]  /*fa50*/  FMNMX.FTZ R61, R56, R61, !PT ;  /* 0x0000003d383d7209 */ /* 0x000fe20007810000 */
[--C-:B------:R-:W-:Y:S01]  /*fa60*/  FFMA.FTZ R183, R93, UR48, -R52.reuse ;  /* 0x000000305db77c23 */ /* 0x100fe20008010834 */
[----:B------:R-:W-:Y:S01]  /*fa70*/  ISETP.GT.AND P3, PT, R62, 0x28, PT ;  /* 0x000000283e00780c */ /* 0x000fe20003f64270 */
[--C-:B------:R-:W-:Y:S01]  /*fa80*/  FFMA.FTZ R10, R91, UR48, -R52.reuse ;  /* 0x000000305b0a7c23 */ /* 0x100fe20008010834 */
[----:B--2---:R-:W-:Y:S01]  /*fa90*/  FSEL R13, R13, -INF , P2 ;  /* 0xff8000000d0d7808 */ /* 0x004fe20001000000 */
[--C-:B------:R-:W-:Y:S01]  /*faa0*/  FFMA.FTZ R177, R89, UR48, -R52.reuse ;  /* 0x0000003059b17c23 */ /* 0x100fe20008010834 */
[----:B------:R-:W-:Y:S01]  /*fab0*/  FMNMX.FTZ R14, R58, R61, !PT ;  /* 0x0000003d3a0e7209 */ /* 0x000fe20007810000 */
[----:B------:R-:W2:Y:S01]  /*fac0*/  MUFU.TANH R28, R28 ;  /* 0x0000001c001c7308 */ /* 0x000ea20000002400 */
[----:B------:R-:W-:Y:S01]  /*fad0*/  ISETP.GT.AND P2, PT, R62, 0x29, PT ;  /* 0x000000293e00780c */ /* 0x000fe20003f44270 */
[--C-:B------:R-:W-:Y:S01]  /*fae0*/  FFMA.FTZ R163, R39, UR48, -R52.reuse ;  /* 0x0000003027a37c23 */ /* 0x100fe20008010834 */
[----:B----4-:R-:W-:Y:S01]  /*faf0*/  FSEL R15, R15, -INF , P3 ;  /* 0xff8000000f0f7808 */ /* 0x010fe20001800000 */
[----:B------:R-:W-:Y:S01]  /*fb00*/  IMAD.MOV.U32 R39, RZ, RZ, R191 ;  /* 0x000000ffff277224 */ /* 0x000fe200078e00bf */
[----:B------:R-:W-:Y:S01]  /*fb10*/  FMNMX.FTZ R14, R13, R14, !PT ;  /* 0x0000000e0d0e7209 */ /* 0x000fe20007810000 */
[--C-:B------:R-:W-:Y:S01]  /*fb20*/  FFMA.FTZ R167, R34, UR48, -R52.reuse ;  /* 0x0000003022a77c23 */ /* 0x100fe20008010834 */
[----:B------:R-:W-:Y:S01]  /*fb30*/  ISETP.GT.AND P3, PT, R62, 0x30, PT ;  /* 0x000000303e00780c */ /* 0x000fe20003f64270 */
[----:B------:R3:W-:Y:S01]  /*fb40*/  MUFU.TANH R70, R60 ;  /* 0x0000003c00467308 */ /* 0x0007e20000002400 */
[----:B-1----:R-:W-:Y:S01]  /*fb50*/  FSEL R59, R20, -INF , P2 ;  /* 0xff800000143b7808 */ /* 0x002fe20001000000 */
[--C-:B------:R-:W-:Y:S01]  /*fb60*/  FFMA.FTZ R161, R37, UR48, -R52.reuse ;  /* 0x0000003025a17c23 */ /* 0x100fe20008010834 */
[----:B------:R-:W-:Y:S01]  /*fb70*/  FMNMX.FTZ R14, R15, R14, !PT ;  /* 0x0000000e0f0e7209 */ /* 0x000fe20007810000 */
[--C-:B------:R-:W-:Y:S01]  /*fb80*/  FFMA.FTZ R34, R38, UR48, -R52.reuse ;  /* 0x0000003026227c23 */ /* 0x100fe20008010834 */
[----:B------:R-:W-:Y:S01]  /*fb90*/  ISETP.GT.AND P2, PT, R62, 0x31, PT ;  /* 0x000000313e00780c */ /* 0x000fe20003f44270 */
[--C-:B------:R-:W-:Y:S01]  /*fba0*/  FFMA.FTZ R157, R42, UR48, -R52.reuse ;  /* 0x000000302a9d7c23 */ /* 0x100fe20008010834 */
[----:B------:R-:W-:Y:S01]  /*fbb0*/  FMNMX.FTZ R61, R59, R14, !PT ;  /* 0x0000000e3b3d7209 */ /* 0x000fe20007810000 */
[----:B------:R-:W1:Y:S01]  /*fbc0*/  MUFU.TANH R27, R27 ;  /* 0x0000001b001b7308 */ /* 0x000e620000002400 */
[----:B---3--:R-:W-:Y:S01]  /*fbd0*/  FSEL R60, R24, -INF , P3 ;  /* 0xff800000183c7808 */ /* 0x008fe20001800000 */
[--C-:B------:R-:W-:Y:S01]  /*fbe0*/  FFMA.FTZ R14, R55, UR48, -R52.reuse ;  /* 0x00000030370e7c23 */ /* 0x100fe20008010834 */
[----:B------:R-:W-:Y:S01]  /*fbf0*/  ISETP.GT.AND P3, PT, R62, 0x38, PT ;  /* 0x000000383e00780c */ /* 0x000fe20003f64270 */
[--C-:B------:R-:W-:Y:S01]  /*fc00*/  FFMA.FTZ R38, R43, UR48, -R52.reuse ;  /* 0x000000302b267c23 */ /* 0x100fe20008010834 */
[----:B------:R-:W-:Y:S01]  /*fc10*/  FMNMX.FTZ R61, R60, R61, !PT ;  /* 0x0000003d3c3d7209 */ /* 0x000fe20007810000 */
[--C-:B------:R-:W-:Y:S01]  /*fc20*/  FFMA.FTZ R42, R47, UR48, -R52.reuse ;  /* 0x000000302f2a7c23 */ /* 0x100fe20008010834 */
[--C-:B------:R-:W-:Y:S01]  /*fc30*/  FFMA.FTZ R155, R49, UR48, -R52.reuse ;  /* 0x00000030319b7c23 */ /* 0x100fe20008010834 */
[----:B------:R3:W4:Y:S01]  /*fc40*/  MUFU.TANH R74, R64 ;  /* 0x00000040004a7308 */ /* 0x0007220000002400 */
[----:B------:R-:W-:Y:S01]  /*fc50*/  FFMA.FTZ R29, R29, UR48, -R52 ;  /* 0x000000301d1d7c23 */ /* 0x000fe20008010834 */
[----:B------:R-:W-:-:S02]  /*fc60*/  CS2R R92, SRZ ;  /* 0x00000000005c7805 */ /* 0x000fc4000001ff00 */
[----:B------:R-:W-:Y:S02]  /*fc70*/  CS2R R90, SRZ ;  /* 0x00000000005a7805 */ /* 0x000fe4000001ff00 */
[----:B------:R-:W-:Y:S02]  /*fc80*/  CS2R R88, SRZ ;  /* 0x0000000000587805 */ /* 0x000fe4000001ff00 */
[----:B------:R5:W4:Y:S01]  /*fc90*/  MUFU.TANH R75, R65 ;  /* 0x00000041004b7308 */ /* 0x000b220000002400 */
[----:B---3--:R-:W-:Y:S02]  /*fca0*/  FSEL R64, R21, -INF , P2 ;  /* 0xff80000015407808 */ /* 0x008fe40001000000 */
[----:B------:R-:W-:Y:S02]  /*fcb0*/  ISETP.GT.AND P2, PT, R62, 0x39, PT ;  /* 0x000000393e00780c */ /* 0x000fe40003f44270 */
[----:B------:R-:W-:Y:S02]  /*fcc0*/  FMNMX.FTZ R20, R64, R61, !PT ;  /* 0x0000003d40147209 */ /* 0x000fe40007810000 */
[----:B0-----:R-:W-:Y:S01]  /*fcd0*/  FSEL R66, R26, -INF , P2 ;  /* 0xff8000001a427808 */ /* 0x001fe20001000000 */
[----:B------:R1:W-:Y:S01]  /*fce0*/  MUFU.TANH R79, R69 ;  /* 0x00000045004f7308 */ /* 0x0003e20000002400 */
[----:B-----5:R-:W-:-:S02]  /*fcf0*/  FSEL R65, R25, -INF , P3 ;  /* 0xff80000019417808 */ /* 0x020fc40001800000 */
[C---:B------:R-:W-:Y:S02]  /*fd00*/  ISETP.GT.AND P3, PT, R62.reuse, 0x40, PT ;  /* 0x000000403e00780c */ /* 0x040fe40003f64270 */
[----:B------:R-:W-:Y:S02]  /*fd10*/  FMNMX.FTZ R21, R65, R20, !PT ;  /* 0x0000001441157209 */ /* 0x000fe40007810000 */
[----:B------:R-:W-:Y:S01]  /*fd20*/  ISETP.GT.AND P2, PT, R62, 0x41, PT ;  /* 0x000000413e00780c */ /* 0x000fe20003f44270 */
[----:B------:R0:W3:Y:S01]  /*fd30*/  MUFU.TANH R78, R68 ;  /* 0x00000044004e7308 */ /* 0x0000e20000002400 */
[----:B--2---:R-:W-:Y:S01]  /*fd40*/  FSEL R67, R28, -INF , P3 ;  /* 0xff8000001c437808 */ /* 0x004fe20001800000 */
[----:B------:R-:W-:Y:S01]  /*fd50*/  FFMA.FTZ R28, R48, UR48, -R52 ;  /* 0x00000030301c7c23 */ /* 0x000fe20008010834 */
[----:B------:R-:W-:Y:S02]  /*fd60*/  FMNMX.FTZ R20, R66, R21, !PT ;  /* 0x0000001542147209 */ /* 0x000fe40007810000 */
[----:B------:R-:W-:-:S02]  /*fd70*/  ISETP.GT.AND P3, PT, R62, 0x48, PT ;  /* 0x000000483e00780c */ /* 0x000fc40003f64270 */
[----:B-1----:R-:W-:Y:S01]  /*fd80*/  FSEL R69, R27, -INF , P2 ;  /* 0xff8000001b457808 */ /* 0x002fe20001000000 */
[----:B------:R-:W1:Y:S01]  /*fd90*/  MUFU.TANH R72, R72 ;  /* 0x0000004800487308 */ /* 0x000e620000002400 */
[----:B------:R-:W-:Y:S02]  /*fda0*/  FMNMX.FTZ R24, R67, R20, !PT ;  /* 0x0000001443187209 */ /* 0x000fe40007810000 */
[----:B------:R-:W-:Y:S02]  /*fdb0*/  ISETP.GT.AND P2, PT, R62, 0x49, PT ;  /* 0x000000493e00780c */ /* 0x000fe40003f44270 */
[----:B------:R-:W-:Y:S02]  /*fdc0*/  FSEL R70, R70, -INF , P3 ;  /* 0xff80000046467808 */ /* 0x000fe40001800000 */
[----:B------:R-:W-:Y:S01]  /*fdd0*/  FMNMX.FTZ R21, R69, R24, !PT ;  /* 0x0000001845157209 */ /* 0x000fe20007810000 */
[----:B------:R-:W2:Y:S01]  /*fde0*/  MUFU.TANH R73, R73 ;  /* 0x0000004900497308 */ /* 0x000ea20000002400 */
[----:B------:R-:W-:-:S02]  /*fdf0*/  ISETP.GT.AND P3, PT, R62, 0x50, PT ;  /* 0x000000503e00780c */ /* 0x000fc40003f64270 */
[----:B0-----:R-:W-:Y:S01]  /*fe00*/  FSEL R68, R71, -INF , P2 ;  /* 0xff80000047447808 */ /* 0x001fe20001000000 */
[----:B------:R-:W-:Y:S01]  /*fe10*/  FFMA.FTZ R71, R32, UR48, -R52 ;  /* 0x0000003020477c23 */ /* 0x000fe20008010834 */
[----:B------:R-:W-:Y:S02]  /*fe20*/  FMNMX.FTZ R21, R70, R21, !PT ;  /* 0x0000001546157209 */ /* 0x000fe40007810000 */
[----:B------:R-:W-:Y:S01]  /*fe30*/  ISETP.GT.AND P2, PT, R62, 0x51, PT ;  /* 0x000000513e00780c */ /* 0x000fe20003f44270 */
[----:B------:R-:W0:Y:S01]  /*fe40*/  MUFU.TANH R76, R76 ;  /* 0x0000004c004c7308 */ /* 0x000e220000002400 */
[----:B----4-:R-:W-:Y:S02]  /*fe50*/  FSEL R25, R74, -INF , P3 ;  /* 0xff8000004a197808 */ /* 0x010fe40001800000 */
[----:B------:R-:W-:Y:S02]  /*fe60*/  FMNMX.FTZ R24, R68, R21, !PT ;  /* 0x0000001544187209 */ /* 0x000fe40007810000 */
[----:B------:R-:W-:-:S02]  /*fe70*/  ISETP.GT.AND P3, PT, R62, 0x58, PT ;  /* 0x000000583e00780c */ /* 0x000fc40003f64270 */
[----:B------:R-:W-:Y:S01]  /*fe80*/  FSEL R27, R75, -INF , P2 ;  /* 0xff8000004b1b7808 */ /* 0x000fe20001000000 */
[----:B------:R-:W-:Y:S01]  /*fe90*/  MUFU.TANH R77, R77 ;  /* 0x0000004d004d7308 */ /* 0x000fe20000002400 */
[----:B------:R-:W-:Y:S02]  /*fea0*/  FMNMX.FTZ R26, R25, R24, !PT ;  /* 0x00000018191a7209 */ /* 0x000fe40007810000 */
[----:B------:R-:W-:Y:S02]  /*feb0*/  ISETP.GT.AND P2, PT, R62, 0x59, PT ;  /* 0x000000593e00780c */ /* 0x000fe40003f44270 */
[----:B---3--:R-:W-:Y:S02]  /*fec0*/  FSEL R48, R78, -INF , P3 ;  /* 0xff8000004e307808 */ /* 0x008fe40001800000 */
[----:B------:R-:W-:Y:S01]  /*fed0*/  FMNMX.FTZ R21, R27, R26, !PT ;  /* 0x0000001a1b157209 */ /* 0x000fe20007810000 */
[----:B------:R3:W-:Y:S01]  /*fee0*/  MUFU.EX2 R20, R51 ;  /* 0x0000003300147308 */ /* 0x0007e20000000800 */
[----:B------:R-:W-:-:S02]  /*fef0*/  ISETP.GT.AND P3, PT, R62, 0x60, PT ;  /* 0x000000603e00780c */ /* 0x000fc40003f64270 */
[----:B------:R-:W-:Y:S02]  /*ff00*/  FMNMX.FTZ R26, R48, R21, !PT ;  /* 0x00000015301a7209 */ /* 0x000fe40007810000 */
[----:B-1----:R-:W-:Y:S02]  /*ff10*/  FSEL R50, R72, -INF , P3 ;  /* 0xff80000048327808 */ /* 0x002fe40001800000 */
[C---:B------:R-:W-:Y:S01]  /*ff20*/  ISETP.GT.AND P3, PT, R62.reuse, 0x68, PT ;  /* 0x000000683e00780c */ /* 0x040fe20003f64270 */
[----:B------:R-:W1:Y:S01]  /*ff30*/  MUFU.TANH R80, R80 ;  /* 0x0000005000507308 */ /* 0x000e620000002400 */
[----:B---3--:R-:W-:Y:S02]  /*ff40*/  FSEL R51, R79, -INF , P2 ;  /* 0xff8000004f337808 */ /* 0x008fe40001000000 */
[----:B------:R-:W-:Y:S02]  /*ff50*/  ISETP.GT.AND P2, PT, R62, 0x61, PT ;  /* 0x000000613e00780c */ /* 0x000fe40003f44270 */
[----:B------:R-:W-:-:S02]  /*ff60*/  FMNMX.FTZ R21, R51, R26, !PT ;  /* 0x0000001a33157209 */ /* 0x000fc40007810000 */
[----:B--2---:R-:W-:Y:S01]  /*ff70*/  FSEL R53, R73, -INF , P2 ;  /* 0xff80000049357808 */ /* 0x004fe20001000000 */
[----:B------:R-:W2:Y:S01]  /*ff80*/  MUFU.TANH R81, R81 ;  /* 0x0000005100517308 */ /* 0x000ea20000002400 */
[----:B------:R-:W-:Y:S02]  /*ff90*/  FMNMX.FTZ R26, R50, R21, !PT ;  /* 0x00000015321a7209 */ /* 0x000fe40007810000 */
[----:B------:R-:W-:Y:S02]  /*ffa0*/  ISETP.GT.AND P2, PT, R62, 0x69, PT ;  /* 0x000000693e00780c */ /* 0x000fe40003f44270 */
[----:B0-----:R-:W-:Y:S02]  /*ffb0*/  FSEL R55, R76, -INF , P3 ;  /* 0xff8000004c377808 */ /* 0x001fe40001800000 */
[----:B------:R-:W-:Y:S01]  /*ffc0*/  FMNMX.FTZ R26, R53, R26, !PT ;  /* 0x0000001a351a7209 */ /* 0x000fe20007810000 */
[----:B------:R-:W0:Y:S01]  /*ffd0*/  MUFU.TANH R84, R84 ;  /* 0x0000005400547308 */ /* 0x000e220000002400 */
[----:B------:R-:W-:-:S02]  /*ffe0*/  ISETP.GT.AND P3, PT, R62, 0x70, PT ;  /* 0x000000703e00780c */ /* 0x000fc40003f64270 */
[----:B------:R-:W-:Y:S02]  /*fff0*/  FMNMX.FTZ R26, R55, R26, !PT ;  /* 0x0000001a371a7209 */ /* 0x000fe40007810000 */
[----:B-1----:R-:W-:Y:S02]  /*10000*/  FSEL R33, R80, -INF , P3 ;  /* 0xff80000050217808 */ /* 0x002fe40001800000 */
[----:B------:R-:W-:Y:S01]  /*10010*/  ISETP.GT.AND P3, PT, R62, 0x78, PT ;  /* 0x000000783e00780c */ /* 0x000fe20003f64270 */
[----:B------:R1:W-:Y:S08]  /*10020*/  MUFU.EX2 R24, R28 ;  /* 0x0000001c00187308 */ /* 0x0003f00000000800 */
[----:B------:R-:W3:Y:S01]  /*10030*/  MUFU.TANH R85, R85 ;  /* 0x0000005500557308 */ /* 0x000ee20000002400 */
[----:B-1----:R-:W-:Y:S01]  /*10040*/  FFMA.FTZ R28, R35, UR48, -R52 ;  /* 0x00000030231c7c23 */ /* 0x002fe20008010834 */
[----:B------:R-:W-:-:S02]  /*10050*/  FSEL R35, R77, -INF , P2 ;  /* 0xff8000004d237808 */ /* 0x000fc40001000000 */
[C---:B------:R-:W-:Y:S02]  /*10060*/  ISETP.GT.AND P2, PT, R62.reuse, 0x71, PT ;  /* 0x000000713e00780c */ /* 0x040fe40003f44270 */
[----:B------:R-:W-:Y:S02]  /*10070*/  FMNMX.FTZ R26, R35, R26, !PT ;  /* 0x0000001a231a7209 */ /* 0x000fe40007810000 */
[----:B--2---:R-:W-:Y:S01]  /*10080*/  FSEL R61, R81, -INF , P2 ;  /* 0xff800000513d7808 */ /* 0x004fe20001000000 */
[----:B------:R-:W-:Y:S01]  /*10090*/  MUFU.EX2 R181, R181 ;  /* 0x000000b500b57308 */ /* 0x000fe20000000800 */
[----:B------:R-:W-:Y:S02]  /*100a0*/  FMNMX.FTZ R32, R33, R26, !PT ;  /* 0x0000001a21207209 */ /* 0x000fe40007810000 */
[----:B------:R-:W-:Y:S02]  /*100b0*/  ISETP.GT.AND P2, PT, R62, 0x79, PT ;  /* 0x000000793e00780c */ /* 0x000fe40003f44270 */
[----:B0-----:R-:W-:-:S02]  /*100c0*/  FSEL R62, R84, -INF , P3 ;  /* 0xff800000543e7808 */ /* 0x001fc40001800000 */
[----:B------:R-:W-:Y:S01]  /*100d0*/  FMNMX.FTZ R21, R61, R32, !PT ;  /* 0x000000203d157209 */ /* 0x000fe20007810000 */
[----:B------:R0:W1:Y:S01]  /*100e0*/  MUFU.EX2 R8, R95 ;  /* 0x0000005f00087308 */ /* 0x0000620000000800 */
[----:B---3--:R-:W-:Y:S01]  /*100f0*/  FSEL R63, R85, -INF , P2 ;  /* 0xff800000553f7808 */ /* 0x008fe20001000000 */
[--C-:B------:R-:W-:Y:S01]  /*10100*/  FFMA.FTZ R32, R36, UR48, -R52.reuse ;  /* 0x0000003024207c23 */ /* 0x100fe20008010834 */
[----:B------:R-:W-:Y:S01]  /*10110*/  FMNMX.FTZ R30, R62, R21, !PT ;  /* 0x000000153e1e7209 */ /* 0x000fe20007810000 */
[--C-:B------:R-:W-:Y:S01]  /*10120*/  FFMA.FTZ R36, R41, UR48, -R52.reuse ;  /* 0x0000003029247c23 */ /* 0x100fe20008010834 */
[----:B------:R-:W-:Y:S02]  /*10130*/  @P1 IMAD.HI.U32 R41, R191, R46, RZ ;  /* 0x0000002ebf291227 */ /* 0x000fe400078e00ff */
[----:B------:R-:W-:Y:S02]  /*10140*/  FMNMX.FTZ R21, R63, R30, !PT ;  /* 0x0000001e3f157209 */ /* 0x000fe40007810000 */
[--C-:B------:R-:W-:Y:S01]  /*10150*/  FFMA.FTZ R30, R31, UR48, -R52.reuse ;  /* 0x000000301f1e7c23 */ /* 0x100fe20008010834 */
[----:B------:R-:W-:Y:S01]  /*10160*/  MUFU.EX2 R183, R183 ;  /* 0x000000b700b77308 */ /* 0x000fe20000000800 */
[----:B0-----:R-:W-:Y:S01]  /*10170*/  CS2R R94, SRZ ;  /* 0x00000000005e7805 */ /* 0x001fe2000001ff00 */
[----:B------:R-:W0:Y:S06]  /*10180*/  SHFL.BFLY PT, R40, R21, 0x2, 0x1f ;  /* 0x0c401f0015287f89 */ /* 0x000e2c00000e0000 */
[----:B------:R-:W-:Y:S08]  /*10190*/  MUFU.EX2 R10, R10 ;  /* 0x0000000a000a7308 */ /* 0x000ff00000000800 */
[----:B------:R-:W-:Y:S08]  /*101a0*/  MUFU.EX2 R177, R177 ;  /* 0x000000b100b17308 */ /* 0x000ff00000000800 */
[----:B------:R-:W-:Y:S01]  /*101b0*/  MUFU.EX2 R12, R12 ;  /* 0x0000000c000c7308 */ /* 0x000fe20000000800 */
[----:B0-----:R-:W-:Y:S01]  /*101c0*/  FMNMX.FTZ R31, R21, R40, !PT ;  /* 0x00000028151f7209 */ /* 0x001fe20007810000 */
[----:B------:R-:W-:-:S04]  /*101d0*/  FFMA.FTZ R40, R45, UR48, -R52 ;  /* 0x000000302d287c23 */ /* 0x000fc80008010834 */
[----:B------:R-:W0:Y:S02]  /*101e0*/  SHFL.BFLY PT, R72, R31, 0x1, 0x1f ;  /* 0x0c201f001f487f89 */ /* 0x000e2400000e0000 */
[----:B------:R-:W-:Y:S08]  /*101f0*/  MUFU.EX2 R179, R179 ;  /* 0x000000b300b37308 */ /* 0x000ff00000000800 */
[----:B------:R-:W-:Y:S08]  /*10200*/  MUFU.EX2 R14, R14 ;  /* 0x0000000e000e7308 */ /* 0x000ff00000000800 */
[----:B------:R-:W-:Y:S01]  /*10210*/  MUFU.EX2 R173, R173 ;  /* 0x000000ad00ad7308 */ /* 0x000fe20000000800 */
[----:B0-----:R-:W-:-:S07]  /*10220*/  FMNMX.FTZ R21, R31, R72, !PT ;  /* 0x000000481f157209 */ /* 0x001fce0007810000 */
[----:B------:R-:W-:Y:S01]  /*10230*/  MUFU.EX2 R175, R175 ;  /* 0x000000af00af7308 */ /* 0x000fe20000000800 */
[C---:B------:R-:W-:Y:S01]  /*10240*/  FSETP.NEU.FTZ.AND P2, PT, R21.reuse, -INF , PT ;  /* 0xff8000001500780b */ /* 0x040fe20003f5d000 */
[----:B------:R-:W-:-:S06]  /*10250*/  FMUL.FTZ R31, R21, UR48 ;  /* 0x00000030151f7c20 */ /* 0x000fcc0008410000 */
[----:B------:R-:W-:Y:S01]  /*10260*/  MUFU.EX2 R169, R169 ;  /* 0x000000a900a97308 */ /* 0x000fe20000000800 */
[----:B------:R-:W-:-:S05]  /*10270*/  FSEL R44, R31, RZ, P2 ;  /* 0x000000ff1f2c7208 */ /* 0x000fca0001000000 */
[--C-:B------:R-:W-:Y:S01]  /*10280*/  FFMA.FTZ R180, R54, UR48, -R44.reuse ;  /* 0x0000003036b47c23 */ /* 0x100fe2000801082c */
[--C-:B------:R-:W-:Y:S01]  /*10290*/  FFMA.FTZ R31, R57, UR48, -R44.reuse ;  /* 0x00000030391f7c23 */ /* 0x100fe2000801082c */
[----:B------:R-:W0:Y:S01]  /*102a0*/  @P1 LDC R54, c[0x0][0x450] ;  /* 0x00011400ff361b82 */ /* 0x000e220000000800 */
[--C-:B------:R-:W-:Y:S01]  /*102b0*/  FFMA.FTZ R182, R3, UR48, -R44.reuse ;  /* 0x0000003003b67c23 */ /* 0x100fe2000801082c */
[--C-:B------:R-:W-:Y:S01]  /*102c0*/  FFMA.FTZ R3, R7, UR48, -R44.reuse ;  /* 0x0000003007037c23 */ /* 0x100fe2000801082c */
[--C-:B------:R-:W-:Y:S01]  /*102d0*/  FFMA.FTZ R176, R5, UR48, -R44.reuse ;  /* 0x0000003005b07c23 */ /* 0x100fe2000801082c */
[----:B------:R-:W-:Y:S01]  /*102e0*/  MUFU.EX2 R180, R180 ;  /* 0x000000b400b47308 */ /* 0x000fe20000000800 */
[----:B------:R-:W-:Y:S02]  /*102f0*/  IMAD.U32 R5, RZ, RZ, UR38 ;  /* 0x00000026ff057e24 */ /* 0x000fe4000f8e00ff */
[--C-:B------:R-:W-:Y:S01]  /*10300*/  FFMA.FTZ R9, R9, UR48, -R44.reuse ;  /* 0x0000003009097c23 */ /* 0x100fe2000801082c */
[--C-:B------:R-:W-:Y:S01]  /*10310*/  FFMA.FTZ R11, R11, UR48, -R44.reuse ;  /* 0x000000300b0b7c23 */ /* 0x100fe2000801082c */
[--C-:B------:R-:W-:Y:S01]  /*10320*/  FFMA.FTZ R56, R56, UR48, -R44.reuse ;  /* 0x0000003038387c23 */ /* 0x100fe2000801082c */
[----:B------:R-:W-:Y:S01]  /*10330*/  FFMA.FTZ R58, R58, UR48, -R44 ;  /* 0x000000303a3a7c23 */ /* 0x000fe2000801082c */
[----:B------:R-:W-:Y:S01]  /*10340*/  PRMT R0, R5, 0x654, R0 ;  /* 0x0000065405007816 */ /* 0x000fe20000000000 */
[--C-:B------:R-:W-:Y:S01]  /*10350*/  FFMA.FTZ R13, R13, UR48, -R44.reuse ;  /* 0x000000300d0d7c23 */ /* 0x100fe2000801082c */
[----:B------:R-:W2:Y:S01]  /*10360*/  MUFU.EX2 R31, R31 ;  /* 0x0000001f001f7308 */ /* 0x000ea20000000800 */
[--C-:B------:R-:W-:Y:S01]  /*10370*/  FFMA.FTZ R15, R15, UR48, -R44.reuse ;  /* 0x000000300f0f7c23 */ /* 0x100fe2000801082c */
[----:B------:R1:W-:Y:S01]  /*10380*/  SYNCS.ARRIVE.TRANS64.RED.A1T0 RZ, [R0+URZ], RZ ;  /* 0x000000ff00ff79a7 */ /* 0x0003e2000810043f */
[--C-:B------:R-:W-:Y:S01]  /*10390*/  FFMA.FTZ R59, R59, UR48, -R44.reuse ;  /* 0x000000303b3b7c23 */ /* 0x100fe2000801082c */
[--C-:B------:R-:W-:Y:S01]  /*103a0*/  FFMA.FTZ R60, R60, UR48, -R44.reuse ;  /* 0x000000303c3c7c23 */ /* 0x100fe2000801082c */
[--C-:B------:R-:W-:Y:S01]  /*103b0*/  FFMA.FTZ R64, R64, UR48, -R44.reuse ;  /* 0x0000003040407c23 */ /* 0x100fe2000801082c */
[--C-:B------:R-:W-:Y:S01]  /*103c0*/  FFMA.FTZ R65, R65, UR48, -R44.reuse ;  /* 0x0000003041417c23 */ /* 0x100fe2000801082c */
[--C-:B------:R-:W-:Y:S01]  /*103d0*/  FFMA.FTZ R27, R27, UR48, -R44.reuse ;  /* 0x000000301b1b7c23 */ /* 0x100fe2000801082c */
[----:B------:R-:W3:Y:S01]  /*103e0*/  MUFU.EX2 R182, R182 ;  /* 0x000000b600b67308 */ /* 0x000ee20000000800 */
[----:B------:R-:W-:Y:S01]  /*103f0*/  FFMA.FTZ R66, R66, UR48, -R44 ;  /* 0x0000003042427c23 */ /* 0x000fe2000801082c */
[----:B-1----:R-:W-:Y:S01]  /*10400*/  FADD.FTZ R0, R181, R8 ;  /* 0x00000008b5007221 */ /* 0x002fe20000010000 */
[--C-:B------:R-:W-:Y:S01]  /*10410*/  FFMA.FTZ R67, R67, UR48, -R44.reuse ;  /* 0x0000003043437c23 */ /* 0x100fe2000801082c */
[----:B0-----:R-:W-:Y:S01]  /*10420*/  @P1 SHF.R.U32.HI R39, RZ, R54, R41 ;  /* 0x00000036ff271219 */ /* 0x001fe20000011629 */
[--C-:B------:R-:W-:Y:S01]  /*10430*/  FFMA.FTZ R69, R69, UR48, -R44.reuse ;  /* 0x0000003045457c23 */ /* 0x100fe2000801082c */
[--C-:B------:R-:W-:Y:S01]  /*10440*/  FFMA.FTZ R70, R70, UR48, -R44.reuse ;  /* 0x0000003046467c23 */ /* 0x100fe2000801082c */
[----:B------:R-:W-:Y:S01]  /*10450*/  FFMA.FTZ R68, R68, UR48, -R44 ;  /* 0x0000003044447c23 */ /* 0x000fe2000801082c */
[----:B------:R-:W0:Y:S01]  /*10460*/  MUFU.EX2 R3, R3 ;  /* 0x0000000300037308 */ /* 0x000e220000000800 */
[----:B--2---:R-:W-:Y:S01]  /*10470*/  FADD.FTZ R5, R180, R31 ;  /* 0x0000001fb4057221 */ /* 0x004fe20000010000 */
[----:B------:R-:W-:Y:S01]  /*10480*/  IADD3 R41, R39, R193, -R192 ;  /* 0x000000c127297210 */ /* 0x000fe20007ffe8c0 */
[--C-:B------:R-:W-:Y:S01]  /*10490*/  FFMA.FTZ R25, R25, UR48, -R44.reuse ;  /* 0x0000003019197c23 */ /* 0x100fe2000801082c */
[----:B------:R-:W-:Y:S01]  /*104a0*/  F2FP.BF16.F32.PACK_AB R181, R8, R181 ;  /* 0x000000b508b5723e */ /* 0x000fe200000010ff */
[--C-:B------:R-:W-:Y:S01]  /*104b0*/  FFMA.FTZ R48, R48, UR48, -R44.reuse ;  /* 0x0000003030307c23 */ /* 0x100fe2000801082c */
[--C-:B------:R-:W-:Y:S01]  /*104c0*/  FFMA.FTZ R51, R51, UR48, -R44.reuse ;  /* 0x0000003033337c23 */ /* 0x100fe2000801082c */
[----:B------:R-:W-:Y:S01]  /*104d0*/  FFMA.FTZ R50, R50, UR48, -R44 ;  /* 0x0000003032327c23 */ /* 0x000fe2000801082c */
[----:B------:R-:W1:Y:S01]  /*104e0*/  MUFU.EX2 R176, R176 ;  /* 0x000000b000b07308 */ /* 0x000e620000000800 */
[----:B---3--:R-:W-:Y:S01]  /*104f0*/  FADD.FTZ R46, R182, R5 ;  /* 0x00000005b62e7221 */ /* 0x008fe20000010000 */
[----:B------:R-:W-:Y:S01]  /*10500*/  FADD.FTZ R5, R183, R0 ;  /* 0x00000000b7057221 */ /* 0x000fe20000010000 */
[--C-:B------:R-:W-:Y:S01]  /*10510*/  FFMA.FTZ R53, R53, UR48, -R44.reuse ;  /* 0x0000003035357c23 */ /* 0x100fe2000801082c */
[--C-:B------:R-:W-:Y:S01]  /*10520*/  FFMA.FTZ R55, R55, UR48, -R44.reuse ;  /* 0x0000003037377c23 */ /* 0x100fe2000801082c */
[--C-:B------:R-:W-:Y:S01]  /*10530*/  FFMA.FTZ R35, R35, UR48, -R44.reuse ;  /* 0x0000003023237c23 */ /* 0x100fe2000801082c */
[----:B------:R-:W-:Y:S01]  /*10540*/  FADD.FTZ R0, R10, R5 ;  /* 0x000000050a007221 */ /* 0x000fe20000010000 */
[----:B------:R-:W-:Y:S01]  /*10550*/  FFMA.FTZ R33, R33, UR48, -R44 ;  /* 0x0000003021217c23 */ /* 0x000fe2000801082c */
[----:B------:R-:W2:Y:S01]  /*10560*/  MUFU.EX2 R9, R9 ;  /* 0x0000000900097308 */ /* 0x000ea20000000800 */
[----:B0-----:R-:W-:Y:S01]  /*10570*/  FADD.FTZ R39, R3, R46 ;  /* 0x0000002e03277221 */ /* 0x001fe20000010000 */
[----:B------:R-:W-:Y:S01]  /*10580*/  FADD.FTZ R5, R177, R0 ;  /* 0x00000000b1057221 */ /* 0x000fe20000010000 */
[----:B------:R-:W-:Y:S01]  /*10590*/  F2FP.BF16.F32.PACK_AB R182, R3, R182 ;  /* 0x000000b603b6723e */ /* 0x000fe200000010ff */
[--C-:B------:R-:W-:Y:S01]  /*105a0*/  FFMA.FTZ R61, R61, UR48, -R44.reuse ;  /* 0x000000303d3d7c23 */ /* 0x100fe2000801082c */
[--C-:B------:R-:W-:Y:S01]  /*105b0*/  FFMA.FTZ R62, R62, UR48, -R44.reuse ;  /* 0x000000303e3e7c23 */ /* 0x100fe2000801082c */
[----:B------:R-:W-:Y:S01]  /*105c0*/  FADD.FTZ R0, R12, R5 ;  /* 0x000000050c007221 */ /* 0x000fe20000010000 */
[----:B------:R-:W-:Y:S01]  /*105d0*/  FFMA.FTZ R44, R63, UR48, -R44 ;  /* 0x000000303f2c7c23 */ /* 0x000fe2000801082c */
[----:B------:R-:W0:Y:S01]  /*105e0*/  MUFU.EX2 R11, R11 ;  /* 0x0000000b000b7308 */ /* 0x000e220000000800 */
[----:B-1----:R-:W-:Y:S01]  /*105f0*/  FADD.FTZ R46, R176, R39 ;  /* 0x00000027b02e7221 */ /* 0x002fe20000010000 */
[----:B------:R-:W-:Y:S01]  /*10600*/  FADD.FTZ R39, R179, R0 ;  /* 0x00000000b3277221 */ /* 0x000fe20000010000 */
[----:B------:R-:W-:Y:S01]  /*10610*/  F2FP.BF16.F32.PACK_AB R177, R12, R177 ;  /* 0x000000b10cb1723e */ /* 0x000fe200000010ff */
[----:B------:R-:W-:Y:S01]  /*10620*/  VIADD R12, R96, 0xfffffffe ;  /* 0xfffffffe600c7836 */ /* 0x000fe20000000000 */
[----:B------:R-:W-:Y:S01]  /*10630*/  F2FP.BF16.F32.PACK_AB R183, R10, R183 ;  /* 0x000000b70ab7723e */ /* 0x000fe200000010ff */
[C---:B------:R-:W-:Y:S01]  /*10640*/  FADD.FTZ R0, R14.reuse, R39 ;  /* 0x000000270e007221 */ /* 0x040fe20000010000 */
[----:B------:R-:W-:Y:S01]  /*10650*/  F2FP.BF16.F32.PACK_AB R179, R14, R179 ;  /* 0x000000b30eb3723e */ /* 0x000fe200000010ff */
[----:B------:R-:W1:Y:S01]  /*10660*/  MUFU.EX2 R56, R56 ;  /* 0x0000003800387308 */ /* 0x000e620000000800 */
[C---:B--2---:R-:W-:Y:S01]  /*10670*/  FADD.FTZ R46, R9.reuse, R46 ;  /* 0x0000002e092e7221 */ /* 0x044fe20000010000 */
[----:B------:R-:W-:-:S02]  /*10680*/  F2FP.BF16.F32.PACK_AB R176, R9, R176 ;  /* 0x000000b009b0723e */ /* 0x000fc400000010ff */
[----:B------:R-:W-:Y:S02]  /*10690*/  CS2R R96, SRZ ;  /* 0x0000000000607805 */ /* 0x000fe4000001ff00 */
[----:B------:R-:W-:Y:S02]  /*106a0*/  F2FP.BF16.F32.PACK_AB R180, R31, R180 ;  /* 0x000000b41fb4723e */ /* 0x000fe400000010ff */
[----:B------:R-:W2:Y:S01]  /*106b0*/  MUFU.EX2 R58, R58 ;  /* 0x0000003a003a7308 */ /* 0x000ea20000000800 */
[----:B0-----:R-:W-:-:S07]  /*106c0*/  FADD.FTZ R5, R11, R46 ;  /* 0x0000002e0b057221 */ /* 0x001fce0000010000 */
[----:B------:R-:W0:Y:S01]  /*106d0*/  MUFU.EX2 R13, R13 ;  /* 0x0000000d000d7308 */ /* 0x000e220000000800 */
[C---:B-1----:R-:W-:Y:S01]  /*106e0*/  FADD.FTZ R5, R56.reuse, R5 ;  /* 0x0000000538057221 */ /* 0x042fe20000010000 */
[----:B------:R-:W-:-:S06]  /*106f0*/  F2FP.BF16.F32.PACK_AB R178, R56, R11 ;  /* 0x0000000b38b2723e */ /* 0x000fcc00000010ff */
[----:B------:R-:W1:Y:S01]  /*10700*/  MUFU.EX2 R15, R15 ;  /* 0x0000000f000f7308 */ /* 0x000e620000000800 */
[----:B--2---:R-:W-:Y:S01]  /*10710*/  FADD.FTZ R46, R58, R5 ;  /* 0x000000053a2e7221 */ /* 0x004fe20000010000 */
[----:B------:R-:W-:Y:S01]  /*10720*/  FADD.FTZ R5, R173, R0 ;  /* 0x00000000ad057221 */ /* 0x000fe20000010000 */
[----:B------:R-:W-:-:S03]  /*10730*/  F2FP.BF16.F32.PACK_AB R173, R20, R173 ;  /* 0x000000ad14ad723e */ /* 0x000fc600000010ff */
[----:B------:R-:W-:Y:S02]  /*10740*/  FADD.FTZ R0, R20, R5 ;  /* 0x0000000514007221 */ /* 0x000fe40000010000 */
[----:B------:R-:W2:Y:S01]  /*10750*/  MUFU.EX2 R174, R59 ;  /* 0x0000003b00ae7308 */ /* 0x000ea20000000800 */
[C---:B0-----:R-:W-:Y:S01]  /*10760*/  FADD.FTZ R46, R13.reuse, R46 ;  /* 0x0000002e0d2e7221 */ /* 0x041fe20000010000 */
[----:B------:R-:W-:-:S06]  /*10770*/  F2FP.BF16.F32.PACK_AB R172, R13, R58 ;  /* 0x0000003a0dac723e */ /* 0x000fcc00000010ff */
[----:B------:R-:W0:Y:S01]  /*10780*/  MUFU.EX2 R60, R60 ;  /* 0x0000003c003c7308 */ /* 0x000e220000000800 */
[----:B-1----:R-:W-:Y:S01]  /*10790*/  FADD.FTZ R5, R15, R46 ;  /* 0x0000002e0f057221 */ /* 0x002fe20000010000 */
[----:B------:R-:W-:-:S06]  /*107a0*/  SHF.R.S32.HI R46, RZ, 0x1f, R41 ;  /* 0x0000001fff2e7819 */ /* 0x000fcc0000011429 */
[----:B------:R-:W1:Y:S01]  /*107b0*/  MUFU.EX2 R7, R64 ;  /* 0x0000004000077308 */ /* 0x000e620000000800 */
[----:B--2---:R-:W-:Y:S01]  /*107c0*/  FADD.FTZ R39, R174, R5 ;  /* 0x00000005ae277221 */ /* 0x004fe20000010000 */
[----:B------:R-:W-:Y:S02]  /*107d0*/  LEA.HI R5, R46, R41, RZ, 0x7 ;  /* 0x000000292e057211 */ /* 0x000fe400078f38ff */
[----:B------:R-:W-:Y:S02]  /*107e0*/  F2FP.BF16.F32.PACK_AB R174, R174, R15 ;  /* 0x0000000faeae723e */ /* 0x000fe400000010ff */
[----:B------:R-:W-:Y:S02]  /*107f0*/  SHF.R.S32.HI R5, RZ, 0x7, R5 ;  /* 0x00000007ff057819 */ /* 0x000fe40000011405 */
[----:B------:R-:W2:Y:S01]  /*10800*/  MUFU.EX2 R28, R28 ;  /* 0x0000001c001c7308 */ /* 0x000ea20000000800 */
[----:B0-----:R-:W-:Y:S01]  /*10810*/  FADD.FTZ R46, R60, R39 ;  /* 0x000000273c2e7221 */ /* 0x001fe20000010000 */
[----:B------:R-:W-:-:S04]  /*10820*/  VIMNMX R5, RZ, R5, !PT ;  /* 0x00000005ff057248 */ /* 0x000fc80007fe0100 */
[----:B------:R-:W-:Y:S02]  /*10830*/  ISETP.GE.AND P2, PT, R12, R5, PT ;  /* 0x000000050c00720c */ /* 0x000fe40003f46270 */
[----:B------:R-:W0:Y:S01]  /*10840*/  MUFU.EX2 R65, R65 ;  /* 0x0000004100417308 */ /* 0x000e220000000800 */
[C---:B-1----:R-:W-:Y:S01]  /*10850*/  FADD.FTZ R46, R7.reuse, R46 ;  /* 0x0000002e072e7221 */ /* 0x042fe20000010000 */
[----:B------:R-:W-:-:S06]  /*10860*/  F2FP.BF16.F32.PACK_AB R168, R7, R60 ;  /* 0x0000003c07a8723e */ /* 0x000fcc00000010ff */
[----:B------:R-:W1:Y:S08]  /*10870*/  MUFU.EX2 R171, R171 ;  /* 0x000000ab00ab7308 */ /* 0x000e700000000800 */
[----:B------:R3:W-:Y:S08]  /*10880*/  MUFU.EX2 R160, R27 ;  /* 0x0000001b00a07308 */ /* 0x0007f00000000800 */
[----:B------:R-:W4:Y:S01]  /*10890*/  MUFU.EX2 R66, R66 ;  /* 0x0000004200427308 */ /* 0x000f220000000800 */
[----:B---3--:R-:W-:Y:S01]  /*108a0*/  FADD.FTZ R27, R175, R0 ;  /* 0x00000000af1b7221 */ /* 0x008fe20000010000 */
[----:B------:R-:W-:-:S03]  /*108b0*/  F2FP.BF16.F32.PACK_AB R175, R24, R175 ;  /* 0x000000af18af723e */ /* 0x000fc600000010ff */
[----:B------:R-:W-:-:S03]  /*108c0*/  FADD.FTZ R0, R24, R27 ;  /* 0x0000001b18007221 */ /* 0x000fc60000010000 */
[----:B------:R-:W3:Y:S01]  /*108d0*/  MUFU.EX2 R26, R71 ;  /* 0x00000047001a7308 */ /* 0x000ee20000000800 */
[----:B------:R-:W-:Y:S01]  /*108e0*/  FADD.FTZ R27, R169, R0 ;  /* 0x00000000a91b7221 */ /* 0x000fe20000010000 */
[----:B--2---:R-:W-:-:S03]  /*108f0*/  F2FP.BF16.F32.PACK_AB R169, R28, R169 ;  /* 0x000000a91ca9723e */ /* 0x004fc600000010ff */
[----:B------:R-:W-:Y:S01]  /*10900*/  FADD.FTZ R0, R28, R27 ;  /* 0x0000001b1c007221 */ /* 0x000fe20000010000 */
[----:B0-----:R-:W-:Y:S02]  /*10910*/  FADD.FTZ R27, R65, R46 ;  /* 0x0000002e411b7221 */ /* 0x001fe40000010000 */
[----:B------:R-:W0:Y:S01]  /*10920*/  MUFU.EX2 R67, R67 ;  /* 0x0000004300437308 */ /* 0x000e220000000800 */
[----:B-1----:R-:W-:Y:S01]  /*10930*/  FADD.FTZ R39, R171, R0 ;  /* 0x00000000ab277221 */ /* 0x002fe20000010000 */
[C---:B----4-:R-:W-:Y:S01]  /*10940*/  FADD.FTZ R0, R66.reuse, R27 ;  /* 0x0000001b42007221 */ /* 0x050fe20000010000 */
[----:B------:R-:W-:-:S05]  /*10950*/  F2FP.BF16.F32.PACK_AB R170, R66, R65 ;  /* 0x0000004142aa723e */ /* 0x000fca00000010ff */
[----:B------:R-:W1:Y:S01]  /*10960*/  MUFU.EX2 R165, R165 ;  /* 0x000000a500a57308 */ /* 0x000e620000000800 */
[C---:B---3--:R-:W-:Y:S01]  /*10970*/  FADD.FTZ R8, R26.reuse, R39 ;  /* 0x000000271a087221 */ /* 0x048fe20000010000 */
        /* <DEDUP_REMOVED lines=22> */
[----:B--2---:R-:W-:-:S04]  /*10ae0*/  FADD.FTZ R3, R25, R8 ;  /* 0x0000000819037221 */ /* 0x004fc80000010000 */
[C---:B------:R-:W-:Y:S01]  /*10af0*/  FADD.FTZ R3, R160.reuse, R3 ;  /* 0x00000003a0037221 */ /* 0x040fe20000010000 */
[----:B------:R-:W-:Y:S02]  /*10b00*/  F2FP.BF16.F32.PACK_AB R160, R160, R25 ;  /* 0x00000019a0a0723e */ /* 0x000fe400000010ff */
        /* <DEDUP_REMOVED lines=48> */
[----:B-1----:R-:W-:-:S04]  /*10e10*/  FADD.FTZ R10, R62, R3 ;  /* 0x000000033e0a7221 */ /* 0x002fc80000010000 */
[C---:B--2---:R-:W-:Y:S01]  /*10e20*/  FADD.FTZ R3, R7.reuse, R10 ;  /* 0x0000000a07037221 */ /* 0x044fe20000010000 */
[----:B------:R-:W-:Y:S01]  /*10e30*/  F2FP.BF16.F32.PACK_AB R154, R7, R62 ;  /* 0x0000003e079a723e */ /* 0x000fe200000010ff */
[C---:B0-----:R-:W-:Y:S01]  /*10e40*/  FADD.FTZ R0, R8.reuse, R9 ;  /* 0x0000000908007221 */ /* 0x041fe20000010000 */
[----:B------:R-:W-:Y:S01]  /*10e50*/  F2FP.BF16.F32.PACK_AB R155, R8, R155 ;  /* 0x0000009b089b723e */ /* 0x000fe200000010ff */
[----:B------:R-:W-:Y:S06]  /*10e60*/  @!P2 BRA `(.L_x_3045) ;  /* 0x0000003000fca947 */ /* 0x000fec0003800000 */
[----:B------:R-:W-:Y:S02]  /*10e70*/  IMAD.MOV.U32 R10, RZ, RZ, R6 ;  /* 0x000000ffff0a7224 */ /* 0x000fe400078e0006 */
[----:B------:R-:W-:Y:S02]  /*10e80*/  IMAD.MOV.U32 R11, RZ, RZ, R21 ;  /* 0x000000ffff0b7224 */ /* 0x000fe400078e0015 */
[----:B------:R-:W-:Y:S02]  /*10e90*/  IMAD.MOV.U32 R14, RZ, RZ, R188 ;  /* 0x000000ffff0e7224 */ /* 0x000fe400078e00bc */
[----:B------:R-:W-:Y:S02]  /*10ea0*/  IMAD.MOV.U32 R13, RZ, RZ, R186 ;  /* 0x000000ffff0d7224 */ /* 0x000fe400078e00ba */
[----:B------:R-:W-:-:S07]  /*10eb0*/  IMAD.MOV.U32 R151, RZ, RZ, RZ ;  /* 0x000000ffff977224 */ /* 0x000fce00078e00ff */
.L_x_3057:
        /* <DEDUP_REMOVED lines=8> */
.L_x_3047:
[----:B------:R-:W-:-:S04]  /*10f40*/  IADD3 R6, R13, 0x1, RZ ;  /* 0x000000010d067810 */ /* 0x000fc80007ffe0ff */
[----:B------:R-:W-:-:S04]  /*10f50*/  ISETP.NE.AND P3, PT, R6, 0x2, PT ;  /* 0x000000020600780c */ /* 0x000fc80003f65270 */
[----:B------:R-:W-:Y:S02]  /*10f60*/  SEL R7, R6, RZ, P3 ;  /* 0x000000ff06077207 */ /* 0x000fe40001800000 */
[----:B------:R-:W-:-:S03]  /*10f70*/  SHF.L.U32 R6, R188, 0x1f, RZ ;  /* 0x0000001fbc067819 */ /* 0x000fc600000006ff */
[----:B------:R-:W-:-:S04]  /*10f80*/  IMAD R7, R7, 0x8, R18 ;  /* 0x0000000807077824 */ /* 0x000fc800078e0212 */
[----:B------:R0:W1:Y:S01]  /*10f90*/  SYNCS.PHASECHK.TRANS64.TRYWAIT P3, [R7+URZ+0x28830], R6 ;  /* 0x02883006070075a7 */ /* 0x000062000806017f */
[----:B------:R-:W-:Y:S05]  /*10fa0*/  @!P0 BRA `(.L_x_3048) ;  /* 0x0000000000048947 */ /* 0x000fea0003800000 */
[----:B------:R-:W-:Y:S01]  /*10fb0*/  BPT.TRAP 0x1 ;  /* 0x000000040000795c */ /* 0x000fe20000300000 */
.L_x_3048:
[----:B------:R-:W-:Y:S04]  /*10fc0*/  BSSY B0, `(.L_x_3046) ;  /* 0x0000004000007945 */ /* 0x000fe80003800000 */
[----:B-1----:R-:W-:Y:S05]  /*10fd0*/  @P3 BRA `(.L_x_3049) ;  /* 0x0000000000083947 */ /* 0x002fea0003800000 */
[----:B------:R-:W1:Y:S02]  /*10fe0*/  SYNCS.PHASECHK.TRANS64.TRYWAIT P3, [R7+URZ+0x28830], R6 ;  /* 0x02883006070075a7 */ /* 0x000e64000806017f */
[----:B-1----:R-:W-:Y:S05]  /*10ff0*/  @!P3 BRA `(.L_x_3050) ;  /* 0x000001180018b947 */ /* 0x002fea0003800000 */
.L_x_3049:
[----:B------:R-:W-:Y:S05]  /*11000*/  BSYNC B0 ;  /* 0x0000000000007941 */ /* 0x000fea0003800000 */
.L_x_3046:
        /* <DEDUP_REMOVED lines=11> */
[----:B------:R-:W-:Y:S01]  /*110c0*/  IMAD R6, R186, 0x800, R4 ;  /* 0x00000800ba067824 */ /* 0x000fe200078e0204 */
[----:B------:R-:W-:-:S04]  /*110d0*/  MOV R9, 0x40000040 ;  /* 0x4000004000097802 */ /* 0x000fc80000000f00 */
        /* <DEDUP_REMOVED lines=54> */
.L_x_3052:
[----:B------:R-:W-:Y:S01]  /*11440*/  SHF.L.U32 R6, R14, 0x1f, RZ ;  /* 0x0000001f0e067819 */ /* 0x000fe200000006ff */
[----:B------:R-:W-:-:S04]  /*11450*/  IMAD R7, R13, 0x8, R18 ;  /* 0x000000080d077824 */ /* 0x000fc800078e0212 */
[----:B------:R0:W1:Y:S01]  /*11460*/  SYNCS.PHASECHK.TRANS64.TRYWAIT P2, [R7+URZ+0x28850], R6 ;  /* 0x02885006070075a7 */ /* 0x000062000804017f */
[----:B------:R-:W-:Y:S05]  /*11470*/  @!P0 BRA `(.L_x_3053) ;  /* 0x0000000000048947 */ /* 0x000fea0003800000 */
[----:B------:R-:W-:Y:S01]  /*11480*/  BPT.TRAP 0x1 ;  /* 0x000000040000795c */ /* 0x000fe20000300000 */
.L_x_3053:
[----:B-1----:R-:W-:Y:S05]  /*11490*/  @P2 BRA `(.L_x_3051) ;  /* 0x0000000000082947 */ /* 0x002fea0003800000 */
[----:B------:R-:W1:Y:S02]  /*114a0*/  SYNCS.PHASECHK.TRANS64.TRYWAIT P2, [R7+URZ+0x28850], R6 ;  /* 0x02885006070075a7 */ /* 0x000e64000804017f */
[----:B-1----:R-:W-:Y:S05]  /*114b0*/  @!P2 BRA `(.L_x_3054) ;  /* 0x0000011000fca947 */ /* 0x002fea0003800000 */
.L_x_3051:
        /* <DEDUP_REMOVED lines=10> */
[----:B------:R-:W-:-:S04]  /*11560*/  LOP3.LUT R6, R6, 0x4000000, RZ, 0xfc, !PT ;  /* 0x0400000006067812 */ /* 0x000fc800078efcff */
[----:B------:R-:W-:-:S04]  /*11570*/  LEA R6, R13, R6, 0xb ;  /* 0x000000060d067211 */ /* 0x000fc800078e58ff */
[C---:B------:R-:W-:Y:S01]  /*11580*/  R2UR UR6, R6.reuse ;  /* 0x00000000060672ca */ /* 0x040fe200000e0000 */
[----:B------:R-:W-:-:S12]  /*11590*/  VIADD R8, R6, 0x80 ;  /* 0x0000008006087836 */ /* 0x000fd80000000000 */
        /* <DEDUP_REMOVED lines=53> */
.L_x_3055:
[----:B------:R-:W1:Y:S01]  /*118f0*/  @P1 LDC R21, c[0x0][0x44c] ;  /* 0x00011300ff151b82 */ /* 0x000e620000000800 */
[----:B------:R-:W-:Y:S01]  /*11900*/  FMUL.FTZ R14, R34, UR47 ;  /* 0x0000002f220e7c20 */ /* 0x000fe20008410000 */
[----:B------:R-:W-:Y:S02]  /*11910*/  IMAD.IADD R156, R204, 0x1, R191 ;  /* 0x00000001cc9c7824 */ /* 0x000fe400078e02bf */
[----:B------:R-:W-:Y:S01]  /*11920*/  FMUL.FTZ R153, R33, UR47 ;  /* 0x0000002f21997c20 */ /* 0x000fe20008410000 */
[----:B------:R-:W-:Y:S02]  /*11930*/  IMAD.MOV.U32 R33, RZ, RZ, -0x80 ;  /* 0xffffff80ff217424 */ /* 0x000fe400078e00ff */
[----:B------:R-:W-:Y:S01]  /*11940*/  FMUL.FTZ R159, R24, UR47 ;  /* 0x0000002f189f7c20 */ /* 0x000fe20008410000 */
[----:B------:R-:W-:Y:S01]  /*11950*/  FMUL.FTZ R161, R25, UR47 ;  /* 0x0000002f19a17c20 */ /* 0x000fe20008410000 */
[----:B------:R-:W-:Y:S01]  /*11960*/  FMUL.FTZ R163, R28, UR47 ;  /* 0x0000002f1ca37c20 */ /* 0x000fe20008410000 */
[----:B------:R-:W2:Y:S01]  /*11970*/  @P1 LDC R34, c[0x0][0x450] ;  /* 0x00011400ff221b82 */ /* 0x000ea20000000800 */
[----:B------:R-:W-:Y:S01]  /*11980*/  FMUL.FTZ R157, R29, UR47 ;  /* 0x0000002f1d9d7c20 */ /* 0x000fe20008410000 */
[----:B------:R-:W-:Y:S01]  /*11990*/  FMUL.FTZ R155, R32, UR47 ;  /* 0x0000002f209b7c20 */ /* 0x000fe20008410000 */
[----:B------:R-:W3:Y:S01]  /*119a0*/  MUFU.TANH R159, R159 ;  /* 0x0000009f009f7308 */ /* 0x000ee20000002400 */
[----:B------:R-:W-:Y:S01]  /*119b0*/  FMUL.FTZ R152, R36, UR47 ;  /* 0x0000002f24987c20 */ /* 0x000fe20008410000 */
[----:B------:R-:W-:Y:S01]  /*119c0*/  FMUL.FTZ R29, R50, UR47 ;  /* 0x0000002f321d7c20 */ /* 0x000fe20008410000 */
[----:B------:R-:W-:Y:S01]  /*119d0*/  FMUL.FTZ R15, R35, UR47 ;  /* 0x0000002f230f7c20 */ /* 0x000fe20008410000 */
[----:B------:R-:W-:Y:S01]  /*119e0*/  FMUL.FTZ R35, R37, UR47 ;  /* 0x0000002f25237c20 */ /* 0x000fe20008410000 */
[----:B------:R-:W-:Y:S01]  /*119f0*/  FMUL.FTZ R20, R38, UR47 ;  /* 0x0000002f26147c20 */ /* 0x000fe20008410000 */
[----:B------:R-:W-:Y:S01]  /*11a00*/  FMUL.FTZ R38, R40, UR47 ;  /* 0x0000002f28267c20 */ /* 0x000fe20008410000 */
[----:B------:R-:W-:Y:S01]  /*11a10*/  FMUL.FTZ R36, R41, UR47 ;  /* 0x0000002f29247c20 */ /* 0x000fe20008410000 */
[----:B------:R-:W4:Y:S01]  /*11a20*/  MUFU.TANH R161, R161 ;  /* 0x000000a100a17308 */ /* 0x000f220000002400 */
[----:B0-----:R-:W-:Y:S01]  /*11a30*/  FMUL.FTZ R6, R26, UR47 ;  /* 0x0000002f1a067c20 */ /* 0x001fe20008410000 */
[----:B------:R-:W-:Y:S01]  /*11a40*/  FMUL.FTZ R37, R44, UR47 ;  /* 0x0000002f2c257c20 */ /* 0x000fe20008410000 */
[----:B------:R-:W-:Y:S01]  /*11a50*/  FMUL.FTZ R26, R43, UR47 ;  /* 0x0000002f2b1a7c20 */ /* 0x000fe20008410000 */
[----:B------:R-:W-:Y:S01]  /*11a60*/  FMUL.FTZ R43, R52, UR47 ;  /* 0x0000002f342b7c20 */ /* 0x000fe20008410000 */
[----:B-1----:R-:W-:-:S04]  /*11a70*/  @P1 IMAD.HI.U32 R21, R156, R21, RZ ;  /* 0x000000159c151227 */ /* 0x002fc800078e00ff */
[----:B------:R-:W-:Y:S01]  /*11a80*/  FMUL.FTZ R24, R39, UR47 ;  /* 0x0000002f27187c20 */ /* 0x000fe20008410000 */
[----:B------:R-:W-:Y:S01]  /*11a90*/  FMUL.FTZ R39, R45, UR47 ;  /* 0x0000002f2d277c20 */ /* 0x000fe20008410000 */
[----:B------:R-:W0:Y:S01]  /*11aa0*/  MUFU.TANH R163, R163 ;  /* 0x000000a300a37308 */ /* 0x000e220000002400 */
[----:B------:R-:W-:Y:S01]  /*11ab0*/  FMUL.FTZ R8, R30, UR47 ;  /* 0x0000002f1e087c20 */ /* 0x000fe20008410000 */
[----:B------:R-:W-:Y:S01]  /*11ac0*/  FMUL.FTZ R30, R51, UR47 ;  /* 0x0000002f331e7c20 */ /* 0x000fe20008410000 */
[----:B------:R-:W-:Y:S01]  /*11ad0*/  FMUL.FTZ R40, R48, UR47 ;  /* 0x0000002f30287c20 */ /* 0x000fe20008410000 */
[----:B------:R-:W-:Y:S01]  /*11ae0*/  FMUL.FTZ R25, R42, UR47 ;  /* 0x0000002f2a197c20 */ /* 0x000fe20008410000 */
[----:B--2---:R-:W-:Y:S01]  /*11af0*/  @P1 SHF.R.U32.HI R156, RZ, R34, R21 ;  /* 0x00000022ff9c1219 */ /* 0x004fe20000011615 */
[----:B------:R-:W-:Y:S02]  /*11b00*/  IMAD R34, R12, R33, 0x1 ;  /* 0x000000010c227424 */ /* 0x000fe400078e0221 */
[----:B------:R-:W-:Y:S01]  /*11b10*/  FMUL.FTZ R42, R49, UR47 ;  /* 0x0000002f312a7c20 */ /* 0x000fe20008410000 */
[----:B------:R-:W1:Y:S01]  /*11b20*/  MUFU.TANH R157, R157 ;  /* 0x0000009d009d7308 */ /* 0x000e620000002400 */
[----:B------:R-:W-:Y:S01]  /*11b30*/  FMUL.FTZ R44, R53, UR47 ;  /* 0x0000002f352c7c20 */ /* 0x000fe20008410000 */
[----:B------:R-:W2:Y:S01]  /*11b40*/  SHFL.IDX PT, R21, R156, RZ, 0x1c1f ;  /* 0x001c1fff9c157589 */ /* 0x000ea200000e0000 */
[----:B------:R-:W-:-:S02]  /*11b50*/  IMAD R34, R203, -0x2, R34 ;  /* 0xfffffffecb227824 */ /* 0x000fc400078e0222 */
[----:B------:R-:W-:Y:S01]  /*11b60*/  FMUL.FTZ R9, R31, UR47 ;  /* 0x0000002f1f097c20 */ /* 0x000fe20008410000 */
[----:B------:R-:W-:Y:S01]  /*11b70*/  FMUL.FTZ R31, R54, UR47 ;  /* 0x0000002f361f7c20 */ /* 0x000fe20008410000 */
[----:B------:R-:W-:Y:S01]  /*11b80*/  FMUL.FTZ R45, R56, UR47 ;  /* 0x0000002f382d7c20 */ /* 0x000fe20008410000 */
[----:B------:R-:W-:Y:S01]  /*11b90*/  FMUL.FTZ R7, R27, UR47 ;  /* 0x0000002f1b077c20 */ /* 0x000fe20008410000 */
[----:B------:R-:W-:Y:S01]  /*11ba0*/  IADD3 R154, -R192, R34, R193 ;  /* 0x00000022c09a7210 */ /* 0x000fe20007ffe1c1 */
        /* <DEDUP_REMOVED lines=17> */
[----:B--2---:R-:W-:-:S02]  /*11cc0*/  IMAD.IADD R21, R154, 0x1, R21 ;  /* 0x000000019a157824 */ /* 0x004fc400078e0215 */
[----:B------:R-:W-:Y:S01]  /*11cd0*/  FMUL.FTZ R85, R85, UR47 ;  /* 0x0000002f55557c20 */ /* 0x000fe20008410000 */
[----:B------:R-:W-:Y:S01]  /*11ce0*/  FMUL.FTZ R33, R58, UR47 ;  /* 0x0000002f3a217c20 */ /* 0x000fe20008410000 */
[----:B------:R-:W-:Y:S01]  /*11cf0*/  FMUL.FTZ R34, R59, UR47 ;  /* 0x0000002f3b227c20 */ /* 0x000fe20008410000 */
[----:B------:R-:W-:Y:S01]  /*11d00*/  FMUL.FTZ R61, R63, UR47 ;  /* 0x0000002f3f3d7c20 */ /* 0x000fe20008410000 */
[----:B------:R-:W-:Y:S01]  /*11d10*/  ISETP.GT.AND P2, PT, R21, RZ, PT ;  /* 0x000000ff1500720c */ /* 0x000fe20003f44270 */
[----:B------:R-:W-:Y:S01]  /*11d20*/  FMUL.FTZ R63, R67, UR47 ;  /* 0x0000002f433f7c20 */ /* 0x000fe20008410000 */
[----:B------:R-:W-:Y:S01]  /*11d30*/  ISETP.GT.AND P3, PT, R21, 0x1, PT ;  /* 0x000000011500780c */ /* 0x000fe20003f64270 */
[----:B------:R-:W2:Y:S01]  /*11d40*/  MUFU.TANH R35, R35 ;  /* 0x0000002300237308 */ /* 0x000ea20000002400 */
[----:B---3--:R-:W-:Y:S01]  /*11d50*/  FSEL R159, R159, -INF , P2 ;  /* 0xff8000009f9f7808 */ /* 0x008fe20001000000 */
[----:B------:R-:W-:Y:S01]  /*11d60*/  FMUL.FTZ R67, R75, UR47 ;  /* 0x0000002f4b437c20 */ /* 0x000fe20008410000 */
[----:B------:R-:W-:Y:S01]  /*11d70*/  ISETP.GT.AND P2, PT, R21, 0x8, PT ;  /* 0x000000081500780c */ /* 0x000fe20003f44270 */
[----:B------:R-:W3:Y:S01]  /*11d80*/  SHFL.IDX PT, R75, R156, 0x1, 0x1c1f ;  /* 0x003c1f009c4b7f89 */ /* 0x000ee200000e0000 */
[----:B----4-:R-:W-:Y:S01]  /*11d90*/  FSEL R161, R161, -INF , P3 ;  /* 0xff800000a1a17808 */ /* 0x010fe20001800000 */
[----:B------:R-:W-:Y:S01]  /*11da0*/  FMUL.FTZ R60, R62, UR47 ;  /* 0x0000002f3e3c7c20 */ /* 0x000fe20008410000 */
[----:B------:R-:W-:Y:S01]  /*11db0*/  FMNMX.FTZ R50, R159, R11, !PT ;  /* 0x0000000b9f327209 */ /* 0x000fe20007810000 */
[----:B------:R-:W4:Y:S01]  /*11dc0*/  MUFU.TANH R38, R38 ;  /* 0x0000002600267308 */ /* 0x000f220000002400 */
[----:B------:R-:W-:Y:S01]  /*11dd0*/  ISETP.GT.AND P3, PT, R21, 0x9, PT ;  /* 0x000000091500780c */ /* 0x000fe20003f64270 */
[----:B------:R-:W-:Y:S01]  /*11de0*/  UMOV UR48, UR45 ;  /* 0x0000002d00307c82 */ /* 0x000fe20008000000 */
[----:B0-----:R-:W-:-:S02]  /*11df0*/  FSEL R163, R163, -INF , P2 ;  /* 0xff800000a3a37808 */ /* 0x001fc40001000000 */
[----:B------:R-:W-:Y:S02]  /*11e00*/  FMNMX.FTZ R50, R161, R50, !PT ;  /* 0x00000032a1327209 */ /* 0x000fe40007810000 */
[----:B------:R-:W-:Y:S01]  /*11e10*/  ISETP.GT.AND P2, PT, R21, 0x10, PT ;  /* 0x000000101500780c */ /* 0x000fe20003f44270 */
[----:B------:R-:W0:Y:S01]  /*11e20*/  MUFU.TANH R36, R36 ;  /* 0x0000002400247308 */ /* 0x000e220000002400 */
[----:B-1----:R-:W-:Y:S02]  /*11e30*/  FSEL R157, R157, -INF , P3 ;  /* 0xff8000009d9d7808 */ /* 0x002fe40001800000 */
[----:B------:R-:W-:Y:S02]  /*11e40*/  FMNMX.FTZ R50, R163, R50, !PT ;  /* 0x00000032a3327209 */ /* 0x000fe40007810000 */
[----:B------:R-:W-:Y:S02]  /*11e50*/  ISETP.GT.AND P3, PT, R21, 0x11, PT ;  /* 0x000000111500780c */ /* 0x000fe40003f64270 */
[----:B-----5:R-:W-:Y:S01]  /*11e60*/  FSEL R155, R155, -INF , P2 ;  /* 0xff8000009b9b7808 */ /* 0x020fe20001000000 */
[----:B------:R-:W1:Y:S01]  /*11e70*/  MUFU.TANH R37, R37 ;  /* 0x0000002500257308 */ /* 0x000e620000002400 */
[----:B------:R-:W-:-:S02]  /*11e80*/  FMNMX.FTZ R50, R157, R50, !PT ;  /* 0x000000329d327209 */ /* 0x000fc40007810000 */
[----:B------:R-:W-:Y:S02]  /*11e90*/  ISETP.GT.AND P2, PT, R21, 0x18, PT ;  /* 0x000000181500780c */ /* 0x000fe40003f44270 */
[----:B------:R-:W-:Y:S02]  /*11ea0*/  FSEL R153, R153, -INF , P3 ;  /* 0xff80000099997808 */ /* 0x000fe40001800000 */
[----:B------:R-:W-:Y:S01]  /*11eb0*/  FMNMX.FTZ R52, R155, R50, !PT ;  /* 0x000000329b347209 */ /* 0x000fe20007810000 */
[----:B------:R-:W5:Y:S01]  /*11ec0*/  MUFU.TANH R39, R39 ;  /* 0x0000002700277308 */ /* 0x000f620000002400 */
        /* <DEDUP_REMOVED lines=8> */
[----:B--2---:R-:W-:-:S02]  /*11f50*/  FSEL R41, R35, -INF , P3 ;  /* 0xff80000023297808 */ /* 0x004fc40001800000 */
[----:B------:R-:W-:Y:S01]  /*11f60*/  FMNMX.FTZ R52, R152, R51, !PT ;  /* 0x0000003398347209 */ /* 0x000fe20007810000 */
[----:B------:R-:W-:Y:S01]  /*11f70*/  FMUL.FTZ R51, R68, UR47 ;  /* 0x0000002f44337c20 */ /* 0x000fe20008410000 */
[----:B------:R-:W-:Y:S02]  /*11f80*/  ISETP.GT.AND P3, PT, R21, 0x21, PT ;  /* 0x000000211500780c */ /* 0x000fe40003f64270 */
[----:B----4-:R-:W-:Y:S01]  /*11f90*/  FSEL R38, R38, -INF , P2 ;  /* 0xff80000026267808 */ /* 0x010fe20001000000 */
[----:B------:R-:W2:Y:S01]  /*11fa0*/  MUFU.TANH R42, R42 ;  /* 0x0000002a002a7308 */ /* 0x000ea20000002400 */
[----:B------:R-:W-:Y:S01]  /*11fb0*/  FMNMX.FTZ R53, R41, R52, !PT ;  /* 0x0000003429357209 */ /* 0x000fe20007810000 */
[----:B------:R-:W-:Y:S01]  /*11fc0*/  FMUL.FTZ R52, R69, UR47 ;  /* 0x0000002f45347c20 */ /* 0x000fe20008410000 */
[----:B------:R-:W-:Y:S01]  /*11fd0*/  ISETP.GT.AND P2, PT, R21, 0x28, PT ;  /* 0x000000281500780c */ /* 0x000fe20003f44270 */
[----:B------:R-:W-:Y:S01]  /*11fe0*/  FMUL.FTZ R69, R79, UR47 ;  /* 0x0000002f4f457c20 */ /* 0x000fe20008410000 */
[----:B0-----:R-:W-:-:S02]  /*11ff0*/  FSEL R35, R36, -INF , P3 ;  /* 0xff80000024237808 */ /* 0x001fc40001800000 */
[----:B------:R-:W-:Y:S01]  /*12000*/  FMNMX.FTZ R54, R38, R53, !PT ;  /* 0x0000003526367209 */ /* 0x000fe20007810000 */
[----:B------:R-:W0:Y:S01]  /*12010*/  MUFU.TANH R43, R43 ;  /* 0x0000002b002b7308 */ /* 0x000e220000002400 */
[----:B------:R-:W-:Y:S02]  /*12020*/  ISETP.GT.AND P3, PT, R21, 0x29, PT ;  /* 0x000000291500780c */ /* 0x000fe40003f64270 */
[----:B-1----:R-:W-:Y:S02]  /*12030*/  FSEL R36, R37, -INF , P2 ;  /* 0xff80000025247808 */ /* 0x002fe40001000000 */
[----:B------:R-:W-:Y:S02]  /*12040*/  FMNMX.FTZ R53, R35, R54, !PT ;  /* 0x0000003623357209 */ /* 0x000fe40007810000 */
[----:B------:R-:W-:Y:S01]  /*12050*/  ISETP.GT.AND P2, PT, R21, 0x30, PT ;  /* 0x000000301500780c */ /* 0x000fe20003f44270 */
[----:B------:R-:W1:Y:S01]  /*12060*/  MUFU.TANH R44, R44 ;  /* 0x0000002c002c7308 */ /* 0x000e620000002400 */
[----:B-----5:R-:W-:-:S02]  /*12070*/  FSEL R37, R39, -INF , P3 ;  /* 0xff80000027257808 */ /* 0x020fc40001800000 */
[----:B------:R-:W-:Y:S02]  /*12080*/  FMNMX.FTZ R54, R36, R53, !PT ;  /* 0x0000003524367209 */ /* 0x000fe40007810000 */
[----:B------:R-:W-:Y:S02]  /*12090*/  ISETP.GT.AND P3, PT, R21, 0x31, PT ;  /* 0x000000311500780c */ /* 0x000fe40003f64270 */
[----:B---3--:R-:W-:Y:S01]  /*120a0*/  FSEL R39, R40, -INF , P2 ;  /* 0xff80000028277808 */ /* 0x008fe20001000000 */
[----:B------:R-:W3:Y:S01]  /*120b0*/  MUFU.TANH R45, R45 ;  /* 0x0000002d002d7308 */ /* 0x000ee20000002400 */
[----:B------:R-:W-:Y:S02]  /*120c0*/  FMNMX.FTZ R54, R37, R54, !PT ;  /* 0x0000003625367209 */ /* 0x000fe40007810000 */
[----:B------:R-:W-:Y:S02]  /*120d0*/  ISETP.GT.AND P2, PT, R21, 0x38, PT ;  /* 0x000000381500780c */ /* 0x000fe40003f44270 */
[----:B--2---:R-:W-:-:S02]  /*120e0*/  FSEL R40, R42, -INF , P3 ;  /* 0xff8000002a287808 */ /* 0x004fc40001800000 */
[----:B------:R-:W-:Y:S01]  /*120f0*/  FMNMX.FTZ R53, R39, R54, !PT ;  /* 0x0000003627357209 */ /* 0x000fe20007810000 */
[----:B------:R-:W2:Y:S01]  /*12100*/  MUFU.TANH R46, R46 ;  /* 0x0000002e002e7308 */ /* 0x000ea20000002400 */
[----:B------:R-:W-:Y:S02]  /*12110*/  ISETP.GT.AND P3, PT, R21, 0x39, PT ;  /* 0x000000391500780c */ /* 0x000fe40003f64270 */
[----:B0-----:R-:W-:Y:S02]  /*12120*/  FSEL R42, R43, -INF , P2 ;  /* 0xff8000002b2a7808 */ /* 0x001fe40001000000 */
[----:B------:R-:W-:Y:S02]  /*12130*/  FMNMX.FTZ R53, R40, R53, !PT ;  /* 0x0000003528357209 */ /* 0x000fe40007810000 */
[----:B------:R-:W-:Y:S01]  /*12140*/  ISETP.GT.AND P2, PT, R21, 0x40, PT ;  /* 0x000000401500780c */ /* 0x000fe20003f44270 */
[----:B------:R-:W0:Y:S01]  /*12150*/  MUFU.TANH R47, R47 ;  /* 0x0000002f002f7308 */ /* 0x000e220000002400 */
[----:B-1----:R-:W-:-:S02]  /*12160*/  FSEL R43, R44, -INF , P3 ;  /* 0xff8000002c2b7808 */ /* 0x002fc40001800000 */
[----:B------:R-:W-:Y:S02]  /*12170*/  FMNMX.FTZ R54, R42, R53, !PT ;  /* 0x000000352a367209 */ /* 0x000fe40007810000 */
[----:B------:R-:W-:Y:S02]  /*12180*/  ISETP.GT.AND P3, PT, R21, 0x41, PT ;  /* 0x000000411500780c */ /* 0x000fe40003f64270 */
[----:B---3--:R-:W-:Y:S01]  /*12190*/  FSEL R44, R45, -INF , P2 ;  /* 0xff8000002d2c7808 */ /* 0x008fe20001000000 */
[----:B------:R-:W1:Y:S01]  /*121a0*/  MUFU.TANH R48, R48 ;  /* 0x0000003000307308 */ /* 0x000e620000002400 */
[----:B------:R-:W-:Y:S02]  /*121b0*/  FMNMX.FTZ R53, R43, R54, !PT ;  /* 0x000000362b357209 */ /* 0x000fe40007810000 */
[----:B--2---:R-:W-:Y:S02]  /*121c0*/  FSEL R45, R46, -INF , P3 ;  /* 0xff8000002e2d7808 */ /* 0x004fe40001800000 */
[----:B------:R-:W-:-:S02]  /*121d0*/  ISETP.GT.AND P2, PT, R21, 0x48, PT ;  /* 0x000000481500780c */ /* 0x000fc40003f44270 */
        /* <DEDUP_REMOVED lines=10> */
[----:B------:R-:W-:Y:S01]  /*12280*/  FMNMX.FTZ R53, R46, R53, !PT ;  /* 0x000000352e357209 */ /* 0x000fe20007810000 */
        /* <DEDUP_REMOVED lines=10> */
[----:B------:R-:W-:-:S05]  /*12330*/  ISETP.GT.AND P2, PT, R21, 0x60, PT ;  /* 0x000000601500780c */ /* 0x000fca0003f44270 */
[----:B------:R-:W1:Y:S01]  /*12340*/  MUFU.TANH R73, R73 ;  /* 0x0000004900497308 */ /* 0x000e620000002400 */
[----:B--2---:R-:W-:Y:S02]  /*12350*/  FSEL R51, R52, -INF , P3 ;  /* 0xff80000034337808 */ /* 0x004fe40001800000 */
[----:B------:R-:W-:Y:S02]  /*12360*/  FMNMX.FTZ R52, R50, R53, !PT ;  /* 0x0000003532347209 */ /* 0x000fe40007810000 */
[----:B------:R-:W-:Y:S02]  /*12370*/  ISETP.GT.AND P3, PT, R21, 0x61, PT ;  /* 0x000000611500780c */ /* 0x000fe40003f64270 */
[----:B------:R-:W-:Y:S01]  /*12380*/  FMNMX.FTZ R54, R51, R52, !PT ;  /* 0x0000003433367209 */ /* 0x000fe20007810000 */
[----:B------:R-:W2:Y:S01]  /*12390*/  MUFU.TANH R76, R76 ;  /* 0x0000004c004c7308 */ /* 0x000ea20000002400 */
[----:B0-----:R-:W-:Y:S02]  /*123a0*/  FSEL R53, R72, -INF , P2 ;  /* 0xff80000048357808 */ /* 0x001fe40001000000 */
[----:B------:R-:W-:-:S02]  /*123b0*/  ISETP.GT.AND P2, PT, R21, 0x68, PT ;  /* 0x000000681500780c */ /* 0x000fc40003f44270 */
[----:B------:R-:W-:-:S03]  /*123c0*/  FMNMX.FTZ R55, R53, R54, !PT ;  /* 0x0000003635377209 */ /* 0x000fc60007810000 */
[----:B------:R-:W0:Y:S01]  /*123d0*/  MUFU.TANH R77, R77 ;  /* 0x0000004d004d7308 */ /* 0x000e220000002400 */
[----:B-1----:R-:W-:Y:S01]  /*123e0*/  FSEL R52, R73, -INF , P3 ;  /* 0xff80000049347808 */ /* 0x002fe20001800000 */
[----:B------:R-:W-:Y:S01]  /*123f0*/  FMUL.FTZ R73, R87, UR47 ;  /* 0x0000002f57497c20 */ /* 0x000fe20008410000 */
[----:B------:R-:W-:Y:S02]  /*12400*/  ISETP.GT.AND P3, PT, R21, 0x69, PT ;  /* 0x000000691500780c */ /* 0x000fe40003f64270 */
[----:B------:R-:W-:-:S03]  /*12410*/  FMNMX.FTZ R57, R52, R55, !PT ;  /* 0x0000003734397209 */ /* 0x000fc60007810000 */
[----:B------:R1:W3:Y:S01]  /*12420*/  MUFU.TANH R56, R80 ;  /* 0x0000005000387308 */ /* 0x0002e20000002400 */
[----:B--2---:R-:W-:Y:S02]  /*12430*/  FSEL R54, R76, -INF , P2 ;  /* 0xff8000004c367808 */ /* 0x004fe40001000000 */
[----:B------:R-:W-:Y:S02]  /*12440*/  ISETP.GT.AND P2, PT, R21, 0x70, PT ;  /* 0x000000701500780c */ /* 0x000fe40003f44270 */
[----:B------:R-:W-:-:S03]  /*12450*/  FMNMX.FTZ R58, R54, R57, !PT ;  /* 0x00000039363a7209 */ /* 0x000fc60007810000 */
[----:B------:R-:W2:Y:S01]  /*12460*/  MUFU.TANH R81, R81 ;  /* 0x0000005100517308 */ /* 0x000ea20000002400 */
[----:B0-----:R-:W-:Y:S01]  /*12470*/  FSEL R55, R77, -INF , P3 ;  /* 0xff8000004d377808 */ /* 0x001fe20001800000 */
[----:B-1----:R-:W-:Y:S01]  /*12480*/  IMAD.IADD R80, R154, 0x1, R75 ;  /* 0x000000019a507824 */ /* 0x002fe200078e024b */
[----:B------:R-:W-:Y:S02]  /*12490*/  ISETP.GT.AND P3, PT, R21, 0x71, PT ;  /* 0x000000711500780c */ /* 0x000fe40003f64270 */
[----:B------:R-:W-:Y:S02]  /*124a0*/  FMNMX.FTZ R59, R55, R58, !PT ;  /* 0x0000003a373b7209 */ /* 0x000fe40007810000 */
[----:B------:R-:W-:Y:S01]  /*124b0*/  ISETP.GT.AND P4, PT, R80, 0x1, PT ;  /* 0x000000015000780c */ /* 0x000fe20003f84270 */
[----:B------:R-:W0:Y:S01]  /*124c0*/  MUFU.TANH R84, R84 ;  /* 0x0000005400547308 */ /* 0x000e220000002400 */
[----:B---3--:R-:W-:Y:S02]  /*124d0*/  FSEL R56, R56, -INF , P2 ;  /* 0xff80000038387808 */ /* 0x008fe40001000000 */
[----:B------:R-:W-:-:S02]  /*124e0*/  ISETP.GT.AND P2, PT, R21, 0x78, PT ;  /* 0x000000781500780c */ /* 0x000fc40003f44270 */
[----:B------:R-:W-:-:S03]  /*124f0*/  FMNMX.FTZ R62, R56, R59, !PT ;  /* 0x0000003b383e7209 */ /* 0x000fc60007810000 */
[----:B------:R-:W1:Y:S01]  /*12500*/  MUFU.TANH R85, R85 ;  /* 0x0000005500557308 */ /* 0x000e620000002400 */
[----:B--2---:R-:W-:Y:S02]  /*12510*/  FSEL R57, R81, -INF , P3 ;  /* 0xff80000051397808 */ /* 0x004fe40001800000 */
[----:B------:R-:W-:Y:S02]  /*12520*/  ISETP.GT.AND P3, PT, R21, 0x79, PT ;  /* 0x000000791500780c */ /* 0x000fe40003f64270 */
[----:B------:R-:W-:Y:S01]  /*12530*/  FMNMX.FTZ R21, R57, R62, !PT ;  /* 0x0000003e39157209 */ /* 0x000fe20007810000 */
[----:B------:R-:W-:Y:S01]  /*12540*/  FMUL.FTZ R62, R66, UR47 ;  /* 0x0000002f423e7c20 */ /* 0x000fe20008410000 */
[----:B------:R-:W-:Y:S01]  /*12550*/  FMUL.FTZ R66, R74, UR47 ;  /* 0x0000002f4a427c20 */ /* 0x000fe20008410000 */
[----:B------:R-:W2:Y:S01]  /*12560*/  MUFU.TANH R6, R6 ;  /* 0x0000000600067308 */ /* 0x000ea20000002400 */
[----:B0-----:R-:W-:-:S04]  /*12570*/  FSEL R58, R84, -INF , P2 ;  /* 0xff800000543a7808 */ /* 0x001fc80001000000 */
[----:B------:R-:W-:-:S03]  /*12580*/  FMNMX.FTZ R64, R58, R21, !PT ;  /* 0x000000153a407209 */ /* 0x000fc60007810000 */
[----:B------:R-:W0:Y:S01]  /*12590*/  MUFU.TANH R7, R7 ;  /* 0x0000000700077308 */ /* 0x000e220000002400 */
[----:B-1----:R-:W-:Y:S02]  /*125a0*/  FSEL R59, R85, -INF , P3 ;  /* 0xff800000553b7808 */ /* 0x002fe40001800000 */
[----:B------:R-:W-:Y:S02]  /*125b0*/  ISETP.GT.AND P3, PT, R80, RZ, PT ;  /* 0x000000ff5000720c */ /* 0x000fe40003f64270 */
[----:B------:R-:W-:Y:S01]  /*125c0*/  FMNMX.FTZ R21, R59, R64, !PT ;  /* 0x000000403b157209 */ /* 0x000fe20007810000 */
[----:B------:R-:W-:Y:S01]  /*125d0*/  FMUL.FTZ R64, R70, UR47 ;  /* 0x0000002f46407c20 */ /* 0x000fe20008410000 */
[----:B------:R-:W-:Y:S01]  /*125e0*/  FMUL.FTZ R70, R82, UR47 ;  /* 0x0000002f52467c20 */ /* 0x000fe20008410000 */
[----:B------:R-:W1:Y:S01]  /*125f0*/  MUFU.TANH R8, R8 ;  /* 0x0000000800087308 */ /* 0x000e620000002400 */
[----:B--2---:R-:W-:Y:S01]  /*12600*/  FSEL R77, R6, -INF , P3 ;  /* 0xff800000064d7808 */ /* 0x004fe20001800000 */
[----:B------:R-:W2:Y:S01]  /*12610*/  SHFL.BFLY PT, R68, R21, 0x2, 0x1f ;  /* 0x0c401f0015447f89 */ /* 0x000ea200000e0000 */
[----:B------:R-:W-:-:S02]  /*12620*/  ISETP.GT.AND P3, PT, R80, 0x8, PT ;  /* 0x000000085000780c */ /* 0x000fc40003f64270 */
[----:B------:R-:W-:-:S03]  /*12630*/  FMNMX.FTZ R6, R77, R10, !PT ;  /* 0x0000000a4d067209 */ /* 0x000fc60007810000 */
[----:B------:R-:W3:Y:S01]  /*12640*/  MUFU.TANH R9, R9 ;  /* 0x0000000900097308 */ /* 0x000ee20000002400 */
        /* <DEDUP_REMOVED lines=8> */
[----:B---3--:R-:W-:Y:S02]  /*126d0*/  FSEL R76, R9, -INF , P4 ;  /* 0xff800000094c7808 */ /* 0x008fe40002000000 */
[----:B--2---:R-:W-:Y:S01]  /*126e0*/  FMNMX.FTZ R72, R21, R68, !PT ;  /* 0x0000004415487209 */ /* 0x004fe20007810000 */
[----:B------:R-:W-:Y:S01]  /*126f0*/  FMUL.FTZ R68, R78, UR47 ;  /* 0x0000002f4e447c20 */ /* 0x000fe20008410000 */
[----:B------:R-:W-:Y:S02]  /*12700*/  ISETP.GT.AND P4, PT, R80, 0x11, PT ;  /* 0x000000115000780c */ /* 0x000fe40003f84270 */
[----:B------:R-:W-:Y:S01]  /*12710*/  FMNMX.FTZ R79, R76, R79, !PT ;  /* 0x0000004f4c4f7209 */ /* 0x000fe20007810000 */
[----:B------:R-:W2:Y:S01]  /*12720*/  MUFU.TANH R20, R20 ;  /* 0x0000001400147308 */ /* 0x000ea20000002400 */
[----:B------:R-:W3:Y:S01]  /*12730*/  SHFL.BFLY PT, R21, R72, 0x1, 0x1f ;  /* 0x0c201f0048157f89 */ /* 0x000ee200000e0000 */
[----:B0-----:R-:W-:-:S02]  /*12740*/  FSEL R14, R14, -INF , P3 ;  /* 0xff8000000e0e7808 */ /* 0x001fc40001800000 */
[----:B------:R-:W-:Y:S02]  /*12750*/  ISETP.GT.AND P3, PT, R80, 0x18, PT ;  /* 0x000000185000780c */ /* 0x000fe40003f64270 */
[----:B------:R-:W-:Y:S02]  /*12760*/  FMNMX.FTZ R79, R14, R79, !PT ;  /* 0x0000004f0e4f7209 */ /* 0x000fe40007810000 */
        /* <DEDUP_REMOVED lines=11> */
[----:B------:R-:W-:Y:S02]  /*12820*/  FMNMX.FTZ R6, R24, R81, !PT ;  /* 0x0000005118067209 */ /* 0x000fe40007810000 */
[----:B---3--:R-:W-:Y:S01]  /*12830*/  FMNMX.FTZ R21, R72, R21, !PT ;  /* 0x0000001548157209 */ /* 0x008fe20007810000 */
[----:B------:R-:W0:Y:S01]  /*12840*/  MUFU.TANH R27, R27 ;  /* 0x0000001b001b7308 */ /* 0x000e220000002400 */
[----:B-1----:R-:W-:Y:S01]  /*12850*/  FSEL R79, R25, -INF , P3 ;  /* 0xff800000194f7808 */ /* 0x002fe20001800000 */
[----:B------:R-:W-:Y:S01]  /*12860*/  FMUL.FTZ R72, R86, UR47 ;  /* 0x0000002f56487c20 */ /* 0x000fe20008410000 */
[----:B------:R-:W-:Y:S01]  /*12870*/  ISETP.GT.AND P3, PT, R80, 0x28, PT ;  /* 0x000000285000780c */ /* 0x000fe20003f64270 */
[----:B------:R-:W-:Y:S01]  /*12880*/  FMUL.FTZ R74, R21, UR48 ;  /* 0x00000030154a7c20 */ /* 0x000fe20008410000 */
        /* <DEDUP_REMOVED lines=10> */
[--C-:B------:R-:W-:Y:S01]  /*12930*/  FFMA.FTZ R172, R38, UR48, -R74.reuse ;  /* 0x0000003026ac7c23 */ /* 0x100fe2000801084a */
[----:B------:R-:W-:Y:S01]  /*12940*/  FMNMX.FTZ R27, R81, R6, !PT ;  /* 0x00000006511b7209 */ /* 0x000fe20007810000 */
[--C-:B------:R-:W-:Y:S01]  /*12950*/  FFMA.FTZ R41, R41, UR48, -R74.reuse ;  /* 0x0000003029297c23 */ /* 0x100fe2000801084a */
[--C-:B------:R-:W-:Y:S01]  /*12960*/  FFMA.FTZ R174, R36, UR48, -R74.reuse ;  /* 0x0000003024ae7c23 */ /* 0x100fe2000801084a */
[----:B------:R-:W0:Y:S01]  /*12970*/  MUFU.TANH R30, R30 ;  /* 0x0000001e001e7308 */ /* 0x000e220000002400 */
[----:B-1----:R-:W-:Y:S01]  /*12980*/  FSEL R28, R28, -INF , P4 ;  /* 0xff8000001c1c7808 */ /* 0x002fe20002000000 */
[--C-:B------:R-:W-:Y:S01]  /*12990*/  FFMA.FTZ R37, R37, UR48, -R74.reuse ;  /* 0x0000003025257c23 */ /* 0x100fe2000801084a */
[----:B------:R-:W-:Y:S01]  /*129a0*/  ISETP.GT.AND P4, PT, R80, 0x31, PT ;  /* 0x000000315000780c */ /* 0x000fe20003f84270 */
[--C-:B------:R-:W-:Y:S01]  /*129b0*/  FFMA.FTZ R168, R39, UR48, -R74.reuse ;  /* 0x0000003027a87c23 */ /* 0x100fe2000801084a */
[----:B------:R-:W-:Y:S01]  /*129c0*/  FMNMX.FTZ R6, R28, R27, !PT ;  /* 0x0000001b1c067209 */ /* 0x000fe20007810000 */
[--C-:B------:R-:W-:Y:S01]  /*129d0*/  FFMA.FTZ R39, R40, UR48, -R74.reuse ;  /* 0x0000003028277c23 */ /* 0x100fe2000801084a */
[--C-:B------:R-:W-:Y:S01]  /*129e0*/  FFMA.FTZ R164, R44, UR48, -R74.reuse ;  /* 0x000000302ca47c23 */ /* 0x100fe2000801084a */
[----:B------:R-:W1:Y:S01]  /*129f0*/  MUFU.TANH R31, R31 ;  /* 0x0000001f001f7308 */ /* 0x000e620000002400 */
[----:B--2---:R-:W-:Y:S01]  /*12a00*/  FSEL R29, R29, -INF , P3 ;  /* 0xff8000001d1d7808 */ /* 0x004fe20001800000 */
[--C-:B------:R-:W-:Y:S01]  /*12a10*/  FFMA.FTZ R180, R159, UR48, -R74.reuse ;  /* 0x000000309fb47c23 */ /* 0x100fe2000801084a */
[----:B------:R-:W-:Y:S01]  /*12a20*/  ISETP.GT.AND P3, PT, R80, 0x38, PT ;  /* 0x000000385000780c */ /* 0x000fe20003f64270 */
[--C-:B------:R-:W-:Y:S01]  /*12a30*/  FFMA.FTZ R170, R42, UR48, -R74.reuse ;  /* 0x000000302aaa7c23 */ /* 0x100fe2000801084a */
[----:B------:R-:W-:Y:S01]  /*12a40*/  FMNMX.FTZ R27, R29, R6, !PT ;  /* 0x000000061d1b7209 */ /* 0x000fe20007810000 */
[--C-:B------:R-:W-:Y:S01]  /*12a50*/  FFMA.FTZ R161, R161, UR48, -R74.reuse ;  /* 0x00000030a1a17c23 */ /* 0x100fe2000801084a */
[----:B------:R-:W-:Y:S01]  /*12a60*/  FSEL R44, R21, RZ, P2 ;  /* 0x000000ff152c7208 */ /* 0x000fe20001000000 */
[----:B------:R-:W2:Y:S01]  /*12a70*/  MUFU.TANH R32, R32 ;  /* 0x0000002000207308 */ /* 0x000ea20000002400 */
[----:B0-----:R-:W-:Y:S01]  /*12a80*/  FSEL R30, R30, -INF , P4 ;  /* 0xff8000001e1e7808 */ /* 0x001fe20002000000 */
[--C-:B------:R-:W-:Y:S01]  /*12a90*/  FFMA.FTZ R182, R163, UR48, -R74.reuse ;  /* 0x00000030a3b67c23 */ /* 0x100fe2000801084a */
[----:B------:R-:W-:Y:S01]  /*12aa0*/  ISETP.GT.AND P4, PT, R80, 0x39, PT ;  /* 0x000000395000780c */ /* 0x000fe20003f84270 */
[----:B------:R-:W-:Y:S01]  /*12ab0*/  FADD.FTZ R44, -R44, R11 ;  /* 0x0000000b2c2c7221 */ /* 0x000fe20000010100 */
[--C-:B------:R-:W-:Y:S01]  /*12ac0*/  FFMA.FTZ R157, R157, UR48, -R74.reuse ;  /* 0x000000309d9d7c23 */ /* 0x100fe2000801084a */
[--C-:B------:R-:W-:Y:S01]  /*12ad0*/  FFMA.FTZ R176, R155, UR48, -R74.reuse ;  /* 0x000000309bb07c23 */ /* 0x100fe2000801084a */
[--C-:B------:R-:W-:Y:S01]  /*12ae0*/  FFMA.FTZ R15, R153, UR48, -R74.reuse ;  /* 0x00000030990f7c23 */ /* 0x100fe2000801084a */
[----:B------:R-:W-:Y:S01]  /*12af0*/  MUFU.TANH R33, R33 ;  /* 0x0000002100217308 */ /* 0x000fe20000002400 */
[----:B-1----:R-:W-:Y:S01]  /*12b00*/  FSEL R38, R31, -INF , P3 ;  /* 0xff8000001f267808 */ /* 0x002fe20001800000 */
[----:B------:R-:W-:Y:S01]  /*12b10*/  FMUL.FTZ R11, R44, UR48 ;  /* 0x000000302c0b7c20 */ /* 0x000fe20008410000 */
[----:B------:R-:W-:Y:S01]  /*12b20*/  FMNMX.FTZ R31, R30, R27, !PT ;  /* 0x0000001b1e1f7209 */ /* 0x000fe20007810000 */
[--C-:B------:R-:W-:Y:S01]  /*12b30*/  FFMA.FTZ R178, R152, UR48, -R74.reuse ;  /* 0x0000003098b27c23 */ /* 0x100fe2000801084a */
[----:B------:R-:W-:Y:S01]  /*12b40*/  ISETP.GT.AND P3, PT, R80, 0x40, PT ;  /* 0x000000405000780c */ /* 0x000fe20003f64270 */
[--C-:B------:R-:W-:Y:S01]  /*12b50*/  FFMA.FTZ R166, R47, UR48, -R74.reuse ;  /* 0x000000302fa67c23 */ /* 0x100fe2000801084a */
[----:B------:R-:W-:Y:S01]  /*12b60*/  FMNMX.FTZ R31, R38, R31, !PT ;  /* 0x0000001f261f7209 */ /* 0x000fe20007810000 */
[----:B------:R-:W0:Y:S01]  /*12b70*/  MUFU.TANH R34, R34 ;  /* 0x0000002200227308 */ /* 0x000e220000002400 */
[----:B--2---:R-:W-:Y:S01]  /*12b80*/  FSEL R32, R32, -INF , P4 ;  /* 0xff80000020207808 */ /* 0x004fe20002000000 */
[--C-:B------:R-:W-:Y:S01]  /*12b90*/  FFMA.FTZ R160, R48, UR48, -R74.reuse ;  /* 0x0000003030a07c23 */ /* 0x100fe2000801084a */
[----:B------:R-:W-:Y:S01]  /*12ba0*/  ISETP.GT.AND P4, PT, R80, 0x41, PT ;  /* 0x000000415000780c */ /* 0x000fe20003f84270 */
[--C-:B------:R-:W-:Y:S01]  /*12bb0*/  FFMA.FTZ R47, R49, UR48, -R74.reuse ;  /* 0x00000030312f7c23 */ /* 0x100fe2000801084a */
[----:B------:R-:W-:Y:S01]  /*12bc0*/  FMNMX.FTZ R6, R32, R31, !PT ;  /* 0x0000001f20067209 */ /* 0x000fe20007810000 */
[--C-:B------:R-:W-:Y:S01]  /*12bd0*/  FFMA.FTZ R162, R50, UR48, -R74.reuse ;  /* 0x0000003032a27c23 */ /* 0x100fe2000801084a */
[--C-:B------:R-:W-:Y:S01]  /*12be0*/  FFMA.FTZ R156, R53, UR48, -R74.reuse ;  /* 0x00000030359c7c23 */ /* 0x100fe2000801084a */
[----:B------:R-:W1:Y:S01]  /*12bf0*/  MUFU.TANH R60, R60 ;  /* 0x0000003c003c7308 */ /* 0x000e620000002400 */
[--C-:B------:R-:W-:Y:S01]  /*12c00*/  FFMA.FTZ R158, R54, UR48, -R74.reuse ;  /* 0x00000030369e7c23 */ /* 0x100fe2000801084a */
[--C-:B------:R-:W-:Y:S01]  /*12c10*/  FFMA.FTZ R152, R56, UR48, -R74.reuse ;  /* 0x0000003038987c23 */ /* 0x100fe2000801084a */
[--C-:B------:R-:W-:Y:S01]  /*12c20*/  FFMA.FTZ R57, R57, UR48, -R74.reuse ;  /* 0x0000003039397c23 */ /* 0x100fe2000801084a */
[----:B------:R-:W-:Y:S01]  /*12c30*/  FFMA.FTZ R154, R58, UR48, -R74 ;  /* 0x000000303a9a7c23 */ /* 0x000fe2000801084a */
[----:B------:R-:W-:-:S02]  /*12c40*/  IMAD.U32 R53, RZ, RZ, UR38 ;  /* 0x00000026ff357e24 */ /* 0x000fc4000f8e00ff */
[----:B------:R-:W-:Y:S01]  /*12c50*/  FFMA.FTZ R49, R59, UR48, -R74 ;  /* 0x000000303b317c23 */ /* 0x000fe2000801084a */
[----:B------:R-:W2:Y:S01]  /*12c60*/  MUFU.TANH R61, R61 ;  /* 0x0000003d003d7308 */ /* 0x000ea20000002400 */
[----:B0-----:R-:W-:Y:S02]  /*12c70*/  FSEL R34, R34, -INF , P4 ;  /* 0xff80000022227808 */ /* 0x001fe40002000000 */
[----:B------:R-:W-:-:S05]  /*12c80*/  ISETP.GT.AND P4, PT, R80, 0x49, PT ;  /* 0x000000495000780c */ /* 0x000fca0003f84270 */
[----:B------:R0:W-:Y:S08]  /*12c90*/  MUFU.EX2 R25, R41 ;  /* 0x0000002900197308 */ /* 0x0001f00000000800 */
[----:B------:R-:W3:Y:S01]  /*12ca0*/  MUFU.TANH R62, R62 ;  /* 0x0000003e003e7308 */ /* 0x000ee20000002400 */
[----:B0-----:R-:W-:Y:S01]  /*12cb0*/  FFMA.FTZ R41, R35, UR48, -R74 ;  /* 0x0000003023297c23 */ /* 0x001fe2000801084a */
[----:B------:R-:W-:-:S02]  /*12cc0*/  FSEL R35, R33, -INF , P3 ;  /* 0xff80000021237808 */ /* 0x000fc40001800000 */
[----:B------:R-:W-:Y:S02]  /*12cd0*/  ISETP.GT.AND P3, PT, R80, 0x48, PT ;  /* 0x000000485000780c */ /* 0x000fe40003f64270 */
[----:B------:R-:W-:Y:S02]  /*12ce0*/  FMNMX.FTZ R31, R35, R6, !PT ;  /* 0x00000006231f7209 */ /* 0x000fe40007810000 */
[----:B------:R-:W0:Y:S01]  /*12cf0*/  MUFU.TANH R63, R63 ;  /* 0x0000003f003f7308 */ /* 0x000e220000002400 */
[----:B-1----:R-:W-:Y:S02]  /*12d00*/  FSEL R60, R60, -INF , P3 ;  /* 0xff8000003c3c7808 */ /* 0x002fe40001800000 */
[----:B------:R-:W-:Y:S02]  /*12d10*/  FMNMX.FTZ R33, R34, R31, !PT ;  /* 0x0000001f22217209 */ /* 0x000fe40007810000 */
[----:B------:R-:W-:Y:S02]  /*12d20*/  ISETP.GT.AND P3, PT, R80, 0x50, PT ;  /* 0x000000505000780c */ /* 0x000fe40003f64270 */
[----:B--2---:R-:W-:Y:S01]  /*12d30*/  FSEL R61, R61, -INF , P4 ;  /* 0xff8000003d3d7808 */ /* 0x004fe20002000000 */
[----:B------:R-:W1:Y:S01]  /*12d40*/  MUFU.TANH R64, R64 ;  /* 0x0000004000407308 */ /* 0x000e620000002400 */
[----:B------:R-:W-:-:S02]  /*12d50*/  FMNMX.FTZ R6, R60, R33, !PT ;  /* 0x000000213c067209 */ /* 0x000fc40007810000 */
[----:B------:R-:W-:Y:S02]  /*12d60*/  ISETP.GT.AND P4, PT, R80, 0x51, PT ;  /* 0x000000515000780c */ /* 0x000fe40003f84270 */
[----:B---3--:R-:W-:Y:S02]  /*12d70*/  FSEL R62, R62, -INF , P3 ;  /* 0xff8000003e3e7808 */ /* 0x008fe40001800000 */
[----:B------:R-:W-:Y:S01]  /*12d80*/  FMNMX.FTZ R33, R61, R6, !PT ;  /* 0x000000063d217209 */ /* 0x000fe20007810000 */
[----:B------:R-:W2:Y:S01]  /*12d90*/  MUFU.TANH R65, R65 ;  /* 0x0000004100417308 */ /* 0x000ea20000002400 */
[----:B------:R-:W-:Y:S02]  /*12da0*/  ISETP.GT.AND P3, PT, R80, 0x58, PT ;  /* 0x000000585000780c */ /* 0x000fe40003f64270 */
[----:B0-----:R-:W-:Y:S01]  /*12db0*/  FSEL R36, R63, -INF , P4 ;  /* 0xff8000003f247808 */ /* 0x001fe20002000000 */
[----:B------:R-:W-:Y:S01]  /*12dc0*/  FFMA.FTZ R63, R46, UR48, -R74 ;  /* 0x000000302e3f7c23 */ /* 0x000fe2000801084a */
[----:B------:R-:W-:-:S02]  /*12dd0*/  FMNMX.FTZ R33, R62, R33, !PT ;  /* 0x000000213e217209 */ /* 0x000fc40007810000 */
[----:B------:R-:W-:Y:S01]  /*12de0*/  ISETP.GT.AND P4, PT, R80, 0x59, PT ;  /* 0x000000595000780c */ /* 0x000fe20003f84270 */
[----:B------:R-:W0:Y:S01]  /*12df0*/  MUFU.TANH R66, R66 ;  /* 0x0000004200427308 */ /* 0x000e220000002400 */
[----:B-1----:R-:W-:Y:S02]  /*12e00*/  FSEL R64, R64, -INF , P3 ;  /* 0xff80000040407808 */ /* 0x002fe40001800000 */
[----:B------:R-:W-:-:S05]  /*12e10*/  ISETP.GT.AND P3, PT, R80, 0x60, PT ;  /* 0x000000605000780c */ /* 0x000fca0003f64270 */
[----:B------:R-:W1:Y:S01]  /*12e20*/  MUFU.TANH R67, R67 ;  /* 0x0000004300437308 */ /* 0x000e620000002400 */
[----:B--2---:R-:W-:Y:S01]  /*12e30*/  FSEL R40, R65, -INF , P4 ;  /* 0xff80000041287808 */ /* 0x004fe20002000000 */
[--C-:B------:R-:W-:Y:S01]  /*12e40*/  FFMA.FTZ R65, R45, UR48, -R74.reuse ;  /* 0x000000302d417c23 */ /* 0x100fe2000801084a */
[----:B------:R-:W-:Y:S01]  /*12e50*/  ISETP.GT.AND P4, PT, R80, 0x61, PT ;  /* 0x000000615000780c */ /* 0x000fe20003f84270 */
[----:B------:R-:W-:-:S04]  /*12e60*/  FFMA.FTZ R45, R51, UR48, -R74 ;  /* 0x00000030332d7c23 */ /* 0x000fc8000801084a */
[----:B------:R-:W2:Y:S01]  /*12e70*/  MUFU.TANH R68, R68 ;  /* 0x0000004400447308 */ /* 0x000ea20000002400 */
[----:B0-----:R-:W-:Y:S02]  /*12e80*/  FSEL R66, R66, -INF , P3 ;  /* 0xff80000042427808 */ /* 0x001fe40001800000 */
[----:B------:R-:W-:-:S05]  /*12e90*/  ISETP.GT.AND P3, PT, R80, 0x68, PT ;  /* 0x000000685000780c */ /* 0x000fca0003f64270 */
[----:B------:R0:W-:Y:S01]  /*12ea0*/  MUFU.EX2 R31, R37 ;  /* 0x00000025001f7308 */ /* 0x0001e20000000800 */
[----:B-1----:R-:W-:Y:S02]  /*12eb0*/  FSEL R67, R67, -INF , P4 ;  /* 0xff80000043437808 */ /* 0x002fe40002000000 */
[----:B------:R-:W-:-:S05]  /*12ec0*/  ISETP.GT.AND P4, PT, R80, 0x69, PT ;  /* 0x000000695000780c */ /* 0x000fca0003f84270 */
[----:B------:R-:W1:Y:S01]  /*12ed0*/  MUFU.TANH R69, R69 ;  /* 0x0000004500457308 */ /* 0x000e620000002400 */
[----:B0-----:R-:W-:Y:S02]  /*12ee0*/  FMNMX.FTZ R37, R36, R33, !PT ;  /* 0x0000002124257209 */ /* 0x001fe40007810000 */
[----:B--2---:R-:W-:Y:S02]  /*12ef0*/  FSEL R68, R68, -INF , P3 ;  /* 0xff80000044447808 */ /* 0x004fe40001800000 */
[----:B------:R-:W-:Y:S02]  /*12f00*/  FMNMX.FTZ R37, R64, R37, !PT ;  /* 0x0000002540257209 */ /* 0x000fe40007810000 */
[----:B------:R-:W-:Y:S01]  /*12f10*/  ISETP.GT.AND P3, PT, R80, 0x70, PT ;  /* 0x000000705000780c */ /* 0x000fe20003f64270 */
[----:B------:R-:W0:Y:S01]  /*12f20*/  MUFU.TANH R70, R70 ;  /* 0x0000004600467308 */ /* 0x000e220000002400 */
[----:B------:R-:W-:-:S04]  /*12f30*/  FMNMX.FTZ R37, R40, R37, !PT ;  /* 0x0000002528257209 */ /* 0x000fc80007810000 */
[----:B------:R-:W-:Y:S01]  /*12f40*/  FMNMX.FTZ R6, R66, R37, !PT ;  /* 0x0000002542067209 */ /* 0x000fe20007810000 */
[--C-:B------:R-:W-:Y:S01]  /*12f50*/  FFMA.FTZ R37, R43, UR48, -R74.reuse ;  /* 0x000000302b257c23 */ /* 0x100fe2000801084a */
[----:B------:R-:W-:Y:S01]  /*12f60*/  FFMA.FTZ R43, R52, UR48, -R74 ;  /* 0x00000030342b7c23 */ /* 0x000fe2000801084a */
[----:B------:R-:W2:Y:S01]  /*12f70*/  MUFU.TANH R71, R71 ;  /* 0x0000004700477308 */ /* 0x000ea20000002400 */
[----:B-1----:R-:W-:Y:S02]  /*12f80*/  FSEL R69, R69, -INF , P4 ;  /* 0xff80000045457808 */ /* 0x002fe40002000000 */
[----:B------:R-:W-:-:S05]  /*12f90*/  ISETP.GT.AND P4, PT, R80, 0x71, PT ;  /* 0x000000715000780c */ /* 0x000fca0003f84270 */
[----:B------:R-:W1:Y:S01]  /*12fa0*/  MUFU.TANH R72, R72 ;  /* 0x0000004800487308 */ /* 0x000e620000002400 */
[----:B0-----:R-:W-:Y:S02]  /*12fb0*/  FSEL R70, R70, -INF , P3 ;  /* 0xff80000046467808 */ /* 0x001fe40001800000 */
[----:B------:R-:W-:-:S05]  /*12fc0*/  ISETP.GT.AND P3, PT, R80, 0x78, PT ;  /* 0x000000785000780c */ /* 0x000fca0003f64270 */
[----:B------:R0:W-:Y:S01]  /*12fd0*/  MUFU.EX2 R33, R39 ;  /* 0x0000002700217308 */ /* 0x0001e20000000800 */
[----:B--2---:R-:W-:Y:S02]  /*12fe0*/  FSEL R71, R71, -INF , P4 ;  /* 0xff80000047477808 */ /* 0x004fe40002000000 */
[----:B------:R-:W-:-:S05]  /*12ff0*/  ISETP.GT.AND P4, PT, R80, 0x79, PT ;  /* 0x000000795000780c */ /* 0x000fca0003f84270 */
[----:B------:R-:W2:Y:S01]  /*13000*/  MUFU.TANH R73, R73 ;  /* 0x0000004900497308 */ /* 0x000ea20000002400 */
[----:B0-----:R-:W-:Y:S02]  /*13010*/  FMNMX.FTZ R39, R67, R6, !PT ;  /* 0x0000000643277209 */ /* 0x001fe40007810000 */
[----:B-1----:R-:W-:Y:S02]  /*13020*/  FSEL R72, R72, -INF , P3 ;  /* 0xff80000048487808 */ /* 0x002fe40001800000 */
[----:B------:R-:W-:-:S03]  /*13030*/  FMNMX.FTZ R6, R68, R39, !PT ;  /* 0x0000002744067209 */ /* 0x000fc60007810000 */
[----:B------:R-:W-:Y:S01]  /*13040*/  MUFU.EX2 R180, R180 ;  /* 0x000000b400b47308 */ /* 0x000fe20000000800 */
[----:B------:R-:W-:-:S04]  /*13050*/  FMNMX.FTZ R39, R69, R6, !PT ;  /* 0x0000000645277209 */ /* 0x000fc80007810000 */
[----:B------:R-:W-:-:S03]  /*13060*/  FMNMX.FTZ R6, R70, R39, !PT ;  /* 0x0000002746067209 */ /* 0x000fc60007810000 */
[----:B------:R-:W0:Y:S01]  /*13070*/  MUFU.EX2 R11, R11 ;  /* 0x0000000b000b7308 */ /* 0x000e220000000800 */
[----:B------:R-:W-:Y:S02]  /*13080*/  FMNMX.FTZ R39, R71, R6, !PT ;  /* 0x0000000647277209 */ /* 0x000fe40007810000 */
[----:B--2---:R-:W-:Y:S02]  /*13090*/  FSEL R73, R73, -INF , P4 ;  /* 0xff80000049497808 */ /* 0x004fe40002000000 */
[----:B------:R-:W-:-:S03]  /*130a0*/  FMNMX.FTZ R6, R72, R39, !PT ;  /* 0x0000002748067209 */ /* 0x000fc60007810000 */
[----:B------:R-:W1:Y:S01]  /*130b0*/  MUFU.EX2 R75, R161 ;  /* 0x000000a1004b7308 */ /* 0x000e620000000800 */
[----:B------:R-:W-:-:S05]  /*130c0*/  FMNMX.FTZ R6, R73, R6, !PT ;  /* 0x0000000649067209 */ /* 0x000fca0007810000 */
[----:B------:R-:W2:Y:S02]  /*130d0*/  SHFL.BFLY PT, R39, R6, 0x2, 0x1f ;  /* 0x0c401f0006277f89 */ /* 0x000ea400000e0000 */
[----:B------:R-:W3:Y:S08]  /*130e0*/  MUFU.EX2 R182, R182 ;  /* 0x000000b600b67308 */ /* 0x000ef00000000800 */
[----:B------:R-:W4:Y:S08]  /*130f0*/  MUFU.EX2 R9, R157 ;  /* 0x0000009d00097308 */ /* 0x000f300000000800 */
[----:B------:R-:W5:Y:S01]  /*13100*/  MUFU.EX2 R176, R176 ;  /* 0x000000b000b07308 */ /* 0x000f620000000800 */
[----:B--2---:R-:W-:-:S07]  /*13110*/  FMNMX.FTZ R39, R6, R39, !PT ;  /* 0x0000002706277209 */ /* 0x004fce0007810000 */
[----:B------:R-:W2:Y:S01]  /*13120*/  MUFU.EX2 R15, R15 ;  /* 0x0000000f000f7308 */ /* 0x000ea20000000800 */
[----:B------:R-:W0:Y:S07]  /*13130*/  SHFL.BFLY PT, R6, R39, 0x1, 0x1f ;  /* 0x0c201f0027067f89 */ /* 0x000e2e00000e0000 */
[----:B------:R-:W2:Y:S08]  /*13140*/  MUFU.EX2 R178, R178 ;  /* 0x000000b200b27308 */ /* 0x000eb00000000800 */
[----:B------:R-:W-:Y:S08]  /*13150*/  MUFU.EX2 R172, R172 ;  /* 0x000000ac00ac7308 */ /* 0x000ff00000000800 */
[----:B------:R1:W-:Y:S01]  /*13160*/  MUFU.EX2 R27, R41 ;  /* 0x00000029001b7308 */ /* 0x0003e20000000800 */
[----:B0-----:R-:W-:-:S04]  /*13170*/  FMNMX.FTZ R6, R39, R6, !PT ;  /* 0x0000000627067209 */ /* 0x001fc80007810000 */
[C---:B------:R-:W-:Y:S01]  /*13180*/  FSETP.NEU.FTZ.AND P3, PT, R6.reuse, -INF , PT ;  /* 0xff8000000600780b */ /* 0x040fe20003f7d000 */
[----:B------:R-:W-:Y:S02]  /*13190*/  FMUL.FTZ R51, R6, UR48 ;  /* 0x0000003006337c20 */ /* 0x000fe40008410000 */
[----:B------:R-:W-:Y:S01]  /*131a0*/  MUFU.EX2 R174, R174 ;  /* 0x000000ae00ae7308 */ /* 0x000fe20000000800 */
[----:B-1----:R-:W-:Y:S02]  /*131b0*/  FFMA.FTZ R41, R55, UR48, -R74 ;  /* 0x0000003037297c23 */ /* 0x002fe4000801084a */
[----:B------:R-:W-:-:S05]  /*131c0*/  FSEL R51, R51, RZ, P3 ;  /* 0x000000ff33337208 */ /* 0x000fca0001800000 */
[----:B------:R-:W-:Y:S01]  /*131d0*/  MUFU.EX2 R168, R168 ;  /* 0x000000a800a87308 */ /* 0x000fe20000000800 */
        /* <DEDUP_REMOVED lines=8> */
[--C-:B------:R-:W-:Y:S01]  /*13260*/  FFMA.FTZ R14, R78, UR48, -R51.reuse ;  /* 0x000000304e0e7c23 */ /* 0x100fe20008010833 */
[--C-:B------:R-:W-:Y:S01]  /*13270*/  FFMA.FTZ R10, R32, UR48, -R51.reuse ;  /* 0x00000030200a7c23 */ /* 0x100fe20008010833 */
[----:B------:R-:W-:Y:S01]  /*13280*/  FMUL.FTZ R7, R7, UR48 ;  /* 0x0000003007077c20 */ /* 0x000fe20008410000 */
[----:B------:R-:W-:Y:S01]  /*13290*/  FFMA.FTZ R32, R11, R3, R180 ;  /* 0x000000030b207223 */ /* 0x000fe200000100b4 */
[--C-:B------:R-:W-:Y:S01]  /*132a0*/  FFMA.FTZ R179, R20, UR48, -R51.reuse ;  /* 0x0000003014b37c23 */ /* 0x100fe20008010833 */
[--C-:B------:R-:W-:Y:S01]  /*132b0*/  FFMA.FTZ R20, R24, UR48, -R51.reuse ;  /* 0x0000003018147c23 */ /* 0x100fe20008010833 */
[--C-:B------:R-:W-:Y:S01]  /*132c0*/  FFMA.FTZ R24, R26, UR48, -R51.reuse ;  /* 0x000000301a187c23 */ /* 0x100fe20008010833 */
[----:B------:R-:W-:Y:S01]  /*132d0*/  MUFU.EX2 R42, R42 ;  /* 0x0000002a002a7308 */ /* 0x000fe20000000800 */
[----:B------:R-:W-:Y:S01]  /*132e0*/  FADD.FTZ R3, R75, R32 ;  /* 0x000000204b037221 */ /* 0x000fe20000010000 */
[--C-:B------:R-:W-:Y:S01]  /*132f0*/  FFMA.FTZ R26, R28, UR48, -R51.reuse ;  /* 0x000000301c1a7c23 */ /* 0x100fe20008010833 */
[--C-:B------:R-:W-:Y:S01]  /*13300*/  FFMA.FTZ R28, R30, UR48, -R51.reuse ;  /* 0x000000301e1c7c23 */ /* 0x100fe20008010833 */
[----:B------:R-:W-:Y:S01]  /*13310*/  FFMA.FTZ R30, R34, UR48, -R51 ;  /* 0x00000030221e7c23 */ /* 0x000fe20008010833 */
[----:B---3--:R-:W-:Y:S01]  /*13320*/  FADD.FTZ R34, R182, R3 ;  /* 0x00000003b6227221 */ /* 0x008fe20000010000 */
[--C-:B------:R-:W-:Y:S01]  /*13330*/  FFMA.FTZ R173, R79, UR48, -R51.reuse ;  /* 0x000000304fad7c23 */ /* 0x100fe20008010833 */
[--C-:B------:R-:W-:Y:S01]  /*13340*/  FFMA.FTZ R169, R29, UR48, -R51.reuse ;  /* 0x000000301da97c23 */ /* 0x100fe20008010833 */
[----:B------:R-:W0:Y:S01]  /*13350*/  MUFU.EX2 R7, R7 ;  /* 0x0000000700077308 */ /* 0x000e220000000800 */
[----:B----4-:R-:W-:Y:S01]  /*13360*/  FADD.FTZ R29, R9, R34 ;  /* 0x00000022091d7221 */ /* 0x010fe20000010000 */
[--C-:B------:R-:W-:Y:S01]  /*13370*/  FFMA.FTZ R175, R81, UR48, -R51.reuse ;  /* 0x0000003051af7c23 */ /* 0x100fe20008010833 */
[--C-:B------:R-:W-:Y:S01]  /*13380*/  FFMA.FTZ R171, R38, UR48, -R51.reuse ;  /* 0x0000003026ab7c23 */ /* 0x100fe20008010833 */
[----:B------:R-:W-:Y:S01]  /*13390*/  FFMA.FTZ R165, R35, UR48, -R51 ;  /* 0x0000003023a57c23 */ /* 0x000fe20008010833 */
[----:B-----5:R-:W-:Y:S01]  /*133a0*/  FADD.FTZ R34, R176, R29 ;  /* 0x0000001db0227221 */ /* 0x020fe20000010000 */
[--C-:B------:R-:W-:Y:S01]  /*133b0*/  FFMA.FTZ R167, R60, UR48, -R51.reuse ;  /* 0x000000303ca77c23 */ /* 0x100fe20008010833 */
[--C-:B------:R-:W-:Y:S01]  /*133c0*/  FFMA.FTZ R32, R61, UR48, -R51.reuse ;  /* 0x000000303d207c23 */ /* 0x100fe20008010833 */
[----:B------:R-:W1:Y:S01]  /*133d0*/  MUFU.EX2 R183, R183 ;  /* 0x000000b700b77308 */ /* 0x000e620000000800 */
[----:B--2---:R-:W-:Y:S01]  /*133e0*/  FADD.FTZ R29, R15, R34 ;  /* 0x000000220f1d7221 */ /* 0x004fe20000010000 */
[--C-:B------:R-:W-:Y:S01]  /*133f0*/  FFMA.FTZ R34, R36, UR48, -R51.reuse ;  /* 0x0000003024227c23 */ /* 0x100fe20008010833 */
[--C-:B------:R-:W-:Y:S01]  /*13400*/  FFMA.FTZ R161, R62, UR48, -R51.reuse ;  /* 0x000000303ea17c23 */ /* 0x100fe20008010833 */
[----:B------:R-:W-:Y:S01]  /*13410*/  FFMA.FTZ R163, R64, UR48, -R51 ;  /* 0x0000003040a37c23 */ /* 0x000fe20008010833 */
[----:B------:R-:W-:Y:S01]  /*13420*/  FADD.FTZ R36, R178, R29 ;  /* 0x0000001db2247221 */ /* 0x000fe20000010000 */
[--C-:B------:R-:W-:Y:S01]  /*13430*/  FFMA.FTZ R157, R66, UR48, -R51.reuse ;  /* 0x00000030429d7c23 */ /* 0x100fe20008010833 */
[--C-:B------:R-:W-:Y:S01]  /*13440*/  FFMA.FTZ R159, R68, UR48, -R51.reuse ;  /* 0x00000030449f7c23 */ /* 0x100fe20008010833 */
[----:B------:R-:W2:Y:S01]  /*13450*/  MUFU.EX2 R8, R8 ;  /* 0x0000000800087308 */ /* 0x000ea20000000800 */
[----:B0-----:R-:W-:Y:S01]  /*13460*/  FFMA.FTZ R0, R7, R0, R42 ;  /* 0x0000000007007223 */ /* 0x001fe2000001002a */
[----:B------:R-:W-:Y:S01]  /*13470*/  FADD.FTZ R29, R25, R36 ;  /* 0x00000024191d7221 */ /* 0x000fe20000010000 */
[----:B------:R-:W-:Y:S01]  /*13480*/  FFMA.FTZ R153, R70, UR48, -R51 ;  /* 0x0000003046997c23 */ /* 0x000fe20008010833 */
[----:B------:R-:W-:-:S02]  /*13490*/  IMAD R35, R186, 0x8, R18 ;  /* 0x00000008ba237824 */ /* 0x000fc400078e0212 */
[----:B------:R-:W-:Y:S01]  /*134a0*/  FADD.FTZ R0, R181, R0 ;  /* 0x00000000b5007221 */ /* 0x000fe20000010000 */
[----:B------:R-:W-:Y:S01]  /*134b0*/  FADD.FTZ R36, R172, R29 ;  /* 0x0000001dac247221 */ /* 0x000fe20000010000 */
[--C-:B------:R-:W-:Y:S01]  /*134c0*/  FFMA.FTZ R155, R72, UR48, -R51.reuse ;  /* 0x00000030489b7c23 */ /* 0x100fe20008010833 */
        /* <DEDUP_REMOVED lines=12> */
[----:B------:R-:W-:-:S05]  /*13590*/  FFMA.FTZ R38, R67, UR48, -R51 ;  /* 0x0000003043267c23 */ /* 0x000fca0008010833 */
        /* <DEDUP_REMOVED lines=64> */
[----:B------:R-:W-:-:S04]  /*139a0*/  IADD3 R0, R35, 0x28840, RZ ;  /* 0x0002884023007810 */ /* 0x000fc80007ffe0ff */
[----:B------:R-:W-:Y:S02]  /*139b0*/  PRMT R0, R53, 0x654, R0 ;  /* 0x0000065435007816 */ /* 0x000fe40000000000 */
[----:B------:R-:W1:Y:S01]  /*139c0*/  MUFU.EX2 R158, R158 ;  /* 0x0000009e009e7308 */ /* 0x000e620000000800 */
[----:B--2---:R-:W-:Y:S01]  /*139d0*/  FADD.FTZ R29, R43, R46 ;  /* 0x0000002e2b1d7221 */ /* 0x004fe20000010000 */
[----:B------:R-:W-:Y:S01]  /*139e0*/  FFMA.FTZ R46, R73, UR48, -R51 ;  /* 0x00000030492e7c23 */ /* 0x000fe20008010833 */
[----:B------:R2:W-:Y:S05]  /*139f0*/  SYNCS.ARRIVE.TRANS64.RED.A1T0 RZ, [R0+URZ], RZ ;  /* 0x000000ff00ff79a7 */ /* 0x0005ea000810043f */
[----:B------:R-:W3:Y:S01]  /*13a00*/  MUFU.EX2 R159, R159 ;  /* 0x0000009f009f7308 */ /* 0x000ee20000000800 */
[----:B0-----:R-:W-:-:S07]  /*13a10*/  FADD.FTZ R48, R38, R3 ;  /* 0x0000000326307221 */ /* 0x001fce0000010000 */
[----:B------:R-:W0:Y:S01]  /*13a20*/  MUFU.EX2 R41, R41 ;  /* 0x0000002900297308 */ /* 0x000e220000000800 */
[----:B-1----:R-:W-:-:S07]  /*13a30*/  FADD.FTZ R50, R158, R29 ;  /* 0x0000001d9e327221 */ /* 0x002fce0000010000 */
[----:B------:R-:W2:Y:S01]  /*13a40*/  MUFU.EX2 R40, R40 ;  /* 0x0000002800287308 */ /* 0x000ea20000000800 */
[----:B---3--:R-:W-:-:S07]  /*13a50*/  FADD.FTZ R3, R159, R48 ;  /* 0x000000309f037221 */ /* 0x008fce0000010000 */
        /* <DEDUP_REMOVED lines=20> */
.L_x_3056:
        /* <DEDUP_REMOVED lines=100> */
[-C--:B------:R-:W-:Y:S01]  /*141e0*/  FMUL.FTZ R150, R150, R7.reuse ;  /* 0x0000000796967220 */ /* 0x080fe20000410000 */
[----:B------:R-:W-:Y:S01]  /*141f0*/  FMUL.FTZ R151, R151, R7 ;  /* 0x0000000797977220 */ /* 0x000fe20000410000 */
[----:B------:R-:W-:-:S02]  /*14200*/  VIADD R12, R12, 0xffffffff ;  /* 0xffffffff0c0c7836 */ /* 0x000fc40000000000 */
[----:B------:R-:W-:Y:S02]  /*14210*/  IMAD.MOV.U32 R10, RZ, RZ, R6 ;  /* 0x000000ffff0a7224 */ /* 0x000fe400078e0006 */
[----:B------:R-:W-:Y:S02]  /*14220*/  IMAD.MOV.U32 R11, RZ, RZ, R21 ;  /* 0x000000ffff0b7224 */ /* 0x000fe400078e0015 */
[----:B------:R-:W-:Y:S02]  /*14230*/  IMAD.MOV.U32 R14, RZ, RZ, R188 ;  /* 0x000000ffff0e7224 */ /* 0x000fe400078e00bc */
[----:B0-----:R-:W-:Y:S01]  /*14240*/  IMAD.MOV.U32 R13, RZ, RZ, R186 ;  /* 0x000000ffff0d7224 */ /* 0x001fe200078e00ba */
[----:B------:R-:W-:Y:S06]  /*14250*/  @P2 BRA `(.L_x_3057) ;  /* 0xffffffcc00182947 */ /* 0x000fec000383ffff */
.L_x_3045:
[----:B------:R-:W-:-:S13]  /*14260*/  ISETP.GE.AND P1, PT, R12, RZ, PT ;  /* 0x000000ff0c00720c */ /* 0x000fda0003f26270 */
[----:B------:R-:W-:Y:S05]  /*14270*/  @!P1 BRA `(.L_x_3058) ;  /* 0x00000028009c9947 */ /* 0x000fea0003800000 */
[----:B------:R-:W-:Y:S01]  /*14280*/  IMAD.MOV.U32 R5, RZ, RZ, R6 ;  /* 0x000000ffff057224 */ /* 0x000fe200078e0006 */
[----:B------:R-:W-:Y:S01]  /*14290*/  MOV R13, R188 ;  /* 0x000000bc000d7202 */ /* 0x000fe20000000f00 */
[----:B------:R-:W-:Y:S02]  /*142a0*/  IMAD.MOV.U32 R10, RZ, RZ, R21 ;  /* 0x000000ffff0a7224 */ /* 0x000fe400078e0015 */
[----:B------:R-:W-:-:S07]  /*142b0*/  IMAD.MOV.U32 R11, RZ, RZ, R186 ;  /* 0x000000ffff0b7224 */ /* 0x000fce00078e00ba */
.L_x_3070:
        /* <DEDUP_REMOVED lines=10> */
.L_x_3060:
[----:B------:R-:W-:Y:S01]  /*14360*/  IMAD R6, R186, 0x8, R18 ;  /* 0x00000008ba067824 */ /* 0x000fe200078e0212 */
[----:B------:R-:W-:-:S04]  /*14370*/  SHF.L.U32 R7, R188, 0x1f, RZ ;  /* 0x0000001fbc077819 */ /* 0x000fc800000006ff */
[----:B------:R0:W1:Y:S01]  /*14380*/  SYNCS.PHASECHK.TRANS64.TRYWAIT P1, [R6+URZ+0x28830], R7 ;  /* 0x02883007060075a7 */ /* 0x000062000802017f */
[----:B------:R-:W-:Y:S05]  /*14390*/  @!P0 BRA `(.L_x_3061) ;  /* 0x0000000000048947 */ /* 0x000fea0003800000 */
[----:B------:R-:W-:Y:S01]  /*143a0*/  BPT.TRAP 0x1 ;  /* 0x000000040000795c */ /* 0x000fe20000300000 */
.L_x_3061:
[----:B------:R-:W-:Y:S04]  /*143b0*/  BSSY B0, `(.L_x_3059) ;  /* 0x0000004000007945 */ /* 0x000fe80003800000 */
[----:B-1----:R-:W-:Y:S05]  /*143c0*/  @P1 BRA `(.L_x_3062) ;  /* 0x0000000000081947 */ /* 0x002fea0003800000 */
[----:B------:R-:W1:Y:S02]  /*143d0*/  SYNCS.PHASECHK.TRANS64.TRYWAIT P1, [R6+URZ+0x28830], R7 ;  /* 0x02883007060075a7 */ /* 0x000e64000802017f */
[----:B-1----:R-:W-:Y:S05]  /*143e0*/  @!P1 BRA `(.L_x_3063) ;  /* 0x000000e400449947 */ /* 0x002fea0003800000 */
.L_x_3062:
[----:B------:R-:W-:Y:S05]  /*143f0*/  BSYNC B0 ;  /* 0x0000000000007941 */ /* 0x000fea0003800000 */
.L_x_3059:
        /* <DEDUP_REMOVED lines=25> */
[----:B0-----:R-:W-:Y:S01]  /*14590*/  IMAD.MOV.U32 R7, RZ, RZ, 0x40000040 ;  /* 0x40000040ff077424 */ /* 0x001fe200078e00ff */
[----:B------:R-:W-:-:S04]  /*145a0*/  IADD3 R8, R6, 0x6, RZ ;  /* 0x0000000606087810 */ /* 0x000fc80007ffe0ff */
        /* <DEDUP_REMOVED lines=37> */
.L_x_3065:
[----:B------:R-:W-:Y:S01]  /*14800*/  SHF.L.U32 R6, R13, 0x1f, RZ ;  /* 0x0000001f0d067819 */ /* 0x000fe200000006ff */
[----:B------:R-:W-:-:S04]  /*14810*/  IMAD R7, R11, 0x8, R18 ;  /* 0x000000080b077824 */ /* 0x000fc800078e0212 */
[----:B------:R0:W1:Y:S01]  /*14820*/  SYNCS.PHASECHK.TRANS64.TRYWAIT P1, [R7+URZ+0x28850], R6 ;  /* 0x02885006070075a7 */ /* 0x000062000802017f */
[----:B------:R-:W-:Y:S05]  /*14830*/  @!P0 BRA `(.L_x_3066) ;  /* 0x0000000000048947 */ /* 0x000fea0003800000 */
[----:B------:R-:W-:Y:S01]  /*14840*/  BPT.TRAP 0x1 ;  /* 0x000000040000795c */ /* 0x000fe20000300000 */
.L_x_3066:
[----:B-1----:R-:W-:Y:S05]  /*14850*/  @P1 BRA `(.L_x_3064) ;  /* 0x0000000000081947 */ /* 0x002fea0003800000 */
[----:B------:R-:W1:Y:S02]  /*14860*/  SYNCS.PHASECHK.TRANS64.TRYWAIT P1, [R7+URZ+0x28850], R6 ;  /* 0x02885006070075a7 */ /* 0x000e64000802017f */
[----:B-1----:R-:W-:Y:S05]  /*14870*/  @!P1 BRA `(.L_x_3067) ;  /* 0x000000e000349947 */ /* 0x002fea0003800000 */
.L_x_3064:
[----:B01----:R-:W-:Y:S01]  /*14880*/  IADD3 R6, R18, 0x400, RZ ;  /* 0x0000040012067810 */ /* 0x003fe20007ffe0ff */
[----:B------:R-:W-:Y:S01]  /*14890*/  IMAD.MOV.U32 R7, RZ, RZ, 0x40000040 ;  /* 0x40000040ff077424 */ /* 0x000fe200078e00ff */
[----:B------:R-:W-:Y:S05]  /*148a0*/  WARPSYNC.ALL ;  /* 0x0000000000007948 */ /* 0x000fea0003800000 */
[----:B------:R-:W-:Y:S01]  /*148b0*/  SHF.R.U32.HI R6, RZ, 0x4, R6 ;  /* 0x00000004ff067819 */ /* 0x000fe20000011606 */
[----:B------:R-:W-:Y:S01]  /*148c0*/  WARPGROUP.ARRIVE ;  /* 0x00000000000079c5 */ /* 0x000fe20000000000 */
[----:B------:R-:W-:Y:S01]  /*148d0*/  R2UR UR7, R7 ;  /* 0x00000000070772ca */ /* 0x000fe200000e0000 */
[----:B------:R-:W-:Y:S01]  /*148e0*/  IMAD.MOV.U32 R9, RZ, RZ, 0x40000040 ;  /* 0x40000040ff097424 */ /* 0x000fe200078e00ff */
[----:B------:R-:W-:Y:S01]  /*148f0*/  LOP3.LUT R6, R6, 0x3fff, RZ, 0xc0, !PT ;  /* 0x00003fff06067812 */ /* 0x000fe200078ec0ff */
[----:B------:R-:W-:-:S02]  /*14900*/  IMAD.MOV.U32 R7, RZ, RZ, 0x40000040 ;  /* 0x40000040ff077424 */ /* 0x000fc400078e00ff */
[----:B------:R-:W0:Y:S01]  /*14910*/  S2R R13, SR_TID.X ;  /* 0x00000000000d7919 */ /* 0x000e220000002100 */
        /* <DEDUP_REMOVED lines=30> */
[----:B------:R-:W-:Y:S01]  /*14b00*/  IADD3 R8, R6, 0x280, RZ ;  /* 0x0000028006087810 */ /* 0x000fe20007ffe0ff */
        /* <DEDUP_REMOVED lines=26> */
.L_x_3068:
        /* <DEDUP_REMOVED lines=68> */
[----:B------:R-:W-:-:S02]  /*150f0*/  UMOV UR48, UR44 ;  /* 0x0000002c00307c82 */ /* 0x000fc40008000000 */
        /* <DEDUP_REMOVED lines=15> */
[----:B0-----:R-:W-:Y:S01]  /*151f0*/  FMNMX.FTZ R67, R31, R66, !PT ;  /* 0x000000421f437209 */ /* 0x001fe20007810000 */
[----:B------:R-:W-:Y:S01]  /*15200*/  FMUL.FTZ R66, R78, UR46 ;  /* 0x0000002e4e427c20 */ /* 0x000fe20008410000 */
[----:B------:R-:W-:Y:S01]  /*15210*/  FMUL.FTZ R78, R80, UR46 ;  /* 0x0000002e504e7c20 */ /* 0x000fe20008410000 */
[----:B------:R-:W-:-:S04]  /*15220*/  FMUL.FTZ R80, R81, UR46 ;  /* 0x0000002e51507c20 */ /* 0x000fc80008410000 */
        /* <DEDUP_REMOVED lines=12> */
[----:B------:R-:W-:-:S06]  /*152f0*/  FMUL.FTZ R67, R79, UR46 ;  /* 0x0000002e4f437c20 */ /* 0x000fcc0008410000 */
        /* <DEDUP_REMOVED lines=25> */
[----:B--2---:R-:W-:Y:S01]  /*15490*/  FMNMX.FTZ R21, R55, R70, !PT ;  /* 0x0000004637157209 */ /* 0x004fe20007810000 */
[----:B------:R-:W-:Y:S01]  /*154a0*/  FMUL.FTZ R70, R82, UR46 ;  /* 0x0000002e52467c20 */ /* 0x000fe20008410000 */
[----:B------:R-:W-:Y:S01]  /*154b0*/  FMUL.FTZ R82, R84, UR46 ;  /* 0x0000002e54527c20 */ /* 0x000fe20008410000 */
[----:B------:R-:W-:-:S04]  /*154c0*/  FMUL.FTZ R84, R85, UR46 ;  /* 0x0000002e55547c20 */ /* 0x000fc80008410000 */
[----:B------:R-:W2:Y:S01]  /*154d0*/  MUFU.TANH R48, R48 ;  /* 0x0000003000307308 */ /* 0x000ea20000002400 */
[----:B-1----:R-:W-:-:S07]  /*154e0*/  FMNMX.FTZ R71, R47, R6, !PT ;  /* 0x000000062f477209 */ /* 0x002fce0007810000 */
[----:B------:R-:W1:Y:S01]  /*154f0*/  MUFU.TANH R58, R58 ;  /* 0x0000003a003a7308 */ /* 0x000e620000002400 */
[----:B0-----:R-:W-:-:S07]  /*15500*/  FMNMX.FTZ R21, R56, R21, !PT ;  /* 0x0000001538157209 */ /* 0x001fce0007810000 */
[----:B------:R-:W0:Y:S01]  /*15510*/  MUFU.TANH R49, R49 ;  /* 0x0000003100317308 */ /* 0x000e220000002400 */
[----:B--2---:R-:W-:Y:S01]  /*15520*/  FMNMX.FTZ R6, R48, R71, !PT ;  /* 0x0000004730067209 */ /* 0x004fe20007810000 */
[----:B------:R-:W-:-:S06]  /*15530*/  FMUL.FTZ R71, R83, UR46 ;  /* 0x0000002e53477c20 */ /* 0x000fcc0008410000 */
        /* <DEDUP_REMOVED lines=54> */
[----:B--2---:R-:W-:Y:S02]  /*158a0*/  FMNMX.FTZ R75, R84, R21, !PT ;  /* 0x00000015544b7209 */ /* 0x004fe40007810000 */
[----:B-1----:R-:W-:-:S03]  /*158b0*/  FMNMX.FTZ R77, R73, R6, !PT ;  /* 0x00000006494d7209 */ /* 0x002fc60007810000 */
[----:B------:R-:W0:Y:S04]  /*158c0*/  SHFL.BFLY PT, R6, R75, 0x2, 0x1f ;  /* 0x0c401f004b067f89 */ /* 0x000e2800000e0000 */
[----:B------:R-:W1:Y:S01]  /*158d0*/  SHFL.BFLY PT, R86, R77, 0x2, 0x1f ;  /* 0x0c401f004d567f89 */ /* 0x000e6200000e0000 */
[----:B0-----:R-:W-:Y:S02]  /*158e0*/  FMNMX.FTZ R79, R75, R6, !PT ;  /* 0x000000064b4f7209 */ /* 0x001fe40007810000 */
[----:B-1----:R-:W-:-:S03]  /*158f0*/  FMNMX.FTZ R86, R77, R86, !PT ;  /* 0x000000564d567209 */ /* 0x002fc60007810000 */
[----:B------:R-:W0:Y:S04]  /*15900*/  SHFL.BFLY PT, R6, R79, 0x1, 0x1f ;  /* 0x0c201f004f067f89 */ /* 0x000e2800000e0000 */
[----:B------:R-:W1:Y:S01]  /*15910*/  SHFL.BFLY PT, R81, R86, 0x1, 0x1f ;  /* 0x0c201f0056517f89 */ /* 0x000e6200000e0000 */
[----:B0-----:R-:W-:Y:S02]  /*15920*/  FMNMX.FTZ R21, R79, R6, !PT ;  /* 0x000000064f157209 */ /* 0x001fe40007810000 */
[----:B-1----:R-:W-:-:S03]  /*15930*/  FMNMX.FTZ R6, R86, R81, !PT ;  /* 0x0000005156067209 */ /* 0x002fc60007810000 */
[C---:B------:R-:W-:Y:S01]  /*15940*/  FMUL.FTZ R87, R21.reuse, UR48 ;  /* 0x0000003015577c20 */ /* 0x040fe20008410000 */
[----:B------:R-:W-:-:S03]  /*15950*/  FADD.FTZ R10, -R21, R10 ;  /* 0x0000000a150a7221 */ /* 0x000fc60000010100 */
[--C-:B------:R-:W-:Y:S01]  /*15960*/  FFMA.FTZ R77, R43, UR48, -R87.reuse ;  /* 0x000000302b4d7c23 */ /* 0x100fe20008010857 */
[----:B------:R-:W-:Y:S01]  /*15970*/  FFMA.FTZ R43, R59, UR48, -R87 ;  /* 0x000000303b2b7c23 */ /* 0x000fe20008010857 */
[C---:B------:R-:W-:Y:S01]  /*15980*/  FADD.FTZ R5, -R6.reuse, R5 ;  /* 0x0000000506057221 */ /* 0x040fe20000010100 */
[----:B------:R-:W-:Y:S01]  /*15990*/  FMUL.FTZ R59, R6, UR48 ;  /* 0x00000030063b7c20 */ /* 0x000fe20008410000 */
[----:B------:R-:W-:Y:S01]  /*159a0*/  FMUL.FTZ R10, R10, UR48 ;  /* 0x000000300a0a7c20 */ /* 0x000fe20008410000 */
[--C-:B------:R-:W-:Y:S01]  /*159b0*/  FFMA.FTZ R7, R7, UR48, -R87.reuse ;  /* 0x0000003007077c23 */ /* 0x100fe20008010857 */
[----:B------:R-:W-:Y:S01]  /*159c0*/  FFMA.FTZ R180, R8, UR48, -R87 ;  /* 0x0000003008b47c23 */ /* 0x000fe20008010857 */
[----:B------:R-:W-:Y:S01]  /*159d0*/  FMUL.FTZ R5, R5, UR48 ;  /* 0x0000003005057c20 */ /* 0x000fe20008410000 */
[--C-:B------:R-:W-:Y:S01]  /*159e0*/  FFMA.FTZ R8, R14, UR48, -R59.reuse ;  /* 0x000000300e087c23 */ /* 0x100fe2000801083b */
[----:B------:R-:W-:Y:S01]  /*159f0*/  FFMA.FTZ R181, R9, UR48, -R59 ;  /* 0x0000003009b57c23 */ /* 0x000fe2000801083b */
[----:B------:R-:W-:Y:S01]  /*15a00*/  MUFU.EX2 R10, R10 ;  /* 0x0000000a000a7308 */ /* 0x000fe20000000800 */
[----:B------:R-:W-:Y:S01]  /*15a10*/  FFMA.FTZ R182, R13, UR48, -R87 ;  /* 0x000000300db67c23 */ /* 0x000fe20008010857 */
[----:B------:R-:W-:Y:S01]  /*15a20*/  FFMA.FTZ R183, R20, UR48, -R59 ;  /* 0x0000003014b77c23 */ /* 0x000fe2000801083b */
[----:B------:R-:W-:Y:S01]  /*15a30*/  FFMA.FTZ R85, R15, UR48, -R87 ;  /* 0x000000300f557c23 */ /* 0x000fe20008010857 */
[----:B------:R-:W-:Y:S01]  /*15a40*/  FFMA.FTZ R14, R24, UR48, -R59 ;  /* 0x00000030180e7c23 */ /* 0x000fe2000801083b */
[----:B------:R-:W-:Y:S01]  /*15a50*/  FFMA.FTZ R176, R25, UR48, -R87 ;  /* 0x0000003019b07c23 */ /* 0x000fe20008010857 */
[----:B------:R-:W-:Y:S01]  /*15a60*/  FFMA.FTZ R177, R27, UR48, -R59 ;  /* 0x000000301bb17c23 */ /* 0x000fe2000801083b */
[----:B------:R-:W-:Y:S01]  /*15a70*/  FFMA.FTZ R83, R26, UR48, -R87 ;  /* 0x000000301a537c23 */ /* 0x000fe20008010857 */
[----:B------:R-:W0:Y:S01]  /*15a80*/  MUFU.EX2 R7, R7 ;  /* 0x0000000700077308 */ /* 0x000e220000000800 */
[----:B------:R-:W-:Y:S01]  /*15a90*/  FFMA.FTZ R20, R28, UR48, -R59 ;  /* 0x000000301c147c23 */ /* 0x000fe2000801083b */
[----:B------:R-:W-:Y:S01]  /*15aa0*/  FFMA.FTZ R178, R29, UR48, -R87 ;  /* 0x000000301db27c23 */ /* 0x000fe20008010857 */
[----:B------:R-:W-:Y:S01]  /*15ab0*/  FFMA.FTZ R179, R31, UR48, -R59 ;  /* 0x000000301fb37c23 */ /* 0x000fe2000801083b */
[----:B------:R-:W-:Y:S01]  /*15ac0*/  FFMA.FTZ R81, R30, UR48, -R87 ;  /* 0x000000301e517c23 */ /* 0x000fe20008010857 */
[--C-:B------:R-:W-:Y:S01]  /*15ad0*/  FFMA.FTZ R24, R32, UR48, -R59.reuse ;  /* 0x0000003020187c23 */ /* 0x100fe2000801083b */
[----:B------:R-:W-:Y:S01]  /*15ae0*/  FFMA.FTZ R28, R38, UR48, -R59 ;  /* 0x00000030261c7c23 */ /* 0x000fe2000801083b */
[----:B------:R-:W-:Y:S01]  /*15af0*/  FFMA.FTZ R172, R33, UR48, -R87 ;  /* 0x0000003021ac7c23 */ /* 0x000fe20008010857 */
[----:B------:R-:W-:Y:S01]  /*15b00*/  MUFU.EX2 R5, R5 ;  /* 0x0000000500057308 */ /* 0x000fe20000000800 */
[----:B------:R-:W-:Y:S01]  /*15b10*/  FFMA.FTZ R173, R35, UR48, -R59 ;  /* 0x0000003023ad7c23 */ /* 0x000fe2000801083b */
[----:B------:R-:W-:Y:S01]  /*15b20*/  FFMA.FTZ R79, R34, UR48, -R87 ;  /* 0x00000030224f7c23 */ /* 0x000fe20008010857 */
[----:B------:R-:W-:Y:S01]  /*15b30*/  FFMA.FTZ R26, R36, UR48, -R59 ;  /* 0x00000030241a7c23 */ /* 0x000fe2000801083b */
[----:B------:R-:W-:Y:S01]  /*15b40*/  FFMA.FTZ R174, R42, UR48, -R87 ;  /* 0x000000302aae7c23 */ /* 0x000fe20008010857 */
[--C-:B------:R-:W-:Y:S01]  /*15b50*/  FFMA.FTZ R175, R37, UR48, -R59.reuse ;  /* 0x0000003025af7c23 */ /* 0x100fe2000801083b */
[----:B------:R-:W-:Y:S01]  /*15b60*/  FFMA.FTZ R30, R40, UR48, -R59 ;  /* 0x00000030281e7c23 */ /* 0x000fe2000801083b */
[----:B------:R-:W-:Y:S01]  /*15b70*/  FFMA.FTZ R168, R45, UR48, -R87 ;  /* 0x000000302da87c23 */ /* 0x000fe20008010857 */
[----:B------:R-:W1:Y:S01]  /*15b80*/  MUFU.EX2 R8, R8 ;  /* 0x0000000800087308 */ /* 0x000e620000000800 */
[----:B0-----:R-:W-:Y:S01]  /*15b90*/  FFMA.FTZ R3, R10, R3, R7 ;  /* 0x000000030a037223 */ /* 0x001fe20000010007 */
[----:B------:R-:W-:Y:S01]  /*15ba0*/  FFMA.FTZ R169, R39, UR48, -R59 ;  /* 0x0000003027a97c23 */ /* 0x000fe2000801083b */
[--C-:B------:R-:W-:Y:S01]  /*15bb0*/  FFMA.FTZ R75, R46, UR48, -R87.reuse ;  /* 0x000000302e4b7c23 */ /* 0x100fe20008010857 */
        /* <DEDUP_REMOVED lines=13> */
[----:B-1----:R-:W-:Y:S01]  /*15c90*/  FFMA.FTZ R0, R5, R0, R8 ;  /* 0x0000000005007223 */ /* 0x002fe20000010008 */
[----:B------:R-:W-:Y:S01]  /*15ca0*/  FFMA.FTZ R160, R62, UR48, -R87 ;  /* 0x000000303ea07c23 */ /* 0x000fe20008010857 */
[----:B------:R-:W-:Y:S01]  /*15cb0*/  FFMA.FTZ R161, R51, UR48, -R59 ;  /* 0x0000003033a17c23 */ /* 0x000fe2000801083b */
[--C-:B------:R-:W-:Y:S01]  /*15cc0*/  FFMA.FTZ R33, R63, UR48, -R87.reuse ;  /* 0x000000303f217c23 */ /* 0x100fe20008010857 */
[----:B------:R-:W-:Y:S01]  /*15cd0*/  FFMA.FTZ R162, R64, UR48, -R87 ;  /* 0x0000003040a27c23 */ /* 0x000fe20008010857 */
[----:B------:R-:W-:Y:S01]  /*15ce0*/  FFMA.FTZ R163, R54, UR48, -R59 ;  /* 0x0000003036a37c23 */ /* 0x000fe2000801083b */
[----:B------:R-:W-:Y:S01]  /*15cf0*/  FFMA.FTZ R29, R65, UR48, -R87 ;  /* 0x00000030411d7c23 */ /* 0x000fe20008010857 */
[----:B------:R-:W1:Y:S01]  /*15d00*/  MUFU.EX2 R182, R182 ;  /* 0x000000b600b67308 */ /* 0x000e620000000800 */
[----:B0-----:R-:W-:Y:S01]  /*15d10*/  FADD.FTZ R3, R180, R3 ;  /* 0x00000003b4037221 */ /* 0x001fe20000010000 */
[----:B------:R-:W-:Y:S01]  /*15d20*/  FFMA.FTZ R156, R68, UR48, -R87 ;  /* 0x00000030449c7c23 */ /* 0x000fe20008010857 */
[----:B------:R-:W-:Y:S01]  /*15d30*/  FFMA.FTZ R157, R60, UR48, -R59 ;  /* 0x000000303c9d7c23 */ /* 0x000fe2000801083b */
[--C-:B------:R-:W-:Y:S01]  /*15d40*/  FFMA.FTZ R25, R69, UR48, -R87.reuse ;  /* 0x0000003045197c23 */ /* 0x100fe20008010857 */
[----:B------:R-:W-:Y:S01]  /*15d50*/  FFMA.FTZ R158, R74, UR48, -R87 ;  /* 0x000000304a9e7c23 */ /* 0x000fe20008010857 */
[----:B------:R-:W-:Y:S01]  /*15d60*/  FFMA.FTZ R159, R66, UR48, -R59 ;  /* 0x00000030429f7c23 */ /* 0x000fe2000801083b */
[--C-:B------:R-:W-:Y:S01]  /*15d70*/  FFMA.FTZ R15, R76, UR48, -R87.reuse ;  /* 0x000000304c0f7c23 */ /* 0x100fe20008010857 */
[----:B------:R-:W0:Y:S01]  /*15d80*/  MUFU.EX2 R183, R183 ;  /* 0x000000b700b77308 */ /* 0x000e220000000800 */
[----:B--2---:R-:W-:Y:S01]  /*15d90*/  FADD.FTZ R0, R181, R0 ;  /* 0x00000000b5007221 */ /* 0x004fe20000010000 */
[----:B------:R-:W-:Y:S01]  /*15da0*/  FFMA.FTZ R152, R78, UR48, -R87 ;  /* 0x000000304e987c23 */ /* 0x000fe20008010857 */
[----:B------:R-:W-:Y:S01]  /*15db0*/  FFMA.FTZ R153, R70, UR48, -R59 ;  /* 0x0000003046997c23 */ /* 0x000fe2000801083b */
[----:B------:R-:W-:Y:S01]  /*15dc0*/  FFMA.FTZ R13, R80, UR48, -R87 ;  /* 0x00000030500d7c23 */ /* 0x000fe20008010857 */
[----:B------:R-:W-:-:S02]  /*15dd0*/  IMAD R27, R186, 0x8, R18 ;  /* 0x00000008ba1b7824 */ /* 0x000fc400078e0212 */
[----:B------:R-:W-:Y:S01]  /*15de0*/  FFMA.FTZ R154, R82, UR48, -R87 ;  /* 0x00000030529a7c23 */ /* 0x000fe20008010857 */
[----:B------:R-:W-:Y:S01]  /*15df0*/  IMAD.U32 R50, RZ, RZ, UR38 ;  /* 0x00000026ff327e24 */ /* 0x000fe2000f8e00ff */
[----:B------:R-:W2:Y:S01]  /*15e00*/  MUFU.EX2 R85, R85 ;  /* 0x0000005500557308 */ /* 0x000ea20000000800 */
[----:B-1----:R-:W-:Y:S01]  /*15e10*/  FADD.FTZ R38, R182, R3 ;  /* 0x00000003b6267221 */ /* 0x002fe20000010000 */
[----:B------:R-:W-:Y:S01]  /*15e20*/  FFMA.FTZ R155, R72, UR48, -R59 ;  /* 0x00000030489b7c23 */ /* 0x000fe2000801083b */
[----:B------:R-:W-:Y:S02]  /*15e30*/  VIADD R27, R27, 0x28840 ;  /* 0x000288401b1b7836 */ /* 0x000fe40000000000 */
[----:B------:R-:W-:-:S03]  /*15e40*/  FFMA.FTZ R55, R84, UR48, -R87 ;  /* 0x0000003054377c23 */ /* 0x000fc60008010857 */
[----:B------:R-:W1:Y:S01]  /*15e50*/  MUFU.EX2 R14, R14 ;  /* 0x0000000e000e7308 */ /* 0x000e620000000800 */
[----:B0-----:R-:W-:Y:S01]  /*15e60*/  FADD.FTZ R3, R183, R0 ;  /* 0x00000000b7037221 */ /* 0x001fe20000010000 */
[----:B------:R-:W-:-:S04]  /*15e70*/  PRMT R27, R50, 0x654, R27 ;  /* 0x00000654321b7816 */ /* 0x000fc8000000001b */
[----:B------:R0:W-:Y:S02]  /*15e80*/  SYNCS.ARRIVE.TRANS64.RED.A1T0 RZ, [R27+URZ], RZ ;  /* 0x000000ff1bff79a7 */ /* 0x0001e4000810043f */
[----:B------:R-:W3:Y:S01]  /*15e90*/  MUFU.EX2 R176, R176 ;  /* 0x000000b000b07308 */ /* 0x000ee20000000800 */
[----:B--2---:R-:W-:-:S07]  /*15ea0*/  FADD.FTZ R9, R85, R38 ;  /* 0x0000002655097221 */ /* 0x004fce0000010000 */
[----:B------:R-:W2:Y:S01]  /*15eb0*/  MUFU.EX2 R177, R177 ;  /* 0x000000b100b17308 */ /* 0x000ea20000000800 */
[----:B-1----:R-:W-:-:S07]  /*15ec0*/  FADD.FTZ R0, R14, R3 ;  /* 0x000000030e007221 */ /* 0x002fce0000010000 */
[----:B------:R-:W1:Y:S01]  /*15ed0*/  MUFU.EX2 R83, R83 ;  /* 0x0000005300537308 */ /* 0x000e620000000800 */
[----:B---3--:R-:W-:-:S07]  /*15ee0*/  FADD.FTZ R38, R176, R9 ;  /* 0x00000009b0267221 */ /* 0x008fce0000010000 */
[----:B------:R-:W3:Y:S01]  /*15ef0*/  MUFU.EX2 R20, R20 ;  /* 0x0000001400147308 */ /* 0x000ee20000000800 */
[----:B--2---:R-:W-:-:S07]  /*15f00*/  FADD.FTZ R3, R177, R0 ;  /* 0x00000000b1037221 */ /* 0x004fce0000010000 */
[----:B------:R-:W2:Y:S01]  /*15f10*/  MUFU.EX2 R178, R178 ;  /* 0x000000b200b27308 */ /* 0x000ea20000000800 */
[----:B-1----:R-:W-:Y:S01]  /*15f20*/  FADD.FTZ R9, R83, R38 ;  /* 0x0000002653097221 */ /* 0x002fe20000010000 */
[----:B------:R-:W-:-:S06]  /*15f30*/  FFMA.FTZ R38, R52, UR48, -R59 ;  /* 0x0000003034267c23 */ /* 0x000fcc000801083b */
[----:B------:R-:W1:Y:S01]  /*15f40*/  MUFU.EX2 R179, R179 ;  /* 0x000000b300b37308 */ /* 0x000e620000000800 */
[----:B---3--:R-:W-:-:S07]  /*15f50*/  FADD.FTZ R0, R20, R3 ;  /* 0x0000000314007221 */ /* 0x008fce0000010000 */
        /* <DEDUP_REMOVED lines=13> */
[----:B--2---:R-:W-:Y:S01]  /*16030*/  FADD.FTZ R9, R79, R40 ;  /* 0x000000284f097221 */ /* 0x004fe20000010000 */
[----:B------:R-:W-:-:S06]  /*16040*/  FFMA.FTZ R40, R57, UR48, -R59 ;  /* 0x0000003039287c23 */ /* 0x000fcc000801083b */
        /* <DEDUP_REMOVED lines=15> */
[----:B---3--:R-:W-:Y:S01]  /*16140*/  FADD.FTZ R9, R75, R42 ;  /* 0x0000002a4b097221 */ /* 0x008fe20000010000 */
[----:B------:R-:W-:-:S06]  /*16150*/  FFMA.FTZ R42, R61, UR48, -R59 ;  /* 0x000000303d2a7c23 */ /* 0x000fcc000801083b */
        /* <DEDUP_REMOVED lines=73> */
[----:B---3--:R-:W-:-:S03]  /*165f0*/  FADD.FTZ R3, R55, R50 ;  /* 0x0000003237037221 */ /* 0x008fc60000010000 */
[----:B--2---:R-:W-:Y:S01]  /*16600*/  FADD.FTZ R0, R48, R9 ;  /* 0x0000000930007221 */ /* 0x004fe20000010000 */
[----:B0-----:R-:W-:Y:S06]  /*16610*/  @!P0 BRA `(.L_x_3069) ;  /* 0x0000000000048947 */ /* 0x001fec0003800000 */
[----:B------:R-:W-:Y:S01]  /*16620*/  BPT.TRAP 0x1 ;  /* 0x000000040000795c */ /* 0x000fe20000300000 */
.L_x_3069:
[----:B------:R-:W-:Y:S01]  /*16630*/  IMAD R9, R11, 0x8, R18 ;  /* 0x000000080b097824 */ /* 0x000fe200078e0212 */
[----:B------:R-:W-:Y:S01]  /*16640*/  ISETP.GT.AND P1, PT, R12, RZ, PT ;  /* 0x000000ff0c00720c */ /* 0x000fe20003f24270 */
[----:B------:R-:W-:Y:S01]  /*16650*/  IMAD.U32 R50, RZ, RZ, UR38 ;  /* 0x00000026ff327e24 */ /* 0x000fe2000f8e00ff */
[----:B------:R-:W-:Y:S01]  /*16660*/  F2FP.BF16.F32.PACK_AB R152, R13, R152 ;  /* 0x000000980d98723e */ /* 0x000fe200000010ff */
[-C--:B------:R-:W-:Y:S01]  /*16670*/  FMUL.FTZ R88, R88, R10.reuse ;  /* 0x0000000a58587220 */ /* 0x080fe20000410000 */
[----:B------:R-:W-:Y:S01]  /*16680*/  IADD3 R9, R9, 0x28860, RZ ;  /* 0x0002886009097810 */ /* 0x000fe20007ffe0ff */
        /* <DEDUP_REMOVED lines=100> */
[----:B------:R-:W-:Y:S01]  /*16cd0*/  F2FP.BF16.F32.PACK_AB R155, R48, R155 ;  /* 0x0000009b309b723e */ /* 0x000fe200000010ff */
[----:B0-----:R-:W-:Y:S06]  /*16ce0*/  @P1 BRA `(.L_x_3070) ;  /* 0xffffffd400741947 */ /* 0x001fec000383ffff */
.L_x_3058:
[----:B------:R-:W-:Y:S05]  /*16cf0*/  WARPSYNC.ALL ;  /* 0x0000000000007948 */ /* 0x000fea0003800000 */
[----:B------:R-:W-:Y:S06]  /*16d00*/  BAR.ARV 0x8, 0x180 ;  /* 0x0206000000007b1d */ /* 0x000fec0000002000 */
[----:B------:R-:W-:Y:S05]  /*16d10*/  @!P0 BRA `(.L_x_3071) ;  /* 0x0000000000048947 */ /* 0x000fea0003800000 */
[----:B------:R-:W-:Y:S01]  /*16d20*/  BPT.TRAP 0x1 ;  /* 0x000000040000795c */ /* 0x000fe20000300000 */
.L_x_3071:
[----:B------:R-:W-:Y:S01]  /*16d30*/  IMAD R13, R186, 0x8, R18 ;  /* 0x00000008ba0d7824 */ /* 0x000fe200078e0212 */
[----:B------:R-:W-:-:S04]  /*16d40*/  SHF.L.U32 R4, R188, 0x1f, RZ ;  /* 0x0000001fbc047819 */ /* 0x000fc800000006ff */
[----:B------:R0:W1:Y:S01]  /*16d50*/  SYNCS.PHASECHK.TRANS64.TRYWAIT P1, [R13+URZ+0x28850], R4 ;  /* 0x028850040d0075a7 */ /* 0x000062000802017f */
[----:B------:R-:W-:Y:S05]  /*16d60*/  @!P0 BRA `(.L_x_3072) ;  /* 0x0000000000048947 */ /* 0x000fea0003800000 */
[----:B------:R-:W-:Y:S01]  /*16d70*/  BPT.TRAP 0x1 ;  /* 0x000000040000795c */ /* 0x000fe20000300000 */
.L_x_3072:
[----:B------:R-:W-:-:S05]  /*16d80*/  VIADD R18, R18, 0x400 ;  /* 0x0000040012127836 */ /* 0x000fca0000000000 */
[----:B------:R-:W-:-:S04]  /*16d90*/  SHF.R.U32.HI R18, RZ, 0x4, R18 ;  /* 0x00000004ff127819 */ /* 0x000fc80000011612 */
[----:B------:R-:W-:-:S04]  /*16da0*/  LOP3.LUT R18, R18, 0x3fff, RZ, 0xc0, !PT ;  /* 0x00003fff12127812 */ /* 0x000fc800078ec0ff */
[----:B------:R-:W-:Y:S01]  /*16db0*/  LOP3.LUT R5, R18, 0x4000000, RZ, 0xfc, !PT ;  /* 0x0400000012057812 */ /* 0x000fe200078efcff */
[----:B-1----:R-:W-:Y:S06]  /*16dc0*/  @P1 BRA `(.L_x_3073) ;  /* 0x0000000000081947 */ /* 0x002fec0003800000 */
[----:B------:R-:W1:Y:S02]  /*16dd0*/  SYNCS.PHASECHK.TRANS64.TRYWAIT P1, [R13+URZ+0x28850], R4 ;  /* 0x028850040d0075a7 */ /* 0x000e64000802017f */
[----:B-1----:R-:W-:Y:S05]  /*16de0*/  @!P1 BRA `(.L_x_3074) ;  /* 0x000000b800ec9947 */ /* 0x002fea0003800000 */
.L_x_3073:
[----:B01----:R-:W-:Y:S01]  /*16df0*/  IMAD R4, R186, 0x800, R5 ;  /* 0x00000800ba047824 */ /* 0x003fe200078e0205 */
[----:B------:R-:W-:Y:S05]  /*16e00*/  WARPSYNC.ALL ;  /* 0x0000000000007948 */ /* 0x000fea0003800000 */
[----:B------:R-:W-:Y:S01]  /*16e10*/  IMAD.MOV.U32 R5, RZ, RZ, 0x40000040 ;  /* 0x40000040ff057424 */ /* 0x000fe200078e00ff */
[C---:B------:R-:W-:Y:S01]  /*16e20*/  R2UR UR6, R4.reuse ;  /* 0x00000000040672ca */ /* 0x040fe200000e0000 */
[----:B------:R-:W-:Y:S01]  /*16e30*/  WARPGROUP.ARRIVE ;  /* 0x00000000000079c5 */ /* 0x000fe20000000000 */
[----:B------:R-:W-:Y:S01]  /*16e40*/  VIADD R8, R4, 0x80 ;  /* 0x0000008004087836 */ /* 0x000fe20000000000 */
[----:B------:R-:W-:Y:S01]  /*16e50*/  MOV R9, 0x40000040 ;  /* 0x4000004000097802 */ /* 0x000fe20000000f00 */
[----:B------:R-:W-:Y:S01]  /*16e60*/  IMAD.U32 R18, RZ, RZ, UR48 ;  /* 0x00000030ff127e24 */ /* 0x000fe2000f8e00ff */
[----:B------:R-:W-:Y:S01]  /*16e70*/  R2UR UR7, R5 ;  /* 0x00000000050772ca */ /* 0x000fe200000e0000 */
[----:B------:R-:W-:-:S12]  /*16e80*/  IMAD.MOV.U32 R5, RZ, RZ, 0x40000040 ;  /* 0x40000040ff057424 */ /* 0x000fd800078e00ff */
        /* <DEDUP_REMOVED lines=32> */
[----:B------:R-:W-:Y:S01]  /*17090*/  IMAD.MOV.U32 R9, RZ, RZ, 0x40000040 ;  /* 0x40000040ff097424 */ /* 0x000fe200078e00ff */
[----:B------:R-:W-:Y:S01]  /*170a0*/  IADD3 R4, R4, 0x380, RZ ;  /* 0x0000038004047810 */ /* 0x000fe20007ffe0ff */
[----:B------:R-:W-:Y:S02]  /*170b0*/  WARPGROUP.DEPBAR.LE gsb0, 0x0 ;  /* 0x00008000000079c5 */ /* 0x000fe40000010000 */
[----:B------:R-:W-:-:S08]  /*170c0*/  WARPGROUP.ARRIVE ;  /* 0x00000000000079c5 */ /* 0x000fd00000000000 */
[----:B------:R-:W-:Y:S01]  /*170d0*/  HGMMA.64x128x16.F32.BF16 R88, R160, gdesc[UR4].tnspB, R88, gsb0 ;  /* 0x41e00004a0587df0 */ /* 0x000fe20008001858 */
[----:B------:R-:W-:Y:S02]  /*170e0*/  R2UR UR6, R8 ;  /* 0x00000000080672ca */ /* 0x000fe400000e0000 */
[----:B------:R-:W-:Y:S01]  /*170f0*/  R2UR UR7, R9 ;  /* 0x00000000090772ca */ /* 0x000fe200000e0000 */
[----:B------:R-:W-:Y:S01]  /*17100*/  IMAD.MOV.U32 R9, RZ, RZ, RZ ;  /* 0x000000ffff097224 */ /* 0x000fe200078e00ff */
[----:B------:R-:W-:Y:S02]  /*17110*/  WARPGROUP.DEPBAR.LE gsb0, 0x0 ;  /* 0x00008000000079c5 */ /* 0x000fe40000010000 */
[----:B------:R-:W-:-:S09]  /*17120*/  WARPGROUP.ARRIVE ;  /* 0x00000000000079c5 */ /* 0x000fd20000000000 */
[----:B------:R-:W-:Y:S01]  /*17130*/  HGMMA.64x128x16.F32.BF16 R88, R156, gdesc[UR4].tnspB, R88, gsb0 ;  /* 0x41e000049c587df0 */ /* 0x000fe20008001858 */
[----:B------:R-:W-:Y:S02]  /*17140*/  R2UR UR6, R4 ;  /* 0x00000000040672ca */ /* 0x000fe400000e0000 */
[----:B------:R-:W-:Y:S01]  /*17150*/  R2UR UR7, R5 ;  /* 0x00000000050772ca */ /* 0x000fe200000e0000 */
[----:B------:R-:W0:Y:S04]  /*17160*/  SHFL.BFLY PT, R4, R3, 0x2, 0x1f ;  /* 0x0c401f0003047f89 */ /* 0x000e2800000e0000 */
[----:B------:R-:W1:Y:S01]  /*17170*/  SHFL.BFLY PT, R5, R0, 0x2, 0x1f ;  /* 0x0c401f0000057f89 */ /* 0x000e6200000e0000 */
[----:B0-----:R-:W-:Y:S01]  /*17180*/  FADD.FTZ R4, R4, R3 ;  /* 0x0000000304047221 */ /* 0x001fe20000010000 */
[----:B------:R-:W-:-:S02]  /*17190*/  IMAD.MOV.U32 R3, RZ, RZ, -0x800000 ;  /* 0xff800000ff037424 */ /* 0x000fc400078e00ff */
[----:B-1----:R-:W-:Y:S01]  /*171a0*/  FADD.FTZ R7, R5, R0 ;  /* 0x0000000005077221 */ /* 0x002fe20000010000 */
[----:B------:R-:W-:Y:S01]  /*171b0*/  IMAD.MOV.U32 R0, RZ, RZ, -0x800000 ;  /* 0xff800000ff007424 */ /* 0x000fe200078e00ff */
[----:B------:R-:W0:Y:S04]  /*171c0*/  SHFL.BFLY PT, R5, R4, 0x1, 0x1f ;  /* 0x0c201f0004057f89 */ /* 0x000e2800000e0000 */
[----:B------:R-:W1:Y:S01]  /*171d0*/  SHFL.BFLY PT, R8, R7, 0x1, 0x1f ;  /* 0x0c201f0007087f89 */ /* 0x000e6200000e0000 */
[----:B0-----:R-:W-:Y:S01]  /*171e0*/  FADD.FTZ R12, R4, R5 ;  /* 0x00000005040c7221 */ /* 0x001fe20000010000 */
[----:B------:R-:W-:Y:S02]  /*171f0*/  IMAD.MOV.U32 R5, RZ, RZ, RZ ;  /* 0x000000ffff057224 */ /* 0x000fe400078e00ff */
[----:B------:R-:W-:-:S02]  /*17200*/  IMAD.U32 R4, RZ, RZ, UR48 ;  /* 0x00000030ff047e24 */ /* 0x000fc4000f8e00ff */
        /* <DEDUP_REMOVED lines=19> */
.L_x_3075:
        /* <DEDUP_REMOVED lines=74> */
[----:B-1----:R-:W-:-:S11]  /*177e0*/  SEL R186, R186, RZ, P0 ;  /* 0x000000ffbaba7207 */ /* 0x002fd60000000000 */
.L_x_2986:
[----:B------:R-:W-:Y:S05]  /*177f0*/  WARPSYNC.ALL ;  /* 0x0000000000007948 */ /* 0x000fea0003800000 */
[----:B------:R-:W0:Y:S08]  /*17800*/  S2UR UR38, SR_CgaCtaId ;  /* 0x00000000002679c3 */ /* 0x000e300000008800 */
[----:B------:R-:W-:Y:S06]  /*17810*/  BAR.SYNC.DEFER_BLOCKING 0x5, 0x180 ;  /* 0x0146000000007b1d */ /* 0x000fec0000010000 */
[----:B------:R-:W-:Y:S01]  /*17820*/  UMOV UR4, 0x400 ;  /* 0x0000040000047882 */ /* 0x000fe20000000000 */
[----:B------:R-:W-:Y:S01]  /*17830*/  BSSY B0, `(.L_x_3076) ;  /* 0x00001f9000007945 */ /* 0x000fe20003800000 */
[----:B0-----:R-:W-:-:S06]  /*17840*/  ULEA UR4, UR38, UR4, 0x18 ;  /* 0x0000000426047291 */ /* 0x001fcc000f8ec03f */
[----:B------:R-:W-:-:S05]  /*17850*/  MOV R18, UR4 ;  /* 0x0000000400127c02 */ /* 0x000fca0008000f00 */
[----:B------:R0:W1:Y:S01]  /*17860*/  LDS.128 R40, [R18+0x288d0] ;  /* 0x0288d00012287984 */ /* 0x0000620000000c00 */
[----:B------:R-:W-:Y:S06]  /*17870*/  BAR.ARV 0x4, 0x180 ;  /* 0x0106000000007b1d */ /* 0x000fec0000002000 */
[----:B------:R-:W-:Y:S05]  /*17880*/  @P1 BRA `(.L_x_3077) ;  /* 0x0000001400001947 */ /* 0x000fea0003800000 */
[----:B------:R-:W3:Y:S01]  /*17890*/  S2R R5, SR_SWINHI ;  /* 0x0000000000057919 */ /* 0x000ee20000002f00 */
[----:B------:R-:W-:Y:S05]  /*178a0*/  WARPSYNC.ALL ;  /* 0x0000000000007948 */ /* 0x000fea0003800000 */
[----:B------:R-:W-:Y:S01]  /*178b0*/  BAR.SYNC.DEFER_BLOCKING 0x1, 0x100 ;  /* 0x0044000000007b1d */ /* 0x000fe20000010000 */
[----:B------:R-:W-:Y:S01]  /*178c0*/  F2FP.BF16.F32.PACK_AB R10, R93, R10 ;  /* 0x0000000a5d0a723e */ /* 0x000fe200000010ff */
[----:B------:R-:W-:Y:S01]  /*178d0*/  IMAD.MOV.U32 R48, RZ, RZ, RZ ;  /* 0x000000ffff307224 */ /* 0x000fe200078e00ff */
[----:B------:R-:W-:Y:S02]  /*178e0*/  F2FP.BF16.F32.PACK_AB R11, R11, R94 ;  /* 0x0000005e0b0b723e */ /* 0x000fe400000010ff */
[----:B------:R-:W-:Y:S01]  /*178f0*/  F2FP.BF16.F32.PACK_AB R30, R133, R30 ;  /* 0x0000001e851e723e */ /* 0x000fe200000010ff */
[----:B------:R-:W-:Y:S01]  /*17900*/  ULDC.64 UR4, c[0x0][0xc00] ;  /* 0x0003000000047ab9 */ /* 0x000fe20000000a00 */
[----:B------:R-:W-:Y:S01]  /*17910*/  F2FP.BF16.F32.PACK_AB R32, R137, R32 ;  /* 0x000000208920723e */ /* 0x000fe200000010ff */
[----:B------:R-:W0:Y:S01]  /*17920*/  LDC R55, c[0x0][0xbe8] ;  /* 0x0002fa00ff377b82 */ /* 0x000e220000000800 */
[----:B------:R-:W-:-:S02]  /*17930*/  F2FP.BF16.F32.PACK_AB R33, R33, R138 ;  /* 0x0000008a2121723e */ /* 0x000fc400000010ff */
[----:B------:R-:W-:Y:S02]  /*17940*/  F2FP.BF16.F32.PACK_AB R34, R141, R34 ;  /* 0x000000228d22723e */ /* 0x000fe400000010ff */
[----:B------:R-:W-:Y:S02]  /*17950*/  F2FP.BF16.F32.PACK_AB R35, R35, R142 ;  /* 0x0000008e2323723e */ /* 0x000fe400000010ff */
[----:B------:R-:W-:Y:S02]  /*17960*/  MOV R20, R18 ;  /* 0x0000001200147202 */ /* 0x000fe40000000f00 */
[----:B---3--:R-:W-:-:S03]  /*17970*/  MOV R21, R5 ;  /* 0x0000000500157202 */ /* 0x008fc60000000f00 */
[----:B------:R-:W-:-:S03]  /*17980*/  IMAD.WIDE R8, R222, 0x2, R20 ;  /* 0x00000002de087825 */ /* 0x000fc600078e0214 */
[C---:B------:R-:W-:Y:S02]  /*17990*/  LOP3.LUT R29, R8.reuse, 0x380, RZ, 0xc0, !PT ;  /* 0x00000380081d7812 */ /* 0x040fe400078ec0ff */
[C---:B------:R-:W-:Y:S02]  /*179a0*/  IADD3 R37, P5, R8.reuse, 0x20, RZ ;  /* 0x0000002008257810 */ /* 0x040fe40007fbe0ff */
[C---:B------:R-:W-:Y:S02]  /*179b0*/  IADD3 R39, P0, R8.reuse, 0x40, RZ ;  /* 0x0000004008277810 */ /* 0x040fe40007f1e0ff */
[----:B------:R-:W-:Y:S01]  /*179c0*/  IADD3 R45, P1, R8, 0x60, RZ ;  /* 0x00000060082d7810 */ /* 0x000fe20007f3e0ff */
[--C-:B------:R-:W-:Y:S01]  /*179d0*/  IMAD.X R5, RZ, RZ, R9.reuse, P5 ;  /* 0x000000ffff057224 */ /* 0x100fe200028e0609 */
[----:B------:R-:W-:Y:S01]  /*179e0*/  SHF.R.U64 R29, R29, 0x3, RZ ;  /* 0x000000031d1d7819 */ /* 0x000fe200000012ff */
[--C-:B------:R-:W-:Y:S01]  /*179f0*/  IMAD.X R7, RZ, RZ, R9.reuse, P0 ;  /* 0x000000ffff077224 */ /* 0x100fe200000e0609 */
[----:B------:R-:W-:Y:S01]  /*17a00*/  LOP3.LUT R4, R37, 0x380, RZ, 0xc0, !PT ;  /* 0x0000038025047812 */ /* 0x000fe200078ec0ff */
[----:B----4-:R-:W-:Y:S01]  /*17a10*/  IMAD.X R13, RZ, RZ, R9, P1 ;  /* 0x000000ffff0d7224 */ /* 0x010fe200008e0609 */
[----:B------:R-:W-:-:S02]  /*17a20*/  LOP3.LUT R6, R39, 0x380, RZ, 0xc0, !PT ;  /* 0x0000038027067812 */ /* 0x000fc400078ec0ff */
[C---:B--2---:R-:W-:Y:S02]  /*17a30*/  IADD3 R47, P2, R8.reuse, 0x4000, RZ ;  /* 0x00004000082f7810 */ /* 0x044fe40007f5e0ff */
[C---:B------:R-:W-:Y:S02]  /*17a40*/  IADD3 R49, P3, R8.reuse, 0x4020, RZ ;  /* 0x0000402008317810 */ /* 0x040fe40007f7e0ff */
[C---:B------:R-:W-:Y:S01]  /*17a50*/  IADD3 R51, P4, R8.reuse, 0x4040, RZ ;  /* 0x0000404008337810 */ /* 0x040fe20007f9e0ff */
[--C-:B------:R-:W-:Y:S01]  /*17a60*/  IMAD.X R15, RZ, RZ, R9.reuse, P2 ;  /* 0x000000ffff0f7224 */ /* 0x100fe200010e0609 */
[----:B------:R-:W-:Y:S01]  /*17a70*/  IADD3 R53, P5, R8, 0x4060, RZ ;  /* 0x0000406008357810 */ /* 0x000fe20007fbe0ff */
[--C-:B------:R-:W-:Y:S01]  /*17a80*/  IMAD.X R25, RZ, RZ, R9.reuse, P3 ;  /* 0x000000ffff197224 */ /* 0x100fe200018e0609 */
[----:B------:R-:W-:Y:S01]  /*17a90*/  LOP3.LUT R12, R45, 0x380, RZ, 0xc0, !PT ;  /* 0x000003802d0c7812 */ /* 0x000fe200078ec0ff */
[--C-:B------:R-:W-:Y:S01]  /*17aa0*/  IMAD.X R27, RZ, RZ, R9.reuse, P4 ;  /* 0x000000ffff1b7224 */ /* 0x100fe200020e0609 */
[----:B------:R-:W-:Y:S01]  /*17ab0*/  LOP3.LUT R8, R29, R8, RZ, 0x3c, !PT ;  /* 0x000000081d087212 */ /* 0x000fe200078e3cff */
[----:B------:R-:W-:Y:S01]  /*17ac0*/  IMAD.X R29, RZ, RZ, R9, P5 ;  /* 0x000000ffff1d7224 */ /* 0x000fe200028e0609 */
[----:B------:R-:W-:-:S02]  /*17ad0*/  SHF.R.U64 R4, R4, 0x3, RZ ;  /* 0x0000000304047819 */ /* 0x000fc400000012ff */
[----:B------:R-:W-:Y:S02]  /*17ae0*/  SHF.R.U64 R6, R6, 0x3, RZ ;  /* 0x0000000306067819 */ /* 0x000fe400000012ff */
[----:B------:R-:W-:Y:S02]  /*17af0*/  LOP3.LUT R14, R47, 0x380, RZ, 0xc0, !PT ;  /* 0x000003802f0e7812 */ /* 0x000fe400078ec0ff */
[----:B------:R-:W-:Y:S02]  /*17b00*/  SHF.R.U64 R12, R12, 0x3, RZ ;  /* 0x000000030c0c7819 */ /* 0x000fe400000012ff */
[----:B-----5:R-:W-:Y:S02]  /*17b10*/  LOP3.LUT R24, R49, 0x380, RZ, 0xc0, !PT ;  /* 0x0000038031187812 */ /* 0x020fe400078ec0ff */
[----:B------:R-:W-:Y:S02]  /*17b20*/  LOP3.LUT R26, R51, 0x380, RZ, 0xc0, !PT ;  /* 0x00000380331a7812 */ /* 0x000fe400078ec0ff */
[----:B------:R-:W-:-:S02]  /*17b30*/  MOV R46, R8 ;  /* 0x00000008002e7202 */ /* 0x000fc40000000f00 */
[----:B------:R-:W-:Y:S02]  /*17b40*/  LOP3.LUT R4, R4, R37, RZ, 0x3c, !PT ;  /* 0x0000002504047212 */ /* 0x000fe400078e3cff */
[----:B------:R-:W-:Y:S02]  /*17b50*/  LOP3.LUT R6, R6, R39, RZ, 0x3c, !PT ;  /* 0x0000002706067212 */ /* 0x000fe400078e3cff */
[----:B------:R-:W-:Y:S02]  /*17b60*/  LOP3.LUT R28, R53, 0x380, RZ, 0xc0, !PT ;  /* 0x00000380351c7812 */ /* 0x000fe400078ec0ff */
[----:B------:R-:W-:Y:S02]  /*17b70*/  F2FP.BF16.F32.PACK_AB R8, R89, R88 ;  /* 0x000000585908723e */ /* 0x000fe400000010ff */
[----:B------:R-:W-:Y:S02]  /*17b80*/  F2FP.BF16.F32.PACK_AB R9, R91, R90 ;  /* 0x0000005a5b09723e */ /* 0x000fe400000010ff */
[----:B------:R-:W-:-:S02]  /*17b90*/  SHF.R.U64 R14, R14, 0x3, RZ ;  /* 0x000000030e0e7819 */ /* 0x000fc400000012ff */
[----:B------:R-:W-:Y:S01]  /*17ba0*/  LOP3.LUT R12, R12, R45, RZ, 0x3c, !PT ;  /* 0x0000002d0c0c7212 */ /* 0x000fe200078e3cff */
[----:B------:R2:W-:Y:S01]  /*17bb0*/  STSM.16.M88.4 [R46], R8 ;  /* 0x000000082e007844 */ /* 0x0005e20000000200 */
[----:B------:R-:W-:Y:S02]  /*17bc0*/  SHF.R.U64 R24, R24, 0x3, RZ ;  /* 0x0000000318187819 */ /* 0x000fe400000012ff */
[----:B------:R-:W-:Y:S02]  /*17bd0*/  SHF.R.U64 R26, R26, 0x3, RZ ;  /* 0x000000031a1a7819 */ /* 0x000fe400000012ff */
[----:B------:R-:W-:Y:S02]  /*17be0*/  SHF.R.U64 R28, R28, 0x3, RZ ;  /* 0x000000031c1c7819 */ /* 0x000fe400000012ff */
[----:B------:R-:W-:Y:S02]  /*17bf0*/  MOV R45, R4 ;  /* 0x00000004002d7202 */ /* 0x000fe40000000f00 */
[----:B------:R-:W-:-:S02]  /*17c00*/  MOV R44, R6 ;  /* 0x00000006002c7202 */ /* 0x000fc40000000f00 */
[----:B------:R-:W-:Y:S02]  /*17c10*/  F2FP.BF16.F32.PACK_AB R4, R36, R31 ;  /* 0x0000001f2404723e */ /* 0x000fe400000010ff */
[----:B------:R-:W-:Y:S02]  /*17c20*/  F2FP.BF16.F32.PACK_AB R5, R99, R98 ;  /* 0x000000626305723e */ /* 0x000fe400000010ff */
[----:B------:R-:W-:Y:S02]  /*17c30*/  F2FP.BF16.F32.PACK_AB R6, R101, R100 ;  /* 0x000000646506723e */ /* 0x000fe400000010ff */
[----:B------:R-:W-:Y:S02]  /*17c40*/  F2FP.BF16.F32.PACK_AB R7, R103, R102 ;  /* 0x000000666707723e */ /* 0x000fe400000010ff */
[----:B------:R-:W-:Y:S02]  /*17c50*/  LOP3.LUT R14, R14, R47, RZ, 0x3c, !PT ;  /* 0x0000002f0e0e7212 */ /* 0x000fe400078e3cff */
[----:B--2---:R-:W-:Y:S01]  /*17c60*/  F2FP.BF16.F32.PACK_AB R8, R105, R104 ;  /* 0x000000686908723e */ /* 0x004fe200000010ff */
[----:B------:R-:W-:Y:S01]  /*17c70*/  STSM.16.M88.4 [R45], R4 ;  /* 0x000000042d007844 */ /* 0x000fe20000000200 */
[----:B------:R-:W-:-:S02]  /*17c80*/  F2FP.BF16.F32.PACK_AB R9, R107, R106 ;  /* 0x0000006a6b09723e */ /* 0x000fc400000010ff */
[----:B------:R-:W-:Y:S02]  /*17c90*/  F2FP.BF16.F32.PACK_AB R10, R109, R108 ;  /* 0x0000006c6d0a723e */ /* 0x000fe400000010ff */
[----:B------:R-:W-:Y:S02]  /*17ca0*/  F2FP.BF16.F32.PACK_AB R11, R111, R110 ;  /* 0x0000006e6f0b723e */ /* 0x000fe400000010ff */
[----:B------:R-:W-:Y:S02]  /*17cb0*/  LOP3.LUT R24, R24, R49, RZ, 0x3c, !PT ;  /* 0x0000003118187212 */ /* 0x000fe400078e3cff */
[----:B------:R-:W-:Y:S01]  /*17cc0*/  LOP3.LUT R26, R26, R51, RZ, 0x3c, !PT ;  /* 0x000000331a1a7212 */ /* 0x000fe200078e3cff */
[----:B------:R2:W-:Y:S01]  /*17cd0*/  STSM.16.M88.4 [R44], R8 ;  /* 0x000000082c007844 */ /* 0x0005e20000000200 */
[----:B------:R-:W-:Y:S02]  /*17ce0*/  LOP3.LUT R28, R28, R53, RZ, 0x3c, !PT ;  /* 0x000000351c1c7212 */ /* 0x000fe400078e3cff */
[----:B-1----:R-:W-:-:S02]  /*17cf0*/  MOV R40, R12 ;  /* 0x0000000c00287202 */ /* 0x002fc40000000f00 */
[----:B------:R-:W-:Y:S02]  /*17d00*/  MOV R39, R14 ;  /* 0x0000000e00277202 */ /* 0x000fe40000000f00 */
[----:B------:R-:W-:Y:S02]  /*17d10*/  MOV R38, R24 ;  /* 0x0000001800267202 */ /* 0x000fe40000000f00 */
[----:B------:R-:W-:Y:S02]  /*17d20*/  MOV R37, R26 ;  /* 0x0000001a00257202 */ /* 0x000fe40000000f00 */
[----:B------:R-:W-:Y:S02]  /*17d30*/  F2FP.BF16.F32.PACK_AB R12, R113, R112 ;  /* 0x00000070710c723e */ /* 0x000fe400000010ff */
[----:B------:R-:W-:Y:S02]  /*17d40*/  F2FP.BF16.F32.PACK_AB R13, R115, R114 ;  /* 0x00000072730d723e */ /* 0x000fe400000010ff */
[----:B------:R-:W-:-:S02]  /*17d50*/  F2FP.BF16.F32.PACK_AB R14, R117, R116 ;  /* 0x00000074750e723e */ /* 0x000fc400000010ff */
[----:B------:R-:W-:Y:S02]  /*17d60*/  F2FP.BF16.F32.PACK_AB R15, R119, R118 ;  /* 0x00000076770f723e */ /* 0x000fe400000010ff */
[----:B------:R-:W-:Y:S02]  /*17d70*/  F2FP.BF16.F32.PACK_AB R24, R121, R120 ;  /* 0x000000787918723e */ /* 0x000fe400000010ff */
[----:B------:R-:W-:Y:S01]  /*17d80*/  F2FP.BF16.F32.PACK_AB R25, R123, R122 ;  /* 0x0000007a7b19723e */ /* 0x000fe200000010ff */
[----:B------:R-:W-:Y:S01]  /*17d90*/  STSM.16.M88.4 [R40], R12 ;  /* 0x0000000c28007844 */ /* 0x000fe20000000200 */
[----:B------:R-:W-:Y:S02]  /*17da0*/  F2FP.BF16.F32.PACK_AB R26, R125, R124 ;  /* 0x0000007c7d1a723e */ /* 0x000fe400000010ff */
[----:B------:R-:W-:Y:S02]  /*17db0*/  F2FP.BF16.F32.PACK_AB R27, R127, R126 ;  /* 0x0000007e7f1b723e */ /* 0x000fe400000010ff */
[----:B------:R-:W-:-:S02]  /*17dc0*/  MOV R36, R28 ;  /* 0x0000001c00247202 */ /* 0x000fc40000000f00 */
[----:B------:R-:W-:Y:S01]  /*17dd0*/  ISETP.NE.U32.AND P0, PT, RZ, UR4, PT ;  /* 0x00000004ff007c0c */ /* 0x000fe2000bf05070 */
[----:B------:R-:W-:Y:S01]  /*17de0*/  STSM.16.M88.4 [R39], R24 ;  /* 0x0000001827007844 */ /* 0x000fe20000000200 */
[----:B--2---:R-:W-:Y:S02]  /*17df0*/  IADD3 R8, P1, R208, UR4, RZ ;  /* 0x00000004d0087c10 */ /* 0x004fe4000ff3e0ff */
[----:B------:R-:W-:Y:S02]  /*17e00*/  F2FP.BF16.F32.PACK_AB R28, R129, R128 ;  /* 0x00000080811c723e */ /* 0x000fe400000010ff */
[----:B------:R-:W-:Y:S02]  /*17e10*/  F2FP.BF16.F32.PACK_AB R29, R131, R130 ;  /* 0x00000082831d723e */ /* 0x000fe400000010ff */
[----:B------:R-:W-:Y:S02]  /*17e20*/  F2FP.BF16.F32.PACK_AB R31, R135, R134 ;  /* 0x00000086871f723e */ /* 0x000fe400000010ff */
[----:B------:R-:W-:-:S02]  /*17e30*/  F2FP.BF16.F32.PACK_AB R4, R145, R144 ;  /* 0x000000909104723e */ /* 0x000fc400000010ff */
[----:B------:R-:W-:Y:S01]  /*17e40*/  F2FP.BF16.F32.PACK_AB R5, R147, R146 ;  /* 0x000000929305723e */ /* 0x000fe200000010ff */
[----:B------:R-:W-:Y:S01]  /*17e50*/  STSM.16.M88.4 [R38], R28 ;  /* 0x0000001c26007844 */ /* 0x000fe20000000200 */
[----:B------:R-:W-:Y:S02]  /*17e60*/  F2FP.BF16.F32.PACK_AB R6, R149, R148 ;  /* 0x000000949506723e */ /* 0x000fe400000010ff */
[----:B------:R-:W-:Y:S01]  /*17e70*/  F2FP.BF16.F32.PACK_AB R7, R151, R150 ;  /* 0x000000969707723e */ /* 0x000fe200000010ff */
[----:B------:R-:W-:Y:S01]  /*17e80*/  STSM.16.M88.4 [R37], R32 ;  /* 0x0000002025007844 */ /* 0x000fe20000000200 */
[----:B------:R-:W-:Y:S02]  /*17e90*/  ISETP.NE.AND.EX P0, PT, RZ, UR5, PT, P0 ;  /* 0x00000005ff007c0c */ /* 0x000fe4000bf05300 */
        /* <DEDUP_REMOVED lines=11> */
[----:B0-----:R-:W-:Y:S01]  /*17f50*/  ISETP.NE.AND P1, PT, R55, 0x1, PT ;  /* 0x000000013700780c */ /* 0x001fe20003f25270 */
[----:B------:R-:W-:Y:S02]  /*17f60*/  IMAD.IADD R13, R204, 0x1, R191 ;  /* 0x00000001cc0d7824 */ /* 0x000fe400078e02bf */
[----:B------:R1:W5:Y:S10]  /*17f70*/  @P2 LDG.E R6, desc[UR42][R208.64] ;  /* 0x0000002ad0062981 */ /* 0x000374000c1e1900 */
[----:B------:R-:W0:Y:S08]  /*17f80*/  @P1 LDC R10, c[0x0][0xbec] ;  /* 0x0002fb00ff0a1b82 */ /* 0x000e300000000800 */
[----:B------:R-:W2:Y:S01]  /*17f90*/  @P1 LDC R11, c[0x0][0xbf0] ;  /* 0x0002fc00ff0b1b82 */ /* 0x000ea20000000800 */
[----:B-1----:R-:W-:Y:S05]  /*17fa0*/  @P2 BRA `(.L_x_3078) ;  /* 0x0000000000102947 */ /* 0x002fea0003800000 */
[----:B------:R-:W-:Y:S05]  /*17fb0*/  @!P0 BRA `(.L_x_3078) ;  /* 0x00000000000c8947 */ /* 0x000fea0003800000 */
[----:B------:R-:W3:Y:S04]  /*17fc0*/  LDG.E R5, desc[UR42][R8.64] ;  /* 0x0000002a08057981 */ /* 0x000ee8000c1e1900 */
[----:B-----5:R-:W3:Y:S02]  /*17fd0*/  LDG.E R6, desc[UR42][R8.64+0x4] ;  /* 0x0000042a08067981 */ /* 0x020ee4000c1e1900 */
[----:B---3--:R-:W-:-:S07]  /*17fe0*/  IADD3 R6, -R5, R6, RZ ;  /* 0x0000000605067210 */ /* 0x008fce0007ffe1ff */
.L_x_3078:
[----:B------:R-:W-:Y:S01]  /*17ff0*/  SHF.R.S32.HI R54, RZ, 0x1f, R207 ;  /* 0x0000001fff367819 */ /* 0x000fe200000114cf */
[----:B0-----:R-:W-:Y:S01]  /*18000*/  @P1 IMAD.HI.U32 R4, R13, R10, RZ ;  /* 0x0000000a0d041227 */ /* 0x001fe200078e00ff */
[----:B------:R-:W-:Y:S01]  /*18010*/  ULDC.64 UR4, c[0x0][0xb90] ;  /* 0x0002e40000047ab9 */ /* 0x000fe20000000a00 */
[----:B-----5:R-:W-:Y:S02]  /*18020*/  SHF.R.S32.HI R49, RZ, 0x1f, R48 ;  /* 0x0000001fff317819 */ /* 0x020fe40000011430 */
[----:B------:R-:W-:Y:S01]  /*18030*/  IMAD R8, R54, UR4, RZ ;  /* 0x0000000436087c24 */ /* 0x000fe2000f8e02ff */
[----:B------:R-:W-:Y:S01]  /*18040*/  SEL R40, R211, RZ, !P0 ;  /* 0x000000ffd3287207 */ /* 0x000fe20004000000 */
[----:B------:R-:W-:Y:S01]  /*18050*/  IMAD.MOV.U32 R7, RZ, RZ, R13 ;  /* 0x000000ffff077224 */ /* 0x000fe200078e000d */
[----:B--2---:R-:W-:Y:S01]  /*18060*/  @P1 SHF.R.U32.HI R7, RZ, R11, R4 ;  /* 0x0000000bff071219 */ /* 0x004fe20000011604 */
        /* <DEDUP_REMOVED lines=36> */
[----:B------:R-:W0:Y:S01]  /*182b0*/  SHFL.IDX PT, R51, R11, RZ, 0x1c1f ;  /* 0x001c1fff0b337589 */ /* 0x000e2200000e0000 */
[----:B------:R-:W-:Y:S01]  /*182c0*/  LOP3.LUT R24, R25, 0x380, RZ, 0xc0, !PT ;  /* 0x0000038019187812 */ /* 0x000fe200078ec0ff */
[----:B------:R-:W-:Y:S01]  /*182d0*/  ULDC.64 UR4, c[0x0][0xaa0] ;  /* 0x0002a80000047ab9 */ /* 0x000fe20000000a00 */
[----:B------:R-:W-:Y:S01]  /*182e0*/  SHF.R.U64 R28, R28, 0x3, RZ ;  /* 0x000000031c1c7819 */ /* 0x000fe200000012ff */
[----:B------:R-:W-:Y:S01]  /*182f0*/  SHFL.IDX PT, R52, R10, 0x1, 0x1c1f ;  /* 0x003c1f000a347f89 */ /* 0x000fe200000e0000 */
[----:B------:R-:W-:-:S02]  /*18300*/  SHF.R.U64 R24, R24, 0x3, RZ ;  /* 0x0000000318187819 */ /* 0x000fc400000012ff */
[----:B------:R-:W-:Y:S01]  /*18310*/  SHF.R.U64 R12, R12, 0x3, RZ ;  /* 0x000000030c0c7819 */ /* 0x000fe200000012ff */
[----:B------:R-:W1:Y:S01]  /*18320*/  SHFL.IDX PT, R53, R11, 0x1, 0x1c1f ;  /* 0x003c1f000b357f89 */ /* 0x000e6200000e0000 */
[----:B------:R-:W-:Y:S01]  /*18330*/  LOP3.LUT R24, R24, R25, RZ, 0x3c, !PT ;  /* 0x0000001918187212 */ /* 0x000fe200078e3cff */
[--C-:B------:R-:W-:Y:S01]  /*18340*/  IMAD.X R25, RZ, RZ, R21.reuse, P2 ;  /* 0x000000ffff197224 */ /* 0x100fe200010e0615 */
[C---:B------:R-:W-:Y:S01]  /*18350*/  ISETP.GE.OR P2, PT, R4.reuse, R59, P0 ;  /* 0x0000003b0400720c */ /* 0x040fe20000746670 */
[----:B------:R-:W-:Y:S01]  /*18360*/  VIADD R4, R4, 0x8 ;  /* 0x0000000804047836 */ /* 0x000fe20000000000 */
[----:B------:R-:W-:Y:S02]  /*18370*/  SHF.R.U64 R8, R8, 0x3, RZ ;  /* 0x0000000308087819 */ /* 0x000fe400000012ff */
[----:B------:R-:W-:Y:S02]  /*18380*/  LOP3.LUT R28, R28, R29, RZ, 0x3c, !PT ;  /* 0x0000001d1c1c7212 */ /* 0x000fe400078e3cff */
[----:B------:R-:W-:Y:S01]  /*18390*/  LOP3.LUT R12, R12, R13, RZ, 0x3c, !PT ;  /* 0x0000000d0c0c7212 */ /* 0x000fe200078e3cff */
[----:B------:R-:W-:Y:S01]  /*183a0*/  IMAD.X R13, RZ, RZ, R21, P4 ;  /* 0x000000ffff0d7224 */ /* 0x000fe200020e0615 */
[----:B------:R-:W-:-:S02]  /*183b0*/  IADD3.X R29, RZ, R21, RZ, P3, !PT ;  /* 0x00000015ff1d7210 */ /* 0x000fc40001ffe4ff */
[----:B------:R-:W-:Y:S02]  /*183c0*/  LOP3.LUT R8, R8, R7, RZ, 0x3c, !PT ;  /* 0x0000000708087212 */ /* 0x000fe400078e3cff */
[----:B------:R-:W-:Y:S01]  /*183d0*/  IADD3 R5, P3, R20, 0x7000, RZ ;  /* 0x0000700014057810 */ /* 0x000fe20007f7e0ff */
[----:B0-----:R0:W-:Y:S01]  /*183e0*/  @!P2 ST.E desc[UR42][R50.64], R3 ;  /* 0x000000033200a985 */ /* 0x0011e2000c10192a */
[----:B------:R-:W-:Y:S02]  /*183f0*/  ISETP.GE.OR P0, PT, R4, R59, P0 ;  /* 0x0000003b0400720c */ /* 0x000fe40000706670 */
[C---:B------:R-:W-:Y:S01]  /*18400*/  IADD3 R33, P5, R20.reuse, 0x5000, RZ ;  /* 0x0000500014217810 */ /* 0x040fe20007fbe0ff */
[----:B------:R-:W-:Y:S01]  /*18410*/  IMAD.X R45, RZ, RZ, R21, P3 ;  /* 0x000000ffff2d7224 */ /* 0x000fe200018e0615 */
[C---:B------:R-:W-:Y:S02]  /*18420*/  IADD3 R37, P4, R20.reuse, 0x6000, RZ ;  /* 0x0000600014257810 */ /* 0x040fe40007f9e0ff */
[----:B------:R-:W-:-:S02]  /*18430*/  LOP3.LUT R7, R20, 0x380, RZ, 0xc0, !PT ;  /* 0x0000038014077812 */ /* 0x000fc400078ec0ff */
[----:B------:R-:W-:Y:S02]  /*18440*/  LOP3.LUT R4, R5, 0x380, RZ, 0xc0, !PT ;  /* 0x0000038005047812 */ /* 0x000fe400078ec0ff */
[----:B------:R-:W-:Y:S01]  /*18450*/  LOP3.LUT R32, R33, 0x380, RZ, 0xc0, !PT ;  /* 0x0000038021207812 */ /* 0x000fe200078ec0ff */
[----:B0-----:R-:W0:Y:S01]  /*18460*/  @P1 LDC R51, c[0x0][0xbec] ;  /* 0x0002fb00ff331b82 */ /* 0x001e220000000800 */
[----:B------:R-:W-:Y:S01]  /*18470*/  IMAD R3, R49, UR4, RZ ;  /* 0x0000000431037c24 */ /* 0x000fe2000f8e02ff */
[----:B------:R-:W-:Y:S01]  /*18480*/  LOP3.LUT R36, R37, 0x380, RZ, 0xc0, !PT ;  /* 0x0000038025247812 */ /* 0x000fe200078ec0ff */
[----:B-1----:R1:W-:Y:S01]  /*18490*/  @!P0 ST.E desc[UR42][R52.64], R0 ;  /* 0x0000000034008985 */ /* 0x0023e2000c10192a */
[----:B------:R-:W-:Y:S02]  /*184a0*/  SHF.R.U64 R7, R7, 0x3, RZ ;  /* 0x0000000307077819 */ /* 0x000fe400000012ff */
[----:B------:R-:W-:Y:S02]  /*184b0*/  SHF.R.U64 R4, R4, 0x3, RZ ;  /* 0x0000000304047819 */ /* 0x000fe400000012ff */
[----:B------:R-:W2:Y:S01]  /*184c0*/  @P1 LDC R49, c[0x0][0xbf0] ;  /* 0x0002fc00ff311b82 */ /* 0x000ea20000000800 */
[----:B------:R-:W-:Y:S01]  /*184d0*/  SHF.R.U64 R32, R32, 0x3, RZ ;  /* 0x0000000320207819 */ /* 0x000fe200000012ff */
[----:B------:R-:W-:Y:S01]  /*184e0*/  IMAD R3, R48, UR5, R3 ;  /* 0x0000000530037c24 */ /* 0x000fe2000f8e0203 */
[----:B------:R-:W-:Y:S01]  /*184f0*/  SHF.R.U64 R36, R36, 0x3, RZ ;  /* 0x0000000324247819 */ /* 0x000fe200000012ff */
[----:B------:R-:W5:Y:S01]  /*18500*/  LD.E.128 R8, desc[UR42][R8.64] ;  /* 0x0000002a08087980 */ /* 0x000f62000c101d00 */
[----:B------:R-:W-:-:S02]  /*18510*/  LOP3.LUT R20, R7, R20, RZ, 0x3c, !PT ;  /* 0x0000001407147212 */ /* 0x000fc400078e3cff */
[----:B------:R-:W-:Y:S01]  /*18520*/  LOP3.LUT R32, R32, R33, RZ, 0x3c, !PT ;  /* 0x0000002120207212 */ /* 0x000fe200078e3cff */
[--C-:B------:R-:W-:Y:S01]  /*18530*/  IMAD.X R33, RZ, RZ, R21.reuse, P5 ;  /* 0x000000ffff217224 */ /* 0x100fe200028e0615 */
[----:B------:R-:W-:Y:S01]  /*18540*/  LOP3.LUT R36, R36, R37, RZ, 0x3c, !PT ;  /* 0x0000002524247212 */ /* 0x000fe200078e3cff */
[----:B------:R-:W-:Y:S01]  /*18550*/  IMAD.X R37, RZ, RZ, R21, P4 ;  /* 0x000000ffff257224 */ /* 0x000fe200020e0615 */
[----:B------:R-:W-:Y:S01]  /*18560*/  LOP3.LUT R44, R4, R5, RZ, 0x3c, !PT ;  /* 0x00000005042c7212 */ /* 0x000fe200078e3cff */
[----:B------:R-:W5:Y:S04]  /*18570*/  LD.E.128 R12, desc[UR42][R12.64] ;  /* 0x0000002a0c0c7980 */ /* 0x000f68000c101d00 */
        /* <DEDUP_REMOVED lines=9> */
[----:B-1----:R-:W-:Y:S02]  /*18610*/  IMAD R0, R54, UR4, RZ ;  /* 0x0000000436007c24 */ /* 0x002fe4000f8e02ff */
        /* <DEDUP_REMOVED lines=10> */
[----:B-1----:R-:W1:Y:S01]  /*186c0*/  FENCE.VIEW.ASYNC.S ;  /* 0x00000000000073c6 */ /* 0x002e620000000000 */
[----:B0-----:R-:W-:-:S04]  /*186d0*/  @P1 IMAD.HI.U32 R0, R48, R51, RZ ;  /* 0x0000003330001227 */ /* 0x001fc800078e00ff */
        /* <DEDUP_REMOVED lines=15> */
[----:B------:R-:W-:Y:S01]  /*187d0*/  ULDC.64 UR4, c[0x0][0xad8] ;  /* 0x0002b60000047ab9 */ /* 0x000fe20000000a00 */
[----:B------:R-:W-:Y:S01]  /*187e0*/  IADD3 R50, R187, R191, RZ ;  /* 0x000000bfbb327210 */ /* 0x000fe20007ffe0ff */
[----:B------:R-:W-:Y:S02]  /*187f0*/  IMAD.IADD R21, R21, 0x1, R51 ;  /* 0x0000000115157824 */ /* 0x000fe400078e0233 */
        /* <DEDUP_REMOVED lines=14> */
[----:B-1----:R0:W1:Y:S01]  /*188e0*/  SHFL.IDX PT, R21, R40, RZ, 0x181f ;  /* 0x00181fff28157589 */ /* 0x00206200000e0000 */
[----:B------:R-:W-:Y:S02]  /*188f0*/  BSSY B1, `(.L_x_3079) ;  /* 0x000000d000017945 */ /* 0x000fe40003800000 */
[----:B------:R0:W-:Y:S01]  /*18900*/  SYNCS.ARRIVE.TRANS64.RED.A1T0 RZ, [R0+URZ], RZ ;  /* 0x000000ff00ff79a7 */ /* 0x0001e2000810043f */
[----:B------:R0:W2:Y:S01]  /*18910*/  SHFL.IDX PT, R49, R3, RZ, 0x181f ;  /* 0x00181fff03317589 */ /* 0x0000a200000e0000 */
[----:B------:R-:W-:Y:S05]  /*18920*/  @P2 BRA `(.L_x_3080) ;  /* 0x0000000000242947 */ /* 0x000fea0003800000 */
        /* <DEDUP_REMOVED lines=9> */
.L_x_3080:
[----:B------:R-:W-:Y:S05]  /*189c0*/  BSYNC B1 ;  /* 0x0000000000017941 */ /* 0x000fea0003800000 */
.L_x_3079:
[----:B---3-5:R3:W4:Y:S01]  /*189d0*/  SHFL.IDX PT, R7, R3, 0x1, 0x181f ;  /* 0x00381f0003077f89 */ /* 0x02872200000e0000 */
        /* <DEDUP_REMOVED lines=8> */
[-C--:B----4-:R-:W-:Y:S02]  /*18a60*/  @!P3 LEA.HI.X R5, R16, R7.reuse, R17, 0x1, P0 ;  /* 0x000000071005b211 */ /* 0x090fe400000f0c11 */
[----:B------:R-:W-:-:S03]  /*18a70*/  @!P4 LEA.HI.X R7, R2, R7, R184, 0x1, P2 ;  /* 0x000000070207c211 */ /* 0x000fc600010f0cb8 */
[----:B------:R0:W-:Y:S04]  /*18a80*/  @!P3 ST.E.128 desc[UR42][R4.64], R8 ;  /* 0x000000080400b985 */ /* 0x0001e8000c101d2a */
[----:B------:R0:W-:Y:S02]  /*18a90*/  @!P4 ST.E.128 desc[UR42][R6.64], R32 ;  /* 0x000000200600c985 */ /* 0x0001e4000c101d2a */
.L_x_3082:
[----:B------:R-:W-:Y:S05]  /*18aa0*/  BSYNC B1 ;  /* 0x0000000000017941 */ /* 0x000fea0003800000 */
.L_x_3081:
[----:B0---4-:R0:W4:Y:S01]  /*18ab0*/  SHFL.IDX PT, R7, R3, 0x2, 0x181f ;  /* 0x00581f0003077f89 */ /* 0x01112200000e0000 */
        /* <DEDUP_REMOVED lines=12> */
.L_x_3084:
[----:B------:R-:W-:Y:S05]  /*18b80*/  BSYNC B1 ;  /* 0x0000000000017941 */ /* 0x000fea0003800000 */
.L_x_3083:
[----:B------:R-:W-:Y:S01]  /*18b90*/  VIADD R0, R50, 0x60 ;  /* 0x0000006032007836 */ /* 0x000fe20000000000 */
[----:B0--3--:R-:W3:Y:S04]  /*18ba0*/  SHFL.IDX PT, R3, R3, 0x3, 0x181f ;  /* 0x00781f0003037f89 */ /* 0x009ee800000e0000 */
[----:B------:R-:W-:Y:S01]  /*18bb0*/  ISETP.GE.AND P0, PT, R0, R59, PT ;  /* 0x0000003b0000720c */ /* 0x000fe20003f06270 */
[----:B----4-:R4:W0:-:S12]  /*18bc0*/  SHFL.IDX PT, R7, R40, 0x3, 0x181f ;  /* 0x00781f0028077f89 */ /* 0x01081800000e0000 */
[----:B----4-:R-:W-:Y:S05]  /*18bd0*/  @P0 BRA `(.L_x_3085) ;  /* 0x0000000800f80947 */ /* 0x010fea0003800000 */
[----:B------:R-:W-:Y:S02]  /*18be0*/  ULDC UR4, c[0x0][0xac8] ;  /* 0x0002b20000047ab9 */ /* 0x000fe40000000800 */
[----:B------:R-:W-:-:S13]  /*18bf0*/  ISETP.GE.AND P1, PT, R16, UR4, PT ;  /* 0x0000000410007c0c */ /* 0x000fda000bf26270 */
[----:B0-----:R-:W-:-:S04]  /*18c00*/  @!P1 LEA R4, P0, R16, R7, 0x1 ;  /* 0x0000000710049211 */ /* 0x001fc800078008ff */
[----:B---3--:R-:W-:Y:S02]  /*18c10*/  @!P1 LEA.HI.X R5, R16, R3, R17, 0x1, P0 ;  /* 0x0000000310059211 */ /* 0x008fe400000f0c11 */
[----:B------:R-:W-:-:S03]  /*18c20*/  ISETP.GE.AND P0, PT, R2, UR4, PT ;  /* 0x0000000402007c0c */ /* 0x000fc6000bf06270 */
[----:B------:R4:W-:Y:S10]  /*18c30*/  @!P1 ST.E.128 desc[UR42][R4.64], R24 ;  /* 0x0000001804009985 */ /* 0x0009f4000c101d2a */
[----:B------:R-:W-:Y:S05]  /*18c40*/  @P0 BRA `(.L_x_3085) ;  /* 0x0000000800dc0947 */ /* 0x000fea0003800000 */
[----:B----4-:R-:W-:-:S04]  /*18c50*/  LEA R4, P0, R2, R7, 0x1 ;  /* 0x0000000702047211 */ /* 0x010fc800078008ff */
[----:B------:R-:W-:-:S05]  /*18c60*/  LEA.HI.X R5, R2, R3, R184, 0x1, P0 ;  /* 0x0000000302057211 */ /* 0x000fca00000f0cb8 */
[----:B------:R0:W-:Y:S01]  /*18c70*/  ST.E.128 desc[UR42][R4.64], R44 ;  /* 0x0000002c04007985 */ /* 0x0001e2000c101d2a */
[----:B------:R-:W-:Y:S05]  /*18c80*/  BRA `(.L_x_3085) ;  /* 0x0000000800cc7947 */ /* 0x000fea0003800000 */
.L_x_3077:
[----:B------:R-:W-:Y:S01]  /*18c90*/  ULDC.64 UR4, c[0x0][0xc00] ;  /* 0x0003000000047ab9 */ /* 0x000fe20000000a00 */
[----:B------:R-:W-:Y:S01]  /*18ca0*/  IMAD.MOV.U32 R0, RZ, RZ, RZ ;  /* 0x000000ffff007224 */ /* 0x000fe200078e00ff */
[----:B------:R-:W-:Y:S01]  /*18cb0*/  ISETP.NE.U32.AND P0, PT, RZ, UR4, PT ;  /* 0x00000004ff007c0c */ /* 0x000fe2000bf05070 */
[----:B------:R-:W3:Y:S01]  /*18cc0*/  LDC R25, c[0x0][0xbe8] ;  /* 0x0002fa00ff197b82 */ /* 0x000ee20000000800 */
        /* <DEDUP_REMOVED lines=12> */
[----:B---3--:R-:W-:Y:S02]  /*18d90*/  ISETP.NE.AND P2, PT, R25, 0x1, PT ;  /* 0x000000011900780c */ /* 0x008fe40003f45270 */
[----:B------:R-:W-:-:S11]  /*18da0*/  ISETP.GE.AND P3, PT, R228, 0x80, PT ;  /* 0x00000080e400780c */ /* 0x000fd60003f66270 */
[----:B------:R-:W3:Y:S08]  /*18db0*/  @P2 LDC R14, c[0x0][0xbec] ;  /* 0x0002fb00ff0e2b82 */ /* 0x000ef00000000800 */
[----:B------:R-:W0:Y:S01]  /*18dc0*/  @P2 LDC R27, c[0x0][0xbf0] ;  /* 0x0002fc00ff1b2b82 */ /* 0x000e220000000800 */
[----:B------:R-:W-:Y:S05]  /*18dd0*/  @P1 BRA `(.L_x_3086) ;  /* 0x0000000000101947 */ /* 0x000fea0003800000 */
[----:B------:R-:W-:Y:S05]  /*18de0*/  @!P0 BRA `(.L_x_3086) ;  /* 0x00000000000c8947 */ /* 0x000fea0003800000 */
[----:B------:R-:W2:Y:S04]  /*18df0*/  LDG.E R3, desc[UR42][R4.64] ;  /* 0x0000002a04037981 */ /* 0x000ea8000c1e1900 */
[----:B-----5:R-:W2:Y:S02]  /*18e00*/  LDG.E R8, desc[UR42][R4.64+0x4] ;  /* 0x0000042a04087981 */ /* 0x020ea4000c1e1900 */
[----:B--2---:R-:W-:-:S07]  /*18e10*/  IMAD.IADD R8, R8, 0x1, -R3 ;  /* 0x0000000108087824 */ /* 0x004fce00078e0a03 */
.L_x_3086:
[----:B------:R-:W-:Y:S01]  /*18e20*/  BSSY B1, `(.L_x_3087) ;  /* 0x000002d000017945 */ /* 0x000fe20003800000 */
[----:B----4-:R-:W-:Y:S02]  /*18e30*/  SHF.R.S32.HI R13, RZ, 0x1f, R207 ;  /* 0x0000001fff0d7819 */ /* 0x010fe400000114cf */
[----:B------:R-:W-:Y:S02]  /*18e40*/  SEL R15, R210, RZ, !P0 ;  /* 0x000000ffd20f7207 */ /* 0x000fe40004000000 */
[----:B------:R-:W-:Y:S02]  /*18e50*/  SEL R211, R211, RZ, !P0 ;  /* 0x000000ffd3d37207 */ /* 0x000fe40004000000 */
[----:B-----5:R-:W-:Y:S01]  /*18e60*/  SHF.R.S32.HI R11, RZ, 0x1f, R0 ;  /* 0x0000001fff0b7819 */ /* 0x020fe20000011400 */
[----:B------:R-:W-:Y:S06]  /*18e70*/  @P3 BRA `(.L_x_3088) ;  /* 0x00000000009c3947 */ /* 0x000fec0003800000 */
[----:B------:R-:W4:Y:S01]  /*18e80*/  S2R R12, SR_TID.X ;  /* 0x00000000000c7919 */ /* 0x000f220000002100 */
[----:B------:R-:W5:Y:S02]  /*18e90*/  LDC R9, c[0x0][0xbe8] ;  /* 0x0002fa00ff097b82 */ /* 0x000f640000000800 */
[----:B-----5:R-:W-:Y:S01]  /*18ea0*/  IMAD R3, R8, R9, RZ ;  /* 0x0000000908037224 */ /* 0x020fe200078e02ff */
[----:B----4-:R-:W-:-:S04]  /*18eb0*/  IADD3 R12, R191, -0x80, R12 ;  /* 0xffffff80bf0c7810 */ /* 0x010fc80007ffe00c */
[----:B------:R-:W-:-:S13]  /*18ec0*/  ISETP.GE.AND P0, PT, R12, R3, PT ;  /* 0x000000030c00720c */ /* 0x000fda0003f06270 */
[----:B------:R-:W-:Y:S05]  /*18ed0*/  @P0 BRA `(.L_x_3088) ;  /* 0x0000000000840947 */ /* 0x000fea0003800000 */
[----:B------:R-:W-:Y:S01]  /*18ee0*/  ISETP.NE.AND P0, PT, R9, 0x1, PT ;  /* 0x000000010900780c */ /* 0x000fe20003f05270 */
[----:B------:R-:W-:Y:S01]  /*18ef0*/  ULDC.64 UR4, c[0x0][0xb90] ;  /* 0x0002e40000047ab9 */ /* 0x000fe20000000a00 */
[----:B0-----:R-:W-:Y:S01]  /*18f00*/  MOV R4, R0 ;  /* 0x0000000000047202 */ /* 0x001fe20000000f00 */
[----:B------:R-:W-:Y:S02]  /*18f10*/  IMAD R10, R13, UR4, RZ ;  /* 0x000000040d0a7c24 */ /* 0x000fe4000f8e02ff */
[----:B------:R-:W-:Y:S02]  /*18f20*/  IMAD.MOV.U32 R5, RZ, RZ, R11 ;  /* 0x000000ffff057224 */ /* 0x000fe400078e000b */
[----:B------:R-:W-:Y:S02]  /*18f30*/  IMAD.MOV.U32 R3, RZ, RZ, R12 ;  /* 0x000000ffff037224 */ /* 0x000fe400078e000c */
[----:B------:R-:W-:-:S04]  /*18f40*/  IMAD.WIDE.U32 R4, R207, UR4, R4 ;  /* 0x00000004cf047c25 */ /* 0x000fc8000f8e0004 */
[----:B------:R-:W0:Y:S08]  /*18f50*/  @P0 LDC R7, c[0x0][0xbec] ;  /* 0x0002fb00ff070b82 */ /* 0x000e300000000800 */
[----:B------:R-:W4:Y:S01]  /*18f60*/  @P0 LDC R21, c[0x0][0xbf0] ;  /* 0x0002fc00ff150b82 */ /* 0x000f220000000800 */
[----:B0-----:R-:W-:-:S04]  /*18f70*/  @P0 IMAD.HI.U32 R6, R12, R7, RZ ;  /* 0x000000070c060227 */ /* 0x001fc800078e00ff */
[----:B------:R-:W-:Y:S01]  /*18f80*/  IMAD R7, R207, UR5, R10 ;  /* 0x00000005cf077c24 */ /* 0x000fe2000f8e020a */
[----:B------:R-:W-:Y:S01]  /*18f90*/  ULDC.64 UR4, c[0x0][0xb98] ;  /* 0x0002e60000047ab9 */ /* 0x000fe20000000a00 */
[----:B----4-:R-:W-:Y:S02]  /*18fa0*/  @P0 SHF.R.U32.HI R3, RZ, R21, R6 ;  /* 0x00000015ff030219 */ /* 0x010fe40000011606 */
[----:B------:R-:W-:Y:S02]  /*18fb0*/  IMAD.IADD R5, R5, 0x1, R7 ;  /* 0x0000000105057824 */ /* 0x000fe400078e0207 */
[----:B------:R-:W-:Y:S02]  /*18fc0*/  IMAD R6, R211, UR4, RZ ;  /* 0x00000004d3067c24 */ /* 0x000fe4000f8e02ff */
[----:B------:R-:W-:Y:S02]  /*18fd0*/  IMAD.MOV R7, RZ, RZ, -R3 ;  /* 0x000000ffff077224 */ /* 0x000fe400078e0a03 */
[----:B------:R-:W-:-:S04]  /*18fe0*/  IMAD.WIDE.U32 R4, R15, UR4, R4 ;  /* 0x000000040f047c25 */ /* 0x000fc8000f8e0004 */
[----:B------:R-:W-:Y:S01]  /*18ff0*/  IMAD R7, R9, R7, R12 ;  /* 0x0000000709077224 */ /* 0x000fe200078e020c */
[----:B------:R-:W-:Y:S01]  /*19000*/  SHF.R.S32.HI R9, RZ, 0x1f, R3 ;  /* 0x0000001fff097819 */ /* 0x000fe20000011403 */
[----:B------:R-:W-:Y:S01]  /*19010*/  IMAD R6, R15, UR5, R6 ;  /* 0x000000050f067c24 */ /* 0x000fe2000f8e0206 */
[----:B------:R-:W-:Y:S01]  /*19020*/  IADD3 R4, P0, R3, R4, RZ ;  /* 0x0000000403047210 */ /* 0x000fe20007f1e0ff */
[----:B------:R-:W-:Y:S01]  /*19030*/  ULDC.64 UR4, c[0x0][0xb88] ;  /* 0x0002e20000047ab9 */ /* 0x000fe20000000a00 */
        /* <DEDUP_REMOVED lines=11> */
.L_x_3088:
[----:B------:R-:W-:Y:S05]  /*190f0*/  BSYNC B1 ;  /* 0x0000000000017941 */ /* 0x000fea0003800000 */
.L_x_3087:
[----:B------:R-:W-:Y:S02]  /*19100*/  ULDC.64 UR4, c[0x0][0xaa0] ;  /* 0x0002a80000047ab9 */ /* 0x000fe40000000a00 */
[----:B----4-:R-:W-:Y:S02]  /*19110*/  IMAD R3, R11, UR4, RZ ;  /* 0x000000040b037c24 */ /* 0x010fe4000f8e02ff */
[----:B0-----:R-:W-:-:S04]  /*19120*/  IMAD.WIDE.U32 R4, R0, UR4, RZ ;  /* 0x0000000400047c25 */ /* 0x001fc8000f8e00ff */
[----:B------:R-:W-:Y:S01]  /*19130*/  IMAD R3, R0, UR5, R3 ;  /* 0x0000000500037c24 */ /* 0x000fe2000f8e0203 */
[----:B------:R-:W-:Y:S01]  /*19140*/  ULDC.64 UR4, c[0x0][0xae8] ;  /* 0x0002ba0000047ab9 */ /* 0x000fe20000000a00 */
[----:B------:R-:W-:Y:S02]  /*19150*/  IMAD R0, R206, 0x20, R187 ;  /* 0x00000020ce007824 */ /* 0x000fe400078e02bb */
[----:B------:R-:W-:Y:S02]  /*19160*/  IMAD.IADD R5, R5, 0x1, R3 ;  /* 0x0000000105057824 */ /* 0x000fe400078e0203 */
[----:B------:R-:W-:Y:S02]  /*19170*/  IMAD.IADD R9, R191, 0x1, R0 ;  /* 0x00000001bf097824 */ /* 0x000fe400078e0200 */
[----:B------:R-:W-:Y:S02]  /*19180*/  IMAD R6, R13, UR4, RZ ;  /* 0x000000040d067c24 */ /* 0x000fe4000f8e02ff */
[----:B---3--:R-:W-:-:S04]  /*19190*/  @P2 IMAD.HI.U32 R0, R9, R14, RZ ;  /* 0x0000000e09002227 */ /* 0x008fc800078e00ff */
        /* <DEDUP_REMOVED lines=8> */
[----:B------:R-:W-:Y:S01]  /*19220*/  IMAD R7, R15, UR5, R6 ;  /* 0x000000050f077c24 */ /* 0x000fe2000f8e0206 */
[----:B------:R-:W-:Y:S01]  /*19230*/  IADD3 R6, -R3, RZ, RZ ;  /* 0x000000ff03067210 */ /* 0x000fe20007ffe1ff */
[----:B------:R-:W-:Y:S01]  /*19240*/  IMAD.WIDE.U32 R4, R15, UR4, R4 ;  /* 0x000000040f047c25 */ /* 0x000fe2000f8e0004 */
[----:B------:R-:W-:-:S03]  /*19250*/  ULDC.64 UR4, c[0x0][0xae0] ;  /* 0x0002b80000047ab9 */ /* 0x000fc60000000a00 */
        /* <DEDUP_REMOVED lines=18> */
[----:B------:R0:W3:Y:S04]  /*19380*/  SHFL.IDX PT, R3, R4, RZ, 0x181f ;  /* 0x00181fff04037589 */ /* 0x0000e800000e0000 */
[----:B------:R0:W4:Y:S02]  /*19390*/  SHFL.IDX PT, R14, R0, RZ, 0x181f ;  /* 0x00181fff000e7589 */ /* 0x00012400000e0000 */
.L_x_3323:
[----:B------:R-:W-:Y:S01]  /*193a0*/  IMAD R8, R8, R25, RZ ;  /* 0x0000001908087224 */ /* 0x000fe200078e02ff */
        /* <DEDUP_REMOVED lines=8> */
[-C--:B---3--:R-:W-:Y:S02]  /*19430*/  @!P2 LEA.HI.X R7, R16, R3.reuse, R17, 0x1, P0 ;  /* 0x000000031007a211 */ /* 0x088fe400000f0c11 */
[----:B------:R-:W-:-:S03]  /*19440*/  @!P3 LEA.HI.X R15, R2, R3, R184, 0x1, P1 ;  /* 0x00000003020fb211 */ /* 0x000fc600008f0cb8 */
[----:B------:R3:W-:Y:S04]  /*19450*/  @!P2 ST.E.128 desc[UR42][R6.64], RZ ;  /* 0x000000ff0600a985 */ /* 0x0007e8000c101d2a */
[----:B------:R3:W-:Y:S02]  /*19460*/  @!P3 ST.E.128 desc[UR42][R14.64], RZ ;  /* 0x000000ff0e00b985 */ /* 0x0007e4000c101d2a */
.L_x_3091:
[----:B------:R-:W-:Y:S05]  /*19470*/  BSYNC B1 ;  /* 0x0000000000017941 */ /* 0x000fea0003800000 */
.L_x_3090:
[----:B------:R-:W-:-:S03]  /*19480*/  UMOV UR4, 0xffffffff ;  /* 0xffffffff00047882 */ /* 0x000fc60000000000 */
[----:B------:R-:W-:Y:S05]  /*19490*/  BRA.DIV UR4, `(.L_x_3092) ;  /* 0x0000009604887947 */ /* 0x000fea000b800000 */
[----:B---3--:R3:W0:Y:S04]  /*194a0*/  SHFL.IDX PT, R3, R4, 0x1, 0x181f ;  /* 0x00381f0004037f89 */ /* 0x00862800000e0000 */
[----:B----4-:R3:W4:Y:S02]  /*194b0*/  SHFL.IDX PT, R14, R0, 0x1, 0x181f ;  /* 0x00381f00000e7f89 */ /* 0x01072400000e0000 */
.L_x_3327:
        /* <DEDUP_REMOVED lines=13> */
.L_x_3094:
[----:B------:R-:W-:Y:S05]  /*19590*/  BSYNC B1 ;  /* 0x0000000000017941 */ /* 0x000fea0003800000 */
.L_x_3093:
[----:B------:R-:W-:-:S03]  /*195a0*/  UMOV UR4, 0xffffffff ;  /* 0xffffffff00047882 */ /* 0x000fc60000000000 */
[----:B------:R-:W-:Y:S05]  /*195b0*/  BRA.DIV UR4, `(.L_x_3095) ;  /* 0x0000009604887947 */ /* 0x000fea000b800000 */
[----:B0-----:R0:W0:Y:S04]  /*195c0*/  SHFL.IDX PT, R3, R4, 0x2, 0x181f ;  /* 0x00581f0004037f89 */ /* 0x00102800000e0000 */
[----:B----4-:R4:W0:Y:S02]  /*195d0*/  SHFL.IDX PT, R14, R0, 0x2, 0x181f ;  /* 0x00581f00000e7f89 */ /* 0x01082400000e0000 */
.L_x_3331:
[----:B------:R-:W-:Y:S01]  /*195e0*/  VIADD R5, R191, 0x40 ;  /* 0x00000040bf057836 */ /* 0x000fe20000000000 */
[----:B------:R-:W-:Y:S04]  /*195f0*/  BSSY B1, `(.L_x_3096) ;  /* 0x000000c000017945 */ /* 0x000fe80003800000 */
        /* <DEDUP_REMOVED lines=11> */
.L_x_3097:
[----:B------:R-:W-:Y:S05]  /*196b0*/  BSYNC B1 ;  /* 0x0000000000017941 */ /* 0x000fea0003800000 */
.L_x_3096:
[----:B------:R-:W-:-:S03]  /*196c0*/  UMOV UR4, 0xffffffff ;  /* 0xffffffff00047882 */ /* 0x000fc60000000000 */
[----:B------:R-:W-:Y:S05]  /*196d0*/  BRA.DIV UR4, `(.L_x_3098) ;  /* 0x0000009604887947 */ /* 0x000fea000b800000 */
[----:B0-----:R0:W0:Y:S04]  /*196e0*/  SHFL.IDX PT, R3, R4, 0x3, 0x181f ;  /* 0x00781f0004037f89 */ /* 0x00102800000e0000 */
[----:B------:R0:W0:Y:S02]  /*196f0*/  SHFL.IDX PT, R14, R0, 0x3, 0x181f ;  /* 0x00781f00000e7f89 */ /* 0x00002400000e0000 */
.L_x_3335:
[----:B0--34-:R-:W-:-:S05]  /*19700*/  VIADD R0, R191, 0x60 ;  /* 0x00000060bf007836 */ /* 0x019fca0000000000 */
[----:B------:R-:W-:-:S13]  /*19710*/  ISETP.GE.AND P0, PT, R0, R8, PT ;  /* 0x000000080000720c */ /* 0x000fda0003f06270 */
[----:B------:R-:W-:Y:S05]  /*19720*/  @P0 BRA `(.L_x_3085) ;  /* 0x0000000000240947 */ /* 0x000fea0003800000 */
[----:B------:R-:W-:Y:S02]  /*19730*/  ULDC UR4, c[0x0][0xac8] ;  /* 0x0002b20000047ab9 */ /* 0x000fe40000000800 */
[----:B------:R-:W-:Y:S02]  /*19740*/  ISETP.GE.AND P2, PT, R16, UR4, PT ;  /* 0x0000000410007c0c */ /* 0x000fe4000bf46270 */
[----:B------:R-:W-:-:S11]  /*19750*/  ISETP.GE.AND P3, PT, R2, UR4, PT ;  /* 0x0000000402007c0c */ /* 0x000fd6000bf66270 */
[-C--:B------:R-:W-:Y:S02]  /*19760*/  @!P2 LEA R4, P0, R16, R14.reuse, 0x1 ;  /* 0x0000000e1004a211 */ /* 0x080fe400078008ff */
[----:B------:R-:W-:Y:S02]  /*19770*/  @!P3 LEA R14, P1, R2, R14, 0x1 ;  /* 0x0000000e020eb211 */ /* 0x000fe400078208ff */
[-C--:B------:R-:W-:Y:S02]  /*19780*/  @!P2 LEA.HI.X R5, R16, R3.reuse, R17, 0x1, P0 ;  /* 0x000000031005a211 */ /* 0x080fe400000f0c11 */
[----:B------:R-:W-:-:S03]  /*19790*/  @!P3 LEA.HI.X R15, R2, R3, R184, 0x1, P1 ;  /* 0x00000003020fb211 */ /* 0x000fc600008f0cb8 */
[----:B------:R0:W-:Y:S04]  /*197a0*/  @!P2 ST.E.128 desc[UR42][R4.64], RZ ;  /* 0x000000ff0400a985 */ /* 0x0001e8000c101d2a */
[----:B------:R0:W-:Y:S02]  /*197b0*/  @!P3 ST.E.128 desc[UR42][R14.64], RZ ;  /* 0x000000ff0e00b985 */ /* 0x0001e4000c101d2a */
.L_x_3085:
[----:B------:R-:W-:Y:S05]  /*197c0*/  BSYNC B0 ;  /* 0x0000000000007941 */ /* 0x000fea0003800000 */
.L_x_3076:
[----:B------:R-:W-:Y:S02]  /*197d0*/  ULDC UR4, c[0x0][0xc3c] ;  /* 0x00030f0000047ab9 */ /* 0x000fe40000000800 */
[----:B-1----:R-:W-:-:S13]  /*197e0*/  ISETP.GE.AND P0, PT, R43, UR4, PT ;  /* 0x000000042b007c0c */ /* 0x002fda000bf06270 */
[----:B------:R-:W-:Y:S05]  /*197f0*/  @!P0 BRA `(.L_x_3099) ;  /* 0xfffffe7800448947 */ /* 0x000fea000383ffff */
[----:B------:R-:W-:Y:S05]  /*19800*/  BRA `(.L_x_2878) ;  /* 0x0000006c00387947 */ /* 0x000fea0003800000 */
.L_x_2876:
        /* <DEDUP_REMOVED lines=16> */
.L_x_3100:
        /* <DEDUP_REMOVED lines=41> */
.L_x_3106:
        /* <DEDUP_REMOVED lines=12> */
.L_x_3105:
[----:B------:R-:W-:Y:S05]  /*19c60*/  BSYNC B0 ;  /* 0x0000000000007941 */ /* 0x000fea0003800000 */
.L_x_3104:
        /* <DEDUP_REMOVED lines=20> */
.L_x_3102:
        /* <DEDUP_REMOVED lines=20> */
.L_x_3107:
        /* <DEDUP_REMOVED lines=26> */
[----:B------:R-:W-:Y:S01]  /*1a090*/  IMAD R6, R6, R2, R9 ;  /* 0x0000000206067224 */ /* 0x000fe200078e0209 */
[----:B------:R-:W-:Y:S02]  /*1a0a0*/  MOV R2, RZ ;  /* 0x000000ff00027202 */ /* 0x000fe40000000f00 */
        /* <DEDUP_REMOVED lines=31> */
.L_x_3103:
[----:B------:R-:W-:Y:S01]  /*1a2a0*/  IMAD.MOV.U32 R17, RZ, RZ, RZ ;  /* 0x000000ffff117224 */ /* 0x000fe200078e00ff */
[----:B------:R-:W-:Y:S01]  /*1a2b0*/  MOV R18, RZ ;  /* 0x000000ff00127202 */ /* 0x000fe20000000f00 */
[----:B------:R-:W-:-:S07]  /*1a2c0*/  IMAD.U32 R16, RZ, RZ, UR6 ;  /* 0x00000006ff107e24 */ /* 0x000fce000f8e00ff */
.L_x_3108:
[----:B------:R-:W-:-:S13]  /*1a2d0*/  ISETP.NE.AND P0, PT, R5, RZ, PT ;  /* 0x000000ff0500720c */ /* 0x000fda0003f05270 */
[----:B------:R-:W0:Y:S01]  /*1a2e0*/  @!P0 S2R R3, SR_CgaCtaId ;  /* 0x0000000000038919 */ /* 0x000e220000008800 */
[----:B------:R-:W-:-:S04]  /*1a2f0*/  @!P0 MOV R2, 0x400 ;  /* 0x0000040000028802 */ /* 0x000fc80000000f00 */
[----:B0-----:R-:W-:-:S05]  /*1a300*/  @!P0 LEA R2, R3, R2, 0x18 ;  /* 0x0000000203028211 */ /* 0x001fca00078ec0ff */
[----:B------:R1:W-:Y:S01]  /*1a310*/  @!P0 STS.128 [R2+0x288d0], R16 ;  /* 0x0288d01002008388 */ /* 0x0003e20000000c00 */
[----:B------:R-:W-:Y:S06]  /*1a320*/  BAR.ARV 0x5, 0x180 ;  /* 0x0146000000007b1d */ /* 0x000fec0000002000 */
.L_x_3101:
[----:B------:R2:W-:Y:S01]  /*1a330*/  STL [R1+0x24], RZ ;  /* 0x000024ff01007387 */ /* 0x0005e20000100800 */
[----:B------:R-:W-:Y:S01]  /*1a340*/  ULDC UR4, c[0x0][0xc3c] ;  /* 0x00030f0000047ab9 */ /* 0x000fe20000000800 */
[----:B------:R-:W-:Y:S01]  /*1a350*/  IMAD.MOV.U32 R28, RZ, RZ, 0x1 ;  /* 0x00000001ff1c7424 */ /* 0x000fe200078e00ff */
[----:B0-----:R-:W-:Y:S01]  /*1a360*/  ISETP.GE.AND P0, PT, R19, UR4, PT ;  /* 0x0000000413007c0c */ /* 0x001fe2000bf06270 */
[----:B------:R-:W-:-:S12]  /*1a370*/  IMAD.MOV.U32 R25, RZ, RZ, RZ ;  /* 0x000000ffff197224 */ /* 0x000fd800078e00ff */
[----:B--2---:R-:W-:Y:S05]  /*1a380*/  @P0 BRA `(.L_x_3109) ;  /* 0x0000005c007c0947 */ /* 0x004fea0003800000 */
[----:B------:R-:W0:Y:S01]  /*1a390*/  S2UR UR5, SR_CgaCtaId ;  /* 0x00000000000579c3 */ /* 0x000e220000008800 */
[C---:B------:R-:W-:Y:S01]  /*1a3a0*/  IMAD.SHL.U32 R31, R0.reuse, 0x8, RZ ;  /* 0x00000008001f7824 */ /* 0x040fe200078e00ff */
[----:B-1----:R-:W-:Y:S01]  /*1a3b0*/  LOP3.LUT R2, R0, 0x7f, RZ, 0xc0, !PT ;  /* 0x0000007f00027812 */ /* 0x002fe200078ec0ff */
        /* <DEDUP_REMOVED lines=12> */
[----:B------:R-:W-:Y:S01]  /*1a480*/  IMAD.MOV.U32 R27, RZ, RZ, RZ ;  /* 0x000000ffff1b7224 */ /* 0x000fe200078e00ff */
[----:B------:R-:W-:Y:S01]  /*1a490*/  LOP3.LUT R0, R0, 0x70, RZ, 0xc0, !PT ;  /* 0x0000007000007812 */ /* 0x000fe200078ec0ff */
[----:B------:R-:W-:Y:S01]  /*1a4a0*/  IMAD.MOV.U32 R29, RZ, RZ, 0x1 ;  /* 0x00000001ff1d7424 */ /* 0x000fe200078e00ff */
[----:B------:R-:W-:Y:S01]  /*1a4b0*/  LOP3.LUT R30, R31, 0x40, RZ, 0xfc, !PT ;  /* 0x000000401f1e7812 */ /* 0x000fe200078efcff */
[----:B------:R-:W-:Y:S01]  /*1a4c0*/  ULOP3.LUT UR38, UR36, 0x2, URZ, 0xfc, !UPT ;  /* 0x0000000224267892 */ /* 0x000fe2000f8efc3f */
[----:B------:R-:W-:Y:S01]  /*1a4d0*/  LOP3.LUT R2, R2, R0, RZ, 0xfc, !PT ;  /* 0x0000000002027212 */ /* 0x000fe200078efcff */
[----:B------:R-:W-:Y:S01]  /*1a4e0*/  ULDC.64 UR40, c[0x0][0x198] ;  /* 0x0000660000287ab9 */ /* 0x000fe20000000a00 */
[----:B------:R-:W-:Y:S01]  /*1a4f0*/  ULDC UR37, c[0x0][0xc] ;  /* 0x0000030000257ab9 */ /* 0x000fe20000000800 */
[----:B0-----:R-:W-:-:S06]  /*1a500*/  ULEA UR4, UR5, UR4, 0x18 ;  /* 0x0000000405047291 */ /* 0x001fcc000f8ec03f */
[----:B------:R-:W-:-:S05]  /*1a510*/  IMAD.U32 R22, RZ, RZ, UR4 ;  /* 0x00000004ff167e24 */ /* 0x000fca000f8e00ff */
[----:B------:R-:W-:-:S05]  /*1a520*/  LEA R0, R36, R22, 0x1 ;  /* 0x0000001624007211 */ /* 0x000fca00078e08ff */
[----:B------:R1:W-:Y:S02]  /*1a530*/  STL [R1+0x8], R0 ;  /* 0x0000080001007387 */ /* 0x0003e40000100800 */
.L_x_3208:
[----:B0-----:R-:W0:Y:S02]  /*1a540*/  LDC.64 R2, c[0x0][0xc88] ;  /* 0x00032200ff027b82 */ /* 0x001e240000000a00 */
[----:B0-----:R-:W-:-:S05]  /*1a550*/  IMAD.WIDE R2, R19, 0x4, R2 ;  /* 0x0000000413027825 */ /* 0x001fca00078e0202 */
[----:B-1----:R-:W1:Y:S01]  /*1a560*/  LDG.E R33, desc[UR42][R2.64] ;  /* 0x0000002a02217981 */ /* 0x002e62000c1e1900 */
[----:B------:R-:W-:Y:S05]  /*1a570*/  YIELD ;  /* 0x0000000000007946 */ /* 0x000fea0003800000 */
[----:B------:R-:W-:Y:S01]  /*1a580*/  ULDC.64 UR4, c[0x0][0xa28] ;  /* 0x00028a0000047ab9 */ /* 0x000fe20000000a00 */
[----:B------:R-:W-:Y:S01]  /*1a590*/  IMAD.MOV.U32 R11, RZ, RZ, RZ ;  /* 0x000000ffff0b7224 */ /* 0x000fe200078e00ff */
[----:B------:R-:W-:Y:S01]  /*1a5a0*/  ISETP.NE.U32.AND P0, PT, RZ, UR4, PT ;  /* 0x00000004ff007c0c */ /* 0x000fe2000bf05070 */
[----:B------:R-:W-:Y:S01]  /*1a5b0*/  IMAD.MOV.U32 R6, RZ, RZ, RZ ;  /* 0x000000ffff067224 */ /* 0x000fe200078e00ff */
[----:B------:R-:W-:Y:S01]  /*1a5c0*/  ULDC.64 UR8, c[0x0][0xa18] ;  /* 0x0002860000087ab9 */ /* 0x000fe20000000a00 */
        /* <DEDUP_REMOVED lines=9> */
[----:B------:R1:W2:Y:S01]  /*1a660*/  @P0 LDG.E R11, desc[UR42][R2.64] ;  /* 0x0000002a020b0981 */ /* 0x0002a2000c1e1900 */
        /* <DEDUP_REMOVED lines=10> */
[----:B---3--:R-:W3:Y:S01]  /*1a710*/  @P0 LDG.E R6, desc[UR42][R2.64] ;  /* 0x0000002a02060981 */ /* 0x008ee2000c1e1900 */
        /* <DEDUP_REMOVED lines=14> */
[----:B------:R-:W-:-:S03]  /*1a800*/  UIMAD UR4, UR4, UR5, URZ ;  /* 0x00000005040472a4 */ /* 0x000fc6000f8e023f */
[----:B------:R-:W-:Y:S02]  /*1a810*/  ULDC UR5, c[0x0][0x348] ;  /* 0x0000d20000057ab9 */ /* 0x000fe40000000800 */
[----:B0-----:R-:W-:Y:S01]  /*1a820*/  IMAD.U32 R7, RZ, RZ, UR5 ;  /* 0x00000005ff077e24 */ /* 0x001fe2000f8e00ff */
[----:B---3--:R0:W-:Y:S04]  /*1a830*/  STL [R1+0x14], R8 ;  /* 0x0000140801007387 */ /* 0x0081e80000100800 */
[----:B--2---:R1:W-:Y:S01]  /*1a840*/  STL [R1], R11 ;  /* 0x0000000b01007387 */ /* 0x0043e20000100800 */
[----:B------:R-:W-:Y:S02]  /*1a850*/  IMAD.MOV.U32 R10, RZ, RZ, R8 ;  /* 0x000000ffff0a7224 */ /* 0x000fe400078e0008 */
[----:B0-----:R-:W-:Y:S01]  /*1a860*/  IMAD.U32 R8, RZ, RZ, UR4 ;  /* 0x00000004ff087e24 */ /* 0x001fe2000f8e00ff */
[----:B----4-:R-:W-:Y:S06]  /*1a870*/  @P2 BRA `(.L_x_3110) ;  /* 0x0000000000142947 */ /* 0x010fec0003800000 */
[----:B------:R-:W-:Y:S05]  /*1a880*/  @!P0 BRA `(.L_x_3110) ;  /* 0x0000000000108947 */ /* 0x000fea0003800000 */
[----:B------:R-:W2:Y:S04]  /*1a890*/  LDG.E R9, desc[UR42][R2.64] ;  /* 0x0000002a02097981 */ /* 0x000ea8000c1e1900 */
[----:B------:R-:W2:Y:S02]  /*1a8a0*/  LDG.E R6, desc[UR42][R2.64+0x4] ;  /* 0x0000042a02067981 */ /* 0x000ea4000c1e1900 */
[----:B--2---:R-:W-:-:S05]  /*1a8b0*/  IMAD.IADD R10, R6, 0x1, -R9 ;  /* 0x00000001060a7824 */ /* 0x004fca00078e0a09 */
[----:B------:R0:W-:Y:S02]  /*1a8c0*/  STL [R1+0x14], R10 ;  /* 0x0000140a01007387 */ /* 0x0001e40000100800 */
.L_x_3110:
        /* <DEDUP_REMOVED lines=9> */
.L_x_3111:
[----:B------:R-:W-:Y:S02]  /*1a960*/  ULDC.64 UR4, c[0x0][0xa08] ;  /* 0x0002820000047ab9 */ /* 0x000fe40000000a00 */
[----:B------:R-:W-:-:S04]  /*1a970*/  ISETP.NE.U32.AND P0, PT, RZ, UR4, PT ;  /* 0x00000004ff007c0c */ /* 0x000fc8000bf05070 */
[----:B------:R-:W-:-:S13]  /*1a980*/  ISETP.NE.AND.EX P0, PT, RZ, UR5, PT, P0 ;  /* 0x00000005ff007c0c */ /* 0x000fda000bf05300 */
[----:B------:R-:W-:Y:S05]  /*1a990*/  @!P0 BRA `(.L_x_3112) ;  /* 0x0000000000148947 */ /* 0x000fea0003800000 */
[----:B------:R-:W2:Y:S02]  /*1a9a0*/  LDC.64 R2, c[0x0][0xa08] ;  /* 0x00028200ff027b82 */ /* 0x000ea40000000a00 */
[----:B--2---:R-:W-:-:S05]  /*1a9b0*/  IMAD.WIDE R2, R34, 0x4, R2 ;  /* 0x0000000422027825 */ /* 0x004fca00078e0202 */
[----:B------:R-:W2:Y:S04]  /*1a9c0*/  LDG.E R8, desc[UR42][R2.64] ;  /* 0x0000002a02087981 */ /* 0x000ea8000c1e1900 */
[----:B------:R-:W2:Y:S02]  /*1a9d0*/  LDG.E R9, desc[UR42][R2.64+0x4] ;  /* 0x0000042a02097981 */ /* 0x000ea4000c1e1900 */
[----:B--2---:R-:W-:-:S07]  /*1a9e0*/  IADD3 R8, -R8, R9, RZ ;  /* 0x0000000908087210 */ /* 0x004fce0007ffe1ff */
.L_x_3112:
[----:B--2---:R-:W2:Y:S01]  /*1a9f0*/  @P1 LDG.E R2, desc[UR42][R4.64] ;  /* 0x0000002a04021981 */ /* 0x004ea2000c1e1900 */
[----:B------:R-:W3:Y:S03]  /*1aa00*/  LDC R3, c[0x0][0x448] ;  /* 0x00011200ff037b82 */ /* 0x000ee60000000800 */
[----:B------:R4:W2:Y:S01]  /*1aa10*/  @P1 LDG.E R9, desc[UR42][R4.64+0x4] ;  /* 0x0000042a04091981 */ /* 0x0008a2000c1e1900 */
[----:B-----5:R-:W-:Y:S01]  /*1aa20*/  IMAD.IADD R8, R8, 0x1, -R11 ;  /* 0x0000000108087824 */ /* 0x020fe200078e0a0b */
[----:B------:R-:W-:Y:S03]  /*1aa30*/  BSSY B0, `(.L_x_3113) ;  /* 0x0000127000007945 */ /* 0x000fe60003800000 */
[----:B----4-:R-:W-:-:S05]  /*1aa40*/  IMAD.MOV R4, RZ, RZ, -R8 ;  /* 0x000000ffff047224 */ /* 0x010fca00078e0a08 */
[----:B------:R-:W-:Y:S02]  /*1aa50*/  VIMNMX R4, RZ, R4, !PT ;  /* 0x00000004ff047248 */ /* 0x000fe40007fe0100 */
[----:B---3--:R-:W-:-:S13]  /*1aa60*/  ISETP.NE.AND P0, PT, R3, 0x1, PT ;  /* 0x000000010300780c */ /* 0x008fda0003f05270 */
[----:B------:R-:W3:Y:S08]  /*1aa70*/  @P0 LDC R3, c[0x0][0x44c] ;  /* 0x00011300ff030b82 */ /* 0x000ef00000000800 */
[----:B------:R-:W4:Y:S01]  /*1aa80*/  @P0 LDC R6, c[0x0][0x450] ;  /* 0x00011400ff060b82 */ /* 0x000f220000000800 */
[----:B--2---:R-:W-:Y:S02]  /*1aa90*/  @P1 IMAD.IADD R7, R9, 0x1, -R2 ;  /* 0x0000000109071824 */ /* 0x004fe400078e0a02 */
[----:B------:R-:W-:-:S02]  /*1aaa0*/  IMAD.SHL.U32 R2, R17, 0x80, RZ ;  /* 0x0000008011027824 */ /* 0x000fc400078e00ff */
[----:B------:R-:W-:Y:S02]  /*1aab0*/  IMAD.IADD R37, R8, 0x1, R7 ;  /* 0x0000000108257824 */ /* 0x000fe400078e0207 */
[----:B------:R-:W-:Y:S02]  /*1aac0*/  VIADD R2, R2, 0x7f ;  /* 0x0000007f02027836 */ /* 0x000fe40000000000 */
[----:B------:R-:W-:Y:S02]  /*1aad0*/  VIADD R5, R37, 0x7f ;  /* 0x0000007f25057836 */ /* 0x000fe40000000000 */
[----:B---3--:R-:W-:-:S04]  /*1aae0*/  @P0 IMAD.HI.U32 R9, R2, R3, RZ ;  /* 0x0000000302090227 */ /* 0x008fc800078e00ff */
[----:B------:R-:W-:Y:S01]  /*1aaf0*/  IMAD.MOV.U32 R3, RZ, RZ, R2 ;  /* 0x000000ffff037224 */ /* 0x000fe200078e0002 */
[----:B----4-:R-:W-:Y:S02]  /*1ab00*/  @P0 SHF.R.U32.HI R3, RZ, R6, R9 ;  /* 0x00000006ff030219 */ /* 0x010fe40000011609 */
[----:B------:R-:W-:Y:S02]  /*1ab10*/  IADD3 R6, R37, 0x80, -R10 ;  /* 0x0000008025067810 */ /* 0x000fe40007ffe80a */
[----:B------:R-:W-:-:S03]  /*1ab20*/  SHF.R.S32.HI R2, RZ, 0x1f, R5 ;  /* 0x0000001fff027819 */ /* 0x000fc60000011405 */
[----:B------:R-:W-:Y:S01]  /*1ab30*/  IMAD.IADD R3, R6, 0x1, R3 ;  /* 0x0000000106037824 */ /* 0x000fe200078e0203 */
[----:B------:R-:W-:-:S04]  /*1ab40*/  LEA.HI R5, R2, R5, RZ, 0x7 ;  /* 0x0000000502057211 */ /* 0x000fc800078f38ff */
        /* <DEDUP_REMOVED lines=8> */
[----:B------:R-:W-:-:S11]  /*1abd0*/  SHF.R.U32.HI R4, RZ, 0x7, R4 ;  /* 0x00000007ff047819 */ /* 0x000fd60000011604 */
[----:B------:R-:W-:-:S04]  /*1abe0*/  @P0 IADD3 R2, R7, 0x7f, RZ ;  /* 0x0000007f07020810 */ /* 0x000fc80007ffe0ff */
        /* <DEDUP_REMOVED lines=10> */
[----:B------:R-:W2:Y:S02]  /*1ac90*/  S2R R7, SR_TID.X ;  /* 0x0000000000077919 */ /* 0x000ea40000002100 */
[----:B--2---:R-:W-:-:S04]  /*1aca0*/  SHF.R.U32.HI R7, RZ, 0x5, R7 ;  /* 0x00000005ff077819 */ /* 0x004fc80000011607 */
[----:B------:R-:W-:-:S05]  /*1acb0*/  LOP3.LUT R7, R7, 0x3, RZ, 0xc0, !PT ;  /* 0x0000000307077812 */ /* 0x000fca00078ec0ff */
[----:B------:R2:W3:Y:S02]  /*1acc0*/  SHFL.IDX PT, R14, R7, RZ, 0x1f ;  /* 0x00001fff070e7589 */ /* 0x0004e400000e0000 */
.L_x_3338:
[----:B---3--:R-:W-:Y:S02]  /*1acd0*/  ISETP.NE.AND P0, PT, R14, RZ, PT ;  /* 0x000000ff0e00720c */ /* 0x008fe40003f05270 */
[----:B------:R-:W-:-:S11]  /*1ace0*/  PLOP3.LUT P6, PT, PT, PT, PT, 0x8, 0x0 ;  /* 0x000000000000781c */ /* 0x000fd60003fce170 */
[----:B------:R-:W-:Y:S05]  /*1acf0*/  @P0 BRA `(.L_x_3116) ;  /* 0x00000000000c0947 */ /* 0x000fea0003800000 */
[----:B------:R-:W-:-:S03]  /*1ad00*/  UMOV UR4, 0xffffffff ;  /* 0xffffffff00047882 */ /* 0x000fc60000000000 */
[----:B------:R-:W-:Y:S05]  /*1ad10*/  BRA.DIV UR4, `(.L_x_3117) ;  /* 0x0000008204747947 */ /* 0x000fea000b800000 */
[----:B------:R-:W-:-:S13]  /*1ad20*/  ELECT P6, URZ, PT ;  /* 0x00000000003f782f */ /* 0x000fda00038c0000 */
.L_x_3116:
[----:B--2---:R-:W2:Y:S01]  /*1ad30*/  LDL R7, [R1+0x24] ;  /* 0x0000240001077983 */ /* 0x004ea20000100800 */
[----:B------:R-:W-:Y:S01]  /*1ad40*/  BSSY B1, `(.L_x_3118) ;  /* 0x0000008000017945 */ /* 0x000fe20003800000 */
[----:B--2---:R-:W-:-:S05]  /*1ad50*/  VIADD R7, R7, 0x1 ;  /* 0x0000000107077836 */ /* 0x004fca0000000000 */
[----:B------:R-:W-:-:S04]  /*1ad60*/  LEA.HI R8, R7, R7, RZ, 0x1 ;  /* 0x0000000707087211 */ /* 0x000fc800078f08ff */
[----:B------:R-:W-:-:S05]  /*1ad70*/  LOP3.LUT R8, R8, 0xfffffffe, RZ, 0xc0, !PT ;  /* 0xfffffffe08087812 */ /* 0x000fca00078ec0ff */
[----:B------:R-:W-:-:S05]  /*1ad80*/  IMAD.IADD R7, R7, 0x1, -R8 ;  /* 0x0000000107077824 */ /* 0x000fca00078e0a08 */
[----:B------:R-:W-:-:S04]  /*1ad90*/  SHF.L.U32 R7, R7, 0x1f, RZ ;  /* 0x0000001f07077819 */ /* 0x000fc800000006ff */
[----:B------:R-:W2:Y:S02]  /*1ada0*/  SYNCS.PHASECHK.TRANS64.TRYWAIT P0, [R22+URZ+0x28820], R7 ;  /* 0x02882007160075a7 */ /* 0x000ea4000800017f */
[----:B--2---:R-:W-:Y:S05]  /*1adb0*/  @!P0 BRA `(.L_x_3119) ;  /* 0x00000080006c8947 */ /* 0x004fea0003800000 */
.L_x_3341:
[----:B------:R-:W-:Y:S05]  /*1adc0*/  BSYNC B1 ;  /* 0x0000000000017941 */ /* 0x000fea0003800000 */
.L_x_3118:
[----:B------:R-:W-:Y:S04]  /*1add0*/  BSSY B1, `(.L_x_3120) ;  /* 0x000006e000017945 */ /* 0x000fe80003800000 */
[----:B------:R-:W-:Y:S05]  /*1ade0*/  @!P6 BRA `(.L_x_3121) ;  /* 0x0000000400b0e947 */ /* 0x000fea0003800000 */
[----:B--2---:R-:W-:Y:S01]  /*1adf0*/  IMAD R7, R27, 0x8, R22 ;  /* 0x000000081b077824 */ /* 0x004fe200078e0216 */
[----:B------:R-:W-:Y:S01]  /*1ae00*/  SHF.L.U32 R8, R29, 0x1f, RZ ;  /* 0x0000001f1d087819 */ /* 0x000fe200000006ff */
[----:B------:R-:W2:Y:S01]  /*1ae10*/  S2R R9, SR_TID.X ;  /* 0x0000000000097919 */ /* 0x000ea20000002100 */
[----:B------:R-:W-:Y:S02]  /*1ae20*/  BSSY B2, `(.L_x_3122) ;  /* 0x0000005000027945 */ /* 0x000fe40003800000 */
[----:B------:R-:W3:Y:S01]  /*1ae30*/  SYNCS.PHASECHK.TRANS64.TRYWAIT P0, [R7+URZ+0x288a0], R8 ;  /* 0x0288a008070075a7 */ /* 0x000ee2000800017f */
[----:B--2---:R-:W-:-:S04]  /*1ae40*/  LOP3.LUT R9, R9, 0x7f, RZ, 0xc0, !PT ;  /* 0x0000007f09097812 */ /* 0x004fc800078ec0ff */
[----:B------:R-:W-:Y:S01]  /*1ae50*/  ISETP.NE.AND P1, PT, R9, RZ, PT ;  /* 0x000000ff0900720c */ /* 0x000fe20003f25270 */
[----:B---3--:R-:W-:-:S12]  /*1ae60*/  @!P0 BRA `(.L_x_3123) ;  /* 0x0000008000548947 */ /* 0x008fd80003800000 */
.L_x_3342:
[----:B------:R-:W-:Y:S05]  /*1ae70*/  BSYNC B2 ;  /* 0x0000000000027941 */ /* 0x000fea0003800000 */
.L_x_3122:
[----:B------:R-:W-:Y:S04]  /*1ae80*/  BSSY B2, `(.L_x_3124) ;  /* 0x0000009000027945 */ /* 0x000fe80003800000 */
[----:B------:R-:W-:Y:S05]  /*1ae90*/  @P1 BRA `(.L_x_3125) ;  /* 0x00000000001c1947 */ /* 0x000fea0003800000 */
[----:B0-----:R-:W0:Y:S01]  /*1aea0*/  S2R R10, SR_TID.X ;  /* 0x00000000000a7919 */ /* 0x001e220000002100 */
[----:B------:R-:W-:-:S04]  /*1aeb0*/  IMAD.MOV.U32 R9, RZ, RZ, 0x8000 ;  /* 0x00008000ff097424 */ /* 0x000fc800078e00ff */
[----:B------:R3:W-:Y:S01]  /*1aec0*/  SYNCS.ARRIVE.TRANS64 RZ, [R7+URZ+0x28890], R9 ;  /* 0x0288900907ff79a7 */ /* 0x0007e2000800003f */
[----:B0-----:R-:W-:-:S04]  /*1aed0*/  LOP3.LUT R10, R10, 0x1f, RZ, 0xc0, !PT ;  /* 0x0000001f0a0a7812 */ /* 0x001fc800078ec0ff */
[----:B------:R-:W-:-:S13]  /*1aee0*/  ISETP.NE.AND P0, PT, R10, RZ, PT ;  /* 0x000000ff0a00720c */ /* 0x000fda0003f05270 */
[----:B---3--:R-:W-:Y:S05]  /*1aef0*/  @!P0 BRA `(.L_x_3125) ;  /* 0x0000000000048947 */ /* 0x008fea0003800000 */
[----:B------:R-:W-:Y:S01]  /*1af00*/  BPT.TRAP 0x1 ;  /* 0x000000040000795c */ /* 0x000fe20000300000 */
.L_x_3125:
[----:B------:R-:W-:Y:S05]  /*1af10*/  BSYNC B2 ;  /* 0x0000000000027941 */ /* 0x000fea0003800000 */
.L_x_3124:
[----:B------:R-:W-:Y:S01]  /*1af20*/  IMAD.MOV.U32 R14, RZ, RZ, RZ ;  /* 0x000000ffff0e7224 */ /* 0x000fe200078e00ff */
[----:B------:R-:W-:Y:S01]  /*1af30*/  UIADD3 UR4, UP0, UR40, 0x570, URZ ;  /* 0x0000057028047890 */ /* 0x000fe2000ff1e03f */
[----:B------:R-:W-:Y:S01]  /*1af40*/  IMAD R9, R3, 0x80, R0 ;  /* 0x0000008003097824 */ /* 0x000fe200078e0200 */
[----:B------:R-:W-:Y:S01]  /*1af50*/  PLOP3.LUT P0, PT, PT, PT, PT, 0x80, 0x0 ;  /* 0x000000000000781c */ /* 0x000fe20003f0f070 */
[----:B0-----:R-:W-:Y:S01]  /*1af60*/  IMAD R10, R27, 0x8000, R22 ;  /* 0x000080001b0a7824 */ /* 0x001fe200078e0216 */
[----:B------:R-:W-:Y:S01]  /*1af70*/  R2UR UR10, R14 ;  /* 0x000000000e0a72ca */ /* 0x000fe200000e0000 */
[----:B------:R-:W-:Y:S01]  /*1af80*/  VIADD R9, R9, 0xffffff80 ;  /* 0xffffff8009097836 */ /* 0x000fe20000000000 */
[----:B------:R-:W-:Y:S01]  /*1af90*/  IADD3 R12, R7, 0x28890, RZ ;  /* 0x00028890070c7810 */ /* 0x000fe20007ffe0ff */
[----:B-1----:R-:W-:Y:S01]  /*1afa0*/  IMAD.SHL.U32 R11, R27, 0x4000, RZ ;  /* 0x000040001b0b7824 */ /* 0x002fe200078e00ff */
[----:B------:R-:W-:Y:S01]  /*1afb0*/  UIADD3.X UR5, URZ, UR41, URZ, UP0, !UPT ;  /* 0x000000293f057290 */ /* 0x000fe200087fe43f */
[----:B------:R-:W-:Y:S01]  /*1afc0*/  VIADD R13, R10, 0x18400 ;  /* 0x000184000a0d7836 */ /* 0x000fe20000000000 */
[----:B------:R-:W-:Y:S01]  /*1afd0*/  UMOV UR6, 0x0 ;  /* 0x0000000000067882 */ /* 0x000fe20000000000 */
[----:B------:R-:W-:-:S09]  /*1afe0*/  UMOV UR7, 0x12f00000 ;  /* 0x12f0000000077882 */ /* 0x000fd20000000000 */
.L_x_3126:
        /* <DEDUP_REMOVED lines=16> */
.L_x_3127:
        /* <DEDUP_REMOVED lines=13> */
.L_x_3343:
[----:B------:R-:W-:Y:S05]  /*1b1c0*/  BSYNC B2 ;  /* 0x0000000000027941 */ /* 0x000fea0003800000 */
.L_x_3128:
[----:B------:R-:W-:Y:S01]  /*1b1d0*/  BSSY B2, `(.L_x_3130) ;  /* 0x000000b000027945 */ /* 0x000fe20003800000 */
[----:B------:R-:W-:Y:S02]  /*1b1e0*/  IMAD.MOV.U32 R12, RZ, RZ, 0x0 ;  /* 0x00000000ff0c7424 */ /* 0x000fe400078e00ff */
[----:B------:R-:W-:Y:S01]  /*1b1f0*/  IMAD.MOV.U32 R13, RZ, RZ, 0x12f00000 ;  /* 0x12f00000ff0d7424 */ /* 0x000fe200078e00ff */
[----:B------:R-:W-:Y:S06]  /*1b200*/  @P1 BRA `(.L_x_3131) ;  /* 0x00000000001c1947 */ /* 0x000fec0003800000 */
[----:B------:R-:W1:Y:S01]  /*1b210*/  S2R R10, SR_TID.X ;  /* 0x00000000000a7919 */ /* 0x000e620000002100 */
[----:B0-2---:R-:W-:-:S04]  /*1b220*/  IMAD.MOV.U32 R8, RZ, RZ, 0x8000 ;  /* 0x00008000ff087424 */ /* 0x005fc800078e00ff */
[----:B------:R3:W-:Y:S01]  /*1b230*/  SYNCS.ARRIVE.TRANS64 RZ, [R7+URZ+0x288b0], R8 ;  /* 0x0288b00807ff79a7 */ /* 0x0007e2000800003f */
[----:B-1----:R-:W-:-:S04]  /*1b240*/  LOP3.LUT R10, R10, 0x1f, RZ, 0xc0, !PT ;  /* 0x0000001f0a0a7812 */ /* 0x002fc800078ec0ff */
[----:B------:R-:W-:-:S13]  /*1b250*/  ISETP.NE.AND P0, PT, R10, RZ, PT ;  /* 0x000000ff0a00720c */ /* 0x000fda0003f05270 */
[----:B---3--:R-:W-:Y:S05]  /*1b260*/  @!P0 BRA `(.L_x_3131) ;  /* 0x0000000000048947 */ /* 0x008fea0003800000 */
[----:B------:R-:W-:Y:S01]  /*1b270*/  BPT.TRAP 0x1 ;  /* 0x000000040000795c */ /* 0x000fe20000300000 */
.L_x_3131:
[----:B------:R-:W-:Y:S05]  /*1b280*/  BSYNC B2 ;  /* 0x0000000000027941 */ /* 0x000fea0003800000 */
.L_x_3130:
[----:B------:R-:W-:Y:S01]  /*1b290*/  R2UR UR10, R14 ;  /* 0x000000000e0a72ca */ /* 0x000fe200000e0000 */
[----:B------:R-:W-:Y:S01]  /*1b2a0*/  IMAD R11, R11, 0x2, R22 ;  /* 0x000000020b0b7824 */ /* 0x000fe200078e0216 */
[----:B------:R-:W-:Y:S01]  /*1b2b0*/  R2UR UR6, R12 ;  /* 0x000000000c0672ca */ /* 0x000fe200000e0000 */
[----:B------:R-:W-:Y:S01]  /*1b2c0*/  UIADD3 UR4, UP0, UR40, 0x670, URZ ;  /* 0x0000067028047890 */ /* 0x000fe2000ff1e03f */
[----:B------:R-:W-:Y:S01]  /*1b2d0*/  R2UR UR7, R13 ;  /* 0x000000000d0772ca */ /* 0x000fe200000e0000 */
[----:B0-2---:R-:W-:Y:S01]  /*1b2e0*/  VIADD R7, R7, 0x288b0 ;  /* 0x000288b007077836 */ /* 0x005fe20000000000 */
[----:B------:R-:W-:Y:S01]  /*1b2f0*/  PLOP3.LUT P0, PT, PT, PT, PT, 0x80, 0x0 ;  /* 0x000000000000781c */ /* 0x000fe20003f0f070 */
[----:B------:R-:W-:Y:S01]  /*1b300*/  VIADD R8, R11, 0x400 ;  /* 0x000004000b087836 */ /* 0x000fe20000000000 */
[----:B------:R-:W-:-:S12]  /*1b310*/  UIADD3.X UR5, URZ, UR41, URZ, UP0, !UPT ;  /* 0x000000293f057290 */ /* 0x000fd800087fe43f */
.L_x_3132:
        /* <DEDUP_REMOVED lines=15> */
.L_x_3133:
        /* <DEDUP_REMOVED lines=9> */
[----:B---3--:R-:W-:Y:S05]  /*1b4a0*/  @P0 BRA.U.ANY `(.L_x_3133) ;  /* 0xfffffffd00d80947 */ /* 0x008fea000393ffff */
.L_x_3121:
[----:B------:R-:W-:Y:S05]  /*1b4b0*/  BSYNC B1 ;  /* 0x0000000000017941 */ /* 0x000fea0003800000 */
.L_x_3120:
[----:B-1----:R-:W-:Y:S01]  /*1b4c0*/  VIADD R11, R3, 0xfffffffe ;  /* 0xfffffffe030b7836 */ /* 0x002fe20000000000 */
[----:B------:R-:W-:Y:S02]  /*1b4d0*/  IADD3 R27, R27, 0x1, RZ ;  /* 0x000000011b1b7810 */ /* 0x000fe40007ffe0ff */
[----:B------:R-:W-:Y:S02]  /*1b4e0*/  PLOP3.LUT P0, PT, PT, PT, PT, 0x8, 0x0 ;  /* 0x000000000000781c */ /* 0x000fe40003f0e170 */
[----:B------:R-:W-:Y:S02]  /*1b4f0*/  ISETP.GE.AND P2, PT, R11, R4, PT ;  /* 0x000000040b00720c */ /* 0x000fe40003f46270 */
[----:B------:R-:W-:-:S04]  /*1b500*/  ISETP.NE.AND P1, PT, R27, 0x2, PT ;  /* 0x000000021b00780c */ /* 0x000fc80003f25270 */
[----:B------:R-:W-:Y:S02]  /*1b510*/  SEL R8, RZ, 0x1, P1 ;  /* 0x00000001ff087807 */ /* 0x000fe40000800000 */
[----:B------:R-:W-:Y:S02]  /*1b520*/  SEL R27, R27, RZ, P1 ;  /* 0x000000ff1b1b7207 */ /* 0x000fe40000800000 */
[----:B------:R-:W-:-:S03]  /*1b530*/  LOP3.LUT R29, R29, R8, RZ, 0x3c, !PT ;  /* 0x000000081d1d7212 */ /* 0x000fc600078e3cff */
[----:B------:R-:W-:Y:S05]  /*1b540*/  @!P2 BRA `(.L_x_3114) ;  /* 0x0000000400d4a947 */ /* 0x000fea0003800000 */
.L_x_3148:
[----:B------:R-:W-:Y:S05]  /*1b550*/  YIELD ;  /* 0x0000000000007946 */ /* 0x000fea0003800000 */
        /* <DEDUP_REMOVED lines=10> */
.L_x_3344:
[----:B------:R-:W-:Y:S05]  /*1b600*/  BSYNC B2 ;  /* 0x0000000000027941 */ /* 0x000fea0003800000 */
.L_x_3136:
[----:B------:R-:W-:Y:S04]  /*1b610*/  BSSY B2, `(.L_x_3138) ;  /* 0x0000009000027945 */ /* 0x000fe80003800000 */
[----:B------:R-:W-:Y:S05]  /*1b620*/  @P2 BRA `(.L_x_3139) ;  /* 0x00000000001c2947 */ /* 0x000fea0003800000 */
[----:B--2---:R-:W1:Y:S01]  /*1b630*/  S2R R7, SR_TID.X ;  /* 0x0000000000077919 */ /* 0x004e620000002100 */
[----:B------:R-:W-:-:S04]  /*1b640*/  IMAD.MOV.U32 R3, RZ, RZ, 0x8000 ;  /* 0x00008000ff037424 */ /* 0x000fc800078e00ff */
[----:B------:R3:W-:Y:S01]  /*1b650*/  SYNCS.ARRIVE.TRANS64 RZ, [R10+URZ+0x28890], R3 ;  /* 0x028890030aff79a7 */ /* 0x0007e2000800003f */
[----:B-1----:R-:W-:-:S04]  /*1b660*/  LOP3.LUT R7, R7, 0x1f, RZ, 0xc0, !PT ;  /* 0x0000001f07077812 */ /* 0x002fc800078ec0ff */
[----:B------:R-:W-:-:S13]  /*1b670*/  ISETP.NE.AND P1, PT, R7, RZ, PT ;  /* 0x000000ff0700720c */ /* 0x000fda0003f25270 */
[----:B---3--:R-:W-:Y:S05]  /*1b680*/  @!P1 BRA `(.L_x_3139) ;  /* 0x0000000000049947 */ /* 0x008fea0003800000 */
[----:B------:R-:W-:Y:S01]  /*1b690*/  BPT.TRAP 0x1 ;  /* 0x000000040000795c */ /* 0x000fe20000300000 */
.L_x_3139:
[----:B------:R-:W-:Y:S05]  /*1b6a0*/  BSYNC B2 ;  /* 0x0000000000027941 */ /* 0x000fea0003800000 */
.L_x_3138:
[----:B------:R-:W-:Y:S01]  /*1b6b0*/  IMAD.MOV.U32 R14, RZ, RZ, RZ ;  /* 0x000000ffff0e7224 */ /* 0x000fe200078e00ff */
[----:B------:R-:W-:Y:S01]  /*1b6c0*/  UIADD3 UR4, UP0, UR40, 0x570, URZ ;  /* 0x0000057028047890 */ /* 0x000fe2000ff1e03f */
[----:B------:R-:W-:Y:S01]  /*1b6d0*/  IMAD R8, R27, 0x8000, R22 ;  /* 0x000080001b087824 */ /* 0x000fe200078e0216 */
[----:B------:R-:W-:Y:S01]  /*1b6e0*/  PLOP3.LUT P1, PT, PT, PT, PT, 0x80, 0x0 ;  /* 0x000000000000781c */ /* 0x000fe20003f2f070 */
[----:B--2---:R-:W-:Y:S01]  /*1b6f0*/  IMAD R7, R11, 0x80, R0 ;  /* 0x000000800b077824 */ /* 0x004fe200078e0200 */
[----:B------:R-:W-:Y:S01]  /*1b700*/  R2UR UR10, R14 ;  /* 0x000000000e0a72ca */ /* 0x000fe200000e0000 */
[----:B------:R-:W-:Y:S01]  /*1b710*/  VIADD R3, R10, 0x28890 ;  /* 0x000288900a037836 */ /* 0x000fe20000000000 */
[----:B------:R-:W-:Y:S01]  /*1b720*/  UIADD3.X UR5, URZ, UR41, URZ, UP0, !UPT ;  /* 0x000000293f057290 */ /* 0x000fe200087fe43f */
[----:B------:R-:W-:Y:S01]  /*1b730*/  VIADD R12, R8, 0x18400 ;  /* 0x00018400080c7836 */ /* 0x000fe20000000000 */
[----:B------:R-:W-:Y:S01]  /*1b740*/  UMOV UR6, 0x0 ;  /* 0x0000000000067882 */ /* 0x000fe20000000000 */
[----:B------:R-:W-:-:S10]  /*1b750*/  UMOV UR7, 0x12f00000 ;  /* 0x12f0000000077882 */ /* 0x000fd40000000000 */
.L_x_3140:
        /* <DEDUP_REMOVED lines=16> */
.L_x_3141:
        /* <DEDUP_REMOVED lines=13> */
.L_x_3345:
[----:B------:R-:W-:Y:S05]  /*1b930*/  BSYNC B2 ;  /* 0x0000000000027941 */ /* 0x000fea0003800000 */
.L_x_3142:
[----:B------:R-:W-:Y:S01]  /*1b940*/  BSSY B2, `(.L_x_3144) ;  /* 0x000000b000027945 */ /* 0x000fe20003800000 */
[----:B------:R-:W-:Y:S01]  /*1b950*/  MOV R12, 0x0 ;  /* 0x00000000000c7802 */ /* 0x000fe20000000f00 */
[----:B------:R-:W-:Y:S02]  /*1b960*/  IMAD.MOV.U32 R13, RZ, RZ, 0x12f00000 ;  /* 0x12f00000ff0d7424 */ /* 0x000fe400078e00ff */
[----:B------:R-:W-:Y:S05]  /*1b970*/  @P2 BRA `(.L_x_3145) ;  /* 0x00000000001c2947 */ /* 0x000fea0003800000 */
[----:B------:R-:W2:Y:S01]  /*1b980*/  S2R R20, SR_TID.X ;  /* 0x0000000000147919 */ /* 0x000ea20000002100 */
[----:B------:R-:W-:-:S04]  /*1b990*/  IMAD.MOV.U32 R3, RZ, RZ, 0x8000 ;  /* 0x00008000ff037424 */ /* 0x000fc800078e00ff */
[----:B------:R3:W-:Y:S01]  /*1b9a0*/  SYNCS.ARRIVE.TRANS64 RZ, [R10+URZ+0x288b0], R3 ;  /* 0x0288b0030aff79a7 */ /* 0x0007e2000800003f */
[----:B--2---:R-:W-:-:S04]  /*1b9b0*/  LOP3.LUT R20, R20, 0x1f, RZ, 0xc0, !PT ;  /* 0x0000001f14147812 */ /* 0x004fc800078ec0ff */
[----:B------:R-:W-:-:S13]  /*1b9c0*/  ISETP.NE.AND P1, PT, R20, RZ, PT ;  /* 0x000000ff1400720c */ /* 0x000fda0003f25270 */
[----:B---3--:R-:W-:Y:S05]  /*1b9d0*/  @!P1 BRA `(.L_x_3145) ;  /* 0x0000000000049947 */ /* 0x008fea0003800000 */
[----:B------:R-:W-:Y:S01]  /*1b9e0*/  BPT.TRAP 0x1 ;  /* 0x000000040000795c */ /* 0x000fe20000300000 */
.L_x_3145:
[----:B------:R-:W-:Y:S05]  /*1b9f0*/  BSYNC B2 ;  /* 0x0000000000027941 */ /* 0x000fea0003800000 */
.L_x_3144:
        /* <DEDUP_REMOVED lines=8> */
.L_x_3146:
        /* <DEDUP_REMOVED lines=15> */
.L_x_3147:
        /* <DEDUP_REMOVED lines=10> */
.L_x_3135:
[----:B------:R-:W-:Y:S05]  /*1bc10*/  BSYNC B1 ;  /* 0x0000000000017941 */ /* 0x000fea0003800000 */
.L_x_3134:
        /* <DEDUP_REMOVED lines=8> */
.L_x_3114:
[----:B------:R-:W-:Y:S05]  /*1bca0*/  BSYNC B0 ;  /* 0x0000000000007941 */ /* 0x000fea0003800000 */
.L_x_3113:
[----:B------:R-:W3:Y:S01]  /*1bcb0*/  LDC R0, c[0x0][0x448] ;  /* 0x00011200ff007b82 */ /* 0x000ee20000000800 */
[----:B------:R-:W-:Y:S01]  /*1bcc0*/  LEA R3, R17, 0x7f, 0x7 ;  /* 0x0000007f11037811 */ /* 0x000fe200078e38ff */
[----:B------:R-:W-:Y:S05]  /*1bcd0*/  @!P0 WARPSYNC.ALL ;  /* 0x0000000000008948 */ /* 0x000fea0003800000 */
[----:B------:R-:W-:Y:S01]  /*1bce0*/  BSSY B7, `(.L_x_3149) ;  /* 0x0000387000077945 */ /* 0x000fe20003800000 */
[----:B------:R-:W-:Y:S01]  /*1bcf0*/  @!P0 BAR.SYNC.DEFER_BLOCKING 0xc, 0x180 ;  /* 0x0306000000008b1d */ /* 0x000fe20000010000 */
[----:B---3--:R-:W-:-:S13]  /*1bd00*/  ISETP.NE.AND P1, PT, R0, 0x1, PT ;  /* 0x000000010000780c */ /* 0x008fda0003f25270 */
[----:B------:R-:W3:Y:S08]  /*1bd10*/  @P1 LDC R0, c[0x0][0x44c] ;  /* 0x00011300ff001b82 */ /* 0x000ef00000000800 */
[----:B--2---:R-:W2:Y:S01]  /*1bd20*/  @P1 LDC R7, c[0x0][0x450] ;  /* 0x00011400ff071b82 */ /* 0x004ea20000000800 */
[----:B---3--:R-:W-:-:S05]  /*1bd30*/  @P1 IMAD.HI.U32 R0, R3, R0, RZ ;  /* 0x0000000003001227 */ /* 0x008fca00078e00ff */
[----:B--2---:R-:W-:-:S05]  /*1bd40*/  @P1 SHF.R.U32.HI R3, RZ, R7, R0 ;  /* 0x00000007ff031219 */ /* 0x004fca0000011600 */
[----:B------:R-:W-:-:S05]  /*1bd50*/  IMAD.IADD R3, R6, 0x1, R3 ;  /* 0x0000000106037824 */ /* 0x000fca00078e0203 */
[----:B------:R-:W-:-:S04]  /*1bd60*/  SHF.R.S32.HI R0, RZ, 0x1f, R3 ;  /* 0x0000001fff007819 */ /* 0x000fc80000011403 */
[----:B------:R-:W-:-:S04]  /*1bd70*/  LEA.HI R0, R0, R3, RZ, 0x7 ;  /* 0x0000000300007211 */ /* 0x000fc800078f38ff */
[----:B------:R-:W-:-:S04]  /*1bd80*/  SHF.R.S32.HI R0, RZ, 0x7, R0 ;  /* 0x00000007ff007819 */ /* 0x000fc80000011400 */
[----:B------:R-:W-:-:S04]  /*1bd90*/  VIMNMX R35, R5, R0, PT ;  /* 0x0000000005237248 */ /* 0x000fc80003fe0100 */
[----:B------:R-:W-:Y:S01]  /*1bda0*/  ISETP.GT.AND P0, PT, R35, RZ, PT ;  /* 0x000000ff2300720c */ /* 0x000fe20003f04270 */
[----:B------:R2:W-:-:S12]  /*1bdb0*/  STL [R1+0x10], R35 ;  /* 0x0000102301007387 */ /* 0x0005d80000100800 */
[----:B--2---:R-:W-:Y:S05]  /*1bdc0*/  @P0 BRA `(.L_x_3150) ;  /* 0x0000000000440947 */ /* 0x004fea0003800000 */
[----:B------:R-:W2:Y:S02]  /*1bdd0*/  S2R R8, SR_TID.X ;  /* 0x0000000000087919 */ /* 0x000ea40000002100 */
[----:B--2---:R-:W-:-:S04]  /*1bde0*/  LOP3.LUT R8, R8, 0x7f, RZ, 0xc0, !PT ;  /* 0x0000007f08087812 */ /* 0x004fc800078ec0ff */
[----:B------:R-:W-:-:S13]  /*1bdf0*/  ISETP.NE.AND P0, PT, R8, RZ, PT ;  /* 0x000000ff0800720c */ /* 0x000fda0003f05270 */
[----:B------:R-:W-:Y:S05]  /*1be00*/  @P0 BRA `(.L_x_3151) ;  /* 0x0000003400d00947 */ /* 0x000fea0003800000 */
[----:B------:R-:W2:Y:S01]  /*1be10*/  S2R R5, SR_LANEID ;  /* 0x0000000000057919 */ /* 0x000ea20000000000 */
[----:B------:R-:W-:Y:S01]  /*1be20*/  VOTEU.ANY UR4, UPT, PT ;  /* 0x0000000000047886 */ /* 0x000fe200038e0100 */
[----:B------:R-:W3:Y:S01]  /*1be30*/  LDC.64 R2, c[0x0][0xc60] ;  /* 0x00031800ff027b82 */ /* 0x000ee20000000a00 */
[----:B------:R-:W2:Y:S02]  /*1be40*/  FLO.U32 R0, UR4 ;  /* 0x0000000400007d00 */ /* 0x000ea400080e0000 */
[----:B--2---:R-:W-:-:S06]  /*1be50*/  ISETP.EQ.U32.AND P0, PT, R0, R5, PT ;  /* 0x000000050000720c */ /* 0x004fcc0003f02070 */
[----:B------:R-:W3:Y:S07]  /*1be60*/  POPC R5, UR4 ;  /* 0x0000000400057d09 */ /* 0x000eee0008000000 */
[----:B---3--:R-:W2:Y:S01]  /*1be70*/  @P0 ATOMG.E.ADD.STRONG.GPU PT, R3, desc[UR42][R2.64], R5 ;  /* 0x00000005020309a8 */ /* 0x008ea200081ee1ea */
[----:B------:R-:W3:Y:S02]  /*1be80*/  S2R R4, SR_LTMASK ;  /* 0x0000000000047919 */ /* 0x000ee40000003900 */
[----:B---3--:R-:W-:-:S04]  /*1be90*/  LOP3.LUT R4, R4, UR4, RZ, 0xc0, !PT ;  /* 0x0000000404047c12 */ /* 0x008fc8000f8ec0ff */
[----:B------:R-:W3:Y:S01]  /*1bea0*/  POPC R7, R4 ;  /* 0x0000000400077309 */ /* 0x000ee20000000000 */
[----:B--2---:R-:W3:Y:S02]  /*1beb0*/  SHFL.IDX PT, R0, R3, R0, 0x1f ;  /* 0x00001f0003007589 */ /* 0x004ee400000e0000 */
[----:B---3--:R-:W-:Y:S01]  /*1bec0*/  IADD3 R16, R0, UR37, R7 ;  /* 0x0000002500107c10 */ /* 0x008fe2000fffe007 */
[----:B------:R-:W-:Y:S06]  /*1bed0*/  BRA `(.L_x_3151) ;  /* 0x00000034009c7947 */ /* 0x000fec0003800000 */
.L_x_3150:
        /* <DEDUP_REMOVED lines=10> */
[----:B------:R-:W2:Y:S01]  /*1bf80*/  LDC.64 R2, c[0x4][R2] ;  /* 0x0100000002027b82 */ /* 0x000ea20000000a00 */
[----:B------:R-:W-:Y:S02]  /*1bf90*/  IMAD.U32 R6, RZ, RZ, UR8 ;  /* 0x00000008ff067e24 */ /* 0x000fe4000f8e00ff */
[----:B------:R-:W-:Y:S02]  /*1bfa0*/  IMAD.U32 R7, RZ, RZ, UR9 ;  /* 0x00000009ff077e24 */ /* 0x000fe4000f8e00ff */
[----:B0-----:R-:W-:-:S02]  /*1bfb0*/  IMAD.U32 R10, RZ, RZ, UR4 ;  /* 0x00000004ff0a7e24 */ /* 0x001fc4000f8e00ff */
[----:B-1----:R-:W-:Y:S02]  /*1bfc0*/  IMAD.U32 R11, RZ, RZ, UR5 ;  /* 0x00000005ff0b7e24 */ /* 0x002fe4000f8e00ff */
[----:B------:R-:W-:Y:S02]  /*1bfd0*/  IMAD.MOV.U32 R8, RZ, RZ, 0x70 ;  /* 0x00000070ff087424 */ /* 0x000fe400078e00ff */
[----:B------:R-:W-:Y:S02]  /*1bfe0*/  IMAD.MOV.U32 R12, RZ, RZ, 0x1 ;  /* 0x00000001ff0c7424 */ /* 0x000fe400078e00ff */
[----:B------:R-:W-:-:S07]  /*1bff0*/  IMAD.MOV.U32 R13, RZ, RZ, RZ ;  /* 0x000000ffff0d7224 */ /* 0x000fce00078e00ff */
[----:B------:R-:W-:-:S07]  /*1c000*/  LEPC R20, `(.L_x_3153) ;  /* 0x000000001014794e */ /* 0x000fce0000000000 */
[----:B--2---:R-:W-:Y:S05]  /*1c010*/  CALL.ABS.NOINC R2 ;  /* 0x0000000002007343 */ /* 0x004fea0003c00000 */
.L_x_3153:
[----:B------:R-:W-:Y:S05]  /*1c020*/  BSYNC B6 ;  /* 0x0000000000067941 */ /* 0x000fea0003800000 */
.L_x_3152:
        /* <DEDUP_REMOVED lines=8> */
[----:B------:R2:W3:Y:S01]  /*1c0b0*/  LDC.64 R2, c[0x4][R26] ;  /* 0x010000001a027b82 */ /* 0x0004e20000000a00 */
[----:B------:R-:W-:Y:S01]  /*1c0c0*/  IMAD.U32 R4, RZ, RZ, UR6 ;  /* 0x00000006ff047e24 */ /* 0x000fe2000f8e00ff */
[----:B------:R-:W-:Y:S01]  /*1c0d0*/  MOV R6, UR8 ;  /* 0x0000000800067c02 */ /* 0x000fe20008000f00 */
[----:B------:R-:W-:Y:S02]  /*1c0e0*/  IMAD.U32 R5, RZ, RZ, UR7 ;  /* 0x00000007ff057e24 */ /* 0x000fe4000f8e00ff */
[----:B------:R-:W-:Y:S02]  /*1c0f0*/  IMAD.U32 R7, RZ, RZ, UR9 ;  /* 0x00000009ff077e24 */ /* 0x000fe4000f8e00ff */
[----:B0-----:R-:W-:-:S02]  /*1c100*/  IMAD.U32 R10, RZ, RZ, UR4 ;  /* 0x00000004ff0a7e24 */ /* 0x001fc4000f8e00ff */
[----:B-1----:R-:W-:Y:S02]  /*1c110*/  IMAD.U32 R11, RZ, RZ, UR5 ;  /* 0x00000005ff0b7e24 */ /* 0x002fe4000f8e00ff */
[----:B------:R-:W-:Y:S02]  /*1c120*/  IMAD.MOV.U32 R8, RZ, RZ, 0x70 ;  /* 0x00000070ff087424 */ /* 0x000fe400078e00ff */
[----:B------:R-:W-:Y:S02]  /*1c130*/  IMAD.MOV.U32 R12, RZ, RZ, 0x1 ;  /* 0x00000001ff0c7424 */ /* 0x000fe400078e00ff */
[----:B--2---:R-:W-:-:S07]  /*1c140*/  IMAD.MOV.U32 R13, RZ, RZ, RZ ;  /* 0x000000ffff0d7224 */ /* 0x004fce00078e00ff */
[----:B------:R-:W-:-:S07]  /*1c150*/  LEPC R20, `(.L_x_3156) ;  /* 0x000000001014794e */ /* 0x000fce0000000000 */
[----:B---3--:R-:W-:Y:S05]  /*1c160*/  CALL.ABS.NOINC R2 ;  /* 0x0000000002007343 */ /* 0x008fea0003c00000 */
.L_x_3156:
[----:B------:R0:W1:Y:S01]  /*1c170*/  LDC.64 R2, c[0x4][R26] ;  /* 0x010000001a027b82 */ /* 0x0000620000000a00 */
[----:B------:R-:W-:Y:S01]  /*1c180*/  ULDC.64 UR4, c[0x4][0x80] ;  /* 0x0100200000047ab9 */ /* 0x000fe20000000a00 */
[----:B------:R-:W-:Y:S01]  /*1c190*/  ULDC.64 UR6, c[0x4][0x88] ;  /* 0x0100220000067ab9 */ /* 0x000fe20000000a00 */
[----:B------:R-:W-:Y:S01]  /*1c1a0*/  ULDC.64 UR8, c[0x4][0x18] ;  /* 0x0100060000087ab9 */ /* 0x000fe20000000a00 */
        /* <DEDUP_REMOVED lines=11> */
.L_x_3155:
[----:B------:R-:W-:Y:S05]  /*1c260*/  BSYNC B6 ;  /* 0x0000000000067941 */ /* 0x000fea0003800000 */
.L_x_3154:
[----:B------:R-:W-:Y:S01]  /*1c270*/  ULDC.64 UR4, c[0x0][0x9f8] ;  /* 0x00027e0000047ab9 */ /* 0x000fe20000000a00 */
[----:B------:R-:W2:Y:S01]  /*1c280*/  LDL R20, [R1] ;  /* 0x0000000001147983 */ /* 0x000ea20000100800 */
[----:B------:R-:W-:Y:S01]  /*1c290*/  ISETP.NE.U32.AND P0, PT, RZ, UR4, PT ;  /* 0x00000004ff007c0c */ /* 0x000fe2000bf05070 */
[----:B------:R-:W-:Y:S01]  /*1c2a0*/  IMAD.MOV.U32 R26, RZ, RZ, R35 ;  /* 0x000000ffff1a7224 */ /* 0x000fe200078e0023 */
[----:B------:R-:W3:Y:S02]  /*1c2b0*/  LDC R0, c[0x0][0x430] ;  /* 0x00010c00ff007b82 */ /* 0x000ee40000000800 */
[----:B------:R-:W-:-:S13]  /*1c2c0*/  ISETP.NE.AND.EX P0, PT, RZ, UR5, PT, P0 ;  /* 0x00000005ff007c0c */ /* 0x000fda000bf05300 */
[----:B------:R-:W-:Y:S01]  /*1c2d0*/  @P0 IADD3 R2, P1, R23, UR4, RZ ;  /* 0x0000000417020c10 */ /* 0x000fe2000ff3e0ff */
[----:B------:R-:W4:Y:S01]  /*1c2e0*/  S2R R35, SR_TID.X ;  /* 0x0000000000237919 */ /* 0x000f220000002100 */
[----:B------:R-:W0:Y:S02]  /*1c2f0*/  S2R R21, SR_TID.X ;  /* 0x0000000000157919 */ /* 0x000e240000002100 */
[----:B------:R-:W-:Y:S01]  /*1c300*/  @P0 IADD3.X R3, R24, UR5, RZ, P1, !PT ;  /* 0x0000000518030c10 */ /* 0x000fe20008ffe4ff */
[----:B------:R-:W-:Y:S01]  /*1c310*/  VIADD R26, R26, 0xffffffff ;  /* 0xffffffff1a1a7836 */ /* 0x000fe20000000000 */
[----:B------:R-:W-:-:S03]  /*1c320*/  ULDC UR4, c[0x0][0x2f4] ;  /* 0x0000bd0000047ab9 */ /* 0x000fc60000000800 */
[----:B------:R1:W2:Y:S01]  /*1c330*/  @P0 LDG.E R34, desc[UR42][R2.64] ;  /* 0x0000002a02220981 */ /* 0x0002a2000c1e1900 */
[----:B---3--:R-:W-:Y:S01]  /*1c340*/  ISETP.NE.AND P1, PT, R0, 0x1, PT ;  /* 0x000000010000780c */ /* 0x008fe20003f25270 */
[----:B------:R-:W-:-:S12]  /*1c350*/  IMAD.SHL.U32 R8, R26, 0x80, RZ ;  /* 0x000000801a087824 */ /* 0x000fd800078e00ff */
[----:B------:R-:W3:Y:S01]  /*1c360*/  @P1 LDC R7, c[0x0][0x434] ;  /* 0x00010d00ff071b82 */ /* 0x000ee20000000800 */
[----:B----4-:R-:W-:-:S07]  /*1c370*/  IMAD.SHL.U32 R35, R35, 0x10, RZ ;  /* 0x0000001023237824 */ /* 0x010fce00078e00ff */
[----:B------:R-:W4:Y:S01]  /*1c380*/  @P1 LDC R5, c[0x0][0x438] ;  /* 0x00010e00ff051b82 */ /* 0x000f220000000800 */
[----:B0-----:R-:W-:Y:S02]  /*1c390*/  LOP3.LUT R21, R21, 0x7f, RZ, 0xc0, !PT ;  /* 0x0000007f15157812 */ /* 0x001fe400078ec0ff */
[----:B------:R-:W-:Y:S02]  /*1c3a0*/  LOP3.LUT R35, R35, 0x70, RZ, 0xc0, !PT ;  /* 0x0000007023237812 */ /* 0x000fe400078ec0ff */
[----:B------:R-:W-:-:S04]  /*1c3b0*/  SHF.R.U32.HI R21, RZ, 0x3, R21 ;  /* 0x00000003ff157819 */ /* 0x000fc80000011615 */
[----:B------:R-:W-:-:S04]  /*1c3c0*/  LOP3.LUT R6, R8, R21, R35, 0xfe, !PT ;  /* 0x0000001508067212 */ /* 0x000fc800078efe23 */
[----:B------:R-:W-:-:S13]  /*1c3d0*/  ISETP.GE.AND P0, PT, R6, R37, PT ;  /* 0x000000250600720c */ /* 0x000fda0003f06270 */
[----:B-1----:R-:W0:Y:S01]  /*1c3e0*/  @!P0 LDC.64 R2, c[0x0][0x428] ;  /* 0x00010a00ff028b82 */ /* 0x002e220000000a00 */
[----:B------:R-:W-:Y:S01]  /*1c3f0*/  LOP3.LUT R32, R32, 0xfffffffb, RZ, 0xc0, !PT ;  /* 0xfffffffb20207812 */ /* 0x000fe200078ec0ff */
[----:B------:R-:W-:Y:S01]  /*1c400*/  UMOV UR5, 0xffffffff ;  /* 0xffffffff00057882 */ /* 0x000fe20000000000 */
[----:B--2---:R-:W-:-:S04]  /*1c410*/  IMAD.IADD R6, R6, 0x1, R20 ;  /* 0x0000000106067824 */ /* 0x004fc800078e0214 */
[----:B---3--:R-:W-:-:S04]  /*1c420*/  @P1 IMAD.HI.U32 R7, R6, R7, RZ ;  /* 0x0000000706071227 */ /* 0x008fc800078e00ff */
[----:B------:R-:W-:Y:S01]  /*1c430*/  IMAD.MOV.U32 R4, RZ, RZ, R6 ;  /* 0x000000ffff047224 */ /* 0x000fe200078e0006 */
[----:B----4-:R-:W-:-:S04]  /*1c440*/  @P1 SHF.R.U32.HI R4, RZ, R5, R7 ;  /* 0x00000005ff041219 */ /* 0x010fc80000011607 */
[----:B------:R-:W-:-:S05]  /*1c450*/  IADD3 R5, -R4, RZ, RZ ;  /* 0x000000ff04057210 */ /* 0x000fca0007ffe1ff */
[----:B------:R-:W-:Y:S01]  /*1c460*/  IMAD R0, R0, R5, R6 ;  /* 0x0000000500007224 */ /* 0x000fe200078e0206 */
[----:B------:R-:W-:Y:S02]  /*1c470*/  @!P0 SHF.R.S32.HI R5, RZ, 0x1f, R4 ;  /* 0x0000001fff058819 */ /* 0x000fe40000011404 */
[----:B------:R-:W-:Y:S01]  /*1c480*/  SHF.R.S32.HI R9, RZ, 0x1f, R34 ;  /* 0x0000001fff097819 */ /* 0x000fe20000011422 */
[----:B0-----:R-:W-:-:S04]  /*1c490*/  @!P0 IMAD.WIDE.U32 R4, R34, R2, R4 ;  /* 0x0000000222048225 */ /* 0x001fc800078e0004 */
[----:B------:R-:W-:-:S04]  /*1c4a0*/  @!P0 IMAD R6, R9, R2, RZ ;  /* 0x0000000209068224 */ /* 0x000fc800078e02ff */
[----:B------:R-:W-:Y:S02]  /*1c4b0*/  @!P0 IMAD R6, R34, R3, R6 ;  /* 0x0000000322068224 */ /* 0x000fe400078e0206 */
[----:B------:R-:W0:Y:S01]  /*1c4c0*/  @!P0 LDC.64 R2, c[0x0][0x418] ;  /* 0x00010600ff028b82 */ /* 0x000e220000000a00 */
[----:B------:R-:W-:Y:S02]  /*1c4d0*/  IMAD.U32 R7, RZ, RZ, UR38 ;  /* 0x00000026ff077e24 */ /* 0x000fe4000f8e00ff */
[----:B------:R-:W-:-:S03]  /*1c4e0*/  @!P0 IMAD.IADD R6, R5, 0x1, R6 ;  /* 0x0000000105068824 */ /* 0x000fc600078e0206 */
        /* <DEDUP_REMOVED lines=14> */
.L_x_3348:
[----:B------:R-:W-:Y:S01]  /*1c5d0*/  SHF.R.S32.HI R35, RZ, 0x1f, R18 ;  /* 0x0000001fff237819 */ /* 0x000fe20000011412 */
[----:B------:R-:W-:Y:S06]  /*1c5e0*/  @!P2 BRA `(.L_x_3158) ;  /* 0x000000000004a947 */ /* 0x000fec0003800000 */
[----:B------:R-:W-:Y:S01]  /*1c5f0*/  BPT.TRAP 0x1 ;  /* 0x000000040000795c */ /* 0x000fe20000300000 */
.L_x_3158:
        /* <DEDUP_REMOVED lines=25> */
.L_x_3349:
[----:B------:R-:W-:Y:S05]  /*1c790*/  BSYNC B0 ;  /* 0x0000000000007941 */ /* 0x000fea0003800000 */
.L_x_3159:
        /* <DEDUP_REMOVED lines=9> */
[----:B------:R-:W-:Y:S01]  /*1c830*/  IMAD.IADD R3, R3, 0x1, R5 ;  /* 0x0000000103037824 */ /* 0x000fe200078e0205 */
[----:B------:R-:W-:Y:S01]  /*1c840*/  LEA R5, R25, R36, 0xe ;  /* 0x0000002419057211 */ /* 0x000fe200078e70ff */
        /* <DEDUP_REMOVED lines=8> */
[----:B-1----:R-:W-:Y:S02]  /*1c8d0*/  LOP3.LUT R9, R9, 0x7f, RZ, 0xc0, !PT ;  /* 0x0000007f09097812 */ /* 0x002fe400078ec0ff */
[----:B------:R-:W-:Y:S01]  /*1c8e0*/  IMAD.IADD R0, R3, 0x1, R0 ;  /* 0x0000000103007824 */ /* 0x000fe200078e0200 */
[C---:B------:R-:W-:Y:S01]  /*1c8f0*/  LEA R4, P0, R2.reuse, UR4, 0x1 ;  /* 0x0000000402047c11 */ /* 0x040fe2000f8008ff */
[----:B------:R-:W-:Y:S01]  /*1c900*/  UMOV UR4, 0xffffffff ;  /* 0xffffffff00047882 */ /* 0x000fe20000000000 */
[----:B------:R-:W-:Y:S02]  /*1c910*/  SHF.R.U32.HI R9, RZ, 0x3, R9 ;  /* 0x00000003ff097819 */ /* 0x000fe40000011609 */
        /* <DEDUP_REMOVED lines=83> */
.L_x_3367:
        /* <DEDUP_REMOVED lines=11> */
.L_x_3162:
        /* <DEDUP_REMOVED lines=11> */
.L_x_3163:
        /* <DEDUP_REMOVED lines=31> */
[----:B-1----:R-:W-:Y:S02]  /*1d1a0*/  IMAD.U32 R7, RZ, RZ, UR7 ;  /* 0x00000007ff077e24 */ /* 0x002fe4000f8e00ff */
[----:B------:R-:W-:-:S02]  /*1d1b0*/  IMAD.U32 R10, RZ, RZ, UR8 ;  /* 0x00000008ff0a7e24 */ /* 0x000fc4000f8e00ff */
[----:B------:R-:W-:Y:S02]  /*1d1c0*/  IMAD.U32 R11, RZ, RZ, UR9 ;  /* 0x00000009ff0b7e24 */ /* 0x000fe4000f8e00ff */
[----:B------:R-:W-:Y:S02]  /*1d1d0*/  IMAD.MOV.U32 R8, RZ, RZ, 0x70 ;  /* 0x00000070ff087424 */ /* 0x000fe400078e00ff */
[----:B------:R-:W-:Y:S02]  /*1d1e0*/  IMAD.MOV.U32 R12, RZ, RZ, 0x1 ;  /* 0x00000001ff0c7424 */ /* 0x000fe400078e00ff */
[----:B------:R-:W-:-:S07]  /*1d1f0*/  IMAD.MOV.U32 R13, RZ, RZ, RZ ;  /* 0x000000ffff0d7224 */ /* 0x000fce00078e00ff */
[----:B------:R-:W-:-:S07]  /*1d200*/  LEPC R20, `(.L_x_3165) ;  /* 0x000000001014794e */ /* 0x000fce0000000000 */
[----:B0-----:R-:W-:Y:S05]  /*1d210*/  CALL.ABS.NOINC R2 ;  /* 0x0000000002007343 */ /* 0x001fea0003c00000 */
.L_x_3165:
[----:B------:R-:W-:Y:S05]  /*1d220*/  BSYNC B6 ;  /* 0x0000000000067941 */ /* 0x000fea0003800000 */
.L_x_3164:
[----:B------:R-:W2:Y:S01]  /*1d230*/  LDL.LU R20, [R1+0x20] ;  /* 0x0000200001147983 */ /* 0x000ea20000300800 */
[----:B------:R-:W3:Y:S01]  /*1d240*/  LDC R6, c[0x0][0x448] ;  /* 0x00011200ff067b82 */ /* 0x000ee20000000800 */
[----:B------:R-:W-:Y:S01]  /*1d250*/  ULDC.64 UR4, c[0x0][0x2d8] ;  /* 0x0000b60000047ab9 */ /* 0x000fe20000000a00 */
[----:B------:R-:W-:Y:S01]  /*1d260*/  ULDC.64 UR6, c[0x0][0x280] ;  /* 0x0000a00000067ab9 */ /* 0x000fe20000000a00 */
[----:B------:R-:W4:Y:S04]  /*1d270*/  LDL.LU R21, [R1+0xc] ;  /* 0x00000c0001157983 */ /* 0x000f280000300800 */
[----:B0-----:R-:W4:Y:S01]  /*1d280*/  LDL.LU.64 R2, [R1+0x18] ;  /* 0x0000180001027983 */ /* 0x001f220000300a00 */
[----:B------:R-:W-:-:S03]  /*1d290*/  IMAD R0, R35, UR4, RZ ;  /* 0x0000000423007c24 */ /* 0x000fc6000f8e02ff */
[----:B------:R0:W5:Y:S01]  /*1d2a0*/  LDL R10, [R1+0x14] ;  /* 0x00001400010a7983 */ /* 0x0001620000100800 */
[----:B------:R-:W-:-:S03]  /*1d2b0*/  IMAD R5, R18, UR5, R0 ;  /* 0x0000000512057c24 */ /* 0x000fc6000f8e0200 */
[----:B------:R0:W5:Y:S01]  /*1d2c0*/  LDL R8, [R1+0x8] ;  /* 0x0000080001087983 */ /* 0x0001620000100800 */
[----:B---3--:R-:W-:-:S13]  /*1d2d0*/  ISETP.NE.AND P0, PT, R6, 0x1, PT ;  /* 0x000000010600780c */ /* 0x008fda0003f05270 */
[----:B-1----:R-:W1:Y:S01]  /*1d2e0*/  @P0 LDC R7, c[0x0][0x44c] ;  /* 0x00011300ff070b82 */ /* 0x002e620000000800 */
[----:B----4-:R-:W-:Y:S02]  /*1d2f0*/  IMAD.MOV.U32 R3, RZ, RZ, R21 ;  /* 0x000000ffff037224 */ /* 0x010fe400078e0015 */
[----:B------:R-:W-:Y:S01]  /*1d300*/  IMAD.WIDE.U32 R2, R18, UR4, R2 ;  /* 0x0000000412027c25 */ /* 0x000fe2000f8e0002 */
[----:B------:R-:W-:Y:S01]  /*1d310*/  ULDC.64 UR4, c[0x0][0x2e0] ;  /* 0x0000b80000047ab9 */ /* 0x000fe20000000a00 */
[----:B------:R-:W3:Y:S02]  /*1d320*/  S2R R21, SR_TID.X ;  /* 0x0000000000157919 */ /* 0x000ee40000002100 */
[----:B--2---:R-:W-:Y:S02]  /*1d330*/  IMAD R0, R20, UR4, RZ ;  /* 0x0000000414007c24 */ /* 0x004fe4000f8e02ff */
[----:B------:R-:W2:Y:S01]  /*1d340*/  S2R R20, SR_TID.X ;  /* 0x0000000000147919 */ /* 0x000ea20000002100 */
[----:B------:R-:W-:-:S02]  /*1d350*/  IMAD.IADD R3, R3, 0x1, R5 ;  /* 0x0000000103037824 */ /* 0x000fc400078e0205 */
[C---:B------:R-:W-:Y:S02]  /*1d360*/  IMAD R0, R33.reuse, UR5, R0 ;  /* 0x0000000521007c24 */ /* 0x040fe4000f8e0200 */
[----:B------:R-:W-:Y:S01]  /*1d370*/  IMAD.WIDE.U32 R2, R33, UR4, R2 ;  /* 0x0000000421027c25 */ /* 0x000fe2000f8e0002 */
[----:B------:R-:W-:-:S03]  /*1d380*/  ULDC.64 UR4, c[0x0][0x2d0] ;  /* 0x0000b40000047ab9 */ /* 0x000fc60000000a00 */
[----:B------:R-:W-:Y:S02]  /*1d390*/  IMAD.IADD R3, R3, 0x1, R0 ;  /* 0x0000000103037824 */ /* 0x000fe400078e0200 */
[----:B------:R-:W4:Y:S01]  /*1d3a0*/  @P0 LDC R0, c[0x0][0x450] ;  /* 0x00011400ff000b82 */ /* 0x000f220000000800 */
[----:B---3--:R-:W-:Y:S01]  /*1d3b0*/  IMAD.SHL.U32 R21, R21, 0x10, RZ ;  /* 0x0000001015157824 */ /* 0x008fe200078e00ff */
[----:B--2---:R-:W-:-:S04]  /*1d3c0*/  LOP3.LUT R20, R20, 0x7f, RZ, 0xc0, !PT ;  /* 0x0000007f14147812 */ /* 0x004fc800078ec0ff */
[----:B------:R-:W-:Y:S02]  /*1d3d0*/  LOP3.LUT R21, R21, 0x70, RZ, 0xc0, !PT ;  /* 0x0000007015157812 */ /* 0x000fe400078ec0ff */
[----:B------:R-:W-:-:S04]  /*1d3e0*/  SHF.R.U32.HI R20, RZ, 0x3, R20 ;  /* 0x00000003ff147819 */ /* 0x000fc80000011614 */
[----:B------:R-:W-:-:S04]  /*1d3f0*/  LOP3.LUT R20, R20, R21, RZ, 0xfc, !PT ;  /* 0x0000001514147212 */ /* 0x000fc800078efcff */
[----:B------:R-:W-:-:S05]  /*1d400*/  LEA R5, R17, R20, 0x7 ;  /* 0x0000001411057211 */ /* 0x000fca00078e38ff */
        /* <DEDUP_REMOVED lines=44> */
[----:B------:R-:W0:Y:S01]  /*1d6d0*/  SHFL.IDX PT, R14, R0, 0x2, 0x181f ;  /* 0x00581f00000e7f89 */ /* 0x000e2200000e0000 */
[----:B------:R-:W-:-:S05]  /*1d6e0*/  @!P3 MOV R3, R7 ;  /* 0x000000070003b202 */ /* 0x000fca0000000f00 */
[----:B------:R-:W-:Y:S04]  /*1d6f0*/  @!P3 LDGSTS.E.BYPASS.LTC128B.128 [R8+0x10c00], desc[UR42][R2.64], !P0 ;  /* 0x10c000000208bfae */ /* 0x000fe8000c101d6a */
[----:B------:R1:W-:Y:S01]  /*1d700*/  @!P3 LDGSTS.E.BYPASS.LTC128B.128 [R8+0x14c00], desc[UR42][R2.64+0x80], !P1 ;  /* 0x14c000800208bfae */ /* 0x0003e2000c901d6a */
[----:B------:R-:W-:Y:S01]  /*1d710*/  ISETP.GE.AND P3, PT, R6, R5, PT ;  /* 0x000000050600720c */ /* 0x000fe20003f66270 */
[----:B------:R-:W-:Y:S02]  /*1d720*/  VIADD R6, R17, 0x30 ;  /* 0x0000003011067836 */ /* 0x000fe40000000000 */
        /* <DEDUP_REMOVED lines=48> */
.L_x_3384:
[----:B-1----:R-:W-:Y:S01]  /*1da30*/  VIADD R0, R17, 0x70 ;  /* 0x0000007011007836 */ /* 0x002fe20000000000 */
[----:B------:R-:W-:Y:S04]  /*1da40*/  BSSY B0, `(.L_x_3167) ;  /* 0x000000a000007945 */ /* 0x000fe80003800000 */
[----:B------:R-:W-:-:S13]  /*1da50*/  ISETP.GE.AND P2, PT, R0, R5, PT ;  /* 0x000000050000720c */ /* 0x000fda0003f46270 */
[----:B------:R-:W-:Y:S05]  /*1da60*/  @P2 BRA `(.L_x_3168) ;  /* 0x00000000001c2947 */ /* 0x000fea0003800000 */
[----:B--2---:R-:W-:-:S04]  /*1da70*/  LEA R2, P2, R31, R14, 0x1 ;  /* 0x0000000e1f027211 */ /* 0x004fc800078408ff */
[----:B------:R-:W-:-:S05]  /*1da80*/  IADD3.X R3, RZ, R4, RZ, P2, !PT ;  /* 0x00000004ff037210 */ /* 0x000fca00017fe4ff */
[----:B------:R-:W-:Y:S01]  /*1da90*/  @!PT LDS RZ, [RZ] ;  /* 0x00000000fffff984 */ /* 0x000fe20000000800 */
[----:B------:R-:W-:Y:S01]  /*1daa0*/  @!PT LDS RZ, [RZ] ;  /* 0x00000000fffff984 */ /* 0x000fe20000000800 */
[----:B------:R-:W-:Y:S01]  /*1dab0*/  @!PT LDS RZ, [RZ] ;  /* 0x00000000fffff984 */ /* 0x000fe20000000800 */
[----:B------:R0:W-:Y:S04]  /*1dac0*/  LDGSTS.E.BYPASS.LTC128B.128 [R8+0x13c00], desc[UR42][R2.64], !P0 ;  /* 0x13c0000002087fae */ /* 0x0001e8000c101d6a */
[----:B------:R0:W-:Y:S02]  /*1dad0*/  LDGSTS.E.BYPASS.LTC128B.128 [R8+0x17c00], desc[UR42][R2.64+0x80], !P1 ;  /* 0x17c0008002087fae */ /* 0x0001e4000c901d6a */
.L_x_3168:
[----:B------:R-:W-:Y:S05]  /*1dae0*/  BSYNC B0 ;  /* 0x0000000000007941 */ /* 0x000fea0003800000 */
.L_x_3167:
[----:B------:R-:W-:Y:S01]  /*1daf0*/  NOP ;  /* 0x0000000000007918 */ /* 0x000fe20000000000 */
[----:B------:R-:W-:-:S13]  /*1db00*/  PLOP3.LUT P0, PT, PT, PT, PT, 0x80, 0x0 ;  /* 0x000000000000781c */ /* 0x000fda0003f0f070 */
.L_x_3169:
        /* <DEDUP_REMOVED lines=20> */
.L_x_3385:
[----:B------:R-:W-:Y:S05]  /*1dc50*/  BSYNC B0 ;  /* 0x0000000000007941 */ /* 0x000fea0003800000 */
.L_x_3170:
        /* <DEDUP_REMOVED lines=10> */
.L_x_3186:
[----:B------:R-:W3:Y:S01]  /*1dd00*/  LDL R7, [R1] ;  /* 0x0000000001077983 */ /* 0x000ee20000100800 */
[----:B------:R-:W1:Y:S03]  /*1dd10*/  LDC R0, c[0x0][0x430] ;  /* 0x00010c00ff007b82 */ /* 0x000e660000000800 */
[----:B------:R-:W4:Y:S01]  /*1dd20*/  LDL R5, [R1+0x4] ;  /* 0x0000040001057983 */ /* 0x000f220000100800 */
[----:B------:R-:W-:Y:S05]  /*1dd30*/  YIELD ;  /* 0x0000000000007946 */ /* 0x000fea0003800000 */
[----:B------:R-:W5:Y:S01]  /*1dd40*/  S2R R2, SR_TID.X ;  /* 0x0000000000027919 */ /* 0x000f620000002100 */
[----:B------:R-:W-:Y:S01]  /*1dd50*/  ULDC.64 UR4, c[0x0][0x428] ;  /* 0x00010a0000047ab9 */ /* 0x000fe20000000a00 */
[----:B------:R-:W2:Y:S01]  /*1dd60*/  S2R R4, SR_TID.X ;  /* 0x0000000000047919 */ /* 0x000ea20000002100 */
[----:B-1----:R-:W-:-:S13]  /*1dd70*/  ISETP.NE.AND P0, PT, R0, 0x1, PT ;  /* 0x000000010000780c */ /* 0x002fda0003f05270 */
[----:B0-----:R-:W0:Y:S01]  /*1dd80*/  @P0 LDC R3, c[0x0][0x434] ;  /* 0x00010d00ff030b82 */ /* 0x001e220000000800 */
[----:B-----5:R-:W-:-:S07]  /*1dd90*/  LOP3.LUT R2, R2, 0x7f, RZ, 0xc0, !PT ;  /* 0x0000007f02027812 */ /* 0x020fce00078ec0ff */
[----:B------:R-:W1:Y:S01]  /*1dda0*/  @P0 LDC R8, c[0x0][0x438] ;  /* 0x00010e00ff080b82 */ /* 0x000e620000000800 */
[----:B------:R-:W-:Y:S01]  /*1ddb0*/  SHF.R.U32.HI R2, RZ, 0x3, R2 ;  /* 0x00000003ff027819 */ /* 0x000fe20000011602 */
[----:B--2---:R-:W-:-:S04]  /*1ddc0*/  IMAD.SHL.U32 R4, R4, 0x10, RZ ;  /* 0x0000001004047824 */ /* 0x004fc800078e00ff */
[----:B------:R-:W-:Y:S01]  /*1ddd0*/  IMAD R2, R6, 0x80, R2 ;  /* 0x0000008006027824 */ /* 0x000fe200078e0202 */
        /* <DEDUP_REMOVED lines=11> */
[----:B------:R-:W-:-:S04]  /*1de90*/  ULDC.64 UR4, c[0x0][0x418] ;  /* 0x0001060000047ab9 */ /* 0x000fc80000000a00 */
[----:B------:R-:W-:Y:S02]  /*1dea0*/  IADD3 R3, R5, R3, RZ ;  /* 0x0000000305037210 */ /* 0x000fe40007ffe0ff */
        /* <DEDUP_REMOVED lines=14> */
.L_x_3174:
[----:B------:R-:W-:Y:S01]  /*1df90*/  IMAD R6, R25, 0x8, R22 ;  /* 0x0000000819067824 */ /* 0x000fe200078e0216 */
[----:B------:R-:W-:Y:S01]  /*1dfa0*/  SHF.L.U32 R3, R28, 0x1f, RZ ;  /* 0x0000001f1c037819 */ /* 0x000fe200000006ff */
[----:B------:R-:W-:Y:S03]  /*1dfb0*/  BSSY B1, `(.L_x_3175) ;  /* 0x0000003000017945 */ /* 0x000fe60003800000 */
[----:B------:R-:W0:Y:S02]  /*1dfc0*/  SYNCS.PHASECHK.TRANS64.TRYWAIT P0, [R6+URZ+0x28840], R3 ;  /* 0x02884003060075a7 */ /* 0x000e24000800017f */
[----:B0-----:R-:W-:Y:S05]  /*1dfd0*/  @!P0 BRA `(.L_x_3176) ;  /* 0x0000006400f08947 */ /* 0x001fea0003800000 */
.L_x_3386:
[----:B------:R-:W-:Y:S05]  /*1dfe0*/  BSYNC B1 ;  /* 0x0000000000017941 */ /* 0x000fea0003800000 */
.L_x_3175:
        /* <DEDUP_REMOVED lines=71> */
.L_x_3404:
        /* <DEDUP_REMOVED lines=9> */
.L_x_3178:
        /* <DEDUP_REMOVED lines=11> */
.L_x_3179:
[----:B------:R1:W-:Y:S01]  /*1e5a0*/  SYNCS.ARRIVE.TRANS64.A1T0 RZ, [R6+URZ+0x28830], RZ ;  /* 0x028830ff06ff79a7 */ /* 0x0003e2000810003f */
[----:B------:R-:W-:Y:S05]  /*1e5b0*/  @!P4 BRA `(.L_x_3180) ;  /* 0x000000000004c947 */ /* 0x000fea0003800000 */
[----:B------:R-:W-:Y:S01]  /*1e5c0*/  BPT.TRAP 0x1 ;  /* 0x000000040000795c */ /* 0x000fe20000300000 */
.L_x_3180:
[----:B------:R-:W-:Y:S01]  /*1e5d0*/  SHF.L.U32 R2, R17, 0x1f, RZ ;  /* 0x0000001f11027819 */ /* 0x000fe200000006ff */
[----:B-1----:R-:W-:Y:S01]  /*1e5e0*/  IMAD R6, R10, 0x8, R22 ;  /* 0x000000080a067824 */ /* 0x002fe200078e0216 */
[----:B------:R-:W-:Y:S03]  /*1e5f0*/  BSSY B1, `(.L_x_3181) ;  /* 0x0000003000017945 */ /* 0x000fe60003800000 */
[----:B------:R-:W1:Y:S02]  /*1e600*/  SYNCS.PHASECHK.TRANS64.TRYWAIT P0, [R6+URZ+0x28860], R2 ;  /* 0x02886002060075a7 */ /* 0x000e64000800017f */
[----:B-1----:R-:W-:Y:S05]  /*1e610*/  @!P0 BRA `(.L_x_3182) ;  /* 0x0000006800c08947 */ /* 0x002fea0003800000 */
.L_x_3405:
[----:B------:R-:W-:Y:S05]  /*1e620*/  BSYNC B1 ;  /* 0x0000000000017941 */ /* 0x000fea0003800000 */
.L_x_3181:
        /* <DEDUP_REMOVED lines=67> */
.L_x_3423:
        /* <DEDUP_REMOVED lines=21> */
[----:B------:R-:W-:Y:S02]  /*1ebb0*/  IADD3 R3, R3, R21, RZ ;  /* 0x0000001503037210 */ /* 0x000fe40007ffe0ff */
[C---:B------:R-:W-:Y:S02]  /*1ebc0*/  IMAD R5, R18.reuse, UR5, R5 ;  /* 0x0000000512057c24 */ /* 0x040fe4000f8e0205 */
[----:B------:R-:W-:Y:S01]  /*1ebd0*/  IMAD.WIDE.U32 R2, R18, UR4, R2 ;  /* 0x0000000412027c25 */ /* 0x000fe2000f8e0002 */
[----:B------:R-:W-:-:S03]  /*1ebe0*/  ULDC.64 UR4, c[0x0][0x318] ;  /* 0x0000c60000047ab9 */ /* 0x000fc60000000a00 */
[----:B------:R-:W-:Y:S01]  /*1ebf0*/  IMAD.IADD R3, R5, 0x1, R3 ;  /* 0x0000000105037824 */ /* 0x000fe200078e0203 */
[----:B------:R-:W-:-:S04]  /*1ec00*/  LEA R23, P0, R2, UR4, 0x1 ;  /* 0x0000000402177c11 */ /* 0x000fc8000f8008ff */
[----:B------:R-:W-:Y:S02]  /*1ec10*/  LEA.HI.X R24, R2, UR5, R3, 0x1, P0 ;  /* 0x0000000502187c11 */ /* 0x000fe400080f0c03 */
[----:B------:R-:W-:-:S13]  /*1ec20*/  PLOP3.LUT P0, PT, PT, PT, PT, 0x80, 0x0 ;  /* 0x000000000000781c */ /* 0x000fda0003f0f070 */
.L_x_3184:
        /* <DEDUP_REMOVED lines=11> */
.L_x_3185:
[C---:B------:R-:W-:Y:S01]  /*1ece0*/  ISETP.GT.AND P0, PT, R26.reuse, RZ, PT ;  /* 0x000000ff1a00720c */ /* 0x040fe20003f04270 */
[----:B------:R0:W-:Y:S01]  /*1ecf0*/  SYNCS.ARRIVE.TRANS64.A1T0 RZ, [R6+URZ+0x28850], RZ ;  /* 0x028850ff06ff79a7 */ /* 0x0001e2000810003f */
[----:B------:R-:W-:Y:S02]  /*1ed00*/  IMAD.MOV.U32 R17, RZ, RZ, R28 ;  /* 0x000000ffff117224 */ /* 0x000fe400078e001c */
[----:B------:R-:W-:Y:S02]  /*1ed10*/  IMAD.MOV.U32 R10, RZ, RZ, R25 ;  /* 0x000000ffff0a7224 */ /* 0x000fe400078e0019 */
[----:B------:R-:W-:Y:S02]  /*1ed20*/  IMAD.MOV.U32 R33, RZ, RZ, R26 ;  /* 0x000000ffff217224 */ /* 0x000fe400078e001a */
[----:B0-----:R-:W-:-:S05]  /*1ed30*/  VIADD R6, R26, 0xffffffff ;  /* 0xffffffff1a067836 */ /* 0x001fca0000000000 */
[----:B------:R-:W-:Y:S05]  /*1ed40*/  @P0 BRA `(.L_x_3186) ;  /* 0xffffffec00ec0947 */ /* 0x000fea000383ffff */
.L_x_3173:
[----:B------:R-:W-:Y:S05]  /*1ed50*/  BSYNC B0 ;  /* 0x0000000000007941 */ /* 0x000fea0003800000 */
.L_x_3172:
        /* <DEDUP_REMOVED lines=17> */
.L_x_3188:
[----:B------:R-:W-:Y:S05]  /*1ee70*/  BSYNC B0 ;  /* 0x0000000000007941 */ /* 0x000fea0003800000 */
.L_x_3187:
[----:B------:R-:W-:-:S05]  /*1ee80*/  IMAD.U32 R0, RZ, RZ, UR38 ;  /* 0x00000026ff007e24 */ /* 0x000fca000f8e00ff */
[----:B------:R-:W-:-:S13]  /*1ee90*/  ISETP.NE.AND P0, PT, R0, 0x3, PT ;  /* 0x000000030000780c */ /* 0x000fda0003f05270 */
[----:B------:R-:W-:Y:S05]  /*1eea0*/  @!P0 BRA `(.L_x_3189) ;  /* 0x0000000000048947 */ /* 0x000fea0003800000 */
[----:B------:R-:W-:Y:S01]  /*1eeb0*/  BPT.TRAP 0x1 ;  /* 0x000000040000795c */ /* 0x000fe20000300000 */
.L_x_3189:
[----:B------:R-:W-:Y:S01]  /*1eec0*/  IMAD R0, R25, 0x8, R22 ;  /* 0x0000000819007824 */ /* 0x000fe200078e0216 */
[----:B0-----:R-:W-:Y:S01]  /*1eed0*/  SHF.L.U32 R3, R28, 0x1f, RZ ;  /* 0x0000001f1c037819 */ /* 0x001fe200000006ff */
[----:B------:R-:W-:Y:S01]  /*1eee0*/  BSSY B0, `(.L_x_3190) ;  /* 0x0000004000007945 */ /* 0x000fe20003800000 */
[----:B------:R-:W-:Y:S02]  /*1eef0*/  IMAD R6, R26, -0x80, R37 ;  /* 0xffffff801a067824 */ /* 0x000fe400078e0225 */
[----:B------:R-:W0:Y:S02]  /*1ef00*/  SYNCS.PHASECHK.TRANS64.TRYWAIT P0, [R0+URZ+0x28860], R3 ;  /* 0x02886003000075a7 */ /* 0x000e24000800017f */
[----:B0-----:R-:W-:Y:S05]  /*1ef10*/  @!P0 BRA `(.L_x_3191) ;  /* 0x0000006c001c8947 */ /* 0x001fea0003800000 */
.L_x_3424:
[----:B------:R-:W-:Y:S05]  /*1ef20*/  BSYNC B0 ;  /* 0x0000000000007941 */ /* 0x000fea0003800000 */
.L_x_3190:
        /* <DEDUP_REMOVED lines=9> */
[----:B------:R-:W-:Y:S01]  /*1efc0*/  SHF.L.U32 R5, R31, 0x1, RZ ;  /* 0x000000011f057819 */ /* 0x000fe200000006ff */
[----:B------:R-:W-:Y:S01]  /*1efd0*/  IMAD R4, R9, 0x2, R22 ;  /* 0x0000000209047824 */ /* 0x000fe200078e0216 */
[----:B0-----:R-:W0:Y:S01]  /*1efe0*/  SHFL.IDX PT, R3, R24, RZ, 0x181f ;  /* 0x00181fff18037589 */ /* 0x001e2200000e0000 */
[----:B------:R-:W-:Y:S02]  /*1eff0*/  ISETP.GE.AND P1, PT, R31, UR4, PT ;  /* 0x000000041f007c0c */ /* 0x000fe4000bf26270 */
[----:B------:R-:W-:Y:S01]  /*1f000*/  ISETP.GE.AND P0, PT, R30, UR4, PT ;  /* 0x000000041e007c0c */ /* 0x000fe2000bf06270 */
[----:B------:R-:W2:Y:S01]  /*1f010*/  SHFL.IDX PT, R10, R23, 0x1, 0x181f ;  /* 0x00381f00170a7f89 */ /* 0x000ea200000e0000 */
[C---:B------:R-:W-:Y:S02]  /*1f020*/  ISETP.LT.OR P2, PT, R6.reuse, 0x1, P1 ;  /* 0x000000010600780c */ /* 0x040fe40000f41670 */
[----:B------:R-:W-:Y:S01]  /*1f030*/  ISETP.LT.OR P3, PT, R6, 0x1, P0 ;  /* 0x000000010600780c */ /* 0x000fe20000761670 */
        /* <DEDUP_REMOVED lines=53> */
.L_x_3442:
        /* <DEDUP_REMOVED lines=11> */
.L_x_3193:
        /* <DEDUP_REMOVED lines=11> */
.L_x_3194:
[----:B------:R0:W-:Y:S01]  /*1f4f0*/  SYNCS.ARRIVE.TRANS64.A1T0 RZ, [R0+URZ+0x28850], RZ ;  /* 0x028850ff00ff79a7 */ /* 0x0001e2000810003f */
[----:B------:R-:W-:-:S04]  /*1f500*/  IADD3 R25, R25, 0x1, RZ ;  /* 0x0000000119197810 */ /* 0x000fc80007ffe0ff */
[----:B------:R-:W-:-:S04]  /*1f510*/  ISETP.NE.AND P0, PT, R25, 0x2, PT ;  /* 0x000000021900780c */ /* 0x000fc80003f05270 */
[----:B------:R-:W-:Y:S02]  /*1f520*/  SEL R3, RZ, 0x1, P0 ;  /* 0x00000001ff037807 */ /* 0x000fe40000000000 */
[----:B------:R-:W-:Y:S02]  /*1f530*/  SEL R25, R25, RZ, P0 ;  /* 0x000000ff19197207 */ /* 0x000fe40000000000 */
[----:B0-----:R-:W-:-:S07]  /*1f540*/  LOP3.LUT R28, R28, R3, RZ, 0x3c, !PT ;  /* 0x000000031c1c7212 */ /* 0x001fce00078e3cff */
.L_x_3151:
[----:B------:R-:W-:Y:S05]  /*1f550*/  BSYNC B7 ;  /* 0x0000000000077941 */ /* 0x000fea0003800000 */
.L_x_3149:
[----:B------:R-:W-:-:S13]  /*1f560*/  LOP3.LUT P0, RZ, R32, 0x8, RZ, 0xc0, !PT ;  /* 0x0000000820ff7812 */ /* 0x000fda000780c0ff */
[----:B------:R-:W-:Y:S05]  /*1f570*/  @!P0 BRA `(.L_x_3195) ;  /* 0x0000000000248947 */ /* 0x000fea0003800000 */
[----:B------:R-:W-:Y:S05]  /*1f580*/  WARPSYNC.ALL ;  /* 0x0000000000007948 */ /* 0x000fea0003800000 */
[----:B------:R-:W2:Y:S08]  /*1f590*/  S2UR UR5, SR_CgaCtaId ;  /* 0x00000000000579c3 */ /* 0x000eb00000008800 */
[----:B------:R-:W-:Y:S06]  /*1f5a0*/  BAR.SYNC.DEFER_BLOCKING 0x5, 0x180 ;  /* 0x0146000000007b1d */ /* 0x000fec0000010000 */
[----:B------:R-:W-:-:S02]  /*1f5b0*/  UMOV UR4, 0x400 ;  /* 0x0000040000047882 */ /* 0x000fc40000000000 */
[----:B--2---:R-:W-:-:S06]  /*1f5c0*/  ULEA UR4, UR5, UR4, 0x18 ;  /* 0x0000000405047291 */ /* 0x004fcc000f8ec03f */
[----:B------:R-:W-:-:S05]  /*1f5d0*/  IMAD.U32 R22, RZ, RZ, UR4 ;  /* 0x00000004ff167e24 */ /* 0x000fca000f8e00ff */
[----:B------:R4:W2:Y:S01]  /*1f5e0*/  LDS.128 R16, [R22+0x288d0] ;  /* 0x0288d00016107984 */ /* 0x0008a20000000c00 */
[----:B------:R-:W-:Y:S06]  /*1f5f0*/  BAR.ARV 0x4, 0x180 ;  /* 0x0106000000007b1d */ /* 0x000fec0000002000 */
[----:B------:R-:W-:Y:S05]  /*1f600*/  BRA `(.L_x_3196) ;  /* 0x0000000800cc7947 */ /* 0x000fea0003800000 */
.L_x_3195:
[----:B------:R-:W2:Y:S01]  /*1f610*/  S2R R8, SR_TID.X ;  /* 0x0000000000087919 */ /* 0x000ea20000002100 */
[----:B------:R-:W-:Y:S01]  /*1f620*/  UMOV UR4, 0xffffffff ;  /* 0xffffffff00047882 */ /* 0x000fe20000000000 */
[----:B--2---:R-:W-:-:S04]  /*1f630*/  LOP3.LUT R8, R8, 0x1f, RZ, 0xc0, !PT ;  /* 0x0000001f08087812 */ /* 0x004fc800078ec0ff */
[----:B------:R-:W-:Y:S01]  /*1f640*/  ISETP.NE.AND P0, PT, R8, 0x1f, PT ;  /* 0x0000001f0800780c */ /* 0x000fe20003f05270 */
[----:B------:R-:W-:-:S12]  /*1f650*/  BRA.DIV UR4, `(.L_x_3197) ;  /* 0x0000006e04dc7947 */ /* 0x000fd8000b800000 */
[----:B------:R-:W-:Y:S01]  /*1f660*/  IMAD.IADD R5, R19, 0x1, R8 ;  /* 0x0000000113057824 */ /* 0x000fe200078e0208 */
[----:B------:R-:W-:-:S04]  /*1f670*/  ULDC UR4, c[0x0][0xc3c] ;  /* 0x00030f0000047ab9 */ /* 0x000fc80000000800 */
[----:B------:R-:W-:-:S13]  /*1f680*/  ISETP.GE.OR P1, PT, R5, UR4, !P0 ;  /* 0x0000000405007c0c */ /* 0x000fda000c726670 */
[----:B------:R-:W2:Y:S02]  /*1f690*/  @!P1 LDC.64 R2, c[0x0][0xc80] ;  /* 0x00032000ff029b82 */ /* 0x000ea40000000a00 */
[----:B--2---:R-:W-:-:S06]  /*1f6a0*/  @!P1 IMAD.WIDE R2, R5, 0x4, R2 ;  /* 0x0000000405029825 */ /* 0x004fcc00078e0202 */
        /* <DEDUP_REMOVED lines=25> */
[----:B------:R2:W3:Y:S02]  /*1f840*/  SHFL.IDX PT, R14, R6, 0x1f, 0x1f ;  /* 0x03e01f00060e7f89 */ /* 0x0004e400000e0000 */
.L_x_3452:
[----:B------:R-:W-:Y:S02]  /*1f850*/  ULDC UR4, c[0x0][0xc38] ;  /* 0x00030e0000047ab9 */ /* 0x000fe40000000800 */
[----:B------:R-:W-:-:S04]  /*1f860*/  IMAD.U32 R7, RZ, RZ, UR4 ;  /* 0x00000004ff077e24 */ /* 0x000fc8000f8e00ff */
[----:B---3--:R-:W-:-:S05]  /*1f870*/  IMAD R14, R14, R7, RZ ;  /* 0x000000070e0e7224 */ /* 0x008fca00078e02ff */
[----:B------:R-:W-:-:S04]  /*1f880*/  IADD3 R9, R4, R14, RZ ;  /* 0x0000000e04097210 */ /* 0x000fc80007ffe0ff */
[----:B------:R-:W-:-:S13]  /*1f890*/  ISETP.GT.AND P6, PT, R9, R0, PT ;  /* 0x000000000900720c */ /* 0x000fda0003fc4270 */
[----:B------:R-:W-:Y:S05]  /*1f8a0*/  @P6 BRA `(.L_x_3198) ;  /* 0x00000000009c6947 */ /* 0x000fea0003800000 */
.L_x_3203:
[----:B------:R-:W3:Y:S01]  /*1f8b0*/  LDC R2, c[0x0][0xc3c] ;  /* 0x00030f00ff027b82 */ /* 0x000ee20000000800 */
[----:B------:R-:W-:-:S05]  /*1f8c0*/  VIADD R19, R19, 0x1f ;  /* 0x0000001f13137836 */ /* 0x000fca0000000000 */
[----:B---3--:R-:W-:-:S13]  /*1f8d0*/  ISETP.GE.AND P6, PT, R19, R2, PT ;  /* 0x000000021300720c */ /* 0x008fda0003fc6270 */
[----:B------:R-:W-:Y:S05]  /*1f8e0*/  @P6 BRA `(.L_x_3199) ;  /* 0x0000000400d06947 */ /* 0x000fea0003800000 */
[----:B------:R-:W3:Y:S01]  /*1f8f0*/  S2R R3, SR_TID.X ;  /* 0x0000000000037919 */ /* 0x000ee20000002100 */
[----:B------:R-:W-:Y:S01]  /*1f900*/  BSSY B0, `(.L_x_3200) ;  /* 0x0000009000007945 */ /* 0x000fe20003800000 */
[----:B------:R-:W-:Y:S01]  /*1f910*/  IMAD.MOV.U32 R5, RZ, RZ, RZ ;  /* 0x000000ffff057224 */ /* 0x000fe200078e00ff */
[----:B---3--:R-:W-:-:S05]  /*1f920*/  LOP3.LUT R3, R3, 0x1f, RZ, 0xc0, !PT ;  /* 0x0000001f03037812 */ /* 0x008fca00078ec0ff */
[----:B------:R-:W-:-:S05]  /*1f930*/  IMAD.IADD R7, R19, 0x1, R3 ;  /* 0x0000000113077824 */ /* 0x000fca00078e0203 */
[----:B------:R-:W-:-:S13]  /*1f940*/  ISETP.GE.OR P6, PT, R7, R2, !P0 ;  /* 0x000000020700720c */ /* 0x000fda00047c6670 */
[----:B------:R-:W-:Y:S05]  /*1f950*/  @P6 BRA `(.L_x_3201) ;  /* 0x00000000000c6947 */ /* 0x000fea0003800000 */
[----:B------:R-:W3:Y:S02]  /*1f960*/  LDC.64 R2, c[0x0][0xc80] ;  /* 0x00032000ff027b82 */ /* 0x000ee40000000a00 */
[----:B---3--:R-:W-:-:S05]  /*1f970*/  IMAD.WIDE R2, R7, 0x4, R2 ;  /* 0x0000000407027825 */ /* 0x008fca00078e0202 */
[----:B------:R3:W5:Y:S02]  /*1f980*/  LDG.E R5, desc[UR42][R2.64] ;  /* 0x0000002a02057981 */ /* 0x000764000c1e1900 */
.L_x_3201:
[----:B------:R-:W-:Y:S05]  /*1f990*/  BSYNC B0 ;  /* 0x0000000000007941 */ /* 0x000fea0003800000 */
.L_x_3200:
[----:B------:R-:W-:-:S03]  /*1f9a0*/  UMOV UR4, 0xffffffff ;  /* 0xffffffff00047882 */ /* 0x000fc60000000000 */
[----:B------:R-:W-:Y:S05]  /*1f9b0*/  BRA.DIV UR4, `(.L_x_3202) ;  /* 0x0000007204287947 */ /* 0x000fea000b800000 */
[----:B-----5:R-:W4:Y:S02]  /*1f9c0*/  SHFL.UP PT, R14, R5, 0x1, RZ ;  /* 0x04200000050e7989 */ /* 0x020f2400000e00ff */
[----:B----4-:R-:W-:-:S05]  /*1f9d0*/  SEL R14, R14, RZ, P1 ;  /* 0x000000ff0e0e7207 */ /* 0x010fca0000800000 */
[----:B------:R-:W-:-:S05]  /*1f9e0*/  IMAD.IADD R13, R5, 0x1, R14 ;  /* 0x00000001050d7824 */ /* 0x000fca00078e020e */
[----:B------:R-:W3:Y:S02]  /*1f9f0*/  SHFL.UP PT, R14, R13, 0x2, RZ ;  /* 0x044000000d0e7989 */ /* 0x000ee400000e00ff */
[----:B---3--:R-:W-:-:S05]  /*1fa00*/  SEL R2, R14, RZ, P2 ;  /* 0x000000ff0e027207 */ /* 0x008fca0001000000 */
        /* <DEDUP_REMOVED lines=9> */
[----:B--2---:R-:W-:-:S05]  /*1faa0*/  IMAD.IADD R6, R4, 0x1, R7 ;  /* 0x0000000104067824 */ /* 0x004fca00078e0207 */
[----:B------:R2:W3:Y:S02]  /*1fab0*/  SHFL.IDX PT, R14, R6, 0x1f, 0x1f ;  /* 0x03e01f00060e7f89 */ /* 0x0004e400000e0000 */
.L_x_3460:
[----:B------:R-:W-:Y:S02]  /*1fac0*/  ULDC UR4, c[0x0][0xc38] ;  /* 0x00030e0000047ab9 */ /* 0x000fe40000000800 */
[----:B------:R-:W-:-:S04]  /*1fad0*/  IMAD.U32 R7, RZ, RZ, UR4 ;  /* 0x00000004ff077e24 */ /* 0x000fc8000f8e00ff */
[----:B---3--:R-:W-:-:S04]  /*1fae0*/  IMAD R14, R14, R7, RZ ;  /* 0x000000070e0e7224 */ /* 0x008fc800078e02ff */
[----:B------:R-:W-:-:S05]  /*1faf0*/  IMAD.IADD R9, R14, 0x1, R9 ;  /* 0x000000010e097824 */ /* 0x000fca00078e0209 */
[----:B------:R-:W-:-:S13]  /*1fb00*/  ISETP.GT.AND P6, PT, R9, R0, PT ;  /* 0x000000000900720c */ /* 0x000fda0003fc4270 */
[----:B------:R-:W-:Y:S05]  /*1fb10*/  @!P6 BRA `(.L_x_3203) ;  /* 0xfffffffc0064e947 */ /* 0x000fea000383ffff */
.L_x_3198:
[----:B------:R-:W-:Y:S01]  /*1fb20*/  IADD3 R16, -R14, R9, RZ ;  /* 0x000000090e107210 */ /* 0x000fe20007ffe1ff */
[----:B------:R-:W-:-:S04]  /*1fb30*/  UMOV UR4, 0xffffffff ;  /* 0xffffffff00047882 */ /* 0x000fc80000000000 */
[----:B------:R-:W-:-:S05]  /*1fb40*/  IMAD R3, R6, R7, R16 ;  /* 0x0000000706037224 */ /* 0x000fca00078e0210 */
[----:B------:R-:W-:Y:S01]  /*1fb50*/  ISETP.GT.AND P6, PT, R3, R0, PT ;  /* 0x000000000300720c */ /* 0x000fe20003fc4270 */
[----:B------:R-:W-:-:S12]  /*1fb60*/  BRA.DIV UR4, `(.L_x_3204) ;  /* 0x0000007204787947 */ /* 0x000fd8000b800000 */
[----:B------:R-:W-:-:S04]  /*1fb70*/  VOTE.ANY R2, PT, !P6 ;  /* 0x0000000000027806 */ /* 0x000fc800070e0100 */
[----:B------:R-:W3:Y:S02]  /*1fb80*/  POPC R4, R2 ;  /* 0x0000000200047309 */ /* 0x000ee40000000000 */
[----:B---3--:R3:W4:Y:S02]  /*1fb90*/  SHFL.IDX PT, R5, R5, R4, 0x1f ;  /* 0x00001f0405057589 */ /* 0x00872400000e0000 */
.L_x_3464:
[----:B------:R-:W-:Y:S01]  /*1fba0*/  ISETP.NE.AND P0, PT, R2, RZ, PT ;  /* 0x000000ff0200720c */ /* 0x000fe20003f05270 */
[----:B------:R-:W-:-:S12]  /*1fbb0*/  IMAD.MOV.U32 R14, RZ, RZ, RZ ;  /* 0x000000ffff0e7224 */ /* 0x000fd800078e00ff */
[----:B------:R-:W-:Y:S05]  /*1fbc0*/  @!P0 BRA `(.L_x_3205) ;  /* 0x0000000000108947 */ /* 0x000fea0003800000 */
[----:B------:R-:W-:Y:S01]  /*1fbd0*/  UMOV UR4, 0xffffffff ;  /* 0xffffffff00047882 */ /* 0x000fe20000000000 */
[----:B------:R-:W-:Y:S02]  /*1fbe0*/  VIADD R12, R4, 0xffffffff ;  /* 0xffffffff040c7836 */ /* 0x000fe40000000000 */
[----:B------:R-:W-:Y:S05]  /*1fbf0*/  BRA.DIV UR4, `(.L_x_3206) ;  /* 0x00000072049c7947 */ /* 0x000fea000b800000 */
[----:B------:R0:W0:Y:S02]  /*1fc00*/  SHFL.IDX PT, R14, R6, R12, 0x1f ;  /* 0x00001f0c060e7589 */ /* 0x00002400000e0000 */
.L_x_3205:
[----:B------:R-:W5:Y:S01]  /*1fc10*/  LDC.64 R2, c[0x0][0xc90] ;  /* 0x00032400ff027b82 */ /* 0x000f620000000a00 */
[----:B------:R-:W-:-:S04]  /*1fc20*/  IMAD.IADD R19, R4, 0x1, R19 ;  /* 0x0000000104137824 */ /* 0x000fc800078e0213 */
[----:B-----5:R-:W-:-:S05]  /*1fc30*/  IMAD.WIDE R2, R19, 0x4, R2 ;  /* 0x0000000413027825 */ /* 0x020fca00078e0202 */
[----:B0-2---:R0:W3:Y:S01]  /*1fc40*/  LDG.E R6, desc[UR42][R2.64] ;  /* 0x0000002a02067981 */ /* 0x0050e2000c1e1900 */
[----:B------:R-:W-:Y:S02]  /*1fc50*/  IMAD R16, R14, R7, R16 ;  /* 0x000000070e107224 */ /* 0x000fe400078e0210 */
[----:B0-----:R-:W-:Y:S02]  /*1fc60*/  IMAD.MOV.U32 R2, RZ, RZ, RZ ;  /* 0x000000ffff027224 */ /* 0x001fe400078e00ff */
[----:B---34-:R-:W-:-:S05]  /*1fc70*/  IMAD R4, R5, R6, RZ ;  /* 0x0000000605047224 */ /* 0x018fca00078e02ff */
[----:B------:R-:W-:-:S04]  /*1fc80*/  IABS R8, R4 ;  /* 0x0000000400087213 */ /* 0x000fc80000000000 */
[----:B------:R-:W0:Y:S08]  /*1fc90*/  I2F.RP R10, R8 ;  /* 0x00000008000a7306 */ /* 0x000e300000209400 */
[----:B0-----:R-:W1:Y:S02]  /*1fca0*/  MUFU.RCP R10, R10 ;  /* 0x0000000a000a7308 */ /* 0x001e640000001000 */
[----:B-1----:R-:W-:-:S06]  /*1fcb0*/  VIADD R11, R10, 0xffffffe ;  /* 0x0ffffffe0a0b7836 */ /* 0x002fcc0000000000 */
        /* <DEDUP_REMOVED lines=17> */
[----:B------:R-:W-:-:S05]  /*1fdd0*/  @P0 IADD3 R2, R2, 0x1, RZ ;  /* 0x0000000102020810 */ /* 0x000fca0007ffe0ff */
[----:B------:R-:W-:Y:S01]  /*1fde0*/  @!P2 IMAD.MOV R2, RZ, RZ, -R2 ;  /* 0x000000ffff02a224 */ /* 0x000fe200078e0a02 */
[----:B------:R-:W-:-:S05]  /*1fdf0*/  @!P1 LOP3.LUT R2, RZ, R4, RZ, 0x33, !PT ;  /* 0x00000004ff029212 */ /* 0x000fca00078e33ff */
[----:B------:R-:W-:Y:S02]  /*1fe00*/  IMAD R0, R6, R2, RZ ;  /* 0x0000000206007224 */ /* 0x000fe400078e02ff */
[----:B------:R-:W-:Y:S02]  /*1fe10*/  IMAD.MOV R2, RZ, RZ, -R2 ;  /* 0x000000ffff027224 */ /* 0x000fe400078e0a02 */
        /* <DEDUP_REMOVED lines=25> */
[----:B------:R-:W-:-:S05]  /*1ffb0*/  @P0 VIADD R2, R2, 0x1 ;  /* 0x0000000102020836 */ /* 0x000fca0000000000 */
[----:B------:R-:W-:Y:S02]  /*1ffc0*/  @!P2 IADD3 R2, -R2, RZ, RZ ;  /* 0x000000ff0202a210 */ /* 0x000fe40007ffe1ff */
[----:B------:R-:W-:Y:S01]  /*1ffd0*/  @!P1 LOP3.LUT R2, RZ, R6, RZ, 0x33, !PT ;  /* 0x00000006ff029212 */ /* 0x000fe200078e33ff */
[----:B------:R-:W-:-:S04]  /*1ffe0*/  IMAD.MOV R6, RZ, RZ, -R6 ;  /* 0x000000ffff067224 */ /* 0x000fc800078e0a06 */
[----:B------:R-:W-:Y:S01]  /*1fff0*/  IMAD R18, R2, R6, R9 ;  /* 0x0000000602127224 */ /* 0x000fe200078e0209 */
[----:B------:R-:W-:-:S05]  /*20000*/  LOP3.LUT R2, RZ, R2, RZ, 0x33, !PT ;  /* 0x00000002ff027212 */ /* 0x000fca00078e33ff */
[----:B------:R-:W-:Y:S01]  /*20010*/  IMAD.IADD R17, R5, 0x1, R2 ;  /* 0x0000000105117824 */ /* 0x000fe200078e0202 */
[----:B------:R-:W-:Y:S06]  /*20020*/  BRA `(.L_x_3207) ;  /* 0x00000000001c7947 */ /* 0x000fec0003800000 */
.L_x_3199:
[----:B------:R-:W-:Y:S01]  /*20030*/  UMOV UR4, URZ ;  /* 0x0000003f00047c82 */ /* 0x000fe20008000000 */
[----:B------:R-:W-:Y:S01]  /*20040*/  UMOV UR5, URZ ;  /* 0x0000003f00057c82 */ /* 0x000fe20008000000 */
[----:B------:R-:W-:Y:S01]  /*20050*/  ULDC UR6, c[0x0][0xc3c] ;  /* 0x00030f0000067ab9 */ /* 0x000fe20000000800 */
[----:B------:R-:W-:Y:S02]  /*20060*/  IMAD.MOV.U32 R16, RZ, RZ, R0 ;  /* 0x000000ffff107224 */ /* 0x000fe400078e0000 */
[----:B------:R-:W-:Y:S02]  /*20070*/  IMAD.U32 R17, RZ, RZ, UR4 ;  /* 0x00000004ff117e24 */ /* 0x000fe4000f8e00ff */
[----:B------:R-:W-:Y:S02]  /*20080*/  IMAD.U32 R18, RZ, RZ, UR5 ;  /* 0x00000005ff127e24 */ /* 0x000fe4000f8e00ff */
[----:B------:R-:W-:-:S07]  /*20090*/  IMAD.U32 R19, RZ, RZ, UR6 ;  /* 0x00000006ff137e24 */ /* 0x000fce000f8e00ff */
.L_x_3207:
[----:B------:R-:W3:Y:S01]  /*200a0*/  S2R R0, SR_TID.X ;  /* 0x0000000000007919 */ /* 0x000ee20000002100 */
[----:B------:R-:W-:Y:S05]  /*200b0*/  WARPSYNC.ALL ;  /* 0x0000000000007948 */ /* 0x000fea0003800000 */
[----:B------:R-:W-:Y:S01]  /*200c0*/  BAR.SYNC.DEFER_BLOCKING 0x4, 0x180 ;  /* 0x0106000000007b1d */ /* 0x000fe20000010000 */
[----:B---3--:R-:W-:-:S04]  /*200d0*/  LOP3.LUT R0, R0, 0x1f, RZ, 0xc0, !PT ;  /* 0x0000001f00007812 */ /* 0x008fc800078ec0ff */
[----:B------:R-:W-:-:S13]  /*200e0*/  ISETP.NE.AND P0, PT, R0, RZ, PT ;  /* 0x000000ff0000720c */ /* 0x000fda0003f05270 */
[----:B------:R-:W3:Y:S01]  /*200f0*/  @!P0 S2R R3, SR_CgaCtaId ;  /* 0x0000000000038919 */ /* 0x000ee20000008800 */
[----:B------:R-:W-:-:S04]  /*20100*/  @!P0 MOV R0, 0x400 ;  /* 0x0000040000008802 */ /* 0x000fc80000000f00 */
[----:B---3--:R-:W-:-:S05]  /*20110*/  @!P0 LEA R22, R3, R0, 0x18 ;  /* 0x0000000003168211 */ /* 0x008fca00078ec0ff */
[----:B------:R3:W-:Y:S01]  /*20120*/  @!P0 STS.128 [R22+0x288d0], R16 ;  /* 0x0288d01016008388 */ /* 0x0007e20000000c00 */
[----:B------:R-:W-:Y:S06]  /*20130*/  BAR.ARV 0x5, 0x180 ;  /* 0x0146000000007b1d */ /* 0x000fec0000002000 */
.L_x_3196:
[----:B------:R-:W-:Y:S02]  /*20140*/  ULDC UR4, c[0x0][0xc3c] ;  /* 0x00030f0000047ab9 */ /* 0x000fe40000000800 */
[----:B--2---:R-:W-:-:S13]  /*20150*/  ISETP.GE.AND P0, PT, R19, UR4, PT ;  /* 0x0000000413007c0c */ /* 0x004fda000bf06270 */
[----:B------:R-:W-:Y:S05]  /*20160*/  @!P0 BRA `(.L_x_3208) ;  /* 0xffffffa000f48947 */ /* 0x000fea000383ffff */
[----:B------:R-:W-:Y:S05]  /*20170*/  BSYNC B8 ;  /* 0x0000000000087941 */ /* 0x000fea0003800000 */
.L_x_3109:
[----:B------:R-:W2:Y:S01]  /*20180*/  LDL.LU R0, [R1+0x24] ;  /* 0x0000240001007983 */ /* 0x000ea20000300800 */
[----:B------:R-:W-:Y:S01]  /*20190*/  BSSY B0, `(.L_x_3209) ;  /* 0x000000b000007945 */ /* 0x000fe20003800000 */
[----:B------:R-:W5:Y:S01]  /*201a0*/  S2R R5, SR_CgaCtaId ;  /* 0x0000000000057919 */ /* 0x000f620000008800 */
[----:B--2---:R-:W-:-:S05]  /*201b0*/  VIADD R0, R0, 0x1 ;  /* 0x0000000100007836 */ /* 0x004fca0000000000 */
[----:B-1----:R-:W-:-:S04]  /*201c0*/  LEA.HI R2, R0, R0, RZ, 0x1 ;  /* 0x0000000000027211 */ /* 0x002fc800078f08ff */
[----:B------:R-:W-:Y:S02]  /*201d0*/  LOP3.LUT R3, R2, 0xfffffffe, RZ, 0xc0, !PT ;  /* 0xfffffffe02037812 */ /* 0x000fe400078ec0ff */
[----:B------:R-:W-:-:S03]  /*201e0*/  MOV R2, 0x400 ;  /* 0x0000040000027802 */ /* 0x000fc60000000f00 */
[----:B------:R-:W-:Y:S01]  /*201f0*/  IMAD.IADD R0, R0, 0x1, -R3 ;  /* 0x0000000100007824 */ /* 0x000fe200078e0a03 */
[----:B-----5:R-:W-:-:S04]  /*20200*/  LEA R4, R5, R2, 0x18 ;  /* 0x0000000205047211 */ /* 0x020fc800078ec0ff */
[----:B------:R-:W-:-:S04]  /*20210*/  SHF.L.U32 R0, R0, 0x1f, RZ ;  /* 0x0000001f00007819 */ /* 0x000fc800000006ff */
[----:B------:R-:W1:Y:S02]  /*20220*/  SYNCS.PHASECHK.TRANS64.TRYWAIT P0, [R4+URZ+0x28820], R0 ;  /* 0x02882000040075a7 */ /* 0x000e64000800017f */
[----:B-1----:R-:W-:Y:S05]  /*20230*/  @!P0 BRA `(.L_x_3210) ;  /* 0x0000006c00308947 */ /* 0x002fea0003800000 */
.L_x_3467:
[----:B------:R-:W-:Y:S05]  /*20240*/  BSYNC B0 ;  /* 0x0000000000007941 */ /* 0x000fea0003800000 */
.L_x_3209:
[----:B------:R-:W-:-:S03]  /*20250*/  UMOV UR4, 0xffffffff ;  /* 0xffffffff00047882 */ /* 0x000fc60000000000 */
[----:B------:R-:W-:Y:S05]  /*20260*/  BRA.DIV UR4, `(.L_x_3211) ;  /* 0x0000006e04387947 */ /* 0x000fea000b800000 */
[----:B-1----:R-:W1:Y:S02]  /*20270*/  S2R R0, SR_TID.X ;  /* 0x0000000000007919 */ /* 0x002e640000002100 */
[----:B-1----:R-:W-:-:S04]  /*20280*/  SHF.R.U32.HI R0, RZ, 0x5, R0 ;  /* 0x00000005ff007819 */ /* 0x002fc80000011600 */
[----:B------:R-:W-:-:S05]  /*20290*/  LOP3.LUT R0, R0, 0x3, RZ, 0xc0, !PT ;  /* 0x0000000300007812 */ /* 0x000fca00078ec0ff */
[----:B------:R1:W2:Y:S02]  /*202a0*/  SHFL.IDX PT, R14, R0, RZ, 0x1f ;  /* 0x00001fff000e7589 */ /* 0x0002a400000e0000 */
.L_x_3470:
[----:B--2---:R-:W-:-:S13]  /*202b0*/  ISETP.NE.AND P0, PT, R14, RZ, PT ;  /* 0x000000ff0e00720c */ /* 0x004fda0003f05270 */
[----:B------:R-:W-:Y:S05]  /*202c0*/  @P0 BRA `(.L_x_2878) ;  /* 0x0000000000880947 */ /* 0x000fea0003800000 */
[----:B------:R-:W-:-:S03]  /*202d0*/  UMOV UR4, 0xffffffff ;  /* 0xffffffff00047882 */ /* 0x000fc60000000000 */
[----:B------:R-:W-:Y:S05]  /*202e0*/  BRA.DIV UR4, `(.L_x_3212) ;  /* 0x0000006e044c7947 */ /* 0x000fea000b800000 */
[----:B------:R-:W-:-:S13]  /*202f0*/  ELECT P6, URZ, PT ;  /* 0x00000000003f782f */ /* 0x000fda00038c0000 */
.L_x_3473:
[----:B------:R-:W-:Y:S05]  /*20300*/  @!P6 BRA `(.L_x_2878) ;  /* 0x000000000078e947 */ /* 0x000fea0003800000 */
[----:B------:R-:W-:-:S06]  /*20310*/  ULOP3.LUT UR4, UR36, 0x2, URZ, 0xfc, !UPT ;  /* 0x0000000224047892 */ /* 0x000fcc000f8efc3f */
[----:B-1----:R-:W-:-:S05]  /*20320*/  IMAD.U32 R0, RZ, RZ, UR4 ;  /* 0x00000004ff007e24 */ /* 0x002fca000f8e00ff */
[----:B------:R-:W-:-:S13]  /*20330*/  ISETP.NE.AND P0, PT, R0, 0x3, PT ;  /* 0x000000030000780c */ /* 0x000fda0003f05270 */
[----:B------:R-:W-:Y:S05]  /*20340*/  @!P0 BRA `(.L_x_3213) ;  /* 0x0000000000048947 */ /* 0x000fea0003800000 */
[----:B------:R-:W-:Y:S01]  /*20350*/  BPT.TRAP 0x1 ;  /* 0x000000040000795c */ /* 0x000fe20000300000 */
.L_x_3213:
[C---:B------:R-:W-:Y:S01]  /*20360*/  LEA R5, R25.reuse, R4, 0x3 ;  /* 0x0000000419057211 */ /* 0x040fe200078e18ff */
[----:B------:R-:W-:Y:S01]  /*20370*/  VIADD R25, R25, 0x1 ;  /* 0x0000000119197836 */ /* 0x000fe20000000000 */
[----:B------:R-:W-:-:S04]  /*20380*/  SHF.L.U32 R0, R28, 0x1f, RZ ;  /* 0x0000001f1c007819 */ /* 0x000fc800000006ff */
[----:B------:R-:W1:Y:S01]  /*20390*/  SYNCS.PHASECHK.TRANS64.TRYWAIT P1, [R5+URZ+0x28840], R0 ;  /* 0x02884000050075a7 */ /* 0x000e62000802017f */
[----:B------:R-:W-:-:S04]  /*203a0*/  ISETP.NE.AND P2, PT, R25, 0x2, PT ;  /* 0x000000021900780c */ /* 0x000fc80003f45270 */
[----:B------:R-:W-:Y:S01]  /*203b0*/  SEL R3, RZ, 0x1, P2 ;  /* 0x00000001ff037807 */ /* 0x000fe20001000000 */
[----:B-1----:R-:W-:Y:S08]  /*203c0*/  @!P1 BRA `(.L_x_3214) ;  /* 0x0000006c00349947 */ /* 0x002ff00003800000 */
.L_x_3474:
[----:B------:R-:W-:Y:S02]  /*203d0*/  SEL R25, R25, RZ, P2 ;  /* 0x000000ff19197207 */ /* 0x000fe40001000000 */
[----:B------:R-:W-:Y:S01]  /*203e0*/  LOP3.LUT R2, R28, R3, RZ, 0x3c, !PT ;  /* 0x000000031c027212 */ /* 0x000fe200078e3cff */
[----:B------:R-:W-:Y:S06]  /*203f0*/  @!P0 BRA `(.L_x_3215) ;  /* 0x0000000000048947 */ /* 0x000fec0003800000 */
[----:B------:R-:W-:Y:S01]  /*20400*/  BPT.TRAP 0x1 ;  /* 0x000000040000795c */ /* 0x000fe20000300000 */
.L_x_3215:
[----:B------:R-:W-:Y:S01]  /*20410*/  IMAD R25, R25, 0x8, R4 ;  /* 0x0000000819197824 */ /* 0x000fe200078e0204 */
[----:B------:R-:W-:-:S04]  /*20420*/  SHF.L.U32 R2, R2, 0x1f, RZ ;  /* 0x0000001f02027819 */ /* 0x000fc800000006ff */
[----:B------:R-:W2:Y:S02]  /*20430*/  SYNCS.PHASECHK.TRANS64.TRYWAIT P1, [R25+URZ+0x28840], R2 ;  /* 0x02884002190075a7 */ /* 0x000ea4000802017f */
[----:B--2---:R-:W-:Y:S05]  /*20440*/  @!P1 BRA `(.L_x_3216) ;  /* 0x0000006c00289947 */ /* 0x004fea0003800000 */
.L_x_3475:
[----:B------:R-:W-:Y:S05]  /*20450*/  @!P0 BRA `(.L_x_3217) ;  /* 0x0000000000048947 */ /* 0x000fea0003800000 */
[----:B------:R-:W-:Y:S01]  /*20460*/  BPT.TRAP 0x1 ;  /* 0x000000040000795c */ /* 0x000fe20000300000 */
.L_x_3217:
[----:B------:R-:W5:Y:S02]  /*20470*/  SYNCS.PHASECHK.TRANS64.TRYWAIT P1, [R5+URZ+0x28860], R0 ;  /* 0x02886000050075a7 */ /* 0x000f64000802017f */
[----:B-----5:R-:W-:Y:S05]  /*20480*/  @!P1 BRA `(.L_x_3218) ;  /* 0x0000006c002c9947 */ /* 0x020fea0003800000 */
.L_x_3476:
[----:B------:R-:W-:Y:S05]  /*20490*/  @!P0 BRA `(.L_x_3219) ;  /* 0x0000000000048947 */ /* 0x000fea0003800000 */
[----:B------:R-:W-:Y:S01]  /*204a0*/  BPT.TRAP 0x1 ;  /* 0x000000040000795c */ /* 0x000fe20000300000 */
.L_x_3219:
[----:B------:R0:W0:Y:S02]  /*204b0*/  SYNCS.PHASECHK.TRANS64.TRYWAIT P0, [R25+URZ+0x28860], R2 ;  /* 0x02886002190075a7 */ /* 0x000024000800017f */
[----:B0-----:R-:W-:Y:S05]  /*204c0*/  @!P0 NANOSLEEP.SYNCS 0x989680 ;  /* 0x009896800000895d */ /* 0x001fea0003900000 */
[----:B------:R-:W0:Y:S02]  /*204d0*/  @!P0 SYNCS.PHASECHK.TRANS64 P0, [R25+URZ+0x28860], R2 ;  /* 0x02886002190085a7 */ /* 0x000e24000800007f */
[----:B0-----:R-:W-:Y:S05]  /*204e0*/  @!P0 BRA `(.L_x_3219) ;  /* 0xfffffffc00f08947 */ /* 0x001fea000383ffff */
.L_x_2878:
[----:B------:R-:W-:Y:S05]  /*204f0*/  BSYNC B9 ;  /* 0x0000000000097941 */ /* 0x000fea0003800000 */
.L_x_2875:
[----:B------:R-:W-:Y:S05]  /*20500*/  EXIT ;  /* 0x000000000000794d */ /* 0x000fea0003800000 */
.L_x_2900:
[----:B0-----:R0:W1:Y:S02]  /*20510*/  SYNCS.PHASECHK.TRANS64.TRYWAIT P6, [R91+URZ+0x28890], R102 ;  /* 0x028890665b0075a7 */ /* 0x00106400080c017f */
[----:B-1----:R-:W-:Y:S05]  /*20520*/  @!P6 NANOSLEEP.SYNCS 0x989680 ;  /* 0x009896800000e95d */ /* 0x002fea0003900000 */
[----:B------:R-:W1:Y:S02]  /*20530*/  @!P6 SYNCS.PHASECHK.TRANS64 P6, [R91+URZ+0x28890], R102 ;  /* 0x028890665b00e5a7 */ /* 0x000e6400080c007f */
[----:B-1----:R-:W-:Y:S05]  /*20540*/  @!P6 BRA `(.L_x_2900) ;  /* 0xfffffffc00f0e947 */ /* 0x002fea000383ffff */
[----:B------:R-:W-:Y:S05]  /*20550*/  BRA `(.L_x_3220) ;  /* 0xfffffe2800d47947 */ /* 0x000fea000383ffff */
.L_x_2901:
        /* <DEDUP_REMOVED lines=8> */
.L_x_3222:
[----:B------:R-:W-:Y:S05]  /*205e0*/  BSYNC B1 ;  /* 0x0000000000017941 */ /* 0x000fea0003800000 */
.L_x_3221:
[----:B------:R-:W-:Y:S01]  /*205f0*/  IMAD.MOV.U32 R13, RZ, RZ, R108 ;  /* 0x000000ffff0d7224 */ /* 0x000fe200078e006c */
[----:B------:R-:W-:Y:S01]  /*20600*/  MOV R15, 0xffffffff ;  /* 0xffffffff000f7802 */ /* 0x000fe20000000f00 */
[----:B------:R-:W-:Y:S02]  /*20610*/  IMAD.MOV.U32 R12, RZ, RZ, RZ ;  /* 0x000000ffff0c7224 */ /* 0x000fe400078e00ff */
[----:B------:R-:W-:Y:S02]  /*20620*/  IMAD.MOV.U32 R11, RZ, RZ, 0x181f ;  /* 0x0000181fff0b7424 */ /* 0x000fe400078e00ff */
[----:B------:R-:W-:-:S07]  /*20630*/  IMAD.MOV.U32 R79, RZ, RZ, R14 ;  /* 0x000000ffff4f7224 */ /* 0x000fce00078e000e */
[----:B------:R-:W-:Y:S05]  /*20640*/  WARPSYNC.COLLECTIVE R15, `(.L_x_3223) ;  /* 0x000000000f087348 */ /* 0x000fea0003c00000 */
[----:B------:R0:W1:Y:S02]  /*20650*/  SHFL.IDX P6, R14, R13, R12, R11 ;  /* 0x0000000c0d0e7389 */ /* 0x00006400000c000b */
[----:B01----:R-:W-:Y:S01]  /*20660*/  ENDCOLLECTIVE ;  /* 0x000000000000791b */ /* 0x003fe20003800000 */
.L_x_3223:
[----:B------:R-:W-:Y:S01]  /*20670*/  IMAD.MOV.U32 R105, RZ, RZ, R14 ;  /* 0x000000ffff697224 */ /* 0x000fe200078e000e */
[----:B------:R-:W-:Y:S06]  /*20680*/  BRA `(.L_x_3224) ;  /* 0xfffffe28009c7947 */ /* 0x000fec000383ffff */
.L_x_2910:
        /* <DEDUP_REMOVED lines=8> */
.L_x_3226:
[----:B------:R-:W-:Y:S05]  /*20710*/  BSYNC B1 ;  /* 0x0000000000017941 */ /* 0x000fea0003800000 */
.L_x_3225:
        /* <DEDUP_REMOVED lines=8> */
.L_x_3227:
[----:B------:R-:W-:Y:S01]  /*207a0*/  MOV R73, R14 ;  /* 0x0000000e00497202 */ /* 0x000fe20000000f00 */
[----:B------:R-:W-:Y:S06]  /*207b0*/  BRA `(.L_x_3228) ;  /* 0xfffffe3000307947 */ /* 0x000fec000383ffff */
.L_x_2919:
        /* <DEDUP_REMOVED lines=8> */
.L_x_3230:
[----:B------:R-:W-:Y:S05]  /*20840*/  BSYNC B1 ;  /* 0x0000000000017941 */ /* 0x000fea0003800000 */
.L_x_3229:
        /* <DEDUP_REMOVED lines=8> */
.L_x_3231:
[----:B------:R-:W-:Y:S01]  /*208d0*/  IMAD.MOV.U32 R65, RZ, RZ, R14 ;  /* 0x000000ffff417224 */ /* 0x000fe200078e000e */
[----:B------:R-:W-:Y:S06]  /*208e0*/  BRA `(.L_x_3232) ;  /* 0xfffffe3400c47947 */ /* 0x000fec000383ffff */
.L_x_2928:
        /* <DEDUP_REMOVED lines=8> */
.L_x_3234:
[----:B------:R-:W-:Y:S05]  /*20970*/  BSYNC B1 ;  /* 0x0000000000017941 */ /* 0x000fea0003800000 */
.L_x_3233:
        /* <DEDUP_REMOVED lines=8> */
.L_x_3235:
[----:B------:R-:W-:Y:S01]  /*20a00*/  IMAD.MOV.U32 R53, RZ, RZ, R14 ;  /* 0x000000ffff357224 */ /* 0x000fe200078e000e */
[----:B------:R-:W-:Y:S06]  /*20a10*/  BRA `(.L_x_3236) ;  /* 0xfffffe3c00547947 */ /* 0x000fec000383ffff */
.L_x_2940:
[----:B-1----:R1:W2:Y:S02]  /*20a20*/  SYNCS.PHASECHK.TRANS64.TRYWAIT P4, [R91+URZ+0x28890], R102 ;  /* 0x028890665b0075a7 */ /* 0x0022a4000808017f */
[----:B--2---:R-:W-:Y:S05]  /*20a30*/  @!P4 NANOSLEEP.SYNCS 0x989680 ;  /* 0x009896800000c95d */ /* 0x004fea0003900000 */
[----:B------:R-:W2:Y:S02]  /*20a40*/  @!P4 SYNCS.PHASECHK.TRANS64 P4, [R91+URZ+0x28890], R102 ;  /* 0x028890665b00c5a7 */ /* 0x000ea4000808007f */
[----:B--2---:R-:W-:Y:S05]  /*20a50*/  @!P4 BRA `(.L_x_2940) ;  /* 0xfffffffc00f0c947 */ /* 0x004fea000383ffff */
[----:B------:R-:W-:Y:S05]  /*20a60*/  BRA `(.L_x_3237) ;  /* 0xfffffe4c00807947 */ /* 0x000fea000383ffff */
.L_x_2941:
        /* <DEDUP_REMOVED lines=8> */
.L_x_3239:
[----:B------:R-:W-:Y:S05]  /*20af0*/  BSYNC B1 ;  /* 0x0000000000017941 */ /* 0x000fea0003800000 */
.L_x_3238:
        /* <DEDUP_REMOVED lines=8> */
.L_x_3240:
[----:B------:R-:W-:Y:S01]  /*20b80*/  IMAD.MOV.U32 R106, RZ, RZ, R14 ;  /* 0x000000ffff6a7224 */ /* 0x000fe200078e000e */
[----:B------:R-:W-:Y:S06]  /*20b90*/  BRA `(.L_x_3241) ;  /* 0xfffffe4c004c7947 */ /* 0x000fec000383ffff */
.L_x_2946:
        /* <DEDUP_REMOVED lines=8> */
.L_x_3243:
[----:B------:R-:W-:Y:S05]  /*20c20*/  BSYNC B1 ;  /* 0x0000000000017941 */ /* 0x000fea0003800000 */
.L_x_3242:
        /* <DEDUP_REMOVED lines=8> */
.L_x_3244:
[----:B------:R-:W-:Y:S01]  /*20cb0*/  IMAD.MOV.U32 R50, RZ, RZ, R14 ;  /* 0x000000ffff327224 */ /* 0x000fe200078e000e */
[----:B------:R-:W-:Y:S06]  /*20cc0*/  BRA `(.L_x_3245) ;  /* 0xfffffe5400047947 */ /* 0x000fec000383ffff */
.L_x_2951:
[----:B------:R-:W-:Y:S01]  /*20cd0*/  BSSY B1, `(.L_x_3246) ;  /* 0x0000008000017945 */ /* 0x000fe20003800000 */
[----:B0---4-:R-:W-:Y:S01]  /*20ce0*/  IMAD.MOV.U32 R13, RZ, RZ, R103 ;  /* 0x000000ffff0d7224 */ /* 0x011fe200078e0067 */
[----:B------:R-:W-:Y:S01]  /*20cf0*/  MOV R15, 0xffffffff ;  /* 0xffffffff000f7802 */ /* 0x000fe20000000f00 */
[----:B------:R-:W-:Y:S02]  /*20d00*/  IMAD.MOV.U32 R12, RZ, RZ, 0x2 ;  /* 0x00000002ff0c7424 */ /* 0x000fe400078e00ff */
[----:B------:R-:W-:-:S07]  /*20d10*/  IMAD.MOV.U32 R11, RZ, RZ, 0x181f ;  /* 0x0000181fff0b7424 */ /* 0x000fce00078e00ff */
[----:B-123--:R-:W-:Y:S05]  /*20d20*/  WARPSYNC.COLLECTIVE R15, `(.L_x_3247) ;  /* 0x000000000f087348 */ /* 0x00efea0003c00000 */
[----:B------:R0:W4:Y:S02]  /*20d30*/  SHFL.IDX P6, R14, R13, R12, R11 ;  /* 0x0000000c0d0e7389 */ /* 0x00012400000c000b */
[----:B01234-:R-:W-:Y:S01]  /*20d40*/  ENDCOLLECTIVE ;  /* 0x000000000000791b */ /* 0x01ffe20003800000 */
.L_x_3247:
[----:B------:R-:W-:Y:S05]  /*20d50*/  BSYNC B1 ;  /* 0x0000000000017941 */ /* 0x000fea0003800000 */
.L_x_3246:
        /* <DEDUP_REMOVED lines=8> */
.L_x_3248:
[----:B------:R-:W-:Y:S01]  /*20de0*/  IMAD.MOV.U32 R50, RZ, RZ, R14 ;  /* 0x000000ffff327224 */ /* 0x000fe200078e000e */
[----:B------:R-:W-:Y:S06]  /*20df0*/  BRA `(.L_x_3249) ;  /* 0xfffffe5800b07947 */ /* 0x000fec000383ffff */
.L_x_2956:
        /* <DEDUP_REMOVED lines=8> */
.L_x_3251:
[----:B------:R-:W-:Y:S05]  /*20e80*/  BSYNC B1 ;  /* 0x0000000000017941 */ /* 0x000fea0003800000 */
.L_x_3250:
[----:B------:R-:W-:Y:S01]  /*20e90*/  IMAD.MOV.U32 R13, RZ, RZ, R108 ;  /* 0x000000ffff0d7224 */ /* 0x000fe200078e006c */
[----:B------:R-:W-:Y:S01]  /*20ea0*/  MOV R103, R14 ;  /* 0x0000000e00677202 */ /* 0x000fe20000000f00 */
[----:B------:R-:W-:Y:S02]  /*20eb0*/  IMAD.MOV.U32 R12, RZ, RZ, 0x3 ;  /* 0x00000003ff0c7424 */ /* 0x000fe400078e00ff */
[----:B------:R-:W-:Y:S02]  /*20ec0*/  IMAD.MOV.U32 R11, RZ, RZ, 0x181f ;  /* 0x0000181fff0b7424 */ /* 0x000fe400078e00ff */
[----:B------:R-:W-:-:S07]  /*20ed0*/  IMAD.MOV.U32 R15, RZ, RZ, -0x1 ;  /* 0xffffffffff0f7424 */ /* 0x000fce00078e00ff */
[----:B------:R-:W-:Y:S05]  /*20ee0*/  WARPSYNC.COLLECTIVE R15, `(.L_x_3252) ;  /* 0x000000000f087348 */ /* 0x000fea0003c00000 */
[----:B------:R0:W1:Y:S02]  /*20ef0*/  SHFL.IDX P6, R14, R13, R12, R11 ;  /* 0x0000000c0d0e7389 */ /* 0x00006400000c000b */
[----:B01----:R-:W-:Y:S01]  /*20f00*/  ENDCOLLECTIVE ;  /* 0x000000000000791b */ /* 0x003fe20003800000 */
.L_x_3252:
[----:B------:R-:W-:Y:S01]  /*20f10*/  IMAD.MOV.U32 R108, RZ, RZ, R14 ;  /* 0x000000ffff6c7224 */ /* 0x000fe200078e000e */
[----:B------:R-:W-:Y:S06]  /*20f20*/  BRA `(.L_x_3253) ;  /* 0xfffffe6000607947 */ /* 0x000fec000383ffff */
.L_x_2961:
[----:B0-----:R0:W1:Y:S02]  /*20f30*/  SYNCS.PHASECHK.TRANS64.TRYWAIT P3, [R91+URZ+0x28890], R102 ;  /* 0x028890665b0075a7 */ /* 0x001064000806017f */
[----:B-1----:R-:W-:Y:S05]  /*20f40*/  @!P3 NANOSLEEP.SYNCS 0x989680 ;  /* 0x009896800000b95d */ /* 0x002fea0003900000 */
[----:B------:R-:W1:Y:S02]  /*20f50*/  @!P3 SYNCS.PHASECHK.TRANS64 P3, [R91+URZ+0x28890], R102 ;  /* 0x028890665b00b5a7 */ /* 0x000e64000806007f */
[----:B-1----:R-:W-:Y:S05]  /*20f60*/  @!P3 BRA `(.L_x_2961) ;  /* 0xfffffffc00f0b947 */ /* 0x002fea000383ffff */
[----:B------:R-:W-:Y:S05]  /*20f70*/  BRA `(.L_x_3254) ;  /* 0xfffffe6800647947 */ /* 0x000fea000383ffff */
.L_x_2962:
        /* <DEDUP_REMOVED lines=8> */
.L_x_3256:
[----:B------:R-:W-:Y:S05]  /*21000*/  BSYNC B1 ;  /* 0x0000000000017941 */ /* 0x000fea0003800000 */
.L_x_3255:
[----:B------:R-:W-:Y:S01]  /*21010*/  MOV R13, R44 ;  /* 0x0000002c000d7202 */ /* 0x000fe20000000f00 */
[----:B------:R-:W-:Y:S02]  /*21020*/  IMAD.MOV.U32 R12, RZ, RZ, RZ ;  /* 0x000000ffff0c7224 */ /* 0x000fe400078e00ff */
[----:B------:R-:W-:Y:S02]  /*21030*/  IMAD.MOV.U32 R11, RZ, RZ, 0x181f ;  /* 0x0000181fff0b7424 */ /* 0x000fe400078e00ff */
[----:B------:R-:W-:Y:S02]  /*21040*/  IMAD.MOV.U32 R15, RZ, RZ, -0x1 ;  /* 0xffffffffff0f7424 */ /* 0x000fe400078e00ff */
[----:B------:R-:W-:-:S07]  /*21050*/  IMAD.MOV.U32 R45, RZ, RZ, R14 ;  /* 0x000000ffff2d7224 */ /* 0x000fce00078e000e */
[----:B------:R-:W-:Y:S05]  /*21060*/  WARPSYNC.COLLECTIVE R15, `(.L_x_3257) ;  /* 0x000000000f087348 */ /* 0x000fea0003c00000 */
[----:B------:R0:W1:Y:S02]  /*21070*/  SHFL.IDX P6, R14, R13, R12, R11 ;  /* 0x0000000c0d0e7389 */ /* 0x00006400000c000b */
[----:B01----:R-:W-:Y:S01]  /*21080*/  ENDCOLLECTIVE ;  /* 0x000000000000791b */ /* 0x003fe20003800000 */
.L_x_3257:
[----:B------:R-:W-:Y:S05]  /*21090*/  BRA `(.L_x_3258) ;  /* 0xfffffe68008c7947 */ /* 0x000fea000383ffff */
.L_x_2965:
        /* <DEDUP_REMOVED lines=8> */
.L_x_3260:
[----:B------:R-:W-:Y:S05]  /*21120*/  BSYNC B1 ;  /* 0x0000000000017941 */ /* 0x000fea0003800000 */
.L_x_3259:
        /* <DEDUP_REMOVED lines=8> */
.L_x_3261:
[----:B------:R-:W-:Y:S05]  /*211b0*/  BRA `(.L_x_3262) ;  /* 0xfffffe68008c7947 */ /* 0x000fea000383ffff */
.L_x_2968:
        /* <DEDUP_REMOVED lines=8> */
.L_x_3264:
[----:B------:R-:W-:Y:S05]  /*21240*/  BSYNC B1 ;  /* 0x0000000000017941 */ /* 0x000fea0003800000 */
.L_x_3263:
        /* <DEDUP_REMOVED lines=8> */
.L_x_3265:
[----:B------:R-:W-:Y:S05]  /*212d0*/  BRA `(.L_x_3266) ;  /* 0xfffffe6800907947 */ /* 0x000fea000383ffff */
.L_x_2971:
[----:B------:R-:W-:Y:S01]  /*212e0*/  BSSY B1, `(.L_x_3267) ;  /* 0x0000008000017945 */ /* 0x000fe20003800000 */
[----:B0-----:R-:W-:Y:S01]  /*212f0*/  MOV R13, R46 ;  /* 0x0000002e000d7202 */ /* 0x001fe20000000f00 */
[----:B------:R-:W-:Y:S02]  /*21300*/  IMAD.MOV.U32 R12, RZ, RZ, 0x3 ;  /* 0x00000003ff0c7424 */ /* 0x000fe400078e00ff */
[----:B------:R-:W-:Y:S02]  /*21310*/  IMAD.MOV.U32 R11, RZ, RZ, 0x181f ;  /* 0x0000181fff0b7424 */ /* 0x000fe400078e00ff */
[----:B------:R-:W-:-:S07]  /*21320*/  IMAD.MOV.U32 R15, RZ, RZ, -0x1 ;  /* 0xffffffffff0f7424 */ /* 0x000fce00078e00ff */
[----:B-1234-:R-:W-:Y:S05]  /*21330*/  WARPSYNC.COLLECTIVE R15, `(.L_x_3268) ;  /* 0x000000000f087348 */ /* 0x01efea0003c00000 */
[----:B----4-:R0:W4:Y:S02]  /*21340*/  SHFL.IDX P6, R14, R13, R12, R11 ;  /* 0x0000000c0d0e7389 */ /* 0x01012400000c000b */
[----:B01234-:R-:W-:Y:S01]  /*21350*/  ENDCOLLECTIVE ;  /* 0x000000000000791b */ /* 0x01ffe20003800000 */
.L_x_3268:
[----:B------:R-:W-:Y:S05]  /*21360*/  BSYNC B1 ;  /* 0x0000000000017941 */ /* 0x000fea0003800000 */
.L_x_3267:
        /* <DEDUP_REMOVED lines=8> */
.L_x_3269:
[----:B------:R-:W-:Y:S05]  /*213f0*/  BRA `(.L_x_3270) ;  /* 0xfffffe6800947947 */ /* 0x000fea000383ffff */
.L_x_2975:
[----:B------:R0:W0:Y:S02]  /*21400*/  SYNCS.PHASECHK.TRANS64.TRYWAIT P4, [R91+URZ+0x288b0], R102 ;  /* 0x0288b0665b0075a7 */ /* 0x000024000808017f */
[----:B0-----:R-:W-:Y:S05]  /*21410*/  @!P4 NANOSLEEP.SYNCS 0x989680 ;  /* 0x009896800000c95d */ /* 0x001fea0003900000 */
[----:B------:R-:W0:Y:S02]  /*21420*/  @!P4 SYNCS.PHASECHK.TRANS64 P4, [R91+URZ+0x288b0], R102 ;  /* 0x0288b0665b00c5a7 */ /* 0x000e24000808007f */
[----:B0-----:R-:W-:Y:S05]  /*21430*/  @!P4 BRA `(.L_x_2975) ;  /* 0xfffffffc00f0c947 */ /* 0x001fea000383ffff */
[----:B------:R-:W-:Y:S05]  /*21440*/  BRA `(.L_x_3271) ;  /* 0xfffffe6c00107947 */ /* 0x000fea000383ffff */
.L_x_2987:
[----:B------:R-:W-:Y:S01]  /*21450*/  BSSY B0, `(.L_x_3272) ;  /* 0x0000008000007945 */ /* 0x000fe20003800000 */
[----:B----4-:R-:W-:Y:S01]  /*21460*/  IMAD.MOV.U32 R13, RZ, RZ, R220 ;  /* 0x000000ffff0d7224 */ /* 0x010fe200078e00dc */
[----:B------:R-:W-:Y:S01]  /*21470*/  MOV R11, 0x1f ;  /* 0x0000001f000b7802 */ /* 0x000fe20000000f00 */
[----:B------:R-:W-:Y:S02]  /*21480*/  IMAD.MOV.U32 R12, RZ, RZ, RZ ;  /* 0x000000ffff0c7224 */ /* 0x000fe400078e00ff */
[----:B------:R-:W-:-:S07]  /*21490*/  IMAD.MOV.U32 R15, RZ, RZ, -0x1 ;  /* 0xffffffffff0f7424 */ /* 0x000fce00078e00ff */
[----:B--2--5:R-:W-:Y:S05]  /*214a0*/  WARPSYNC.COLLECTIVE R15, `(.L_x_3273) ;  /* 0x000000000f087348 */ /* 0x024fea0003c00000 */
[----:B------:R0:W1:Y:S02]  /*214b0*/  SHFL.IDX P6, R14, R13, R12, R11 ;  /* 0x0000000c0d0e7389 */ /* 0x00006400000c000b */
[----:B012--5:R-:W-:Y:S01]  /*214c0*/  ENDCOLLECTIVE ;  /* 0x000000000000791b */ /* 0x027fe20003800000 */
.L_x_3273:
[----:B------:R-:W-:Y:S05]  /*214d0*/  BSYNC B0 ;  /* 0x0000000000007941 */ /* 0x000fea0003800000 */
.L_x_3272:
[----:B------:R-:W-:Y:S01]  /*214e0*/  IMAD.MOV.U32 R190, RZ, RZ, R14 ;  /* 0x000000ffffbe7224 */ /* 0x000fe200078e000e */
[----:B------:R-:W-:Y:S06]  /*214f0*/  BRA `(.L_x_3274) ;  /* 0xfffffe74007c7947 */ /* 0x000fec000383ffff */
.L_x_2997:
        /* <DEDUP_REMOVED lines=8> */
.L_x_3276:
[----:B------:R-:W-:Y:S05]  /*21580*/  BSYNC B1 ;  /* 0x0000000000017941 */ /* 0x000fea0003800000 */
.L_x_3275:
        /* <DEDUP_REMOVED lines=8> */
.L_x_3277:
[----:B------:R-:W-:Y:S02]  /*21610*/  IMAD.MOV.U32 R13, RZ, RZ, R8 ;  /* 0x000000ffff0d7224 */ /* 0x000fe400078e0008 */
[----:B------:R-:W-:-:S07]  /*21620*/  IMAD.MOV.U32 R3, RZ, RZ, R14 ;  /* 0x000000ffff037224 */ /* 0x000fce00078e000e */
[----:B------:R-:W-:Y:S05]  /*21630*/  WARPSYNC.COLLECTIVE R15, `(.L_x_3278) ;  /* 0x000000000f087348 */ /* 0x000fea0003c00000 */
[----:B------:R0:W1:Y:S02]  /*21640*/  SHFL.IDX P6, R14, R13, R12, R11 ;  /* 0x0000000c0d0e7389 */ /* 0x00006400000c000b */
[----:B01----:R-:W-:Y:S01]  /*21650*/  ENDCOLLECTIVE ;  /* 0x000000000000791b */ /* 0x003fe20003800000 */
.L_x_3278:
[----:B------:R-:W-:Y:S02]  /*21660*/  IMAD.MOV.U32 R13, RZ, RZ, R7 ;  /* 0x000000ffff0d7224 */ /* 0x000fe400078e0007 */
[----:B------:R-:W-:-:S07]  /*21670*/  IMAD.MOV.U32 R4, RZ, RZ, R14 ;  /* 0x000000ffff047224 */ /* 0x000fce00078e000e */
[----:B------:R-:W-:Y:S05]  /*21680*/  WARPSYNC.COLLECTIVE R15, `(.L_x_3279) ;  /* 0x000000000f087348 */ /* 0x000fea0003c00000 */
[----:B------:R0:W1:Y:S02]  /*21690*/  SHFL.IDX P6, R14, R13, R12, R11 ;  /* 0x0000000c0d0e7389 */ /* 0x00006400000c000b */
[----:B01----:R-:W-:Y:S01]  /*216a0*/  ENDCOLLECTIVE ;  /* 0x000000000000791b */ /* 0x003fe20003800000 */
.L_x_3279:
[----:B------:R-:W-:Y:S05]  /*216b0*/  BRA `(.L_x_3280) ;  /* 0xfffffe7800d07947 */ /* 0x000fea000383ffff */
.L_x_3000:
[----:B------:R-:W-:Y:S01]  /*216c0*/  BSSY B1, `(.L_x_3281) ;  /* 0x0000008000017945 */ /* 0x000fe20003800000 */
[----:B--2---:R-:W-:Y:S02]  /*216d0*/  IMAD.MOV.U32 R13, RZ, RZ, R6 ;  /* 0x000000ffff0d7224 */ /* 0x004fe400078e0006 */
[----:B------:R-:W-:Y:S02]  /*216e0*/  IMAD.MOV.U32 R12, RZ, RZ, 0x1 ;  /* 0x00000001ff0c7424 */ /* 0x000fe400078e00ff */
[----:B------:R-:W-:Y:S02]  /*216f0*/  IMAD.MOV.U32 R11, RZ, RZ, 0x181f ;  /* 0x0000181fff0b7424 */ /* 0x000fe400078e00ff */
[----:B------:R-:W-:-:S07]  /*21700*/  IMAD.MOV.U32 R15, RZ, RZ, -0x1 ;  /* 0xffffffffff0f7424 */ /* 0x000fce00078e00ff */
[----:B-1----:R-:W-:Y:S05]  /*21710*/  WARPSYNC.COLLECTIVE R15, `(.L_x_3282) ;  /* 0x000000000f087348 */ /* 0x002fea0003c00000 */
[----:B------:R0:W2:Y:S02]  /*21720*/  SHFL.IDX P6, R14, R13, R12, R11 ;  /* 0x0000000c0d0e7389 */ /* 0x0000a400000c000b */
[----:B012---:R-:W-:Y:S01]  /*21730*/  ENDCOLLECTIVE ;  /* 0x000000000000791b */ /* 0x007fe20003800000 */
.L_x_3282:
[----:B------:R-:W-:Y:S05]  /*21740*/  BSYNC B1 ;  /* 0x0000000000017941 */ /* 0x000fea0003800000 */
.L_x_3281:
        /* <DEDUP_REMOVED lines=8> */
.L_x_3283:
[----:B------:R-:W-:Y:S02]  /*217d0*/  IMAD.MOV.U32 R13, RZ, RZ, R8 ;  /* 0x000000ffff0d7224 */ /* 0x000fe400078e0008 */
[----:B------:R-:W-:-:S07]  /*217e0*/  IMAD.MOV.U32 R3, RZ, RZ, R14 ;  /* 0x000000ffff037224 */ /* 0x000fce00078e000e */
[----:B------:R-:W-:Y:S05]  /*217f0*/  WARPSYNC.COLLECTIVE R15, `(.L_x_3284) ;  /* 0x000000000f087348 */ /* 0x000fea0003c00000 */
[----:B------:R0:W1:Y:S02]  /*21800*/  SHFL.IDX P6, R14, R13, R12, R11 ;  /* 0x0000000c0d0e7389 */ /* 0x00006400000c000b */
[----:B01----:R-:W-:Y:S01]  /*21810*/  ENDCOLLECTIVE ;  /* 0x000000000000791b */ /* 0x003fe20003800000 */
.L_x_3284:
[----:B------:R-:W-:Y:S02]  /*21820*/  IMAD.MOV.U32 R13, RZ, RZ, R7 ;  /* 0x000000ffff0d7224 */ /* 0x000fe400078e0007 */
[----:B------:R-:W-:-:S07]  /*21830*/  IMAD.MOV.U32 R4, RZ, RZ, R14 ;  /* 0x000000ffff047224 */ /* 0x000fce00078e000e */
[----:B------:R-:W-:Y:S05]  /*21840*/  WARPSYNC.COLLECTIVE R15, `(.L_x_3285) ;  /* 0x000000000f087348 */ /* 0x000fea0003c00000 */
[----:B------:R0:W1:Y:S02]  /*21850*/  SHFL.IDX P6, R14, R13, R12, R11 ;  /* 0x0000000c0d0e7389 */ /* 0x00006400000c000b */
[----:B01----:R-:W-:Y:S01]  /*21860*/  ENDCOLLECTIVE ;  /* 0x000000000000791b */ /* 0x003fe20003800000 */
.L_x_3285:
[----:B------:R-:W-:Y:S05]  /*21870*/  BRA `(.L_x_3286) ;  /* 0xfffffe7c003c7947 */ /* 0x000fea000383ffff */
.L_x_3003:
        /* <DEDUP_REMOVED lines=8> */
.L_x_3288:
[----:B------:R-:W-:Y:S05]  /*21900*/  BSYNC B1 ;  /* 0x0000000000017941 */ /* 0x000fea0003800000 */
.L_x_3287:
        /* <DEDUP_REMOVED lines=8> */
.L_x_3289:
[----:B------:R-:W-:Y:S02]  /*21990*/  IMAD.MOV.U32 R13, RZ, RZ, R8 ;  /* 0x000000ffff0d7224 */ /* 0x000fe400078e0008 */
[----:B------:R-:W-:-:S07]  /*219a0*/  IMAD.MOV.U32 R3, RZ, RZ, R14 ;  /* 0x000000ffff037224 */ /* 0x000fce00078e000e */
[----:B------:R-:W-:Y:S05]  /*219b0*/  WARPSYNC.COLLECTIVE R15, `(.L_x_3290) ;  /* 0x000000000f087348 */ /* 0x000fea0003c00000 */
[----:B------:R0:W1:Y:S02]  /*219c0*/  SHFL.IDX P6, R14, R13, R12, R11 ;  /* 0x0000000c0d0e7389 */ /* 0x00006400000c000b */
[----:B01----:R-:W-:Y:S01]  /*219d0*/  ENDCOLLECTIVE ;  /* 0x000000000000791b */ /* 0x003fe20003800000 */
.L_x_3290:
[----:B------:R-:W-:Y:S02]  /*219e0*/  IMAD.MOV.U32 R13, RZ, RZ, R7 ;  /* 0x000000ffff0d7224 */ /* 0x000fe400078e0007 */
[----:B------:R-:W-:-:S07]  /*219f0*/  IMAD.MOV.U32 R4, RZ, RZ, R14 ;  /* 0x000000ffff047224 */ /* 0x000fce00078e000e */
[----:B------:R-:W-:Y:S05]  /*21a00*/  WARPSYNC.COLLECTIVE R15, `(.L_x_3291) ;  /* 0x000000000f087348 */ /* 0x000fea0003c00000 */
[----:B------:R0:W1:Y:S02]  /*21a10*/  SHFL.IDX P6, R14, R13, R12, R11 ;  /* 0x0000000c0d0e7389 */ /* 0x00006400000c000b */
[----:B01----:R-:W-:Y:S01]  /*21a20*/  ENDCOLLECTIVE ;  /* 0x000000000000791b */ /* 0x003fe20003800000 */
.L_x_3291:
[----:B------:R-:W-:Y:S05]  /*21a30*/  BRA `(.L_x_3292) ;  /* 0xfffffe7c00a07947 */ /* 0x000fea000383ffff */
.L_x_3006:
        /* <DEDUP_REMOVED lines=8> */
.L_x_3294:
[----:B------:R-:W-:Y:S05]  /*21ac0*/  BSYNC B1 ;  /* 0x0000000000017941 */ /* 0x000fea0003800000 */
.L_x_3293:
        /* <DEDUP_REMOVED lines=8> */
.L_x_3295:
[----:B------:R-:W-:Y:S02]  /*21b50*/  IMAD.MOV.U32 R13, RZ, RZ, R8 ;  /* 0x000000ffff0d7224 */ /* 0x000fe400078e0008 */
[----:B------:R-:W-:-:S07]  /*21b60*/  IMAD.MOV.U32 R3, RZ, RZ, R14 ;  /* 0x000000ffff037224 */ /* 0x000fce00078e000e */
[----:B------:R-:W-:Y:S05]  /*21b70*/  WARPSYNC.COLLECTIVE R15, `(.L_x_3296) ;  /* 0x000000000f087348 */ /* 0x000fea0003c00000 */
[----:B------:R0:W1:Y:S02]  /*21b80*/  SHFL.IDX P6, R14, R13, R12, R11 ;  /* 0x0000000c0d0e7389 */ /* 0x00006400000c000b */
[----:B01----:R-:W-:Y:S01]  /*21b90*/  ENDCOLLECTIVE ;  /* 0x000000000000791b */ /* 0x003fe20003800000 */
.L_x_3296:
[----:B------:R-:W-:Y:S02]  /*21ba0*/  IMAD.MOV.U32 R13, RZ, RZ, R7 ;  /* 0x000000ffff0d7224 */ /* 0x000fe400078e0007 */
[----:B------:R-:W-:-:S07]  /*21bb0*/  IMAD.MOV.U32 R4, RZ, RZ, R14 ;  /* 0x000000ffff047224 */ /* 0x000fce00078e000e */
[----:B------:R-:W-:Y:S05]  /*21bc0*/  WARPSYNC.COLLECTIVE R15, `(.L_x_3297) ;  /* 0x000000000f087348 */ /* 0x000fea0003c00000 */
[----:B------:R0:W1:Y:S02]  /*21bd0*/  SHFL.IDX P6, R14, R13, R12, R11 ;  /* 0x0000000c0d0e7389 */ /* 0x00006400000c000b */
[----:B01----:R-:W-:Y:S01]  /*21be0*/  ENDCOLLECTIVE ;  /* 0x000000000000791b */ /* 0x003fe20003800000 */
.L_x_3297:
[----:B------:R-:W-:Y:S05]  /*21bf0*/  BRA `(.L_x_3298) ;  /* 0xfffffe80000c7947 */ /* 0x000fea000383ffff */
.L_x_3010:
[----:B0-----:R0:W1:Y:S02]  /*21c00*/  SYNCS.PHASECHK.TRANS64.TRYWAIT P0, [R18+URZ+0x28800], R5 ;  /* 0x02880005120075a7 */ /* 0x001064000800017f */
[----:B-1----:R-:W-:Y:S05]  /*21c10*/  @!P0 NANOSLEEP.SYNCS 0x989680 ;  /* 0x009896800000895d */ /* 0x002fea0003900000 */
[----:B------:R-:W1:Y:S02]  /*21c20*/  @!P0 SYNCS.PHASECHK.TRANS64 P0, [R18+URZ+0x28800], R5 ;  /* 0x02880005120085a7 */ /* 0x000e64000800007f */
[----:B-1----:R-:W-:Y:S05]  /*21c30*/  @!P0 BRA `(.L_x_3010) ;  /* 0xfffffffc00f08947 */ /* 0x002fea000383ffff */
[----:B------:R-:W-:Y:S05]  /*21c40*/  BRA `(.L_x_3299) ;  /* 0xfffffe8000d07947 */ /* 0x000fea000383ffff */
.L_x_3026:
[----:B--2---:R-:W1:Y:S01]  /*21c50*/  LDC R47, c[0x0][0x3f4] ;  /* 0x0000fd00ff2f7b82 */ /* 0x004e620000000800 */
[----:B------:R-:W-:Y:S01]  /*21c60*/  BSSY B1, `(.L_x_3300) ;  /* 0x0000008000017945 */ /* 0x000fe20003800000 */
[----:B----4-:R-:W-:Y:S01]  /*21c70*/  MOV R13, R35 ;  /* 0x00000023000d7202 */ /* 0x010fe20000000f00 */
[----:B------:R-:W-:Y:S02]  /*21c80*/  IMAD.MOV.U32 R12, RZ, RZ, RZ ;  /* 0x000000ffff0c7224 */ /* 0x000fe400078e00ff */
[----:B------:R-:W-:Y:S02]  /*21c90*/  IMAD.MOV.U32 R11, RZ, RZ, 0x181f ;  /* 0x0000181fff0b7424 */ /* 0x000fe400078e00ff */
[----:B------:R-:W-:-:S07]  /*21ca0*/  IMAD.MOV.U32 R15, RZ, RZ, -0x1 ;  /* 0xffffffffff0f7424 */ /* 0x000fce00078e00ff */
[----:B01----:R-:W-:Y:S05]  /*21cb0*/  WARPSYNC.COLLECTIVE R15, `(.L_x_3301) ;  /* 0x000000000f087348 */ /* 0x003fea0003c00000 */
[----:B------:R2:W3:Y:S02]  /*21cc0*/  SHFL.IDX P6, R14, R13, R12, R11 ;  /* 0x0000000c0d0e7389 */ /* 0x0004e400000c000b */
[----:B0123--:R-:W-:Y:S01]  /*21cd0*/  ENDCOLLECTIVE ;  /* 0x000000000000791b */ /* 0x00ffe20003800000 */
.L_x_3301:
[----:B------:R-:W-:Y:S05]  /*21ce0*/  BSYNC B1 ;  /* 0x0000000000017941 */ /* 0x000fea0003800000 */
.L_x_3300:
        /* <DEDUP_REMOVED lines=10> */
.L_x_3302:
        /* <DEDUP_REMOVED lines=8> */
.L_x_3303:
[----:B------:R-:W-:-:S05]  /*21e10*/  @!P1 IADD3 R4, P2, R4, R7, RZ ;  /* 0x0000000704049210 */ /* 0x000fca0007f5e0ff */
[----:B------:R-:W-:Y:S02]  /*21e20*/  @!P1 IMAD.X R3, R3, 0x1, R6, P2 ;  /* 0x0000000103039824 */ /* 0x000fe400010e0606 */
[----:B------:R-:W-:Y:S02]  /*21e30*/  @!P1 IMAD.MOV.U32 R24, RZ, RZ, R4 ;  /* 0x000000ffff189224 */ /* 0x000fe400078e0004 */
[----:B------:R-:W-:Y:S02]  /*21e40*/  @!P1 IMAD.MOV.U32 R25, RZ, RZ, R3 ;  /* 0x000000ffff199224 */ /* 0x000fe400078e0003 */
[----:B------:R-:W-:-:S04]  /*21e50*/  IMAD.MOV.U32 R13, RZ, RZ, R34 ;  /* 0x000000ffff0d7224 */ /* 0x000fc800078e0022 */
[----:B------:R-:W5:Y:S01]  /*21e60*/  @!P1 LD.E.128 R24, desc[UR42][R24.64] ;  /* 0x0000002a18189980 */ /* 0x000f62000c101d00 */
[----:B------:R-:W-:-:S07]  /*21e70*/  MOV R5, R14 ;  /* 0x0000000e00057202 */ /* 0x000fce0000000f00 */
[----:B-----5:R-:W-:Y:S05]  /*21e80*/  WARPSYNC.COLLECTIVE R15, `(.L_x_3304) ;  /* 0x000000000f087348 */ /* 0x020fea0003c00000 */
[----:B------:R0:W1:Y:S02]  /*21e90*/  SHFL.IDX P6, R14, R13, R12, R11 ;  /* 0x0000000c0d0e7389 */ /* 0x00006400000c000b */
[----:B01---5:R-:W-:Y:S01]  /*21ea0*/  ENDCOLLECTIVE ;  /* 0x000000000000791b */ /* 0x023fe20003800000 */
.L_x_3304:
[----:B------:R-:W-:-:S05]  /*21eb0*/  @!P1 IADD3 R14, P2, R14, R7, RZ ;  /* 0x000000070e0e9210 */ /* 0x000fca0007f5e0ff */
[----:B------:R-:W-:Y:S02]  /*21ec0*/  @!P1 IMAD.X R5, R5, 0x1, R6, P2 ;  /* 0x0000000105059824 */ /* 0x000fe400010e0606 */
[----:B------:R-:W-:-:S06]  /*21ed0*/  @!P1 IMAD.MOV.U32 R4, RZ, RZ, R14 ;  /* 0x000000ffff049224 */ /* 0x000fcc00078e000e */
[----:B------:R-:W5:Y:S01]  /*21ee0*/  @!P1 LD.E.128 R4, desc[UR42][R4.64] ;  /* 0x0000002a04049980 */ /* 0x000f62000c101d00 */
[----:B------:R-:W-:Y:S02]  /*21ef0*/  IMAD.MOV.U32 R13, RZ, RZ, R35 ;  /* 0x000000ffff0d7224 */ /* 0x000fe400078e0023 */
[----:B------:R-:W-:-:S07]  /*21f00*/  IMAD.MOV.U32 R12, RZ, RZ, 0x1 ;  /* 0x00000001ff0c7424 */ /* 0x000fce00078e00ff */
[----:B-----5:R-:W-:Y:S05]  /*21f10*/  WARPSYNC.COLLECTIVE R15, `(.L_x_3305) ;  /* 0x000000000f087348 */ /* 0x020fea0003c00000 */
[----:B------:R0:W1:Y:S02]  /*21f20*/  SHFL.IDX P6, R14, R13, R12, R11 ;  /* 0x0000000c0d0e7389 */ /* 0x00006400000c000b */
[----:B01---5:R-:W-:Y:S01]  /*21f30*/  ENDCOLLECTIVE ;  /* 0x000000000000791b */ /* 0x023fe20003800000 */
.L_x_3305:
        /* <DEDUP_REMOVED lines=12> */
.L_x_3306:
[----:B------:R-:W-:-:S05]  /*22000*/  @!P1 IMAD.MOV.U32 R49, RZ, RZ, R25 ;  /* 0x000000ffff319224 */ /* 0x000fca00078e0019 */
[----:B------:R-:W-:-:S04]  /*22010*/  MOV R8, R49 ;  /* 0x0000003100087202 */ /* 0x000fc80000000f00 */
[----:B------:R-:W-:Y:S01]  /*22020*/  PRMT R77, R8, 0x7610, R77 ;  /* 0x00007610084d7816 */ /* 0x000fe2000000004d */
[----:B------:R-:W-:Y:S02]  /*22030*/  IMAD.MOV.U32 R13, RZ, RZ, R33 ;  /* 0x000000ffff0d7224 */ /* 0x000fe400078e0021 */
[----:B------:R-:W-:-:S07]  /*22040*/  IMAD.MOV.U32 R8, RZ, RZ, R14 ;  /* 0x000000ffff087224 */ /* 0x000fce00078e000e */
[----:B------:R-:W-:Y:S05]  /*22050*/  WARPSYNC.COLLECTIVE R15, `(.L_x_3307) ;  /* 0x000000000f087348 */ /* 0x000fea0003c00000 */
[----:B------:R0:W1:Y:S02]  /*22060*/  SHFL.IDX P6, R14, R13, R12, R11 ;  /* 0x0000000c0d0e7389 */ /* 0x00006400000c000b */
[----:B01----:R-:W-:Y:S01]  /*22070*/  ENDCOLLECTIVE ;  /* 0x000000000000791b */ /* 0x003fe20003800000 */
.L_x_3307:
[----:B------:R-:W-:Y:S02]  /*22080*/  IMAD.MOV.U32 R13, RZ, RZ, R34 ;  /* 0x000000ffff0d7224 */ /* 0x000fe400078e0022 */
[----:B------:R-:W-:-:S07]  /*22090*/  IMAD.MOV.U32 R9, RZ, RZ, R14 ;  /* 0x000000ffff097224 */ /* 0x000fce00078e000e */
[----:B------:R-:W-:Y:S05]  /*220a0*/  WARPSYNC.COLLECTIVE R15, `(.L_x_3308) ;  /* 0x000000000f087348 */ /* 0x000fea0003c00000 */
[----:B------:R0:W1:Y:S02]  /*220b0*/  SHFL.IDX P6, R14, R13, R12, R11 ;  /* 0x0000000c0d0e7389 */ /* 0x00006400000c000b */
[----:B01----:R-:W-:Y:S01]  /*220c0*/  ENDCOLLECTIVE ;  /* 0x000000000000791b */ /* 0x003fe20003800000 */
.L_x_3308:
[----:B------:R-:W-:Y:S02]  /*220d0*/  @!P1 IMAD.MOV.U32 R51, RZ, RZ, R27 ;  /* 0x000000ffff339224 */ /* 0x000fe400078e001b */
[----:B------:R-:W-:Y:S02]  /*220e0*/  @!P1 IMAD.MOV.U32 R50, RZ, RZ, R26 ;  /* 0x000000ffff329224 */ /* 0x000fe400078e001a */
[----:B------:R-:W-:Y:S02]  /*220f0*/  @!P1 IMAD.MOV.U32 R20, RZ, RZ, R4 ;  /* 0x000000ffff149224 */ /* 0x000fe400078e0004 */
[----:B------:R-:W-:Y:S02]  /*22100*/  @!P1 IMAD.MOV.U32 R21, RZ, RZ, R5 ;  /* 0x000000ffff159224 */ /* 0x000fe400078e0005 */
[----:B------:R-:W-:Y:S02]  /*22110*/  @!P1 IMAD.MOV.U32 R36, RZ, RZ, R6 ;  /* 0x000000ffff249224 */ /* 0x000fe400078e0006 */
[----:B------:R-:W-:-:S02]  /*22120*/  @!P1 IMAD.MOV.U32 R37, RZ, RZ, R7 ;  /* 0x000000ffff259224 */ /* 0x000fc400078e0007 */
[----:B------:R-:W-:Y:S01]  /*22130*/  IMAD.MOV.U32 R24, RZ, RZ, R51 ;  /* 0x000000ffff187224 */ /* 0x000fe200078e0033 */
[----:B------:R-:W-:Y:S01]  /*22140*/  MOV R10, R50 ;  /* 0x00000032000a7202 */ /* 0x000fe20000000f00 */
[----:B------:R-:W-:Y:S02]  /*22150*/  IMAD.MOV.U32 R4, RZ, RZ, R20 ;  /* 0x000000ffff047224 */ /* 0x000fe400078e0014 */
[----:B------:R-:W-:Y:S02]  /*22160*/  IMAD.MOV.U32 R5, RZ, RZ, R21 ;  /* 0x000000ffff057224 */ /* 0x000fe400078e0015 */
[----:B------:R-:W-:Y:S02]  /*22170*/  IMAD.MOV.U32 R6, RZ, RZ, R36 ;  /* 0x000000ffff067224 */ /* 0x000fe400078e0024 */
[----:B------:R-:W-:Y:S01]  /*22180*/  IMAD.MOV.U32 R7, RZ, RZ, R37 ;  /* 0x000000ffff077224 */ /* 0x000fe200078e0025 */
[----:B------:R-:W-:Y:S02]  /*22190*/  PRMT R44, R24, 0x7610, R44 ;  /* 0x00007610182c7816 */ /* 0x000fe4000000002c */
[----:B------:R-:W-:-:S02]  /*221a0*/  CS2R R24, SRZ ;  /* 0x0000000000187805 */ /* 0x000fc4000001ff00 */
[----:B------:R-:W-:Y:S02]  /*221b0*/  PRMT R43, R10, 0x7610, R43 ;  /* 0x000076100a2b7816 */ /* 0x000fe4000000002b */
[----:B------:R-:W-:Y:S02]  /*221c0*/  PRMT R78, R4, 0x7610, R78 ;  /* 0x00007610044e7816 */ /* 0x000fe4000000004e */
[----:B------:R-:W-:Y:S02]  /*221d0*/  PRMT R79, R5, 0x7610, R79 ;  /* 0x00007610054f7816 */ /* 0x000fe4000000004f */
[----:B------:R-:W-:Y:S02]  /*221e0*/  PRMT R80, R6, 0x7610, R80 ;  /* 0x0000761006507816 */ /* 0x000fe40000000050 */
[----:B------:R-:W-:Y:S01]  /*221f0*/  PRMT R81, R7, 0x7610, R81 ;  /* 0x0000761007517816 */ /* 0x000fe20000000051 */
[----:B------:R-:W-:Y:S06]  /*22200*/  BRA `(.L_x_3309) ;  /* 0xfffffe9c00107947 */ /* 0x000fec000383ffff */
.L_x_3029:
[----:B------:R-:W-:Y:S01]  /*22210*/  BSSY B1, `(.L_x_3310) ;  /* 0x0000008000017945 */ /* 0x000fe20003800000 */
[----:B----4-:R-:W-:Y:S01]  /*22220*/  IMAD.MOV.U32 R13, RZ, RZ, R35 ;  /* 0x000000ffff0d7224 */ /* 0x010fe200078e0023 */
[----:B------:R-:W-:Y:S01]  /*22230*/  MOV R12, 0x2 ;  /* 0x00000002000c7802 */ /* 0x000fe20000000f00 */
[----:B------:R-:W-:Y:S02]  /*22240*/  IMAD.MOV.U32 R11, RZ, RZ, 0x181f ;  /* 0x0000181fff0b7424 */ /* 0x000fe400078e00ff */
[----:B-1----:R-:W-:-:S07]  /*22250*/  IMAD.MOV.U32 R15, RZ, RZ, -0x1 ;  /* 0xffffffffff0f7424 */ /* 0x002fce00078e00ff */
[----:B------:R-:W-:Y:S05]  /*22260*/  WARPSYNC.COLLECTIVE R15, `(.L_x_3311) ;  /* 0x000000000f087348 */ /* 0x000fea0003c00000 */
[----:B------:R0:W1:Y:S02]  /*22270*/  SHFL.IDX P6, R14, R13, R12, R11 ;  /* 0x0000000c0d0e7389 */ /* 0x00006400000c000b */
[----:B01----:R-:W-:Y:S01]  /*22280*/  ENDCOLLECTIVE ;  /* 0x000000000000791b */ /* 0x003fe20003800000 */
.L_x_3311:
[----:B------:R-:W-:Y:S05]  /*22290*/  BSYNC B1 ;  /* 0x0000000000017941 */ /* 0x000fea0003800000 */
.L_x_3310:
        /* <DEDUP_REMOVED lines=9> */
.L_x_3312:
        /* <DEDUP_REMOVED lines=8> */
.L_x_3313:
[----:B------:R-:W-:-:S05]  /*223b0*/  @!P1 IADD3 R8, P2, R8, R31, RZ ;  /* 0x0000001f08089210 */ /* 0x000fca0007f5e0ff */
[----:B------:R-:W-:Y:S02]  /*223c0*/  @!P1 IMAD.X R9, R3, 0x1, R29, P2 ;  /* 0x0000000103099824 */ /* 0x000fe400010e061d */
[----:B------:R-:W-:Y:S01]  /*223d0*/  IMAD.MOV.U32 R13, RZ, RZ, R34 ;  /* 0x000000ffff0d7224 */ /* 0x000fe200078e0022 */
[----:B------:R-:W-:-:S07]  /*223e0*/  MOV R28, R14 ;  /* 0x0000000e001c7202 */ /* 0x000fce0000000f00 */
[----:B------:R-:W-:Y:S05]  /*223f0*/  WARPSYNC.COLLECTIVE R15, `(.L_x_3314) ;  /* 0x000000000f087348 */ /* 0x000fea0003c00000 */
[----:B------:R0:W1:Y:S02]  /*22400*/  SHFL.IDX P6, R14, R13, R12, R11 ;  /* 0x0000000c0d0e7389 */ /* 0x00006400000c000b */
[----:B01----:R-:W-:Y:S01]  /*22410*/  ENDCOLLECTIVE ;  /* 0x000000000000791b */ /* 0x003fe20003800000 */
.L_x_3314:
[----:B------:R-:W2:Y:S01]  /*22420*/  @!P1 LD.E.128 R8, desc[UR42][R8.64] ;  /* 0x0000002a08089980 */ /* 0x000ea2000c101d00 */
[----:B------:R-:W-:-:S05]  /*22430*/  @!P1 IADD3 R14, P2, R14, R31, RZ ;  /* 0x0000001f0e0e9210 */ /* 0x000fca0007f5e0ff */
[----:B------:R-:W-:-:S04]  /*22440*/  @!P1 IMAD.X R3, R28, 0x1, R29, P2 ;  /* 0x000000011c039824 */ /* 0x000fc800010e061d */
[----:B------:R-:W-:-:S05]  /*22450*/  @!P1 IMAD.MOV.U32 R15, RZ, RZ, R3 ;  /* 0x000000ffff0f9224 */ /* 0x000fca00078e0003 */
[----:B------:R0:W5:Y:S01]  /*22460*/  @!P1 LD.E.128 R28, desc[UR42][R14.64] ;  /* 0x0000002a0e1c9980 */ /* 0x000162000c101d00 */
[----:B------:R-:W-:Y:S02]  /*22470*/  CS2R R52, SRZ ;  /* 0x0000000000347805 */ /* 0x000fe4000001ff00 */
[----:B------:R-:W-:Y:S01]  /*22480*/  CS2R R54, SRZ ;  /* 0x0000000000367805 */ /* 0x000fe2000001ff00 */
[----:B------:R-:W-:Y:S01]  /*22490*/  IMAD.MOV.U32 R13, RZ, RZ, R35 ;  /* 0x000000ffff0d7224 */ /* 0x000fe200078e0023 */
[----:B------:R-:W-:Y:S02]  /*224a0*/  CS2R R38, SRZ ;  /* 0x0000000000267805 */ /* 0x000fe4000001ff00 */
[----:B------:R-:W-:Y:S01]  /*224b0*/  CS2R R40, SRZ ;  /* 0x0000000000287805 */ /* 0x000fe2000001ff00 */
[----:B0-----:R-:W-:Y:S02]  /*224c0*/  IMAD.MOV.U32 R15, RZ, RZ, -0x1 ;  /* 0xffffffffff0f7424 */ /* 0x001fe400078e00ff */
[----:B--2---:R-:W-:Y:S01]  /*224d0*/  @!P1 IMAD.MOV.U32 R53, RZ, RZ, R9 ;  /* 0x000000ffff359224 */ /* 0x004fe200078e0009 */
[----:B------:R-:W-:Y:S01]  /*224e0*/  @!P1 MOV R55, R11 ;  /* 0x0000000b00379202 */ /* 0x000fe20000000f00 */
[----:B------:R-:W-:-:S02]  /*224f0*/  IMAD.MOV.U32 R11, RZ, RZ, 0x181f ;  /* 0x0000181fff0b7424 */ /* 0x000fc400078e00ff */
[----:B------:R-:W-:Y:S02]  /*22500*/  IMAD.MOV.U32 R12, RZ, RZ, R53 ;  /* 0x000000ffff0c7224 */ /* 0x000fe400078e0035 */
[----:B------:R-:W-:Y:S02]  /*22510*/  @!P1 IMAD.MOV.U32 R52, RZ, RZ, R8 ;  /* 0x000000ffff349224 */ /* 0x000fe400078e0008 */
[----:B------:R-:W-:Y:S01]  /*22520*/  @!P1 IMAD.MOV.U32 R54, RZ, RZ, R10 ;  /* 0x000000ffff369224 */ /* 0x000fe200078e000a */
[----:B------:R-:W-:Y:S01]  /*22530*/  PRMT R66, R12, 0x7610, R66 ;  /* 0x000076100c427816 */ /* 0x000fe20000000042 */
[----:B------:R-:W-:Y:S02]  /*22540*/  IMAD.MOV.U32 R12, RZ, RZ, 0x3 ;  /* 0x00000003ff0c7424 */ /* 0x000fe400078e00ff */
[----:B------:R-:W-:Y:S02]  /*22550*/  IMAD.MOV.U32 R3, RZ, RZ, R52 ;  /* 0x000000ffff037224 */ /* 0x000fe400078e0034 */
[----:B------:R-:W-:-:S07]  /*22560*/  IMAD.MOV.U32 R8, RZ, RZ, R54 ;  /* 0x000000ffff087224 */ /* 0x000fce00078e0036 */
[----:B-----5:R-:W-:Y:S05]  /*22570*/  WARPSYNC.COLLECTIVE R15, `(.L_x_3315) ;  /* 0x000000000f087348 */ /* 0x020fea0003c00000 */
[----:B------:R0:W1:Y:S02]  /*22580*/  SHFL.IDX P6, R14, R13, R12, R11 ;  /* 0x0000000c0d0e7389 */ /* 0x00006400000c000b */
[----:B01---5:R-:W-:Y:S01]  /*22590*/  ENDCOLLECTIVE ;  /* 0x000000000000791b */ /* 0x023fe20003800000 */
.L_x_3315:
[----:B------:R-:W-:Y:S01]  /*225a0*/  IMAD.MOV.U32 R9, RZ, RZ, R55 ;  /* 0x000000ffff097224 */ /* 0x000fe200078e0037 */
[----:B------:R-:W-:Y:S02]  /*225b0*/  PRMT R65, R3, 0x7610, R65 ;  /* 0x0000761003417816 */ /* 0x000fe40000000041 */
[----:B------:R-:W-:Y:S02]  /*225c0*/  PRMT R45, R8, 0x7610, R45 ;  /* 0x00007610082d7816 */ /* 0x000fe4000000002d */
[----:B------:R-:W-:Y:S01]  /*225d0*/  PRMT R46, R9, 0x7610, R46 ;  /* 0x00007610092e7816 */ /* 0x000fe2000000002e */
[----:B------:R-:W-:Y:S02]  /*225e0*/  @!P1 IMAD.MOV.U32 R38, RZ, RZ, R28 ;  /* 0x000000ffff269224 */ /* 0x000fe400078e001c */
[----:B------:R-:W-:Y:S02]  /*225f0*/  @!P1 IMAD.MOV.U32 R39, RZ, RZ, R29 ;  /* 0x000000ffff279224 */ /* 0x000fe400078e001d */
[----:B------:R-:W-:-:S02]  /*22600*/  @!P1 IMAD.MOV.U32 R40, RZ, RZ, R30 ;  /* 0x000000ffff289224 */ /* 0x000fc400078e001e */
[----:B------:R-:W-:Y:S02]  /*22610*/  IMAD.MOV.U32 R13, RZ, RZ, R32 ;  /* 0x000000ffff0d7224 */ /* 0x000fe400078e0020 */
[----:B------:R-:W-:Y:S02]  /*22620*/  @!P1 IMAD.MOV.U32 R41, RZ, RZ, R31 ;  /* 0x000000ffff299224 */ /* 0x000fe400078e001f */
[----:B------:R-:W-:Y:S02]  /*22630*/  IMAD.MOV.U32 R8, RZ, RZ, R38 ;  /* 0x000000ffff087224 */ /* 0x000fe400078e0026 */
[----:B------:R-:W-:Y:S02]  /*22640*/  IMAD.MOV.U32 R9, RZ, RZ, R39 ;  /* 0x000000ffff097224 */ /* 0x000fe400078e0027 */
[----:B------:R-:W-:Y:S01]  /*22650*/  IMAD.MOV.U32 R10, RZ, RZ, R40 ;  /* 0x000000ffff0a7224 */ /* 0x000fe200078e0028 */
[----:B------:R-:W-:Y:S01]  /*22660*/  PRMT R72, R8, 0x7610, R72 ;  /* 0x0000761008487816 */ /* 0x000fe20000000048 */
[----:B------:R-:W-:Y:S01]  /*22670*/  IMAD.MOV.U32 R3, RZ, RZ, R14 ;  /* 0x000000ffff037224 */ /* 0x000fe200078e000e */
[----:B------:R-:W-:-:S07]  /*22680*/  PRMT R73, R9, 0x7610, R73 ;  /* 0x0000761009497816 */ /* 0x000fce0000000049 */
[----:B------:R-:W-:Y:S05]  /*22690*/  WARPSYNC.COLLECTIVE R15, `(.L_x_3316) ;  /* 0x000000000f087348 */ /* 0x000fea0003c00000 */
[----:B------:R0:W1:Y:S02]  /*226a0*/  SHFL.IDX P6, R14, R13, R12, R11 ;  /* 0x0000000c0d0e7389 */ /* 0x00006400000c000b */
[----:B01----:R-:W-:Y:S01]  /*226b0*/  ENDCOLLECTIVE ;  /* 0x000000000000791b */ /* 0x003fe20003800000 */
.L_x_3316:
[----:B------:R-:W-:Y:S02]  /*226c0*/  PRMT R74, R10, 0x7610, R74 ;  /* 0x000076100a4a7816 */ /* 0x000fe4000000004a */
[----:B------:R-:W-:Y:S01]  /*226d0*/  CS2R R8, SRZ ;  /* 0x0000000000087805 */ /* 0x000fe2000001ff00 */
[----:B------:R-:W-:Y:S02]  /*226e0*/  IMAD.MOV.U32 R13, RZ, RZ, R33 ;  /* 0x000000ffff0d7224 */ /* 0x000fe400078e0021 */
[----:B------:R-:W-:-:S07]  /*226f0*/  IMAD.MOV.U32 R32, RZ, RZ, R14 ;  /* 0x000000ffff207224 */ /* 0x000fce00078e000e */
[----:B------:R-:W-:Y:S05]  /*22700*/  WARPSYNC.COLLECTIVE R15, `(.L_x_3317) ;  /* 0x000000000f087348 */ /* 0x000fea0003c00000 */
[----:B------:R0:W1:Y:S02]  /*22710*/  SHFL.IDX P6, R14, R13, R12, R11 ;  /* 0x0000000c0d0e7389 */ /* 0x00006400000c000b */
[----:B01----:R-:W-:Y:S01]  /*22720*/  ENDCOLLECTIVE ;  /* 0x000000000000791b */ /* 0x003fe20003800000 */
.L_x_3317:
[----:B------:R-:W-:Y:S02]  /*22730*/  IMAD.MOV.U32 R13, RZ, RZ, R34 ;  /* 0x000000ffff0d7224 */ /* 0x000fe400078e0022 */
[----:B------:R-:W-:-:S07]  /*22740*/  IMAD.MOV.U32 R33, RZ, RZ, R14 ;  /* 0x000000ffff217224 */ /* 0x000fce00078e000e */
[----:B------:R-:W-:Y:S05]  /*22750*/  WARPSYNC.COLLECTIVE R15, `(.L_x_3318) ;  /* 0x000000000f087348 */ /* 0x000fea0003c00000 */
[----:B------:R0:W1:Y:S02]  /*22760*/  SHFL.IDX P6, R14, R13, R12, R11 ;  /* 0x0000000c0d0e7389 */ /* 0x00006400000c000b */
[----:B01----:R-:W-:Y:S01]  /*22770*/  ENDCOLLECTIVE ;  /* 0x000000000000791b */ /* 0x003fe20003800000 */
.L_x_3318:
[----:B------:R-:W-:-:S05]  /*22780*/  IMAD.MOV.U32 R11, RZ, RZ, R41 ;  /* 0x000000ffff0b7224 */ /* 0x000fca00078e0029 */
[----:B------:R-:W-:Y:S02]  /*22790*/  PRMT R75, R11, 0x7610, R75 ;  /* 0x000076100b4b7816 */ /* 0x000fe4000000004b */
[----:B------:R-:W-:Y:S01]  /*227a0*/  MOV R34, R14 ;  /* 0x0000000e00227202 */ /* 0x000fe20000000f00 */
[----:B------:R-:W-:Y:S06]  /*227b0*/  BRA `(.L_x_3319) ;  /* 0xfffffe9800fc7947 */ /* 0x000fec000383ffff */
.L_x_3033:
[----:B0-----:R0:W1:Y:S02]  /*227c0*/  SYNCS.PHASECHK.TRANS64.TRYWAIT P4, [R18+URZ+0x28800], R29 ;  /* 0x0288001d120075a7 */ /* 0x001064000808017f */
[----:B-1----:R-:W-:Y:S05]  /*227d0*/  @!P4 NANOSLEEP.SYNCS 0x989680 ;  /* 0x009896800000c95d */ /* 0x002fea0003900000 */
[----:B------:R-:W1:Y:S02]  /*227e0*/  @!P4 SYNCS.PHASECHK.TRANS64 P4, [R18+URZ+0x28800], R29 ;  /* 0x0288001d1200c5a7 */ /* 0x000e64000808007f */
[----:B-1----:R-:W-:Y:S05]  /*227f0*/  @!P4 BRA `(.L_x_3033) ;  /* 0xfffffffc00f0c947 */ /* 0x002fea000383ffff */
[----:B------:R-:W-:Y:S05]  /*22800*/  BRA `(.L_x_3320) ;  /* 0xfffffe9c00a47947 */ /* 0x000fea000383ffff */
.L_x_3043:
[----:B---3--:R3:W4:Y:S02]  /*22810*/  SYNCS.PHASECHK.TRANS64.TRYWAIT P1, [R0+URZ+0x28830], R3 ;  /* 0x02883003000075a7 */ /* 0x008724000802017f */
[----:B----4-:R-:W-:Y:S05]  /*22820*/  @!P1 NANOSLEEP.SYNCS 0x989680 ;  /* 0x009896800000995d */ /* 0x010fea0003900000 */
[----:B------:R-:W4:Y:S02]  /*22830*/  @!P1 SYNCS.PHASECHK.TRANS64 P1, [R0+URZ+0x28830], R3 ;  /* 0x02883003000095a7 */ /* 0x000f24000802007f */
[----:B----4-:R-:W-:Y:S05]  /*22840*/  @!P1 BRA `(.L_x_3043) ;  /* 0xfffffffc00f09947 */ /* 0x010fea000383ffff */
[----:B------:R-:W-:Y:S05]  /*22850*/  BRA `(.L_x_3042) ;  /* 0xfffffeb800787947 */ /* 0x000fea000383ffff */
.L_x_3050:
[----:B-1----:R1:W2:Y:S02]  /*22860*/  SYNCS.PHASECHK.TRANS64.TRYWAIT P3, [R7+URZ+0x28830], R6 ;  /* 0x02883006070075a7 */ /* 0x0022a4000806017f */
[----:B--2---:R-:W-:Y:S05]  /*22870*/  @!P3 NANOSLEEP.SYNCS 0x989680 ;  /* 0x009896800000b95d */ /* 0x004fea0003900000 */
[----:B------:R-:W2:Y:S02]  /*22880*/  @!P3 SYNCS.PHASECHK.TRANS64 P3, [R7+URZ+0x28830], R6 ;  /* 0x028830060700b5a7 */ /* 0x000ea4000806007f */
[----:B--2---:R-:W-:Y:S05]  /*22890*/  @!P3 BRA `(.L_x_3050) ;  /* 0xfffffffc00f0b947 */ /* 0x004fea000383ffff */
[----:B------:R-:W-:Y:S05]  /*228a0*/  BRA `(.L_x_3049) ;  /* 0xfffffee400d47947 */ /* 0x000fea000383ffff */
.L_x_3054:
[----:B-1----:R1:W2:Y:S02]  /*228b0*/  SYNCS.PHASECHK.TRANS64.TRYWAIT P2, [R7+URZ+0x28850], R6 ;  /* 0x02885006070075a7 */ /* 0x0022a4000804017f */
[----:B--2---:R-:W-:Y:S05]  /*228c0*/  @!P2 NANOSLEEP.SYNCS 0x989680 ;  /* 0x009896800000a95d */ /* 0x004fea0003900000 */
[----:B------:R-:W2:Y:S02]  /*228d0*/  @!P2 SYNCS.PHASECHK.TRANS64 P2, [R7+URZ+0x28850], R6 ;  /* 0x028850060700a5a7 */ /* 0x000ea4000804007f */
[----:B--2---:R-:W-:Y:S05]  /*228e0*/  @!P2 BRA `(.L_x_3054) ;  /* 0xfffffffc00f0a947 */ /* 0x004fea000383ffff */
[----:B------:R-:W-:Y:S05]  /*228f0*/  BRA `(.L_x_3051) ;  /* 0xfffffee800f07947 */ /* 0x000fea000383ffff */
.L_x_3063:
[----:B-1----:R1:W2:Y:S02]  /*22900*/  SYNCS.PHASECHK.TRANS64.TRYWAIT P1, [R6+URZ+0x28830], R7 ;  /* 0x02883007060075a7 */ /* 0x0022a4000802017f */
[----:B--2---:R-:W-:Y:S05]  /*22910*/  @!P1 NANOSLEEP.SYNCS 0x989680 ;  /* 0x009896800000995d */ /* 0x004fea0003900000 */
[----:B------:R-:W2:Y:S02]  /*22920*/  @!P1 SYNCS.PHASECHK.TRANS64 P1, [R6+URZ+0x28830], R7 ;  /* 0x02883007060095a7 */ /* 0x000ea4000802007f */
[----:B--2---:R-:W-:Y:S05]  /*22930*/  @!P1 BRA `(.L_x_3063) ;  /* 0xfffffffc00f09947 */ /* 0x004fea000383ffff */
[----:B------:R-:W-:Y:S05]  /*22940*/  BRA `(.L_x_3062) ;  /* 0xffffff1800a87947 */ /* 0x000fea000383ffff */
.L_x_3067:
[----:B-1----:R1:W2:Y:S02]  /*22950*/  SYNCS.PHASECHK.TRANS64.TRYWAIT P1, [R7+URZ+0x28850], R6 ;  /* 0x02885006070075a7 */ /* 0x0022a4000802017f */
[----:B--2---:R-:W-:Y:S05]  /*22960*/  @!P1 NANOSLEEP.SYNCS 0x989680 ;  /* 0x009896800000995d */ /* 0x004fea0003900000 */
[----:B------:R-:W2:Y:S02]  /*22970*/  @!P1 SYNCS.PHASECHK.TRANS64 P1, [R7+URZ+0x28850], R6 ;  /* 0x02885006070095a7 */ /* 0x000ea4000802007f */
[----:B--2---:R-:W-:Y:S05]  /*22980*/  @!P1 BRA `(.L_x_3067) ;  /* 0xfffffffc00f09947 */ /* 0x004fea000383ffff */
[----:B------:R-:W-:Y:S05]  /*22990*/  BRA `(.L_x_3064) ;  /* 0xffffff1c00b87947 */ /* 0x000fea000383ffff */
.L_x_3074:
[----:B-1----:R1:W2:Y:S02]  /*229a0*/  SYNCS.PHASECHK.TRANS64.TRYWAIT P1, [R13+URZ+0x28850], R4 ;  /* 0x028850040d0075a7 */ /* 0x0022a4000802017f */
[----:B--2---:R-:W-:Y:S05]  /*229b0*/  @!P1 NANOSLEEP.SYNCS 0x989680 ;  /* 0x009896800000995d */ /* 0x004fea0003900000 */
[----:B------:R-:W2:Y:S02]  /*229c0*/  @!P1 SYNCS.PHASECHK.TRANS64 P1, [R13+URZ+0x28850], R4 ;  /* 0x028850040d0095a7 */ /* 0x000ea4000802007f */
[----:B--2---:R-:W-:Y:S05]  /*229d0*/  @!P1 BRA `(.L_x_3074) ;  /* 0xfffffffc00f09947 */ /* 0x004fea000383ffff */
[----:B------:R-:W-:Y:S05]  /*229e0*/  BRA `(.L_x_3073) ;  /* 0xffffff4400007947 */ /* 0x000fea000383ffff */
.L_x_3089:
[----:B------:R-:W-:Y:S01]  /*229f0*/  MOV R13, R4 ;  /* 0x00000004000d7202 */ /* 0x000fe20000000f00 */
[----:B------:R-:W-:Y:S02]  /*22a00*/  IMAD.MOV.U32 R12, RZ, RZ, RZ ;  /* 0x000000ffff0c7224 */ /* 0x000fe400078e00ff */
[----:B------:R-:W-:Y:S02]  /*22a10*/  IMAD.MOV.U32 R11, RZ, RZ, 0x181f ;  /* 0x0000181fff0b7424 */ /* 0x000fe400078e00ff */
[----:B------:R-:W-:-:S07]  /*22a20*/  IMAD.MOV.U32 R15, RZ, RZ, -0x1 ;  /* 0xffffffffff0f7424 */ /* 0x000fce00078e00ff */
[----:B-12---:R-:W-:Y:S05]  /*22a30*/  WARPSYNC.COLLECTIVE R15, `(.L_x_3321) ;  /* 0x000000000f087348 */ /* 0x006fea0003c00000 */
[----:B------:R0:W3:Y:S02]  /*22a40*/  SHFL.IDX P6, R14, R13, R12, R11 ;  /* 0x0000000c0d0e7389 */ /* 0x0000e400000c000b */
[----:B0123--:R-:W-:Y:S01]  /*22a50*/  ENDCOLLECTIVE ;  /* 0x000000000000791b */ /* 0x00ffe20003800000 */
.L_x_3321:
[----:B------:R-:W-:Y:S02]  /*22a60*/  IMAD.MOV.U32 R13, RZ, RZ, R0 ;  /* 0x000000ffff0d7224 */ /* 0x000fe400078e0000 */
[----:B------:R-:W-:-:S07]  /*22a70*/  IMAD.MOV.U32 R3, RZ, RZ, R14 ;  /* 0x000000ffff037224 */ /* 0x000fce00078e000e */
[----:B------:R-:W-:Y:S05]  /*22a80*/  WARPSYNC.COLLECTIVE R15, `(.L_x_3322) ;  /* 0x000000000f087348 */ /* 0x000fea0003c00000 */
[----:B------:R0:W1:Y:S02]  /*22a90*/  SHFL.IDX P6, R14, R13, R12, R11 ;  /* 0x0000000c0d0e7389 */ /* 0x00006400000c000b */
[----:B01----:R-:W-:Y:S01]  /*22aa0*/  ENDCOLLECTIVE ;  /* 0x000000000000791b */ /* 0x003fe20003800000 */
.L_x_3322:
[----:B------:R-:W-:Y:S05]  /*22ab0*/  BRA `(.L_x_3323) ;  /* 0xffffff6800387947 */ /* 0x000fea000383ffff */
.L_x_3092:
[----:B------:R-:W-:Y:S01]  /*22ac0*/  BSSY B1, `(.L_x_3324) ;  /* 0x0000008000017945 */ /* 0x000fe20003800000 */
[----:B------:R-:W-:Y:S02]  /*22ad0*/  IMAD.MOV.U32 R13, RZ, RZ, R4 ;  /* 0x000000ffff0d7224 */ /* 0x000fe400078e0004 */
[----:B------:R-:W-:Y:S02]  /*22ae0*/  IMAD.MOV.U32 R12, RZ, RZ, 0x1 ;  /* 0x00000001ff0c7424 */ /* 0x000fe400078e00ff */
[----:B------:R-:W-:Y:S02]  /*22af0*/  IMAD.MOV.U32 R11, RZ, RZ, 0x181f ;  /* 0x0000181fff0b7424 */ /* 0x000fe400078e00ff */
[----:B---3--:R-:W-:-:S07]  /*22b00*/  IMAD.MOV.U32 R15, RZ, RZ, -0x1 ;  /* 0xffffffffff0f7424 */ /* 0x008fce00078e00ff */
[----:B012-4-:R-:W-:Y:S05]  /*22b10*/  WARPSYNC.COLLECTIVE R15, `(.L_x_3325) ;  /* 0x000000000f087348 */ /* 0x017fea0003c00000 */
[----:B----4-:R3:W4:Y:S02]  /*22b20*/  SHFL.IDX P6, R14, R13, R12, R11 ;  /* 0x0000000c0d0e7389 */ /* 0x01072400000c000b */
[----:B01234-:R-:W-:Y:S01]  /*22b30*/  ENDCOLLECTIVE ;  /* 0x000000000000791b */ /* 0x01ffe20003800000 */
.L_x_3325:
[----:B------:R-:W-:Y:S05]  /*22b40*/  BSYNC B1 ;  /* 0x0000000000017941 */ /* 0x000fea0003800000 */
.L_x_3324:
[----:B------:R-:W-:Y:S01]  /*22b50*/  MOV R13, R0 ;  /* 0x00000000000d7202 */ /* 0x000fe20000000f00 */
[----:B------:R-:W-:Y:S02]  /*22b60*/  IMAD.MOV.U32 R12, RZ, RZ, 0x1 ;  /* 0x00000001ff0c7424 */ /* 0x000fe400078e00ff */
[----:B------:R-:W-:Y:S02]  /*22b70*/  IMAD.MOV.U32 R11, RZ, RZ, 0x181f ;  /* 0x0000181fff0b7424 */ /* 0x000fe400078e00ff */
[----:B------:R-:W-:Y:S02]  /*22b80*/  IMAD.MOV.U32 R15, RZ, RZ, -0x1 ;  /* 0xffffffffff0f7424 */ /* 0x000fe400078e00ff */
[----:B------:R-:W-:-:S07]  /*22b90*/  IMAD.MOV.U32 R3, RZ, RZ, R14 ;  /* 0x000000ffff037224 */ /* 0x000fce00078e000e */
[----:B------:R-:W-:Y:S05]  /*22ba0*/  WARPSYNC.COLLECTIVE R15, `(.L_x_3326) ;  /* 0x000000000f087348 */ /* 0x000fea0003c00000 */
[----:B------:R0:W1:Y:S02]  /*22bb0*/  SHFL.IDX P6, R14, R13, R12, R11 ;  /* 0x0000000c0d0e7389 */ /* 0x00006400000c000b */
[----:B01----:R-:W-:Y:S01]  /*22bc0*/  ENDCOLLECTIVE ;  /* 0x000000000000791b */ /* 0x003fe20003800000 */
.L_x_3326:
[----:B------:R-:W-:Y:S05]  /*22bd0*/  BRA `(.L_x_3327) ;  /* 0xffffff6800387947 */ /* 0x000fea000383ffff */
.L_x_3095:
        /* <DEDUP_REMOVED lines=8> */
.L_x_3329:
[----:B------:R-:W-:Y:S05]  /*22c60*/  BSYNC B1 ;  /* 0x0000000000017941 */ /* 0x000fea0003800000 */
.L_x_3328:
        /* <DEDUP_REMOVED lines=8> */
.L_x_3330:
[----:B------:R-:W-:Y:S05]  /*22cf0*/  BRA `(.L_x_3331) ;  /* 0xffffff6800387947 */ /* 0x000fea000383ffff */
.L_x_3098:
[----:B------:R-:W-:Y:S01]  /*22d00*/  BSSY B1, `(.L_x_3332) ;  /* 0x0000008000017945 */ /* 0x000fe20003800000 */
[----:B------:R-:W-:Y:S02]  /*22d10*/  IMAD.MOV.U32 R13, RZ, RZ, R4 ;  /* 0x000000ffff0d7224 */ /* 0x000fe400078e0004 */
[----:B------:R-:W-:Y:S02]  /*22d20*/  IMAD.MOV.U32 R12, RZ, RZ, 0x3 ;  /* 0x00000003ff0c7424 */ /* 0x000fe400078e00ff */
[----:B------:R-:W-:Y:S02]  /*22d30*/  IMAD.MOV.U32 R11, RZ, RZ, 0x181f ;  /* 0x0000181fff0b7424 */ /* 0x000fe400078e00ff */
[----:B0-----:R-:W-:-:S07]  /*22d40*/  IMAD.MOV.U32 R15, RZ, RZ, -0x1 ;  /* 0xffffffffff0f7424 */ /* 0x001fce00078e00ff */
[----:B-1234-:R-:W-:Y:S05]  /*22d50*/  WARPSYNC.COLLECTIVE R15, `(.L_x_3333) ;  /* 0x000000000f087348 */ /* 0x01efea0003c00000 */
[----:B------:R0:W0:Y:S02]  /*22d60*/  SHFL.IDX P6, R14, R13, R12, R11 ;  /* 0x0000000c0d0e7389 */ /* 0x00002400000c000b */
[----:B01234-:R-:W-:Y:S01]  /*22d70*/  ENDCOLLECTIVE ;  /* 0x000000000000791b */ /* 0x01ffe20003800000 */
.L_x_3333:
[----:B------:R-:W-:Y:S05]  /*22d80*/  BSYNC B1 ;  /* 0x0000000000017941 */ /* 0x000fea0003800000 */
.L_x_3332:
        /* <DEDUP_REMOVED lines=8> */
.L_x_3334:
[----:B------:R-:W-:Y:S05]  /*22e10*/  BRA `(.L_x_3335) ;  /* 0xffffff6800387947 */ /* 0x000fea000383ffff */
.L_x_3115:
[----:B0-----:R-:W0:Y:S01]  /*22e20*/  S2R R10, SR_TID.X ;  /* 0x00000000000a7919 */ /* 0x001e220000002100 */
[----:B------:R-:W-:Y:S01]  /*22e30*/  BSSY B1, `(.L_x_3336) ;  /* 0x000000a000017945 */ /* 0x000fe20003800000 */
[----:B------:R-:W-:Y:S02]  /*22e40*/  IMAD.MOV.U32 R12, RZ, RZ, RZ ;  /* 0x000000ffff0c7224 */ /* 0x000fe400078e00ff */
[----:B-1----:R-:W-:Y:S02]  /*22e50*/  IMAD.MOV.U32 R11, RZ, RZ, 0x1f ;  /* 0x0000001fff0b7424 */ /* 0x002fe400078e00ff */
[----:B------:R-:W-:Y:S01]  /*22e60*/  IMAD.MOV.U32 R15, RZ, RZ, -0x1 ;  /* 0xffffffffff0f7424 */ /* 0x000fe200078e00ff */
[----:B0-----:R-:W-:-:S04]  /*22e70*/  SHF.R.U32.HI R10, RZ, 0x5, R10 ;  /* 0x00000005ff0a7819 */ /* 0x001fc8000001160a */
[----:B------:R-:W-:-:S04]  /*22e80*/  LOP3.LUT R10, R10, 0x3, RZ, 0xc0, !PT ;  /* 0x000000030a0a7812 */ /* 0x000fc800078ec0ff */
[----:B------:R-:W-:-:S07]  /*22e90*/  MOV R13, R10 ;  /* 0x0000000a000d7202 */ /* 0x000fce0000000f00 */
[----:B------:R-:W-:Y:S05]  /*22ea0*/  WARPSYNC.COLLECTIVE R15, `(.L_x_3337) ;  /* 0x000000000f087348 */ /* 0x000fea0003c00000 */
[----:B------:R0:W1:Y:S02]  /*22eb0*/  SHFL.IDX P6, R14, R13, R12, R11 ;  /* 0x0000000c0d0e7389 */ /* 0x00006400000c000b */
[----:B01----:R-:W-:Y:S01]  /*22ec0*/  ENDCOLLECTIVE ;  /* 0x000000000000791b */ /* 0x003fe20003800000 */
.L_x_3337:
[----:B------:R-:W-:Y:S05]  /*22ed0*/  BSYNC B1 ;  /* 0x0000000000017941 */ /* 0x000fea0003800000 */
.L_x_3336:
[----:B------:R-:W-:Y:S05]  /*22ee0*/  BRA `(.L_x_3338) ;  /* 0xffffff7c00787947 */ /* 0x000fea000383ffff */
.L_x_3117:
[----:B------:R-:W-:Y:S01]  /*22ef0*/  BSSY B1, `(.L_x_3339) ;  /* 0x0000006000017945 */ /* 0x000fe20003800000 */
[----:B------:R-:W-:-:S07]  /*22f00*/  IMAD.MOV.U32 R15, RZ, RZ, -0x1 ;  /* 0xffffffffff0f7424 */ /* 0x000fce00078e00ff */
[----:B012---:R-:W-:Y:S05]  /*22f10*/  WARPSYNC.COLLECTIVE R15, `(.L_x_3340) ;  /* 0x000000000f0c7348 */ /* 0x007fea0003c00000 */
[----:B------:R-:W-:Y:S02]  /*22f20*/  ELECT P6, UR62, PT ;  /* 0x00000000003e782f */ /* 0x000fe400038c0000 */
[----:B------:R-:W-:Y:S01]  /*22f30*/  MOV R14, UR62 ;  /* 0x0000003e000e7c02 */ /* 0x000fe20008000f00 */
[----:B012---:R-:W-:Y:S10]  /*22f40*/  ENDCOLLECTIVE ;  /* 0x000000000000791b */ /* 0x007ff40003800000 */
.L_x_3340:
[----:B------:R-:W-:Y:S05]  /*22f50*/  BSYNC B1 ;  /* 0x0000000000017941 */ /* 0x000fea0003800000 */
.L_x_3339:
[----:B------:R-:W-:Y:S05]  /*22f60*/  BRA `(.L_x_3116) ;  /* 0xffffff7c00707947 */ /* 0x000fea000383ffff */
.L_x_3119:
[----:B--2---:R2:W3:Y:S02]  /*22f70*/  SYNCS.PHASECHK.TRANS64.TRYWAIT P0, [R22+URZ+0x28820], R7 ;  /* 0x02882007160075a7 */ /* 0x0044e4000800017f */
[----:B---3--:R-:W-:Y:S05]  /*22f80*/  @!P0 NANOSLEEP.SYNCS 0x989680 ;  /* 0x009896800000895d */ /* 0x008fea0003900000 */
[----:B------:R-:W3:Y:S02]  /*22f90*/  @!P0 SYNCS.PHASECHK.TRANS64 P0, [R22+URZ+0x28820], R7 ;  /* 0x02882007160085a7 */ /* 0x000ee4000800007f */
[----:B---3--:R-:W-:Y:S05]  /*22fa0*/  @!P0 BRA `(.L_x_3119) ;  /* 0xfffffffc00f08947 */ /* 0x008fea000383ffff */
[----:B------:R-:W-:Y:S05]  /*22fb0*/  BRA `(.L_x_3341) ;  /* 0xffffff7c00807947 */ /* 0x000fea000383ffff */
.L_x_3123:
[----:B--2---:R2:W3:Y:S02]  /*22fc0*/  SYNCS.PHASECHK.TRANS64.TRYWAIT P0, [R7+URZ+0x288a0], R8 ;  /* 0x0288a008070075a7 */ /* 0x0044e4000800017f */
[----:B---3--:R-:W-:Y:S05]  /*22fd0*/  @!P0 NANOSLEEP.SYNCS 0x989680 ;  /* 0x009896800000895d */ /* 0x008fea0003900000 */
[----:B------:R-:W3:Y:S02]  /*22fe0*/  @!P0 SYNCS.PHASECHK.TRANS64 P0, [R7+URZ+0x288a0], R8 ;  /* 0x0288a008070085a7 */ /* 0x000ee4000800007f */
[----:B---3--:R-:W-:Y:S05]  /*22ff0*/  @!P0 BRA `(.L_x_3123) ;  /* 0xfffffffc00f08947 */ /* 0x008fea000383ffff */
[----:B------:R-:W-:Y:S05]  /*23000*/  BRA `(.L_x_3342) ;  /* 0xffffff7c00987947 */ /* 0x000fea000383ffff */
.L_x_3129:
[----:B0-----:R0:W1:Y:S02]  /*23010*/  SYNCS.PHASECHK.TRANS64.TRYWAIT P0, [R7+URZ+0x288c0], R8 ;  /* 0x0288c008070075a7 */ /* 0x001064000800017f */
[----:B-1----:R-:W-:Y:S05]  /*23020*/  @!P0 NANOSLEEP.SYNCS 0x989680 ;  /* 0x009896800000895d */ /* 0x002fea0003900000 */
[----:B------:R-:W1:Y:S02]  /*23030*/  @!P0 SYNCS.PHASECHK.TRANS64 P0, [R7+URZ+0x288c0], R8 ;  /* 0x0288c008070085a7 */ /* 0x000e64000800007f */
[----:B-1----:R-:W-:Y:S05]  /*23040*/  @!P0 BRA `(.L_x_3129) ;  /* 0xfffffffc00f08947 */ /* 0x002fea000383ffff */
[----:B------:R-:W-:Y:S05]  /*23050*/  BRA `(.L_x_3343) ;  /* 0xffffff8000587947 */ /* 0x000fea000383ffff */
.L_x_3137:
[----:B0-----:R0:W1:Y:S02]  /*23060*/  SYNCS.PHASECHK.TRANS64.TRYWAIT P1, [R10+URZ+0x288a0], R9 ;  /* 0x0288a0090a0075a7 */ /* 0x001064000802017f */
[----:B-1----:R-:W-:Y:S05]  /*23070*/  @!P1 NANOSLEEP.SYNCS 0x989680 ;  /* 0x009896800000995d */ /* 0x002fea0003900000 */
[----:B------:R-:W1:Y:S02]  /*23080*/  @!P1 SYNCS.PHASECHK.TRANS64 P1, [R10+URZ+0x288a0], R9 ;  /* 0x0288a0090a0095a7 */ /* 0x000e64000802007f */
[----:B-1----:R-:W-:Y:S05]  /*23090*/  @!P1 BRA `(.L_x_3137) ;  /* 0xfffffffc00f09947 */ /* 0x002fea000383ffff */
[----:B------:R-:W-:Y:S05]  /*230a0*/  BRA `(.L_x_3344) ;  /* 0xffffff8400547947 */ /* 0x000fea000383ffff */
.L_x_3143:
[----:B-1----:R1:W2:Y:S02]  /*230b0*/  SYNCS.PHASECHK.TRANS64.TRYWAIT P1, [R10+URZ+0x288c0], R9 ;  /* 0x0288c0090a0075a7 */ /* 0x0022a4000802017f */
[----:B--2---:R-:W-:Y:S05]  /*230c0*/  @!P1 NANOSLEEP.SYNCS 0x989680 ;  /* 0x009896800000995d */ /* 0x004fea0003900000 */
[----:B------:R-:W2:Y:S02]  /*230d0*/  @!P1 SYNCS.PHASECHK.TRANS64 P1, [R10+URZ+0x288c0], R9 ;  /* 0x0288c0090a0095a7 */ /* 0x000ea4000802007f */
[----:B--2---:R-:W-:Y:S05]  /*230e0*/  @!P1 BRA `(.L_x_3143) ;  /* 0xfffffffc00f09947 */ /* 0x004fea000383ffff */
[----:B------:R-:W-:Y:S05]  /*230f0*/  BRA `(.L_x_3345) ;  /* 0xffffff88000c7947 */ /* 0x000fea000383ffff */
.L_x_3157:
        /* <DEDUP_REMOVED lines=11> */
.L_x_3347:
[----:B------:R-:W-:Y:S05]  /*231b0*/  BSYNC B0 ;  /* 0x0000000000007941 */ /* 0x000fea0003800000 */
.L_x_3346:
[----:B------:R-:W-:Y:S05]  /*231c0*/  BRA `(.L_x_3348) ;  /* 0xffffff9400007947 */ /* 0x000fea000383ffff */
.L_x_3160:
[----:B0-----:R0:W1:Y:S02]  /*231d0*/  SYNCS.PHASECHK.TRANS64.TRYWAIT P0, [R7+URZ+0x28840], R2 ;  /* 0x02884002070075a7 */ /* 0x001064000800017f */
[----:B-1----:R-:W-:Y:S05]  /*231e0*/  @!P0 NANOSLEEP.SYNCS 0x989680 ;  /* 0x009896800000895d */ /* 0x002fea0003900000 */
[----:B------:R-:W1:Y:S02]  /*231f0*/  @!P0 SYNCS.PHASECHK.TRANS64 P0, [R7+URZ+0x28840], R2 ;  /* 0x02884002070085a7 */ /* 0x000e64000800007f */
[----:B-1----:R-:W-:Y:S05]  /*23200*/  @!P0 BRA `(.L_x_3160) ;  /* 0xfffffffc00f08947 */ /* 0x002fea000383ffff */
[----:B------:R-:W-:Y:S05]  /*23210*/  BRA `(.L_x_3349) ;  /* 0xffffff94005c7947 */ /* 0x000fea000383ffff */
.L_x_3161:
        /* <DEDUP_REMOVED lines=8> */
.L_x_3351:
[----:B------:R-:W-:Y:S05]  /*232a0*/  BSYNC B0 ;  /* 0x0000000000007941 */ /* 0x000fea0003800000 */
.L_x_3350:
        /* <DEDUP_REMOVED lines=9> */
.L_x_3352:
[----:B------:R-:W-:Y:S01]  /*23340*/  IMAD.MOV.U32 R13, RZ, RZ, R0 ;  /* 0x000000ffff0d7224 */ /* 0x000fe200078e0000 */
[----:B------:R-:W-:Y:S01]  /*23350*/  MOV R12, 0x1 ;  /* 0x00000001000c7802 */ /* 0x000fe20000000f00 */
[----:B------:R-:W-:-:S07]  /*23360*/  IMAD.MOV.U32 R3, RZ, RZ, R14 ;  /* 0x000000ffff037224 */ /* 0x000fce00078e000e */
[----:B------:R-:W-:Y:S05]  /*23370*/  WARPSYNC.COLLECTIVE R15, `(.L_x_3353) ;  /* 0x000000000f087348 */ /* 0x000fea0003c00000 */
[----:B------:R0:W1:Y:S02]  /*23380*/  SHFL.IDX P6, R14, R13, R12, R11 ;  /* 0x0000000c0d0e7389 */ /* 0x00006400000c000b */
[----:B01----:R-:W-:Y:S01]  /*23390*/  ENDCOLLECTIVE ;  /* 0x000000000000791b */ /* 0x003fe20003800000 */
.L_x_3353:
        /* <DEDUP_REMOVED lines=16> */
.L_x_3354:
[----:B------:R-:W-:Y:S02]  /*234a0*/  @P0 IMAD R8, R5, 0x2, R22 ;  /* 0x0000000205080824 */ /* 0x000fe400078e0216 */
[----:B------:R-:W-:Y:S02]  /*234b0*/  IMAD.MOV.U32 R13, RZ, RZ, R0 ;  /* 0x000000ffff0d7224 */ /* 0x000fe400078e0000 */
[----:B------:R-:W-:Y:S02]  /*234c0*/  IMAD.MOV.U32 R12, RZ, RZ, 0x2 ;  /* 0x00000002ff0c7424 */ /* 0x000fe400078e00ff */
[----:B------:R-:W-:-:S07]  /*234d0*/  IMAD.MOV.U32 R3, RZ, RZ, R14 ;  /* 0x000000ffff037224 */ /* 0x000fce00078e000e */
[----:B------:R-:W-:Y:S05]  /*234e0*/  WARPSYNC.COLLECTIVE R15, `(.L_x_3355) ;  /* 0x000000000f087348 */ /* 0x000fea0003c00000 */
[----:B------:R0:W1:Y:S02]  /*234f0*/  SHFL.IDX P6, R14, R13, R12, R11 ;  /* 0x0000000c0d0e7389 */ /* 0x00006400000c000b */
[----:B01----:R-:W-:Y:S01]  /*23500*/  ENDCOLLECTIVE ;  /* 0x000000000000791b */ /* 0x003fe20003800000 */
.L_x_3355:
        /* <DEDUP_REMOVED lines=16> */
.L_x_3356:
[----:B------:R-:W-:Y:S02]  /*23610*/  @P0 IMAD R8, R5, 0x2, R22 ;  /* 0x0000000205080824 */ /* 0x000fe400078e0216 */
[----:B------:R-:W-:Y:S02]  /*23620*/  IMAD.MOV.U32 R13, RZ, RZ, R0 ;  /* 0x000000ffff0d7224 */ /* 0x000fe400078e0000 */
[----:B------:R-:W-:Y:S02]  /*23630*/  IMAD.MOV.U32 R12, RZ, RZ, 0x3 ;  /* 0x00000003ff0c7424 */ /* 0x000fe400078e00ff */
[----:B------:R-:W-:-:S07]  /*23640*/  IMAD.MOV.U32 R3, RZ, RZ, R14 ;  /* 0x000000ffff037224 */ /* 0x000fce00078e000e */
[----:B------:R-:W-:Y:S05]  /*23650*/  WARPSYNC.COLLECTIVE R15, `(.L_x_3357) ;  /* 0x000000000f087348 */ /* 0x000fea0003c00000 */
[----:B------:R0:W1:Y:S02]  /*23660*/  SHFL.IDX P6, R14, R13, R12, R11 ;  /* 0x0000000c0d0e7389 */ /* 0x00006400000c000b */
[----:B01----:R-:W-:Y:S01]  /*23670*/  ENDCOLLECTIVE ;  /* 0x000000000000791b */ /* 0x003fe20003800000 */
.L_x_3357:
        /* <DEDUP_REMOVED lines=16> */
.L_x_3358:
[----:B------:R-:W-:Y:S02]  /*23780*/  @P0 IMAD R8, R5, 0x2, R22 ;  /* 0x0000000205080824 */ /* 0x000fe400078e0216 */
[----:B------:R-:W-:Y:S02]  /*23790*/  IMAD.MOV.U32 R13, RZ, RZ, R0 ;  /* 0x000000ffff0d7224 */ /* 0x000fe400078e0000 */
[----:B------:R-:W-:Y:S02]  /*237a0*/  IMAD.MOV.U32 R12, RZ, RZ, 0x4 ;  /* 0x00000004ff0c7424 */ /* 0x000fe400078e00ff */
[----:B------:R-:W-:-:S07]  /*237b0*/  IMAD.MOV.U32 R3, RZ, RZ, R14 ;  /* 0x000000ffff037224 */ /* 0x000fce00078e000e */
[----:B------:R-:W-:Y:S05]  /*237c0*/  WARPSYNC.COLLECTIVE R15, `(.L_x_3359) ;  /* 0x000000000f087348 */ /* 0x000fea0003c00000 */
[----:B------:R0:W1:Y:S02]  /*237d0*/  SHFL.IDX P6, R14, R13, R12, R11 ;  /* 0x0000000c0d0e7389 */ /* 0x00006400000c000b */
[----:B01----:R-:W-:Y:S01]  /*237e0*/  ENDCOLLECTIVE ;  /* 0x000000000000791b */ /* 0x003fe20003800000 */
.L_x_3359:
        /* <DEDUP_REMOVED lines=16> */
.L_x_3360:
[----:B------:R-:W-:Y:S02]  /*238f0*/  @P0 IMAD R8, R5, 0x2, R22 ;  /* 0x0000000205080824 */ /* 0x000fe400078e0216 */
[----:B------:R-:W-:Y:S02]  /*23900*/  IMAD.MOV.U32 R13, RZ, RZ, R0 ;  /* 0x000000ffff0d7224 */ /* 0x000fe400078e0000 */
[----:B------:R-:W-:Y:S02]  /*23910*/  IMAD.MOV.U32 R12, RZ, RZ, 0x5 ;  /* 0x00000005ff0c7424 */ /* 0x000fe400078e00ff */
[----:B------:R-:W-:-:S07]  /*23920*/  IMAD.MOV.U32 R3, RZ, RZ, R14 ;  /* 0x000000ffff037224 */ /* 0x000fce00078e000e */
[----:B------:R-:W-:Y:S05]  /*23930*/  WARPSYNC.COLLECTIVE R15, `(.L_x_3361) ;  /* 0x000000000f087348 */ /* 0x000fea0003c00000 */
[----:B------:R0:W1:Y:S02]  /*23940*/  SHFL.IDX P6, R14, R13, R12, R11 ;  /* 0x0000000c0d0e7389 */ /* 0x00006400000c000b */
[----:B01----:R-:W-:Y:S01]  /*23950*/  ENDCOLLECTIVE ;  /* 0x000000000000791b */ /* 0x003fe20003800000 */
.L_x_3361:
        /* <DEDUP_REMOVED lines=16> */
.L_x_3362:
[----:B------:R-:W-:Y:S01]  /*23a60*/  @P0 LEA R8, R5, R22, 0x1 ;  /* 0x0000001605080211 */ /* 0x000fe200078e08ff */
[----:B------:R-:W-:Y:S02]  /*23a70*/  IMAD.MOV.U32 R13, RZ, RZ, R0 ;  /* 0x000000ffff0d7224 */ /* 0x000fe400078e0000 */
[----:B------:R-:W-:Y:S02]  /*23a80*/  IMAD.MOV.U32 R12, RZ, RZ, 0x6 ;  /* 0x00000006ff0c7424 */ /* 0x000fe400078e00ff */
[----:B------:R-:W-:-:S07]  /*23a90*/  IMAD.MOV.U32 R3, RZ, RZ, R14 ;  /* 0x000000ffff037224 */ /* 0x000fce00078e000e */
[----:B------:R-:W-:Y:S05]  /*23aa0*/  WARPSYNC.COLLECTIVE R15, `(.L_x_3363) ;  /* 0x000000000f087348 */ /* 0x000fea0003c00000 */
[----:B------:R0:W1:Y:S02]  /*23ab0*/  SHFL.IDX P6, R14, R13, R12, R11 ;  /* 0x0000000c0d0e7389 */ /* 0x00006400000c000b */
[----:B01----:R-:W-:Y:S01]  /*23ac0*/  ENDCOLLECTIVE ;  /* 0x000000000000791b */ /* 0x003fe20003800000 */
.L_x_3363:
        /* <DEDUP_REMOVED lines=16> */
.L_x_3364:
[----:B------:R-:W-:Y:S02]  /*23bd0*/  @P0 IMAD R8, R5, 0x2, R22 ;  /* 0x0000000205080824 */ /* 0x000fe400078e0216 */
[----:B------:R-:W-:Y:S02]  /*23be0*/  IMAD.MOV.U32 R13, RZ, RZ, R0 ;  /* 0x000000ffff0d7224 */ /* 0x000fe400078e0000 */
[----:B------:R-:W-:Y:S02]  /*23bf0*/  IMAD.MOV.U32 R12, RZ, RZ, 0x7 ;  /* 0x00000007ff0c7424 */ /* 0x000fe400078e00ff */
[----:B------:R-:W-:-:S07]  /*23c00*/  IMAD.MOV.U32 R3, RZ, RZ, R14 ;  /* 0x000000ffff037224 */ /* 0x000fce00078e000e */
[----:B------:R-:W-:Y:S05]  /*23c10*/  WARPSYNC.COLLECTIVE R15, `(.L_x_3365) ;  /* 0x000000000f087348 */ /* 0x000fea0003c00000 */
[----:B------:R0:W1:Y:S02]  /*23c20*/  SHFL.IDX P6, R14, R13, R12, R11 ;  /* 0x0000000c0d0e7389 */ /* 0x00006400000c000b */
[----:B01----:R-:W-:Y:S01]  /*23c30*/  ENDCOLLECTIVE ;  /* 0x000000000000791b */ /* 0x003fe20003800000 */
.L_x_3365:
[----:B------:R-:W-:-:S05]  /*23c40*/  @P0 LEA R3, P1, R31, R3, 0x1 ;  /* 0x000000031f030211 */ /* 0x000fca00078208ff */
[----:B------:R-:W-:-:S05]  /*23c50*/  @P0 IMAD.X R2, RZ, RZ, R2, P1 ;  /* 0x000000ffff020224 */ /* 0x000fca00008e0602 */
[----:B------:R-:W-:Y:S02]  /*23c60*/  @P0 LOP3.LUT R3, R3, R2, RZ, 0x3c, !PT ;  /* 0x0000000203030212 */ /* 0x000fe400078e3cff */
[----:B------:R-:W-:Y:S02]  /*23c70*/  MOV R13, R4 ;  /* 0x00000004000d7202 */ /* 0x000fe40000000f00 */
[----:B------:R-:W-:-:S04]  /*23c80*/  @P0 LOP3.LUT R2, R3, R2, RZ, 0x3c, !PT ;  /* 0x0000000203020212 */ /* 0x000fc800078e3cff */
[----:B------:R-:W-:Y:S01]  /*23c90*/  @P0 LOP3.LUT R3, R3, R2, RZ, 0x3c, !PT ;  /* 0x0000000203030212 */ /* 0x000fe200078e3cff */
[----:B------:R-:W-:-:S07]  /*23ca0*/  IMAD.MOV.U32 R0, RZ, RZ, R14 ;  /* 0x000000ffff007224 */ /* 0x000fce00078e000e */
[----:B------:R-:W-:Y:S05]  /*23cb0*/  WARPSYNC.COLLECTIVE R15, `(.L_x_3366) ;  /* 0x000000000f087348 */ /* 0x000fea0003c00000 */
[----:B------:R0:W1:Y:S02]  /*23cc0*/  SHFL.IDX P6, R14, R13, R12, R11 ;  /* 0x0000000c0d0e7389 */ /* 0x00006400000c000b */
[----:B01----:R-:W-:Y:S01]  /*23cd0*/  ENDCOLLECTIVE ;  /* 0x000000000000791b */ /* 0x003fe20003800000 */
.L_x_3366:
[----:B------:R-:W-:Y:S01]  /*23ce0*/  @!PT LDS RZ, [RZ] ;  /* 0x00000000fffff984 */ /* 0x000fe20000000800 */
[----:B------:R-:W-:Y:S01]  /*23cf0*/  @!PT LDS RZ, [RZ] ;  /* 0x00000000fffff984 */ /* 0x000fe20000000800 */
[----:B------:R-:W-:Y:S01]  /*23d00*/  @!PT LDS RZ, [RZ] ;  /* 0x00000000fffff984 */ /* 0x000fe20000000800 */
[----:B------:R-:W-:Y:S04]  /*23d10*/  @P0 LDGSTS.E.BYPASS.LTC128B.128 [R8+0x1b400], desc[UR42][R2.64], !P3 ;  /* 0x1b40000002080fae */ /* 0x000fe8000d901d6a */
[----:B------:R0:W-:Y:S02]  /*23d20*/  @P0 LDGSTS.E.BYPASS.LTC128B.128 [R8+0x1f400], desc[UR42][R2.64+0x80], !P2 ;  /* 0x1f40008002080fae */ /* 0x0001e4000d101d6a */
[----:B0-----:R-:W-:Y:S01]  /*23d30*/  IMAD.MOV.U32 R2, RZ, RZ, R14 ;  /* 0x000000ffff027224 */ /* 0x001fe200078e000e */
[----:B------:R-:W-:Y:S06]  /*23d40*/  BRA `(.L_x_3367) ;  /* 0xffffff9000407947 */ /* 0x000fec000383ffff */
.L_x_3166:
        /* <DEDUP_REMOVED lines=9> */
.L_x_3368:
[C---:B------:R-:W-:Y:S02]  /*23de0*/  ISETP.GE.AND P3, PT, R17.reuse, R5, PT ;  /* 0x000000051100720c */ /* 0x040fe40003f66270 */
[----:B------:R-:W-:Y:S01]  /*23df0*/  IADD3 R6, R17, 0x10, RZ ;  /* 0x0000001011067810 */ /* 0x000fe20007ffe0ff */
[----:B------:R-:W-:Y:S02]  /*23e00*/  IMAD.MOV.U32 R13, RZ, RZ, R0 ;  /* 0x000000ffff0d7224 */ /* 0x000fe400078e0000 */
[----:B------:R-:W-:-:S08]  /*23e10*/  IMAD.MOV.U32 R2, RZ, RZ, R14 ;  /* 0x000000ffff027224 */ /* 0x000fd000078e000e */
[----:B------:R-:W-:Y:S05]  /*23e20*/  WARPSYNC.COLLECTIVE R15, `(.L_x_3369) ;  /* 0x000000000f087348 */ /* 0x000fea0003c00000 */
[----:B------:R0:W1:Y:S02]  /*23e30*/  SHFL.IDX P6, R14, R13, R12, R11 ;  /* 0x0000000c0d0e7389 */ /* 0x00006400000c000b */
[----:B01----:R-:W-:Y:S01]  /*23e40*/  ENDCOLLECTIVE ;  /* 0x000000000000791b */ /* 0x003fe20003800000 */
.L_x_3369:
        /* <DEDUP_REMOVED lines=8> */
.L_x_3370:
        /* <DEDUP_REMOVED lines=12> */
.L_x_3371:
        /* <DEDUP_REMOVED lines=8> */
.L_x_3372:
        /* <DEDUP_REMOVED lines=8> */
[----:B------:R-:W-:Y:S01]  /*24090*/  IMAD.MOV.U32 R13, RZ, RZ, R0 ;  /* 0x000000ffff0d7224 */ /* 0x000fe200078e0000 */
[----:B0-----:R-:W-:-:S09]  /*240a0*/  MOV R2, R14 ;  /* 0x0000000e00027202 */ /* 0x001fd20000000f00 */
[----:B------:R-:W-:Y:S05]  /*240b0*/  WARPSYNC.COLLECTIVE R15, `(.L_x_3373) ;  /* 0x000000000f087348 */ /* 0x000fea0003c00000 */
[----:B------:R0:W1:Y:S02]  /*240c0*/  SHFL.IDX P6, R14, R13, R12, R11 ;  /* 0x0000000c0d0e7389 */ /* 0x00006400000c000b */
[----:B01----:R-:W-:Y:S01]  /*240d0*/  ENDCOLLECTIVE ;  /* 0x000000000000791b */ /* 0x003fe20003800000 */
.L_x_3373:
        /* <DEDUP_REMOVED lines=8> */
.L_x_3374:
        /* <DEDUP_REMOVED lines=13> */
.L_x_3375:
        /* <DEDUP_REMOVED lines=8> */
.L_x_3376:
        /* <DEDUP_REMOVED lines=13> */
.L_x_3377:
        /* <DEDUP_REMOVED lines=8> */
.L_x_3378:
        /* <DEDUP_REMOVED lines=13> */
.L_x_3379:
        /* <DEDUP_REMOVED lines=8> */
.L_x_3380:
        /* <DEDUP_REMOVED lines=12> */
.L_x_3381:
        /* <DEDUP_REMOVED lines=8> */
.L_x_3382:
        /* <DEDUP_REMOVED lines=11> */
.L_x_3383:
[----:B------:R-:W-:Y:S05]  /*24740*/  BRA `(.L_x_3384) ;  /* 0xffffff9000b87947 */ /* 0x000fea000383ffff */
.L_x_3171:
[----:B0-----:R0:W1:Y:S02]  /*24750*/  SYNCS.PHASECHK.TRANS64.TRYWAIT P0, [R22+URZ+0x28820], R3 ;  /* 0x02882003160075a7 */ /* 0x001064000800017f */
[----:B-1----:R-:W-:Y:S05]  /*24760*/  @!P0 NANOSLEEP.SYNCS 0x989680 ;  /* 0x009896800000895d */ /* 0x002fea0003900000 */
[----:B------:R-:W1:Y:S02]  /*24770*/  @!P0 SYNCS.PHASECHK.TRANS64 P0, [R22+URZ+0x28820], R3 ;  /* 0x02882003160085a7 */ /* 0x000e64000800007f */
[----:B-1----:R-:W-:Y:S05]  /*24780*/  @!P0 BRA `(.L_x_3171) ;  /* 0xfffffffc00f08947 */ /* 0x002fea000383ffff */
[----:B------:R-:W-:Y:S05]  /*24790*/  BRA `(.L_x_3385) ;  /* 0xffffff94002c7947 */ /* 0x000fea000383ffff */
.L_x_3176:
[----:B0-----:R0:W1:Y:S02]  /*247a0*/  SYNCS.PHASECHK.TRANS64.TRYWAIT P0, [R6+URZ+0x28840], R3 ;  /* 0x02884003060075a7 */ /* 0x001064000800017f */
[----:B-1----:R-:W-:Y:S05]  /*247b0*/  @!P0 NANOSLEEP.SYNCS 0x989680 ;  /* 0x009896800000895d */ /* 0x002fea0003900000 */
[----:B------:R-:W1:Y:S02]  /*247c0*/  @!P0 SYNCS.PHASECHK.TRANS64 P0, [R6+URZ+0x28840], R3 ;  /* 0x02884003060085a7 */ /* 0x000e64000800007f */
[----:B-1----:R-:W-:Y:S05]  /*247d0*/  @!P0 BRA `(.L_x_3176) ;  /* 0xfffffffc00f08947 */ /* 0x002fea000383ffff */
[----:B------:R-:W-:Y:S05]  /*247e0*/  BRA `(.L_x_3386) ;  /* 0xffffff9400fc7947 */ /* 0x000fea000383ffff */
.L_x_3177:
        /* <DEDUP_REMOVED lines=8> */
.L_x_3388:
[----:B------:R-:W-:Y:S05]  /*24870*/  BSYNC B1 ;  /* 0x0000000000017941 */ /* 0x000fea0003800000 */
.L_x_3387:
        /* <DEDUP_REMOVED lines=9> */
.L_x_3389:
[----:B------:R-:W-:Y:S02]  /*24910*/  IMAD R8, R8, 0x2, R22 ;  /* 0x0000000208087824 */ /* 0x000fe400078e0216 */
[----:B------:R-:W-:Y:S01]  /*24920*/  IMAD.MOV.U32 R13, RZ, RZ, R9 ;  /* 0x000000ffff0d7224 */ /* 0x000fe200078e0009 */
[----:B------:R-:W-:Y:S01]  /*24930*/  MOV R12, 0x1 ;  /* 0x00000001000c7802 */ /* 0x000fe20000000f00 */
[----:B------:R-:W-:-:S07]  /*24940*/  IMAD.MOV.U32 R2, RZ, RZ, R14 ;  /* 0x000000ffff027224 */ /* 0x000fce00078e000e */
[----:B------:R-:W-:Y:S05]  /*24950*/  WARPSYNC.COLLECTIVE R15, `(.L_x_3390) ;  /* 0x000000000f087348 */ /* 0x000fea0003c00000 */
[----:B------:R0:W1:Y:S02]  /*24960*/  SHFL.IDX P6, R14, R13, R12, R11 ;  /* 0x0000000c0d0e7389 */ /* 0x00006400000c000b */
[----:B01----:R-:W-:Y:S01]  /*24970*/  ENDCOLLECTIVE ;  /* 0x000000000000791b */ /* 0x003fe20003800000 */
.L_x_3390:
        /* <DEDUP_REMOVED lines=12> */
.L_x_3391:
[----:B------:R-:W-:Y:S02]  /*24a40*/  IMAD.MOV.U32 R13, RZ, RZ, R9 ;  /* 0x000000ffff0d7224 */ /* 0x000fe400078e0009 */
[----:B------:R-:W-:Y:S02]  /*24a50*/  IMAD.MOV.U32 R12, RZ, RZ, 0x2 ;  /* 0x00000002ff0c7424 */ /* 0x000fe400078e00ff */
[----:B------:R-:W-:-:S07]  /*24a60*/  IMAD.MOV.U32 R2, RZ, RZ, R14 ;  /* 0x000000ffff027224 */ /* 0x000fce00078e000e */
[----:B------:R-:W-:Y:S05]  /*24a70*/  WARPSYNC.COLLECTIVE R15, `(.L_x_3392) ;  /* 0x000000000f087348 */ /* 0x000fea0003c00000 */
[----:B------:R0:W1:Y:S02]  /*24a80*/  SHFL.IDX P6, R14, R13, R12, R11 ;  /* 0x0000000c0d0e7389 */ /* 0x00006400000c000b */
[----:B01----:R-:W-:Y:S01]  /*24a90*/  ENDCOLLECTIVE ;  /* 0x000000000000791b */ /* 0x003fe20003800000 */
.L_x_3392:
        /* <DEDUP_REMOVED lines=12> */
.L_x_3393:
[----:B------:R-:W-:Y:S01]  /*24b60*/  MOV R13, R9 ;  /* 0x00000009000d7202 */ /* 0x000fe20000000f00 */
[----:B------:R-:W-:Y:S02]  /*24b70*/  IMAD.MOV.U32 R12, RZ, RZ, 0x3 ;  /* 0x00000003ff0c7424 */ /* 0x000fe400078e00ff */
[----:B------:R-:W-:-:S07]  /*24b80*/  IMAD.MOV.U32 R2, RZ, RZ, R14 ;  /* 0x000000ffff027224 */ /* 0x000fce00078e000e */
[----:B------:R-:W-:Y:S05]  /*24b90*/  WARPSYNC.COLLECTIVE R15, `(.L_x_3394) ;  /* 0x000000000f087348 */ /* 0x000fea0003c00000 */
[----:B------:R0:W1:Y:S02]  /*24ba0*/  SHFL.IDX P6, R14, R13, R12, R11 ;  /* 0x0000000c0d0e7389 */ /* 0x00006400000c000b */
[----:B01----:R-:W-:Y:S01]  /*24bb0*/  ENDCOLLECTIVE ;  /* 0x000000000000791b */ /* 0x003fe20003800000 */
.L_x_3394:
        /* <DEDUP_REMOVED lines=12> */
.L_x_3395:
[----:B------:R-:W-:Y:S02]  /*24c80*/  IMAD.MOV.U32 R13, RZ, RZ, R9 ;  /* 0x000000ffff0d7224 */ /* 0x000fe400078e0009 */
[----:B------:R-:W-:Y:S02]  /*24c90*/  IMAD.MOV.U32 R12, RZ, RZ, 0x4 ;  /* 0x00000004ff0c7424 */ /* 0x000fe400078e00ff */
[----:B------:R-:W-:-:S07]  /*24ca0*/  IMAD.MOV.U32 R2, RZ, RZ, R14 ;  /* 0x000000ffff027224 */ /* 0x000fce00078e000e */
[----:B------:R-:W-:Y:S05]  /*24cb0*/  WARPSYNC.COLLECTIVE R15, `(.L_x_3396) ;  /* 0x000000000f087348 */ /* 0x000fea0003c00000 */
[----:B------:R0:W1:Y:S02]  /*24cc0*/  SHFL.IDX P6, R14, R13, R12, R11 ;  /* 0x0000000c0d0e7389 */ /* 0x00006400000c000b */
[----:B01----:R-:W-:Y:S01]  /*24cd0*/  ENDCOLLECTIVE ;  /* 0x000000000000791b */ /* 0x003fe20003800000 */
.L_x_3396:
        /* <DEDUP_REMOVED lines=12> */
.L_x_3397:
[----:B------:R-:W-:Y:S02]  /*24da0*/  IMAD.MOV.U32 R13, RZ, RZ, R9 ;  /* 0x000000ffff0d7224 */ /* 0x000fe400078e0009 */
[----:B------:R-:W-:Y:S02]  /*24db0*/  IMAD.MOV.U32 R12, RZ, RZ, 0x5 ;  /* 0x00000005ff0c7424 */ /* 0x000fe400078e00ff */
[----:B------:R-:W-:-:S07]  /*24dc0*/  IMAD.MOV.U32 R2, RZ, RZ, R14 ;  /* 0x000000ffff027224 */ /* 0x000fce00078e000e */
[----:B------:R-:W-:Y:S05]  /*24dd0*/  WARPSYNC.COLLECTIVE R15, `(.L_x_3398) ;  /* 0x000000000f087348 */ /* 0x000fea0003c00000 */
[----:B------:R0:W1:Y:S02]  /*24de0*/  SHFL.IDX P6, R14, R13, R12, R11 ;  /* 0x0000000c0d0e7389 */ /* 0x00006400000c000b */
[----:B01----:R-:W-:Y:S01]  /*24df0*/  ENDCOLLECTIVE ;  /* 0x000000000000791b */ /* 0x003fe20003800000 */
.L_x_3398:
        /* <DEDUP_REMOVED lines=12> */
.L_x_3399:
[----:B------:R-:W-:Y:S02]  /*24ec0*/  IMAD.MOV.U32 R13, RZ, RZ, R9 ;  /* 0x000000ffff0d7224 */ /* 0x000fe400078e0009 */
[----:B------:R-:W-:Y:S02]  /*24ed0*/  IMAD.MOV.U32 R12, RZ, RZ, 0x6 ;  /* 0x00000006ff0c7424 */ /* 0x000fe400078e00ff */
[----:B------:R-:W-:-:S07]  /*24ee0*/  IMAD.MOV.U32 R2, RZ, RZ, R14 ;  /* 0x000000ffff027224 */ /* 0x000fce00078e000e */
[----:B------:R-:W-:Y:S05]  /*24ef0*/  WARPSYNC.COLLECTIVE R15, `(.L_x_3400) ;  /* 0x000000000f087348 */ /* 0x000fea0003c00000 */
[----:B------:R0:W1:Y:S02]  /*24f00*/  SHFL.IDX P6, R14, R13, R12, R11 ;  /* 0x0000000c0d0e7389 */ /* 0x00006400000c000b */
[----:B01----:R-:W-:Y:S01]  /*24f10*/  ENDCOLLECTIVE ;  /* 0x000000000000791b */ /* 0x003fe20003800000 */
.L_x_3400:
        /* <DEDUP_REMOVED lines=12> */
.L_x_3401:
[----:B------:R-:W-:Y:S02]  /*24fe0*/  IMAD.MOV.U32 R13, RZ, RZ, R9 ;  /* 0x000000ffff0d7224 */ /* 0x000fe400078e0009 */
[----:B------:R-:W-:Y:S01]  /*24ff0*/  IMAD.MOV.U32 R12, RZ, RZ, 0x7 ;  /* 0x00000007ff0c7424 */ /* 0x000fe200078e00ff */
[----:B------:R-:W-:-:S07]  /*25000*/  MOV R2, R14 ;  /* 0x0000000e00027202 */ /* 0x000fce0000000f00 */
[----:B------:R-:W-:Y:S05]  /*25010*/  WARPSYNC.COLLECTIVE R15, `(.L_x_3402) ;  /* 0x000000000f087348 */ /* 0x000fea0003c00000 */
[----:B------:R0:W1:Y:S02]  /*25020*/  SHFL.IDX P6, R14, R13, R12, R11 ;  /* 0x0000000c0d0e7389 */ /* 0x00006400000c000b */
[----:B01----:R-:W-:Y:S01]  /*25030*/  ENDCOLLECTIVE ;  /* 0x000000000000791b */ /* 0x003fe20003800000 */
.L_x_3402:
        /* <DEDUP_REMOVED lines=12> */
.L_x_3403:
[----:B------:R-:W-:Y:S01]  /*25100*/  IMAD.MOV.U32 R2, RZ, RZ, R14 ;  /* 0x000000ffff027224 */ /* 0x000fe200078e000e */
[----:B------:R-:W-:Y:S06]  /*25110*/  BRA `(.L_x_3404) ;  /* 0xffffff9000d07947 */ /* 0x000fec000383ffff */
.L_x_3182:
[----:B-1----:R1:W2:Y:S02]  /*25120*/  SYNCS.PHASECHK.TRANS64.TRYWAIT P0, [R6+URZ+0x28860], R2 ;  /* 0x02886002060075a7 */ /* 0x0022a4000800017f */
[----:B--2---:R-:W-:Y:S05]  /*25130*/  @!P0 NANOSLEEP.SYNCS 0x989680 ;  /* 0x009896800000895d */ /* 0x004fea0003900000 */
[----:B------:R-:W2:Y:S02]  /*25140*/  @!P0 SYNCS.PHASECHK.TRANS64 P0, [R6+URZ+0x28860], R2 ;  /* 0x02886002060085a7 */ /* 0x000ea4000800007f */
[----:B--2---:R-:W-:Y:S05]  /*25150*/  @!P0 BRA `(.L_x_3182) ;  /* 0xfffffffc00f08947 */ /* 0x004fea000383ffff */
[----:B------:R-:W-:Y:S05]  /*25160*/  BRA `(.L_x_3405) ;  /* 0xffffff94002c7947 */ /* 0x000fea000383ffff */
.L_x_3183:
        /* <DEDUP_REMOVED lines=8> */
.L_x_3407:
[----:B------:R-:W-:Y:S05]  /*251f0*/  BSYNC B1 ;  /* 0x0000000000017941 */ /* 0x000fea0003800000 */
.L_x_3406:
        /* <DEDUP_REMOVED lines=9> */
.L_x_3408:
[----:B------:R-:W-:Y:S02]  /*25290*/  IMAD.MOV.U32 R13, RZ, RZ, R24 ;  /* 0x000000ffff0d7224 */ /* 0x000fe400078e0018 */
[----:B------:R-:W-:Y:S02]  /*252a0*/  IMAD.MOV.U32 R12, RZ, RZ, 0x1 ;  /* 0x00000001ff0c7424 */ /* 0x000fe400078e00ff */
[----:B------:R-:W-:-:S07]  /*252b0*/  IMAD.MOV.U32 R2, RZ, RZ, R14 ;  /* 0x000000ffff027224 */ /* 0x000fce00078e000e */
[----:B------:R-:W-:Y:S05]  /*252c0*/  WARPSYNC.COLLECTIVE R15, `(.L_x_3409) ;  /* 0x000000000f087348 */ /* 0x000fea0003c00000 */
[----:B------:R0:W1:Y:S02]  /*252d0*/  SHFL.IDX P6, R14, R13, R12, R11 ;  /* 0x0000000c0d0e7389 */ /* 0x00006400000c000b */
[----:B01----:R-:W-:Y:S01]  /*252e0*/  ENDCOLLECTIVE ;  /* 0x000000000000791b */ /* 0x003fe20003800000 */
.L_x_3409:
        /* <DEDUP_REMOVED lines=14> */
.L_x_3410:
[----:B------:R-:W-:Y:S02]  /*253d0*/  IMAD.MOV.U32 R13, RZ, RZ, R24 ;  /* 0x000000ffff0d7224 */ /* 0x000fe400078e0018 */
[----:B------:R-:W-:Y:S02]  /*253e0*/  IMAD.MOV.U32 R12, RZ, RZ, 0x2 ;  /* 0x00000002ff0c7424 */ /* 0x000fe400078e00ff */
[----:B------:R-:W-:-:S07]  /*253f0*/  IMAD.MOV.U32 R2, RZ, RZ, R14 ;  /* 0x000000ffff027224 */ /* 0x000fce00078e000e */
[----:B------:R-:W-:Y:S05]  /*25400*/  WARPSYNC.COLLECTIVE R15, `(.L_x_3411) ;  /* 0x000000000f087348 */ /* 0x000fea0003c00000 */
[----:B------:R0:W1:Y:S02]  /*25410*/  SHFL.IDX P6, R14, R13, R12, R11 ;  /* 0x0000000c0d0e7389 */ /* 0x00006400000c000b */
[----:B01----:R-:W-:Y:S01]  /*25420*/  ENDCOLLECTIVE ;  /* 0x000000000000791b */ /* 0x003fe20003800000 */
.L_x_3411:
        /* <DEDUP_REMOVED lines=14> */
.L_x_3412:
[----:B------:R-:W-:Y:S02]  /*25510*/  IMAD.MOV.U32 R13, RZ, RZ, R24 ;  /* 0x000000ffff0d7224 */ /* 0x000fe400078e0018 */
[----:B------:R-:W-:Y:S02]  /*25520*/  IMAD.MOV.U32 R12, RZ, RZ, 0x3 ;  /* 0x00000003ff0c7424 */ /* 0x000fe400078e00ff */
[----:B------:R-:W-:-:S07]  /*25530*/  IMAD.MOV.U32 R2, RZ, RZ, R14 ;  /* 0x000000ffff027224 */ /* 0x000fce00078e000e */
[----:B------:R-:W-:Y:S05]  /*25540*/  WARPSYNC.COLLECTIVE R15, `(.L_x_3413) ;  /* 0x000000000f087348 */ /* 0x000fea0003c00000 */
[----:B------:R0:W1:Y:S02]  /*25550*/  SHFL.IDX P6, R14, R13, R12, R11 ;  /* 0x0000000c0d0e7389 */ /* 0x00006400000c000b */
[----:B01----:R-:W-:Y:S01]  /*25560*/  ENDCOLLECTIVE ;  /* 0x000000000000791b */ /* 0x003fe20003800000 */
.L_x_3413:
        /* <DEDUP_REMOVED lines=14> */
.L_x_3414:
[----:B------:R-:W-:Y:S02]  /*25650*/  IMAD.MOV.U32 R13, RZ, RZ, R24 ;  /* 0x000000ffff0d7224 */ /* 0x000fe400078e0018 */
[----:B------:R-:W-:Y:S02]  /*25660*/  IMAD.MOV.U32 R12, RZ, RZ, 0x4 ;  /* 0x00000004ff0c7424 */ /* 0x000fe400078e00ff */
[----:B------:R-:W-:-:S07]  /*25670*/  IMAD.MOV.U32 R2, RZ, RZ, R14 ;  /* 0x000000ffff027224 */ /* 0x000fce00078e000e */
[----:B------:R-:W-:Y:S05]  /*25680*/  WARPSYNC.COLLECTIVE R15, `(.L_x_3415) ;  /* 0x000000000f087348 */ /* 0x000fea0003c00000 */
[----:B------:R0:W1:Y:S02]  /*25690*/  SHFL.IDX P6, R14, R13, R12, R11 ;  /* 0x0000000c0d0e7389 */ /* 0x00006400000c000b */
[----:B01----:R-:W-:Y:S01]  /*256a0*/  ENDCOLLECTIVE ;  /* 0x000000000000791b */ /* 0x003fe20003800000 */
.L_x_3415:
        /* <DEDUP_REMOVED lines=14> */
.L_x_3416:
[----:B------:R-:W-:Y:S01]  /*25790*/  IMAD.MOV.U32 R13, RZ, RZ, R24 ;  /* 0x000000ffff0d7224 */ /* 0x000fe200078e0018 */
[----:B------:R-:W-:Y:S01]  /*257a0*/  MOV R12, 0x5 ;  /* 0x00000005000c7802 */ /* 0x000fe20000000f00 */
[----:B------:R-:W-:-:S07]  /*257b0*/  IMAD.MOV.U32 R2, RZ, RZ, R14 ;  /* 0x000000ffff027224 */ /* 0x000fce00078e000e */
[----:B------:R-:W-:Y:S05]  /*257c0*/  WARPSYNC.COLLECTIVE R15, `(.L_x_3417) ;  /* 0x000000000f087348 */ /* 0x000fea0003c00000 */
[----:B------:R0:W1:Y:S02]  /*257d0*/  SHFL.IDX P6, R14, R13, R12, R11 ;  /* 0x0000000c0d0e7389 */ /* 0x00006400000c000b */
[----:B01----:R-:W-:Y:S01]  /*257e0*/  ENDCOLLECTIVE ;  /* 0x000000000000791b */ /* 0x003fe20003800000 */
.L_x_3417:
        /* <DEDUP_REMOVED lines=14> */
.L_x_3418:
[----:B------:R-:W-:Y:S02]  /*258d0*/  IMAD.MOV.U32 R13, RZ, RZ, R24 ;  /* 0x000000ffff0d7224 */ /* 0x000fe400078e0018 */
[----:B------:R-:W-:Y:S02]  /*258e0*/  IMAD.MOV.U32 R12, RZ, RZ, 0x6 ;  /* 0x00000006ff0c7424 */ /* 0x000fe400078e00ff */
[----:B------:R-:W-:-:S07]  /*258f0*/  IMAD.MOV.U32 R2, RZ, RZ, R14 ;  /* 0x000000ffff027224 */ /* 0x000fce00078e000e */
[----:B------:R-:W-:Y:S05]  /*25900*/  WARPSYNC.COLLECTIVE R15, `(.L_x_3419) ;  /* 0x000000000f087348 */ /* 0x000fea0003c00000 */
[----:B------:R0:W1:Y:S02]  /*25910*/  SHFL.IDX P6, R14, R13, R12, R11 ;  /* 0x0000000c0d0e7389 */ /* 0x00006400000c000b */
[----:B01----:R-:W-:Y:S01]  /*25920*/  ENDCOLLECTIVE ;  /* 0x000000000000791b */ /* 0x003fe20003800000 */
.L_x_3419:
        /* <DEDUP_REMOVED lines=14> */
.L_x_3420:
[----:B------:R-:W-:Y:S01]  /*25a10*/  MOV R13, R24 ;  /* 0x00000018000d7202 */ /* 0x000fe20000000f00 */
[----:B------:R-:W-:Y:S02]  /*25a20*/  IMAD.MOV.U32 R12, RZ, RZ, 0x7 ;  /* 0x00000007ff0c7424 */ /* 0x000fe400078e00ff */
[----:B------:R-:W-:-:S07]  /*25a30*/  IMAD.MOV.U32 R2, RZ, RZ, R14 ;  /* 0x000000ffff027224 */ /* 0x000fce00078e000e */
[----:B------:R-:W-:Y:S05]  /*25a40*/  WARPSYNC.COLLECTIVE R15, `(.L_x_3421) ;  /* 0x000000000f087348 */ /* 0x000fea0003c00000 */
[----:B------:R0:W1:Y:S02]  /*25a50*/  SHFL.IDX P6, R14, R13, R12, R11 ;  /* 0x0000000c0d0e7389 */ /* 0x00006400000c000b */
[----:B01----:R-:W-:Y:S01]  /*25a60*/  ENDCOLLECTIVE ;  /* 0x000000000000791b */ /* 0x003fe20003800000 */
.L_x_3421:
        /* <DEDUP_REMOVED lines=13> */
.L_x_3422:
[----:B------:R-:W-:Y:S01]  /*25b40*/  @!PT LDS RZ, [RZ] ;  /* 0x00000000fffff984 */ /* 0x000fe20000000800 */
[----:B------:R-:W-:Y:S01]  /*25b50*/  @!PT LDS RZ, [RZ] ;  /* 0x00000000fffff984 */ /* 0x000fe20000000800 */
[----:B------:R-:W-:Y:S01]  /*25b60*/  @!PT LDS RZ, [RZ] ;  /* 0x00000000fffff984 */ /* 0x000fe20000000800 */
[----:B------:R0:W-:Y:S01]  /*25b70*/  LDGSTS.E.BYPASS.LTC128B.128 [R7+0x7400], desc[UR42][R2.64+0x80], !P0 ;  /* 0x0740008002077fae */ /* 0x0001e2000c101d6a */
[----:B------:R-:W-:Y:S05]  /*25b80*/  BRA `(.L_x_3423) ;  /* 0xffffff8c00b47947 */ /* 0x000fea000383ffff */
.L_x_3191:
[----:B0-----:R0:W1:Y:S02]  /*25b90*/  SYNCS.PHASECHK.TRANS64.TRYWAIT P0, [R0+URZ+0x28860], R3 ;  /* 0x02886003000075a7 */ /* 0x001064000800017f */
[----:B-1----:R-:W-:Y:S05]  /*25ba0*/  @!P0 NANOSLEEP.SYNCS 0x989680 ;  /* 0x009896800000895d */ /* 0x002fea0003900000 */
[----:B------:R-:W1:Y:S02]  /*25bb0*/  @!P0 SYNCS.PHASECHK.TRANS64 P0, [R0+URZ+0x28860], R3 ;  /* 0x02886003000085a7 */ /* 0x000e64000800007f */
[----:B-1----:R-:W-:Y:S05]  /*25bc0*/  @!P0 BRA `(.L_x_3191) ;  /* 0xfffffffc00f08947 */ /* 0x002fea000383ffff */
[----:B------:R-:W-:Y:S05]  /*25bd0*/  BRA `(.L_x_3424) ;  /* 0xffffff9000d07947 */ /* 0x000fea000383ffff */
.L_x_3192:
        /* <DEDUP_REMOVED lines=8> */
.L_x_3426:
[----:B------:R-:W-:Y:S05]  /*25c60*/  BSYNC B0 ;  /* 0x0000000000007941 */ /* 0x000fea0003800000 */
.L_x_3425:
        /* <DEDUP_REMOVED lines=9> */
.L_x_3427:
        /* <DEDUP_REMOVED lines=12> */
.L_x_3428:
        /* <DEDUP_REMOVED lines=13> */
.L_x_3429:
[----:B------:R-:W-:Y:S01]  /*25e90*/  MOV R13, R24 ;  /* 0x00000018000d7202 */ /* 0x000fe20000000f00 */
[----:B------:R-:W-:Y:S02]  /*25ea0*/  IMAD.MOV.U32 R12, RZ, RZ, 0x2 ;  /* 0x00000002ff0c7424 */ /* 0x000fe400078e00ff */
[----:B------:R-:W-:-:S07]  /*25eb0*/  IMAD.MOV.U32 R10, RZ, RZ, R14 ;  /* 0x000000ffff0a7224 */ /* 0x000fce00078e000e */
[----:B------:R-:W-:Y:S05]  /*25ec0*/  WARPSYNC.COLLECTIVE R15, `(.L_x_3430) ;  /* 0x000000000f087348 */ /* 0x000fea0003c00000 */
[----:B------:R0:W1:Y:S02]  /*25ed0*/  SHFL.IDX P6, R14, R13, R12, R11 ;  /* 0x0000000c0d0e7389 */ /* 0x00006400000c000b */
[----:B01----:R-:W-:Y:S01]  /*25ee0*/  ENDCOLLECTIVE ;  /* 0x000000000000791b */ /* 0x003fe20003800000 */
.L_x_3430:
        /* <DEDUP_REMOVED lines=14> */
.L_x_3431:
[----:B------:R-:W-:Y:S02]  /*25fd0*/  IMAD.MOV.U32 R13, RZ, RZ, R24 ;  /* 0x000000ffff0d7224 */ /* 0x000fe400078e0018 */
[----:B------:R-:W-:Y:S01]  /*25fe0*/  IMAD.MOV.U32 R12, RZ, RZ, 0x3 ;  /* 0x00000003ff0c7424 */ /* 0x000fe200078e00ff */
[----:B------:R-:W-:-:S13]  /*25ff0*/  IADD3 R2, P2, R14, R5, RZ ;  /* 0x000000050e027210 */ /* 0x000fda0007f5e0ff */
[----:B------:R-:W-:Y:S05]  /*26000*/  WARPSYNC.COLLECTIVE R15, `(.L_x_3432) ;  /* 0x000000000f087348 */ /* 0x000fea0003c00000 */
[----:B------:R0:W1:Y:S02]  /*26010*/  SHFL.IDX P6, R14, R13, R12, R11 ;  /* 0x0000000c0d0e7389 */ /* 0x00006400000c000b */
[----:B01----:R-:W-:Y:S01]  /*26020*/  ENDCOLLECTIVE ;  /* 0x000000000000791b */ /* 0x003fe20003800000 */
.L_x_3432:
        /* <DEDUP_REMOVED lines=13> */
.L_x_3433:
[----:B------:R-:W-:Y:S01]  /*26100*/  IMAD.MOV.U32 R13, RZ, RZ, R24 ;  /* 0x000000ffff0d7224 */ /* 0x000fe200078e0018 */
[----:B------:R-:W-:Y:S02]  /*26110*/  MOV R12, 0x4 ;  /* 0x00000004000c7802 */ /* 0x000fe40000000f00 */
[----:B------:R-:W-:-:S13]  /*26120*/  IADD3 R2, P2, R14, R5, RZ ;  /* 0x000000050e027210 */ /* 0x000fda0007f5e0ff */
[----:B------:R-:W-:Y:S05]  /*26130*/  WARPSYNC.COLLECTIVE R15, `(.L_x_3434) ;  /* 0x000000000f087348 */ /* 0x000fea0003c00000 */
[----:B------:R0:W1:Y:S02]  /*26140*/  SHFL.IDX P6, R14, R13, R12, R11 ;  /* 0x0000000c0d0e7389 */ /* 0x00006400000c000b */
[----:B01----:R-:W-:Y:S01]  /*26150*/  ENDCOLLECTIVE ;  /* 0x000000000000791b */ /* 0x003fe20003800000 */
.L_x_3434:
        /* <DEDUP_REMOVED lines=13> */
.L_x_3435:
[----:B------:R-:W-:Y:S02]  /*26230*/  IMAD.MOV.U32 R13, RZ, RZ, R24 ;  /* 0x000000ffff0d7224 */ /* 0x000fe400078e0018 */
[----:B------:R-:W-:Y:S02]  /*26240*/  IMAD.MOV.U32 R12, RZ, RZ, 0x5 ;  /* 0x00000005ff0c7424 */ /* 0x000fe400078e00ff */
[----:B------:R-:W-:-:S07]  /*26250*/  IMAD.MOV.U32 R10, RZ, RZ, R14 ;  /* 0x000000ffff0a7224 */ /* 0x000fce00078e000e */
[----:B------:R-:W-:Y:S05]  /*26260*/  WARPSYNC.COLLECTIVE R15, `(.L_x_3436) ;  /* 0x000000000f087348 */ /* 0x000fea0003c00000 */
[----:B------:R0:W1:Y:S02]  /*26270*/  SHFL.IDX P6, R14, R13, R12, R11 ;  /* 0x0000000c0d0e7389 */ /* 0x00006400000c000b */
[----:B01----:R-:W-:Y:S01]  /*26280*/  ENDCOLLECTIVE ;  /* 0x000000000000791b */ /* 0x003fe20003800000 */
.L_x_3436:
        /* <DEDUP_REMOVED lines=14> */
.L_x_3437:
[----:B------:R-:W-:Y:S01]  /*26370*/  IMAD.MOV.U32 R13, RZ, RZ, R24 ;  /* 0x000000ffff0d7224 */ /* 0x000fe200078e0018 */
[----:B------:R-:W-:Y:S02]  /*26380*/  MOV R12, 0x6 ;  /* 0x00000006000c7802 */ /* 0x000fe40000000f00 */
[----:B------:R-:W-:-:S13]  /*26390*/  IADD3 R2, P2, R14, R5, RZ ;  /* 0x000000050e027210 */ /* 0x000fda0007f5e0ff */
[----:B------:R-:W-:Y:S05]  /*263a0*/  WARPSYNC.COLLECTIVE R15, `(.L_x_3438) ;  /* 0x000000000f087348 */ /* 0x000fea0003c00000 */
[----:B------:R0:W1:Y:S02]  /*263b0*/  SHFL.IDX P6, R14, R13, R12, R11 ;  /* 0x0000000c0d0e7389 */ /* 0x00006400000c000b */
[----:B01----:R-:W-:Y:S01]  /*263c0*/  ENDCOLLECTIVE ;  /* 0x000000000000791b */ /* 0x003fe20003800000 */
.L_x_3438:
        /* <DEDUP_REMOVED lines=13> */
.L_x_3439:
[----:B------:R-:W-:Y:S02]  /*264a0*/  IMAD.MOV.U32 R13, RZ, RZ, R24 ;  /* 0x000000ffff0d7224 */ /* 0x000fe400078e0018 */
[----:B------:R-:W-:Y:S02]  /*264b0*/  IMAD.MOV.U32 R12, RZ, RZ, 0x7 ;  /* 0x00000007ff0c7424 */ /* 0x000fe400078e00ff */
[----:B------:R-:W-:-:S07]  /*264c0*/  IMAD.MOV.U32 R10, RZ, RZ, R14 ;  /* 0x000000ffff0a7224 */ /* 0x000fce00078e000e */
[----:B------:R-:W-:Y:S05]  /*264d0*/  WARPSYNC.COLLECTIVE R15, `(.L_x_3440) ;  /* 0x000000000f087348 */ /* 0x000fea0003c00000 */
[----:B------:R0:W1:Y:S02]  /*264e0*/  SHFL.IDX P6, R14, R13, R12, R11 ;  /* 0x0000000c0d0e7389 */ /* 0x00006400000c000b */
[----:B01----:R-:W-:Y:S01]  /*264f0*/  ENDCOLLECTIVE ;  /* 0x000000000000791b */ /* 0x003fe20003800000 */
.L_x_3440:
        /* <DEDUP_REMOVED lines=12> */
.L_x_3441:
[----:B------:R-:W-:Y:S05]  /*265c0*/  BRA `(.L_x_3442) ;  /* 0xffffff8c00707947 */ /* 0x000fea000383ffff */
.L_x_3197:
[----:B------:R-:W-:Y:S01]  /*265d0*/  BSSY B0, `(.L_x_3443) ;  /* 0x0000008000007945 */ /* 0x000fe20003800000 */
[----:B------:R-:W-:Y:S01]  /*265e0*/  IMAD.MOV.U32 R13, RZ, RZ, R16 ;  /* 0x000000ffff0d7224 */ /* 0x000fe200078e0010 */
[----:B-1----:R-:W-:Y:S01]  /*265f0*/  MOV R11, 0x1f ;  /* 0x0000001f000b7802 */ /* 0x002fe20000000f00 */
[----:B------:R-:W-:Y:S02]  /*26600*/  IMAD.MOV.U32 R12, RZ, RZ, RZ ;  /* 0x000000ffff0c7224 */ /* 0x000fe400078e00ff */
[----:B------:R-:W-:-:S07]  /*26610*/  IMAD.MOV.U32 R15, RZ, RZ, -0x1 ;  /* 0xffffffffff0f7424 */ /* 0x000fce00078e00ff */
[----:B0-----:R-:W-:Y:S05]  /*26620*/  WARPSYNC.COLLECTIVE R15, `(.L_x_3444) ;  /* 0x000000000f087348 */ /* 0x001fea0003c00000 */
[----:B------:R1:W2:Y:S02]  /*26630*/  SHFL.IDX P6, R14, R13, R12, R11 ;  /* 0x0000000c0d0e7389 */ /* 0x0002a400000c000b */
[----:B012---:R-:W-:Y:S01]  /*26640*/  ENDCOLLECTIVE ;  /* 0x000000000000791b */ /* 0x007fe20003800000 */
.L_x_3444:
[----:B------:R-:W-:Y:S05]  /*26650*/  BSYNC B0 ;  /* 0x0000000000007941 */ /* 0x000fea0003800000 */
.L_x_3443:
        /* <DEDUP_REMOVED lines=9> */
.L_x_3445:
        /* <DEDUP_REMOVED lines=13> */
[----:B------:R-:W-:-:S04]  /*267c0*/  ISETP.NE.AND P1, PT, R8, RZ, PT ;  /* 0x000000ff0800720c */ /* 0x000fc80003f25270 */
[----:B------:R-:W-:-:S09]  /*267d0*/  MOV R13, R5 ;  /* 0x00000005000d7202 */ /* 0x000fd20000000f00 */
[----:B------:R-:W-:Y:S05]  /*267e0*/  WARPSYNC.COLLECTIVE R15, `(.L_x_3446) ;  /* 0x000000000f087348 */ /* 0x000fea0003c00000 */
[----:B------:R0:W1:Y:S02]  /*267f0*/  SHFL.UP P6, R14, R13, R12, R11 ;  /* 0x0400000c0d0e7389 */ /* 0x00006400000c000b */
[----:B01----:R-:W-:Y:S01]  /*26800*/  ENDCOLLECTIVE ;  /* 0x000000000000791b */ /* 0x003fe20003800000 */
.L_x_3446:
[----:B------:R-:W-:Y:S01]  /*26810*/  IMAD.MOV.U32 R12, RZ, RZ, 0x2 ;  /* 0x00000002ff0c7424 */ /* 0x000fe200078e00ff */
[----:B------:R-:W-:-:S05]  /*26820*/  SEL R6, R14, RZ, P1 ;  /* 0x000000ff0e067207 */ /* 0x000fca0000800000 */
[----:B------:R-:W-:-:S04]  /*26830*/  IMAD.IADD R6, R5, 0x1, R6 ;  /* 0x0000000105067824 */ /* 0x000fc800078e0206 */
[----:B------:R-:W-:-:S07]  /*26840*/  IMAD.MOV.U32 R13, RZ, RZ, R6 ;  /* 0x000000ffff0d7224 */ /* 0x000fce00078e0006 */
[----:B------:R-:W-:Y:S05]  /*26850*/  WARPSYNC.COLLECTIVE R15, `(.L_x_3447) ;  /* 0x000000000f087348 */ /* 0x000fea0003c00000 */
[----:B------:R0:W1:Y:S02]  /*26860*/  SHFL.UP P6, R14, R13, R12, R11 ;  /* 0x0400000c0d0e7389 */ /* 0x00006400000c000b */
[----:B01----:R-:W-:Y:S01]  /*26870*/  ENDCOLLECTIVE ;  /* 0x000000000000791b */ /* 0x003fe20003800000 */
.L_x_3447:
[----:B------:R-:W-:Y:S01]  /*26880*/  IMAD.MOV.U32 R12, RZ, RZ, 0x4 ;  /* 0x00000004ff0c7424 */ /* 0x000fe200078e00ff */
[----:B------:R-:W-:-:S05]  /*26890*/  SEL R7, R14, RZ, P2 ;  /* 0x000000ff0e077207 */ /* 0x000fca0001000000 */
[----:B------:R-:W-:-:S04]  /*268a0*/  IMAD.IADD R7, R6, 0x1, R7 ;  /* 0x0000000106077824 */ /* 0x000fc800078e0207 */
[----:B------:R-:W-:-:S07]  /*268b0*/  IMAD.MOV.U32 R13, RZ, RZ, R7 ;  /* 0x000000ffff0d7224 */ /* 0x000fce00078e0007 */
[----:B------:R-:W-:Y:S05]  /*268c0*/  WARPSYNC.COLLECTIVE R15, `(.L_x_3448) ;  /* 0x000000000f087348 */ /* 0x000fea0003c00000 */
[----:B------:R0:W1:Y:S02]  /*268d0*/  SHFL.UP P6, R14, R13, R12, R11 ;  /* 0x0400000c0d0e7389 */ /* 0x00006400000c000b */
[----:B01----:R-:W-:Y:S01]  /*268e0*/  ENDCOLLECTIVE ;  /* 0x000000000000791b */ /* 0x003fe20003800000 */
.L_x_3448:
[----:B------:R-:W-:Y:S01]  /*268f0*/  IMAD.MOV.U32 R12, RZ, RZ, 0x8 ;  /* 0x00000008ff0c7424 */ /* 0x000fe200078e00ff */
[----:B------:R-:W-:-:S05]  /*26900*/  SEL R2, R14, RZ, P3 ;  /* 0x000000ff0e027207 */ /* 0x000fca0001800000 */
[----:B------:R-:W-:-:S04]  /*26910*/  IMAD.IADD R2, R7, 0x1, R2 ;  /* 0x0000000107027824 */ /* 0x000fc800078e0202 */
[----:B------:R-:W-:-:S07]  /*26920*/  IMAD.MOV.U32 R13, RZ, RZ, R2 ;  /* 0x000000ffff0d7224 */ /* 0x000fce00078e0002 */
[----:B------:R-:W-:Y:S05]  /*26930*/  WARPSYNC.COLLECTIVE R15, `(.L_x_3449) ;  /* 0x000000000f087348 */ /* 0x000fea0003c00000 */
[----:B------:R0:W1:Y:S02]  /*26940*/  SHFL.UP P6, R14, R13, R12, R11 ;  /* 0x0400000c0d0e7389 */ /* 0x00006400000c000b */
[----:B01----:R-:W-:Y:S01]  /*26950*/  ENDCOLLECTIVE ;  /* 0x000000000000791b */ /* 0x003fe20003800000 */
.L_x_3449:
[----:B------:R-:W-:Y:S01]  /*26960*/  IMAD.MOV.U32 R12, RZ, RZ, 0x10 ;  /* 0x00000010ff0c7424 */ /* 0x000fe200078e00ff */
[----:B------:R-:W-:-:S04]  /*26970*/  SEL R3, R14, RZ, P4 ;  /* 0x000000ff0e037207 */ /* 0x000fc80002000000 */
[----:B------:R-:W-:-:S05]  /*26980*/  IADD3 R3, R2, R3, RZ ;  /* 0x0000000302037210 */ /* 0x000fca0007ffe0ff */
[----:B------:R-:W-:-:S07]  /*26990*/  IMAD.MOV.U32 R13, RZ, RZ, R3 ;  /* 0x000000ffff0d7224 */ /* 0x000fce00078e0003 */
[----:B------:R-:W-:Y:S05]  /*269a0*/  WARPSYNC.COLLECTIVE R15, `(.L_x_3450) ;  /* 0x000000000f087348 */ /* 0x000fea0003c00000 */
[----:B------:R0:W1:Y:S02]  /*269b0*/  SHFL.UP P6, R14, R13, R12, R11 ;  /* 0x0400000c0d0e7389 */ /* 0x00006400000c000b */
[----:B01----:R-:W-:Y:S01]  /*269c0*/  ENDCOLLECTIVE ;  /* 0x000000000000791b */ /* 0x003fe20003800000 */
.L_x_3450:
        /* <DEDUP_REMOVED lines=8> */
.L_x_3451:
[----:B------:R-:W-:Y:S05]  /*26a50*/  BRA `(.L_x_3452) ;  /* 0xffffff8c007c7947 */ /* 0x000fea000383ffff */
.L_x_3202:
[----:B------:R-:W-:Y:S01]  /*26a60*/  BSSY B0, `(.L_x_3453) ;  /* 0x0000008000007945 */ /* 0x000fe20003800000 */
[----:B-----5:R-:W-:Y:S02]  /*26a70*/  IMAD.MOV.U32 R13, RZ, RZ, R5 ;  /* 0x000000ffff0d7224 */ /* 0x020fe400078e0005 */
[----:B------:R-:W-:Y:S02]  /*26a80*/  IMAD.MOV.U32 R12, RZ, RZ, 0x1 ;  /* 0x00000001ff0c7424 */ /* 0x000fe400078e00ff */
[----:B-1----:R-:W-:Y:S02]  /*26a90*/  IMAD.MOV.U32 R11, RZ, RZ, RZ ;  /* 0x000000ffff0b7224 */ /* 0x002fe400078e00ff */
[----:B------:R-:W-:-:S07]  /*26aa0*/  IMAD.MOV.U32 R15, RZ, RZ, -0x1 ;  /* 0xffffffffff0f7424 */ /* 0x000fce00078e00ff */
[----:B0-23--:R-:W-:Y:S05]  /*26ab0*/  WARPSYNC.COLLECTIVE R15, `(.L_x_3454) ;  /* 0x000000000f087348 */ /* 0x00dfea0003c00000 */
[----:B------:R1:W4:Y:S02]  /*26ac0*/  SHFL.UP P6, R14, R13, R12, R11 ;  /* 0x0400000c0d0e7389 */ /* 0x00032400000c000b */
[----:B01234-:R-:W-:Y:S01]  /*26ad0*/  ENDCOLLECTIVE ;  /* 0x000000000000791b */ /* 0x01ffe20003800000 */
.L_x_3454:
[----:B------:R-:W-:Y:S05]  /*26ae0*/  BSYNC B0 ;  /* 0x0000000000007941 */ /* 0x000fea0003800000 */
.L_x_3453:
        /* <DEDUP_REMOVED lines=8> */
.L_x_3455:
[----:B------:R-:W-:Y:S01]  /*26b70*/  IMAD.MOV.U32 R12, RZ, RZ, 0x4 ;  /* 0x00000004ff0c7424 */ /* 0x000fe200078e00ff */
[----:B------:R-:W-:-:S05]  /*26b80*/  SEL R2, R14, RZ, P2 ;  /* 0x000000ff0e027207 */ /* 0x000fca0001000000 */
[----:B------:R-:W-:-:S04]  /*26b90*/  IMAD.IADD R2, R13, 0x1, R2 ;  /* 0x000000010d027824 */ /* 0x000fc800078e0202 */
[----:B------:R-:W-:-:S07]  /*26ba0*/  IMAD.MOV.U32 R13, RZ, RZ, R2 ;  /* 0x000000ffff0d7224 */ /* 0x000fce00078e0002 */
[----:B------:R-:W-:Y:S05]  /*26bb0*/  WARPSYNC.COLLECTIVE R15, `(.L_x_3456) ;  /* 0x000000000f087348 */ /* 0x000fea0003c00000 */
[----:B------:R0:W1:Y:S02]  /*26bc0*/  SHFL.UP P6, R14, R13, R12, R11 ;  /* 0x0400000c0d0e7389 */ /* 0x00006400000c000b */
[----:B01----:R-:W-:Y:S01]  /*26bd0*/  ENDCOLLECTIVE ;  /* 0x000000000000791b */ /* 0x003fe20003800000 */
.L_x_3456:
[----:B------:R-:W-:Y:S01]  /*26be0*/  IMAD.MOV.U32 R12, RZ, RZ, 0x8 ;  /* 0x00000008ff0c7424 */ /* 0x000fe200078e00ff */
[----:B------:R-:W-:-:S05]  /*26bf0*/  SEL R3, R14, RZ, P3 ;  /* 0x000000ff0e037207 */ /* 0x000fca0001800000 */
[----:B------:R-:W-:-:S04]  /*26c00*/  IMAD.IADD R3, R2, 0x1, R3 ;  /* 0x0000000102037824 */ /* 0x000fc800078e0203 */
[----:B------:R-:W-:-:S07]  /*26c10*/  IMAD.MOV.U32 R13, RZ, RZ, R3 ;  /* 0x000000ffff0d7224 */ /* 0x000fce00078e0003 */
[----:B------:R-:W-:Y:S05]  /*26c20*/  WARPSYNC.COLLECTIVE R15, `(.L_x_3457) ;  /* 0x000000000f087348 */ /* 0x000fea0003c00000 */
[----:B------:R0:W1:Y:S02]  /*26c30*/  SHFL.UP P6, R14, R13, R12, R11 ;  /* 0x0400000c0d0e7389 */ /* 0x00006400000c000b */
[----:B01----:R-:W-:Y:S01]  /*26c40*/  ENDCOLLECTIVE ;  /* 0x000000000000791b */ /* 0x003fe20003800000 */
.L_x_3457:
[----:B------:R-:W-:Y:S01]  /*26c50*/  IMAD.MOV.U32 R12, RZ, RZ, 0x10 ;  /* 0x00000010ff0c7424 */ /* 0x000fe200078e00ff */
[----:B------:R-:W-:-:S05]  /*26c60*/  SEL R4, R14, RZ, P4 ;  /* 0x000000ff0e047207 */ /* 0x000fca0002000000 */
[----:B------:R-:W-:-:S05]  /*26c70*/  IMAD.IADD R4, R3, 0x1, R4 ;  /* 0x0000000103047824 */ /* 0x000fca00078e0204 */
[----:B------:R-:W-:-:S07]  /*26c80*/  MOV R13, R4 ;  /* 0x00000004000d7202 */ /* 0x000fce0000000f00 */
[----:B------:R-:W-:Y:S05]  /*26c90*/  WARPSYNC.COLLECTIVE R15, `(.L_x_3458) ;  /* 0x000000000f087348 */ /* 0x000fea0003c00000 */
[----:B------:R0:W1:Y:S02]  /*26ca0*/  SHFL.UP P6, R14, R13, R12, R11 ;  /* 0x0400000c0d0e7389 */ /* 0x00006400000c000b */
[----:B01----:R-:W-:Y:S01]  /*26cb0*/  ENDCOLLECTIVE ;  /* 0x000000000000791b */ /* 0x003fe20003800000 */
.L_x_3458:
        /* <DEDUP_REMOVED lines=8> */
.L_x_3459:
[----:B------:R-:W-:Y:S05]  /*26d40*/  BRA `(.L_x_3460) ;  /* 0xffffff8c005c7947 */ /* 0x000fea000383ffff */
.L_x_3204:
[----:B------:R-:W-:Y:S01]  /*26d50*/  BSSY B0, `(.L_x_3461) ;  /* 0x0000006000007945 */ /* 0x000fe20003800000 */
[----:B------:R-:W-:Y:S01]  /*26d60*/  PLOP3.LUT P6, PT, P6, PT, PT, 0x8, 0x0 ;  /* 0x000000000000781c */ /* 0x000fe200037ce170 */
[----:B------:R-:W-:-:S12]  /*26d70*/  IMAD.MOV.U32 R15, RZ, RZ, -0x1 ;  /* 0xffffffffff0f7424 */ /* 0x000fd800078e00ff */
[----:B012---:R-:W-:Y:S05]  /*26d80*/  WARPSYNC.COLLECTIVE R15, `(.L_x_3462) ;  /* 0x000000000f087348 */ /* 0x007fea0003c00000 */
[----:B------:R-:W-:Y:S01]  /*26d90*/  VOTE.ANY R14, PT, P6 ;  /* 0x00000000000e7806 */ /* 0x000fe200030e0100 */
[----:B012---:R-:W-:Y:S06]  /*26da0*/  ENDCOLLECTIVE ;  /* 0x000000000000791b */ /* 0x007fec0003800000 */
.L_x_3462:
[----:B------:R-:W-:Y:S05]  /*26db0*/  BSYNC B0 ;  /* 0x0000000000007941 */ /* 0x000fea0003800000 */
.L_x_3461:
[----:B------:R-:W-:Y:S01]  /*26dc0*/  IMAD.MOV.U32 R2, RZ, RZ, R14 ;  /* 0x000000ffff027224 */ /* 0x000fe200078e000e */
[----:B------:R-:W-:Y:S01]  /*26dd0*/  MOV R15, 0xffffffff ;  /* 0xffffffff000f7802 */ /* 0x000fe20000000f00 */
[----:B------:R-:W-:Y:S02]  /*26de0*/  IMAD.MOV.U32 R13, RZ, RZ, R5 ;  /* 0x000000ffff0d7224 */ /* 0x000fe400078e0005 */
[----:B------:R-:W0:Y:S01]  /*26df0*/  POPC R4, R2 ;  /* 0x0000000200047309 */ /* 0x000e220000000000 */
[----:B------:R-:W-:Y:S02]  /*26e00*/  IMAD.MOV.U32 R11, RZ, RZ, 0x1f ;  /* 0x0000001fff0b7424 */ /* 0x000fe400078e00ff */
[----:B0-----:R-:W-:-:S07]  /*26e10*/  IMAD.MOV.U32 R12, RZ, RZ, R4 ;  /* 0x000000ffff0c7224 */ /* 0x001fce00078e0004 */
[----:B------:R-:W-:Y:S05]  /*26e20*/  WARPSYNC.COLLECTIVE R15, `(.L_x_3463) ;  /* 0x000000000f087348 */ /* 0x000fea0003c00000 */
[----:B------:R0:W1:Y:S02]  /*26e30*/  SHFL.IDX P6, R14, R13, R12, R11 ;  /* 0x0000000c0d0e7389 */ /* 0x00006400000c000b */
[----:B01----:R-:W-:Y:S01]  /*26e40*/  ENDCOLLECTIVE ;  /* 0x000000000000791b */ /* 0x003fe20003800000 */
.L_x_3463:
[----:B------:R-:W-:Y:S01]  /*26e50*/  IMAD.MOV.U32 R5, RZ, RZ, R14 ;  /* 0x000000ffff057224 */ /* 0x000fe200078e000e */
[----:B------:R-:W-:Y:S06]  /*26e60*/  BRA `(.L_x_3464) ;  /* 0xffffff8c004c7947 */ /* 0x000fec000383ffff */
.L_x_3206:
[----:B------:R-:W-:Y:S01]  /*26e70*/  BSSY B0, `(.L_x_3465) ;  /* 0x0000007000007945 */ /* 0x000fe20003800000 */
[----:B------:R-:W-:Y:S02]  /*26e80*/  IMAD.MOV.U32 R13, RZ, RZ, R6 ;  /* 0x000000ffff0d7224 */ /* 0x000fe400078e0006 */
[----:B-1----:R-:W-:Y:S02]  /*26e90*/  IMAD.MOV.U32 R11, RZ, RZ, 0x1f ;  /* 0x0000001fff0b7424 */ /* 0x002fe400078e00ff */
[----:B------:R-:W-:-:S07]  /*26ea0*/  IMAD.MOV.U32 R15, RZ, RZ, -0x1 ;  /* 0xffffffffff0f7424 */ /* 0x000fce00078e00ff */
[----:B0-234-:R-:W-:Y:S05]  /*26eb0*/  WARPSYNC.COLLECTIVE R15, `(.L_x_3466) ;  /* 0x000000000f087348 */ /* 0x01dfea0003c00000 */
[----:B------:R1:W0:Y:S02]  /*26ec0*/  SHFL.IDX P6, R14, R13, R12, R11 ;  /* 0x0000000c0d0e7389 */ /* 0x00022400000c000b */
[----:B01234-:R-:W-:Y:S01]  /*26ed0*/  ENDCOLLECTIVE ;  /* 0x000000000000791b */ /* 0x01ffe20003800000 */
.L_x_3466:
[----:B------:R-:W-:Y:S05]  /*26ee0*/  BSYNC B0 ;  /* 0x0000000000007941 */ /* 0x000fea0003800000 */
.L_x_3465:
[----:B------:R-:W-:Y:S05]  /*26ef0*/  BRA `(.L_x_3205) ;  /* 0xffffff8c00447947 */ /* 0x000fea000383ffff */
.L_x_3210:
[----:B-1----:R1:W2:Y:S02]  /*26f00*/  SYNCS.PHASECHK.TRANS64.TRYWAIT P0, [R4+URZ+0x28820], R0 ;  /* 0x02882000040075a7 */ /* 0x0022a4000800017f */
[----:B--2---:R-:W-:Y:S05]  /*26f10*/  @!P0 NANOSLEEP.SYNCS 0x989680 ;  /* 0x009896800000895d */ /* 0x004fea0003900000 */
[----:B------:R-:W2:Y:S02]  /*26f20*/  @!P0 SYNCS.PHASECHK.TRANS64 P0, [R4+URZ+0x28820], R0 ;  /* 0x02882000040085a7 */ /* 0x000ea4000800007f */
[----:B--2---:R-:W-:Y:S05]  /*26f30*/  @!P0 BRA `(.L_x_3210) ;  /* 0xfffffffc00f08947 */ /* 0x004fea000383ffff */
[----:B------:R-:W-:Y:S05]  /*26f40*/  BRA `(.L_x_3467) ;  /* 0xffffff9000bc7947 */ /* 0x000fea000383ffff */
.L_x_3211:
        /* <DEDUP_REMOVED lines=8> */
[----:B01-34-:R-:W-:Y:S05]  /*26fd0*/  WARPSYNC.COLLECTIVE R15, `(.L_x_3469) ;  /* 0x000000000f087348 */ /* 0x01bfea0003c00000 */
[----:B------:R2:W0:Y:S02]  /*26fe0*/  SHFL.IDX P6, R14, R13, R12, R11 ;  /* 0x0000000c0d0e7389 */ /* 0x00042400000c000b */
[----:B01234-:R-:W-:Y:S01]  /*26ff0*/  ENDCOLLECTIVE ;  /* 0x000000000000791b */ /* 0x01ffe20003800000 */
.L_x_3469:
[----:B------:R-:W-:Y:S05]  /*27000*/  BSYNC B0 ;  /* 0x0000000000007941 */ /* 0x000fea0003800000 */
.L_x_3468:
[----:B------:R-:W-:Y:S05]  /*27010*/  BRA `(.L_x_3470) ;  /* 0xffffff9000a47947 */ /* 0x000fea000383ffff */
.L_x_3212:
[----:B------:R-:W-:Y:S01]  /*27020*/  BSSY B0, `(.L_x_3471) ;  /* 0x0000006000007945 */ /* 0x000fe20003800000 */
[----:B------:R-:W-:-:S07]  /*27030*/  IMAD.MOV.U32 R15, RZ, RZ, -0x1 ;  /* 0xffffffffff0f7424 */ /* 0x000fce00078e00ff */
[----:B01-34-:R-:W-:Y:S05]  /*27040*/  WARPSYNC.COLLECTIVE R15, `(.L_x_3472) ;  /* 0x000000000f0c7348 */ /* 0x01bfea0003c00000 */
[----:B------:R-:W-:Y:S02]  /*27050*/  ELECT P6, UR62, PT ;  /* 0x00000000003e782f */ /* 0x000fe400038c0000 */
[----:B------:R-:W-:Y:S01]  /*27060*/  MOV R14, UR62 ;  /* 0x0000003e000e7c02 */ /* 0x000fe20008000f00 */
[----:B01-34-:R-:W-:Y:S10]  /*27070*/  ENDCOLLECTIVE ;  /* 0x000000000000791b */ /* 0x01bff40003800000 */
.L_x_3472:
[----:B------:R-:W-:Y:S05]  /*27080*/  BSYNC B0 ;  /* 0x0000000000007941 */ /* 0x000fea0003800000 */
.L_x_3471:
[----:B------:R-:W-:Y:S05]  /*27090*/  BRA `(.L_x_3473) ;  /* 0xffffff9000987947 */ /* 0x000fea000383ffff */
.L_x_3214:
[----:B-1----:R1:W2:Y:S02]  /*270a0*/  SYNCS.PHASECHK.TRANS64.TRYWAIT P1, [R5+URZ+0x28840], R0 ;  /* 0x02884000050075a7 */ /* 0x0022a4000802017f */
[----:B--2---:R-:W-:Y:S05]  /*270b0*/  @!P1 NANOSLEEP.SYNCS 0x989680 ;  /* 0x009896800000995d */ /* 0x004fea0003900000 */
[----:B------:R-:W2:Y:S02]  /*270c0*/  @!P1 SYNCS.PHASECHK.TRANS64 P1, [R5+URZ+0x28840], R0 ;  /* 0x02884000050095a7 */ /* 0x000ea4000802007f */
[----:B--2---:R-:W-:Y:S05]  /*270d0*/  @!P1 BRA `(.L_x_3214) ;  /* 0xfffffffc00f09947 */ /* 0x004fea000383ffff */
[----:B------:R-:W-:Y:S05]  /*270e0*/  BRA `(.L_x_3474) ;  /* 0xffffff9000b87947 */ /* 0x000fea000383ffff */
.L_x_3216:
[----:B--2---:R2:W0:Y:S02]  /*270f0*/  SYNCS.PHASECHK.TRANS64.TRYWAIT P1, [R25+URZ+0x28840], R2 ;  /* 0x02884002190075a7 */ /* 0x004424000802017f */
[----:B0-----:R-:W-:Y:S05]  /*27100*/  @!P1 NANOSLEEP.SYNCS 0x989680 ;  /* 0x009896800000995d */ /* 0x001fea0003900000 */
[----:B------:R-:W0:Y:S02]  /*27110*/  @!P1 SYNCS.PHASECHK.TRANS64 P1, [R25+URZ+0x28840], R2 ;  /* 0x02884002190095a7 */ /* 0x000e24000802007f */
[----:B0-----:R-:W-:Y:S05]  /*27120*/  @!P1 BRA `(.L_x_3216) ;  /* 0xfffffffc00f09947 */ /* 0x001fea000383ffff */
[----:B------:R-:W-:Y:S05]  /*27130*/  BRA `(.L_x_3475) ;  /* 0xffffff9000c47947 */ /* 0x000fea000383ffff */
.L_x_3218:
[----:B------:R0:W0:Y:S02]  /*27140*/  SYNCS.PHASECHK.TRANS64.TRYWAIT P1, [R5+URZ+0x28860], R0 ;  /* 0x02886000050075a7 */ /* 0x000024000802017f */
[----:B0-----:R-:W-:Y:S05]  /*27150*/  @!P1 NANOSLEEP.SYNCS 0x989680 ;  /* 0x009896800000995d */ /* 0x001fea0003900000 */
[----:B------:R-:W0:Y:S02]  /*27160*/  @!P1 SYNCS.PHASECHK.TRANS64 P1, [R5+URZ+0x28860], R0 ;  /* 0x02886000050095a7 */ /* 0x000e24000802007f */
[----:B0-----:R-:W-:Y:S05]  /*27170*/  @!P1 BRA `(.L_x_3218) ;  /* 0xfffffffc00f09947 */ /* 0x001fea000383ffff */
[----:B------:R-:W-:Y:S05]  /*27180*/  BRA `(.L_x_3476) ;  /* 0xffffff9000c07947 */ /* 0x000fea000383ffff */
.L_x_3477:
        /* <DEDUP_REMOVED lines=15> */
.L_x_3486:


//--------------------- .nv.global.init           --------------------------
	.section	.nv.global.init,"aw",@progbits
.nv.global.init:
	.type		$str$23,@object
	.size		$str$23,($str$24 - $str$23)
$str$23:
        /*0000*/ 	.byte	0x28, 0x61, 0x64, 0x64, 0x72, 0x65, 0x73, 0x73, 0x20, 0x26, 0x20, 0x6d, 0x61, 0x73, 0x6b, 0x29
        /*0010*/ 	.byte	0x20, 0x3d, 0x3d, 0x20, 0x30, 0x00
	.type		$str$24,@object
	.size		$str$24,(__unnamed_4 - $str$24)
$str$24:
        /*0016*/ 	.byte	0x2f, 0x74, 0x6d, 0x70, 0x2f, 0x6f, 0x73, 0x73, 0x5f, 0x6b, 0x65, 0x72, 0x6e, 0x65, 0x6c, 0x73
        /*0026*/ 	.byte	0x5f, 0x73, 0x72, 0x63, 0x2f, 0x66, 0x6c, 0x61, 0x73, 0x68, 0x5f, 0x61, 0x74, 0x74, 0x65, 0x6e
        /*0036*/ 	.byte	0x74, 0x69, 0x6f, 0x6e, 0x2f, 0x63, 0x73, 0x72, 0x63, 0x2f, 0x63, 0x75, 0x74, 0x6c, 0x61, 0x73
        /*0046*/ 	.byte	0x73, 0x2f, 0x69, 0x6e, 0x63, 0x6c, 0x75, 0x64, 0x65, 0x2f, 0x63, 0x75, 0x74, 0x65, 0x2f, 0x70
        /*0056*/ 	.byte	0x6f, 0x69, 0x6e, 0x74, 0x65, 0x72, 0x5f, 0x66, 0x6c, 0x61, 0x67, 0x67, 0x65, 0x64, 0x2e, 0x68
        /*0066*/ 	.byte	0x70, 0x70, 0x00
	.type		__unnamed_4,@object
	.size		__unnamed_4,(__unnamed_3 - __unnamed_4)
__unnamed_4:
        /* <DEDUP_REMOVED lines=25> */
	.type		__unnamed_3,@object
	.size		__unnamed_3,(__unnamed_2 - __unnamed_3)
__unnamed_3:
        /* <DEDUP_REMOVED lines=29> */
	.type		__unnamed_2,@object
	.size		__unnamed_2,(__unnamed_1 - __unnamed_2)
__unnamed_2:
        /* <DEDUP_REMOVED lines=29> */
	.type		__unnamed_1,@object
	.size		__unnamed_1,(.L_0 - __unnamed_1)
__unnamed_1:
        /* <DEDUP_REMOVED lines=29> */
        /*075d*/ 	.byte	0x5d, 0x00
.L_0:


//--------------------- .nv.shared._ZN7cutlass13device_kernelIN5flash11enable_sm90INS1_16FlashAttnFwdSm90INS1_25CollectiveMainloopFwdSm90ILi2EN4cute5tupleIJNS5_1CILi1EEES8_S8_EEENS6_IJNS7_ILi128EEESA_SA_EEELi128ENS_10bfloat16_tEfNS_4arch4Sm90ELb0ELb0ELb1ELb0ELb1ELb0ELb0ELb1ELb1ELb1ELb0ELb0EEENS1_21CollectiveEpilogueFwdISB_S9_SC_SE_Li256ELb0ELb1ELb0ELb0EEENS1_29StaticPersistentTileSchedulerILb0EEEEEEEEEvNT_6ParamsE --------------------------
	.section	.nv.shared._ZN7cutlass13device_kernelIN5flash11enable_sm90INS1_16FlashAttnFwdSm90INS1_25CollectiveMainloopFwdSm90ILi2EN4cute5tupleIJNS5_1CILi1EEES8_S8_EEENS6_IJNS7_ILi128EEESA_SA_EEELi128ENS_10bfloat16_tEfNS_4arch4Sm90ELb0ELb0ELb1ELb0ELb1ELb0ELb0ELb1ELb1ELb1ELb0ELb0EEENS1_21CollectiveEpilogueFwdISB_S9_SC_SE_Li256ELb0ELb1ELb0ELb0EEENS1_29StaticPersistentTileSchedulerILb0EEEEEEEEEvNT_6ParamsE,"aw",@nobits
	.sectionflags	@""
	.align	16
	.zero		1024


//--------------------- .nv.shared.reserved.0     --------------------------
	.section	.nv.shared.reserved.0,"aw",@nobits
	.weak		__nv_reservedSMEM_offset_0_alias
	.size		__nv_reservedSMEM_offset_0_alias, 0, 0
	.other		__nv_reservedSMEM_offset_0_alias,@"STO_CUDA_RESERVED_SHARED STV_DEFAULT"
__nv_reservedSMEM_offset_0_alias:
	.zero		0


//--------------------- .nv.global                --------------------------
	.section	.nv.global,"aw",@nobits
.nv.global:
	.type		_ZN80_INTERNAL_53d2d09d_44_flash_fwd_hdim128_bf16_paged_softcap_sm90_cu_f3e6f9ee_29414cute1_E,@object
	.size		_ZN80_INTERNAL_53d2d09d_44_flash_fwd_hdim128_bf16_paged_softcap_sm90_cu_f3e6f9ee_29414cute1_E,(_ZN80_INTERNAL_53d2d09d_44_flash_fwd_hdim128_bf16_paged_softcap_sm90_cu_f3e6f9ee_29414cuda3std3__45__cpo6cbeginE - _ZN80_INTERNAL_53d2d09d_44_flash_fwd_hdim128_bf16_paged_softcap_sm90_cu_f3e6f9ee_29414cute1_E)
_ZN80_INTERNAL_53d2d09d_44_flash_fwd_hdim128_bf16_paged_softcap_sm90_cu_f3e6f9ee_29414cute1_E:
	.zero		1
	.type		_ZN80_INTERNAL_53d2d09d_44_flash_fwd_hdim128_bf16_paged_softcap_sm90_cu_f3e6f9ee_29414cuda3std3__45__cpo6cbeginE,@object
	.size		_ZN80_INTERNAL_53d2d09d_44_flash_fwd_hdim128_bf16_paged_softcap_sm90_cu_f3e6f9ee_29414cuda3std3__45__cpo6cbeginE,(_ZN80_INTERNAL_53d2d09d_44_flash_fwd_hdim128_bf16_paged_softcap_sm90_cu_f3e6f9ee_29414cuda3std3__48in_placeE - _ZN80_INTERNAL_53d2d09d_44_flash_fwd_hdim128_bf16_paged_softcap_sm90_cu_f3e6f9ee_29414cuda3std3__45__cpo6cbeginE)
_ZN80_INTERNAL_53d2d09d_44_flash_fwd_hdim128_bf16_paged_softcap_sm90_cu_f3e6f9ee_29414cuda3std3__45__cpo6cbeginE:
	.zero		1
	.type		_ZN80_INTERNAL_53d2d09d_44_flash_fwd_hdim128_bf16_paged_softcap_sm90_cu_f3e6f9ee_29414cuda3std3__48in_placeE,@object
	.size		_ZN80_INTERNAL_53d2d09d_44_flash_fwd_hdim128_bf16_paged_softcap_sm90_cu_f3e6f9ee_29414cuda3std3__48in_placeE,(_ZN80_INTERNAL_53d2d09d_44_flash_fwd_hdim128_bf16_paged_softcap_sm90_cu_f3e6f9ee_29414cuda3std6ranges3__45__cpo9iter_moveE - _ZN80_INTERNAL_53d2d09d_44_flash_fwd_hdim128_bf16_paged_softcap_sm90_cu_f3e6f9ee_29414cuda3std3__48in_placeE)
_ZN80_INTERNAL_53d2d09d_44_flash_fwd_hdim128_bf16_paged_softcap_sm90_cu_f3e6f9ee_29414cuda3std3__48in_placeE:
	.zero		1
	.type		_ZN80_INTERNAL_53d2d09d_44_flash_fwd_hdim128_bf16_paged_softcap_sm90_cu_f3e6f9ee_29414cuda3std6ranges3__45__cpo9iter_moveE,@object
	.size		_ZN80_INTERNAL_53d2d09d_44_flash_fwd_hdim128_bf16_paged_softcap_sm90_cu_f3e6f9ee_29414cuda3std6ranges3__45__cpo9iter_moveE,(_ZN80_INTERNAL_53d2d09d_44_flash_fwd_hdim128_bf16_paged_softcap_sm90_cu_f3e6f9ee_29414cuda3std3__45__cpo5beginE - _ZN80_INTERNAL_53d2d09d_44_flash_fwd_hdim128_bf16_paged_softcap_sm90_cu_f3e6f9ee_29414cuda3std6ranges3__45__cpo9iter_moveE)
_ZN80_INTERNAL_53d2d09d_44_flash_fwd_hdim128_bf16_paged_softcap_sm90_cu_f3e6f9ee_29414cuda3std6ranges3__45__cpo9iter_moveE:
	.zero		1
	.type		_ZN80_INTERNAL_53d2d09d_44_flash_fwd_hdim128_bf16_paged_softcap_sm90_cu_f3e6f9ee_29414cuda3std3__45__cpo5beginE,@object
	.size		_ZN80_INTERNAL_53d2d09d_44_flash_fwd_hdim128_bf16_paged_softcap_sm90_cu_f3e6f9ee_29414cuda3std3__45__cpo5beginE,(_ZN80_INTERNAL_53d2d09d_44_flash_fwd_hdim128_bf16_paged_softcap_sm90_cu_f3e6f9ee_29414cuda3std3__482_GLOBAL__N__53d2d09d_44_flash_fwd_hdim128_bf16_paged_softcap_sm90_cu_f3e6f9ee_29416ignoreE - _ZN80_INTERNAL_53d2d09d_44_flash_fwd_hdim128_bf16_paged_softcap_sm90_cu_f3e6f9ee_29414cuda3std3__45__cpo5beginE)
_ZN80_INTERNAL_53d2d09d_44_flash_fwd_hdim128_bf16_paged_softcap_sm90_cu_f3e6f9ee_29414cuda3std3__45__cpo5beginE:
	.zero		1
	.type		_ZN80_INTERNAL_53d2d09d_44_flash_fwd_hdim128_bf16_paged_softcap_sm90_cu_f3e6f9ee_29414cuda3std3__482_GLOBAL__N__53d2d09d_44_flash_fwd_hdim128_bf16_paged_softcap_sm90_cu_f3e6f9ee_29416ignoreE,@object
	.size		_ZN80_INTERNAL_53d2d09d_44_flash_fwd_hdim128_bf16_paged_softcap_sm90_cu_f3e6f9ee_29414cuda3std3__482_GLOBAL__N__53d2d09d_44_flash_fwd_hdim128_bf16_paged_softcap_sm90_cu_f3e6f9ee_29416ignoreE,(_ZN80_INTERNAL_53d2d09d_44_flash_fwd_hdim128_bf16_paged_softcap_sm90_cu_f3e6f9ee_29414cute7productE - _ZN80_INTERNAL_53d2d09d_44_flash_fwd_hdim128_bf16_paged_softcap_sm90_cu_f3e6f9ee_29414cuda3std3__482_GLOBAL__N__53d2d09d_44_flash_fwd_hdim128_bf16_paged_softcap_sm90_cu_f3e6f9ee_29416ignoreE)
_ZN80_INTERNAL_53d2d09d_44_flash_fwd_hdim128_bf16_paged_softcap_sm90_cu_f3e6f9ee_29414cuda3std3__482_GLOBAL__N__53d2d09d_44_flash_fwd_hdim128_bf16_paged_softcap_sm90_cu_f3e6f9ee_29416ignoreE:
	.zero		1
	.type		_ZN80_INTERNAL_53d2d09d_44_flash_fwd_hdim128_bf16_paged_softcap_sm90_cu_f3e6f9ee_29414cute7productE,@object
	.size		_ZN80_INTERNAL_53d2d09d_44_flash_fwd_hdim128_bf16_paged_softcap_sm90_cu_f3e6f9ee_29414cute7productE,(_ZN80_INTERNAL_53d2d09d_44_flash_fwd_hdim128_bf16_paged_softcap_sm90_cu_f3e6f9ee_29414cuda3std3__45__cpo3endE - _ZN80_INTERNAL_53d2d09d_44_flash_fwd_hdim128_bf16_paged_softcap_sm90_cu_f3e6f9ee_29414cute7productE)
_ZN80_INTERNAL_53d2d09d_44_flash_fwd_hdim128_bf16_paged_softcap_sm90_cu_f3e6f9ee_29414cute7productE:
	.zero		1
	.type		_ZN80_INTERNAL_53d2d09d_44_flash_fwd_hdim128_bf16_paged_softcap_sm90_cu_f3e6f9ee_29414cuda3std3__45__cpo3endE,@object
	.size		_ZN80_INTERNAL_53d2d09d_44_flash_fwd_hdim128_bf16_paged_softcap_sm90_cu_f3e6f9ee_29414cuda3std3__45__cpo3endE,(_ZN80_INTERNAL_53d2d09d_44_flash_fwd_hdim128_bf16_paged_softcap_sm90_cu_f3e6f9ee_29414cuda3std3__419piecewise_constructE - _ZN80_INTERNAL_53d2d09d_44_flash_fwd_hdim128_bf16_paged_softcap_sm90_cu_f3e6f9ee_29414cuda3std3__45__cpo3endE)
_ZN80_INTERNAL_53d2d09d_44_flash_fwd_hdim128_bf16_paged_softcap_sm90_cu_f3e6f9ee_29414cuda3std3__45__cpo3endE:
	.zero		1
	.type		_ZN80_INTERNAL_53d2d09d_44_flash_fwd_hdim128_bf16_paged_softcap_sm90_cu_f3e6f9ee_29414cuda3std3__419piecewise_constructE,@object
	.size		_ZN80_INTERNAL_53d2d09d_44_flash_fwd_hdim128_bf16_paged_softcap_sm90_cu_f3e6f9ee_29414cuda3std3__419piecewise_constructE,(_ZN80_INTERNAL_53d2d09d_44_flash_fwd_hdim128_bf16_paged_softcap_sm90_cu_f3e6f9ee_29414cuda3std3__45__cpo4cendE - _ZN80_INTERNAL_53d2d09d_44_flash_fwd_hdim128_bf16_paged_softcap_sm90_cu_f3e6f9ee_29414cuda3std3__419piecewise_constructE)
_ZN80_INTERNAL_53d2d09d_44_flash_fwd_hdim128_bf16_paged_softcap_sm90_cu_f3e6f9ee_29414cuda3std3__419piecewise_constructE:
	.zero		1
	.type		_ZN80_INTERNAL_53d2d09d_44_flash_fwd_hdim128_bf16_paged_softcap_sm90_cu_f3e6f9ee_29414cuda3std3__45__cpo4cendE,@object
	.size		_ZN80_INTERNAL_53d2d09d_44_flash_fwd_hdim128_bf16_paged_softcap_sm90_cu_f3e6f9ee_29414cuda3std3__45__cpo4cendE,(_ZN80_INTERNAL_53d2d09d_44_flash_fwd_hdim128_bf16_paged_softcap_sm90_cu_f3e6f9ee_29414cuda3std6ranges3__45__cpo4swapE - _ZN80_INTERNAL_53d2d09d_44_flash_fwd_hdim128_bf16_paged_softcap_sm90_cu_f3e6f9ee_29414cuda3std3__45__cpo4cendE)
_ZN80_INTERNAL_53d2d09d_44_flash_fwd_hdim128_bf16_paged_softcap_sm90_cu_f3e6f9ee_29414cuda3std3__45__cpo4cendE:
	.zero		1
	.type		_ZN80_INTERNAL_53d2d09d_44_flash_fwd_hdim128_bf16_paged_softcap_sm90_cu_f3e6f9ee_29414cuda3std6ranges3__45__cpo4swapE,@object
	.size		_ZN80_INTERNAL_53d2d09d_44_flash_fwd_hdim128_bf16_paged_softcap_sm90_cu_f3e6f9ee_29414cuda3std6ranges3__45__cpo4swapE,(.L_11 - _ZN80_INTERNAL_53d2d09d_44_flash_fwd_hdim128_bf16_paged_softcap_sm90_cu_f3e6f9ee_29414cuda3std6ranges3__45__cpo4swapE)
_ZN80_INTERNAL_53d2d09d_44_flash_fwd_hdim128_bf16_paged_softcap_sm90_cu_f3e6f9ee_29414cuda3std6ranges3__45__cpo4swapE:
	.zero		1
.L_11:


//--------------------- .nv.shared._ZN7cutlass13device_kernelIN5flash11enable_sm90INS1_16FlashAttnFwdSm90INS1_25CollectiveMainloopFwdSm90ILi2EN4cute5tupleIJNS5_1CILi1EEES8_S8_EEENS6_IJNS7_ILi128EEESA_SA_EEELi128ENS_10bfloat16_tEfNS_4arch4Sm90ELb0ELb0ELb1ELb1ELb1ELb0ELb0ELb1ELb1ELb1ELb0ELb0EEENS1_21CollectiveEpilogueFwdISB_S9_SC_SE_Li256ELb1ELb1ELb0ELb0EEENS1_36VarlenDynamicPersistentTileSchedulerILi128ELi128ELi256ELi128ELb0ELb1ELb1ELb0ELb1ELb1EEEEEEEEEvNT_6ParamsE --------------------------
	.section	.nv.shared._ZN7cutlass13device_kernelIN5flash11enable_sm90INS1_16FlashAttnFwdSm90INS1_25CollectiveMainloopFwdSm90ILi2EN4cute5tupleIJNS5_1CILi1EEES8_S8_EEENS6_IJNS7_ILi128EEESA_SA_EEELi128ENS_10bfloat16_tEfNS_4arch4Sm90ELb0ELb0ELb1ELb1ELb1ELb0ELb0ELb1ELb1ELb1ELb0ELb0EEENS1_21CollectiveEpilogueFwdISB_S9_SC_SE_Li256ELb1ELb1ELb0ELb0EEENS1_36VarlenDynamicPersistentTileSchedulerILi128ELi128ELi256ELi128ELb0ELb1ELb1ELb0ELb1ELb1EEEEEEEEEvNT_6ParamsE,"aw",@nobits
	.sectionflags	@""
	.align	16
	.zero		1024


//--------------------- .nv.shared._ZN7cutlass13device_kernelIN5flash11enable_sm90INS1_16FlashAttnFwdSm90INS1_25CollectiveMainloopFwdSm90ILi2EN4cute5tupleIJNS5_1CILi1EEES8_S8_EEENS6_IJNS7_ILi128EEESA_SA_EEELi128ENS_10bfloat16_tEfNS_4arch4Sm90ELb0ELb0ELb1ELb1ELb1ELb1ELb0ELb1ELb1ELb1ELb0ELb0EEENS1_21CollectiveEpilogueFwdISB_S9_SC_SE_Li256ELb1ELb1ELb0ELb0EEENS1_36VarlenDynamicPersistentTileSchedulerILi128ELi128ELi256ELi128ELb0ELb1ELb1ELb0ELb1ELb1EEEEEEEEEvNT_6ParamsE --------------------------
	.section	.nv.shared._ZN7cutlass13device_kernelIN5flash11enable_sm90INS1_16FlashAttnFwdSm90INS1_25CollectiveMainloopFwdSm90ILi2EN4cute5tupleIJNS5_1CILi1EEES8_S8_EEENS6_IJNS7_ILi128EEESA_SA_EEELi128ENS_10bfloat16_tEfNS_4arch4Sm90ELb0ELb0ELb1ELb1ELb1ELb1ELb0ELb1ELb1ELb1ELb0ELb0EEENS1_21CollectiveEpilogueFwdISB_S9_SC_SE_Li256ELb1ELb1ELb0ELb0EEENS1_36VarlenDynamicPersistentTileSchedulerILi128ELi128ELi256ELi128ELb0ELb1ELb1ELb0ELb1ELb1EEEEEEEEEvNT_6ParamsE,"aw",@nobits
	.sectionflags	@""
	.align	16
	.zero		1024


//--------------------- .nv.shared._ZN7cutlass13device_kernelIN5flash11enable_sm90INS1_16FlashAttnFwdSm90INS1_25CollectiveMainloopFwdSm90ILi2EN4cute5tupleIJNS5_1CILi1EEES8_S8_EEENS6_IJNS7_ILi128EEESA_SA_EEELi128ENS_10bfloat16_tEfNS_4arch4Sm90ELb0ELb1ELb1ELb0ELb1ELb0ELb0ELb1ELb1ELb1ELb0ELb0EEENS1_21CollectiveEpilogueFwdISB_S9_SC_SE_Li256ELb0ELb1ELb0ELb0EEENS1_30DynamicPersistentTileSchedulerILi256ELi128ELb0ELb1ELb1EEEEEEEEEvNT_6ParamsE --------------------------
	.section	.nv.shared._ZN7cutlass13device_kernelIN5flash11enable_sm90INS1_16FlashAttnFwdSm90INS1_25CollectiveMainloopFwdSm90ILi2EN4cute5tupleIJNS5_1CILi1EEES8_S8_EEENS6_IJNS7_ILi128EEESA_SA_EEELi128ENS_10bfloat16_tEfNS_4arch4Sm90ELb0ELb1ELb1ELb0ELb1ELb0ELb0ELb1ELb1ELb1ELb0ELb0EEENS1_21CollectiveEpilogueFwdISB_S9_SC_SE_Li256ELb0ELb1ELb0ELb0EEENS1_30DynamicPersistentTileSchedulerILi256ELi128ELb0ELb1ELb1EEEEEEEEEvNT_6ParamsE,"aw",@nobits
	.sectionflags	@""
	.align	16
	.zero		1024


//--------------------- .nv.shared._ZN7cutlass13device_kernelIN5flash11enable_sm90INS1_16FlashAttnFwdSm90INS1_25CollectiveMainloopFwdSm90ILi2EN4cute5tupleIJNS5_1CILi1EEES8_S8_EEENS6_IJNS7_ILi128EEESA_SA_EEELi128ENS_10bfloat16_tEfNS_4arch4Sm90ELb0ELb1ELb1ELb1ELb1ELb0ELb0ELb1ELb1ELb1ELb0ELb0EEENS1_21CollectiveEpilogueFwdISB_S9_SC_SE_Li256ELb1ELb1ELb0ELb0EEENS1_36VarlenDynamicPersistentTileSchedulerILi128ELi128ELi256ELi128ELb0ELb1ELb1ELb1ELb0ELb1EEEEEEEEEvNT_6ParamsE --------------------------
	.section	.nv.shared._ZN7cutlass13device_kernelIN5flash11enable_sm90INS1_16FlashAttnFwdSm90INS1_25CollectiveMainloopFwdSm90ILi2EN4cute5tupleIJNS5_1CILi1EEES8_S8_EEENS6_IJNS7_ILi128EEESA_SA_EEELi128ENS_10bfloat16_tEfNS_4arch4Sm90ELb0ELb1ELb1ELb1ELb1ELb0ELb0ELb1ELb1ELb1ELb0ELb0EEENS1_21CollectiveEpilogueFwdISB_S9_SC_SE_Li256ELb1ELb1ELb0ELb0EEENS1_36VarlenDynamicPersistentTileSchedulerILi128ELi128ELi256ELi128ELb0ELb1ELb1ELb1ELb0ELb1EEEEEEEEEvNT_6ParamsE,"aw",@nobits
	.sectionflags	@""
	.align	16
	.zero		1024


//--------------------- .nv.shared._ZN7cutlass13device_kernelIN5flash11enable_sm90INS1_16FlashAttnFwdSm90INS1_25CollectiveMainloopFwdSm90ILi2EN4cute5tupleIJNS5_1CILi1EEES8_S8_EEENS6_IJNS7_ILi128EEESA_SA_EEELi128ENS_10bfloat16_tEfNS_4arch4Sm90ELb0ELb1ELb1ELb1ELb1ELb1ELb0ELb1ELb1ELb1ELb0ELb0EEENS1_21CollectiveEpilogueFwdISB_S9_SC_SE_Li256ELb1ELb1ELb0ELb0EEENS1_36VarlenDynamicPersistentTileSchedulerILi128ELi128ELi256ELi128ELb0ELb1ELb1ELb1ELb0ELb1EEEEEEEEEvNT_6ParamsE --------------------------
	.section	.nv.shared._ZN7cutlass13device_kernelIN5flash11enable_sm90INS1_16FlashAttnFwdSm90INS1_25CollectiveMainloopFwdSm90ILi2EN4cute5tupleIJNS5_1CILi1EEES8_S8_EEENS6_IJNS7_ILi128EEESA_SA_EEELi128ENS_10bfloat16_tEfNS_4arch4Sm90ELb0ELb1ELb1ELb1ELb1ELb1ELb0ELb1ELb1ELb1ELb0ELb0EEENS1_21CollectiveEpilogueFwdISB_S9_SC_SE_Li256ELb1ELb1ELb0ELb0EEENS1_36VarlenDynamicPersistentTileSchedulerILi128ELi128ELi256ELi128ELb0ELb1ELb1ELb1ELb0ELb1EEEEEEEEEvNT_6ParamsE,"aw",@nobits
	.sectionflags	@""
	.align	16
	.zero		1024


//--------------------- .nv.shared._ZN7cutlass13device_kernelIN5flash11enable_sm90INS1_16FlashAttnFwdSm90INS1_25CollectiveMainloopFwdSm90ILi2EN4cute5tupleIJNS5_1CILi1EEES8_S8_EEENS6_IJNS7_ILi128EEESA_SA_EEELi128ENS_10bfloat16_tEfNS_4arch4Sm90ELb1ELb0ELb1ELb0ELb1ELb0ELb0ELb1ELb1ELb1ELb0ELb0EEENS1_21CollectiveEpilogueFwdISB_S9_SC_SE_Li256ELb0ELb1ELb0ELb0EEENS1_30DynamicPersistentTileSchedulerILi256ELi128ELb0ELb1ELb1EEEEEEEEEvNT_6ParamsE --------------------------
	.section	.nv.shared._ZN7cutlass13device_kernelIN5flash11enable_sm90INS1_16FlashAttnFwdSm90INS1_25CollectiveMainloopFwdSm90ILi2EN4cute5tupleIJNS5_1CILi1EEES8_S8_EEENS6_IJNS7_ILi128EEESA_SA_EEELi128ENS_10bfloat16_tEfNS_4arch4Sm90ELb1ELb0ELb1ELb0ELb1ELb0ELb0ELb1ELb1ELb1ELb0ELb0EEENS1_21CollectiveEpilogueFwdISB_S9_SC_SE_Li256ELb0ELb1ELb0ELb0EEENS1_30DynamicPersistentTileSchedulerILi256ELi128ELb0ELb1ELb1EEEEEEEEEvNT_6ParamsE,"aw",@nobits
	.sectionflags	@""
	.align	16
	.zero		1024


//--------------------- .nv.shared._ZN7cutlass13device_kernelIN5flash11enable_sm90INS1_16FlashAttnFwdSm90INS1_25CollectiveMainloopFwdSm90ILi2EN4cute5tupleIJNS5_1CILi1EEES8_S8_EEENS6_IJNS7_ILi128EEESA_SA_EEELi128ENS_10bfloat16_tEfNS_4arch4Sm90ELb1ELb0ELb1ELb1ELb1ELb0ELb0ELb1ELb1ELb1ELb0ELb0EEENS1_21CollectiveEpilogueFwdISB_S9_SC_SE_Li256ELb1ELb1ELb0ELb0EEENS1_36VarlenDynamicPersistentTileSchedulerILi128ELi128ELi256ELi128ELb0ELb1ELb1ELb1ELb1ELb1EEEEEEEEEvNT_6ParamsE --------------------------
	.section	.nv.shared._ZN7cutlass13device_kernelIN5flash11enable_sm90INS1_16FlashAttnFwdSm90INS1_25CollectiveMainloopFwdSm90ILi2EN4cute5tupleIJNS5_1CILi1EEES8_S8_EEENS6_IJNS7_ILi128EEESA_SA_EEELi128ENS_10bfloat16_tEfNS_4arch4Sm90ELb1ELb0ELb1ELb1ELb1ELb0ELb0ELb1ELb1ELb1ELb0ELb0EEENS1_21CollectiveEpilogueFwdISB_S9_SC_SE_Li256ELb1ELb1ELb0ELb0EEENS1_36VarlenDynamicPersistentTileSchedulerILi128ELi128ELi256ELi128ELb0ELb1ELb1ELb1ELb1ELb1EEEEEEEEEvNT_6ParamsE,"aw",@nobits
	.sectionflags	@""
	.align	16
	.zero		1024


//--------------------- .nv.shared._ZN7cutlass13device_kernelIN5flash11enable_sm90INS1_16FlashAttnFwdSm90INS1_25CollectiveMainloopFwdSm90ILi2EN4cute5tupleIJNS5_1CILi1EEES8_S8_EEENS6_IJNS7_ILi128EEESA_SA_EEELi128ENS_10bfloat16_tEfNS_4arch4Sm90ELb1ELb0ELb1ELb1ELb1ELb1ELb0ELb1ELb1ELb1ELb0ELb0EEENS1_21CollectiveEpilogueFwdISB_S9_SC_SE_Li256ELb1ELb1ELb0ELb0EEENS1_36VarlenDynamicPersistentTileSchedulerILi128ELi128ELi256ELi128ELb0ELb1ELb1ELb1ELb1ELb1EEEEEEEEEvNT_6ParamsE --------------------------
	.section	.nv.shared._ZN7cutlass13device_kernelIN5flash11enable_sm90INS1_16FlashAttnFwdSm90INS1_25CollectiveMainloopFwdSm90ILi2EN4cute5tupleIJNS5_1CILi1EEES8_S8_EEENS6_IJNS7_ILi128EEESA_SA_EEELi128ENS_10bfloat16_tEfNS_4arch4Sm90ELb1ELb0ELb1ELb1ELb1ELb1ELb0ELb1ELb1ELb1ELb0ELb0EEENS1_21CollectiveEpilogueFwdISB_S9_SC_SE_Li256ELb1ELb1ELb0ELb0EEENS1_36VarlenDynamicPersistentTileSchedulerILi128ELi128ELi256ELi128ELb0ELb1ELb1ELb1ELb1ELb1EEEEEEEEEvNT_6ParamsE,"aw",@nobits
	.sectionflags	@""
	.align	16
	.zero		1024


//--------------------- .nv.constant0._ZN7cutlass13device_kernelIN5flash11enable_sm90INS1_16FlashAttnFwdSm90INS1_25CollectiveMainloopFwdSm90ILi2EN4cute5tupleIJNS5_1CILi1EEES8_S8_EEENS6_IJNS7_ILi128EEESA_SA_EEELi128ENS_10bfloat16_tEfNS_4arch4Sm90ELb0ELb0ELb1ELb0ELb1ELb0ELb0ELb1ELb1ELb1ELb0ELb0EEENS1_21CollectiveEpilogueFwdISB_S9_SC_SE_Li256ELb0ELb1ELb0ELb0EEENS1_29StaticPersistentTileSchedulerILb0EEEEEEEEEvNT_6ParamsE --------------------------
	.section	.nv.constant0._ZN7cutlass13device_kernelIN5flash11enable_sm90INS1_16FlashAttnFwdSm90INS1_25CollectiveMainloopFwdSm90ILi2EN4cute5tupleIJNS5_1CILi1EEES8_S8_EEENS6_IJNS7_ILi128EEESA_SA_EEELi128ENS_10bfloat16_tEfNS_4arch4Sm90ELb0ELb0ELb1ELb0ELb1ELb0ELb0ELb1ELb1ELb1ELb0ELb0EEENS1_21CollectiveEpilogueFwdISB_S9_SC_SE_Li256ELb0ELb1ELb0ELb0EEENS1_29StaticPersistentTileSchedulerILb0EEEEEEEEEvNT_6ParamsE,"a",@progbits
	.sectionflags	@""
	.align	4
.nv.constant0._ZN7cutlass13device_kernelIN5flash11enable_sm90INS1_16FlashAttnFwdSm90INS1_25CollectiveMainloopFwdSm90ILi2EN4cute5tupleIJNS5_1CILi1EEES8_S8_EEENS6_IJNS7_ILi128EEESA_SA_EEELi128ENS_10bfloat16_tEfNS_4arch4Sm90ELb0ELb0ELb1ELb0ELb1ELb0ELb0ELb1ELb1ELb1ELb0ELb0EEENS1_21CollectiveEpilogueFwdISB_S9_SC_SE_Li256ELb0ELb1ELb0ELb0EEENS1_29StaticPersistentTileSchedulerILb0EEEEEEEEEvNT_6ParamsE:
	.zero		3200


//--------------------- .nv.constant0._ZN7cutlass13device_kernelIN5flash11enable_sm90INS1_16FlashAttnFwdSm90INS1_25CollectiveMainloopFwdSm90ILi2EN4cute5tupleIJNS5_1CILi1EEES8_S8_EEENS6_IJNS7_ILi128EEESA_SA_EEELi128ENS_10bfloat16_tEfNS_4arch4Sm90ELb0ELb0ELb1ELb1ELb1ELb0ELb0ELb1ELb1ELb1ELb0ELb0EEENS1_21CollectiveEpilogueFwdISB_S9_SC_SE_Li256ELb1ELb1ELb0ELb0EEENS1_36VarlenDynamicPersistentTileSchedulerILi128ELi128ELi256ELi128ELb0ELb1ELb1ELb0ELb1ELb1EEEEEEEEEvNT_6ParamsE --------------------------
	.section	.nv.constant0._ZN7cutlass13device_kernelIN5flash11enable_sm90INS1_16FlashAttnFwdSm90INS1_25CollectiveMainloopFwdSm90ILi2EN4cute5tupleIJNS5_1CILi1EEES8_S8_EEENS6_IJNS7_ILi128EEESA_SA_EEELi128ENS_10bfloat16_tEfNS_4arch4Sm90ELb0ELb0ELb1ELb1ELb1ELb0ELb0ELb1ELb1ELb1ELb0ELb0EEENS1_21CollectiveEpilogueFwdISB_S9_SC_SE_Li256ELb1ELb1ELb0ELb0EEENS1_36VarlenDynamicPersistentTileSchedulerILi128ELi128ELi256ELi128ELb0ELb1ELb1ELb0ELb1ELb1EEEEEEEEEvNT_6ParamsE,"a",@progbits
	.sectionflags	@""
	.align	4
.nv.constant0._ZN7cutlass13device_kernelIN5flash11enable_sm90INS1_16FlashAttnFwdSm90INS1_25CollectiveMainloopFwdSm90ILi2EN4cute5tupleIJNS5_1CILi1EEES8_S8_EEENS6_IJNS7_ILi128EEESA_SA_EEELi128ENS_10bfloat16_tEfNS_4arch4Sm90ELb0ELb0ELb1ELb1ELb1ELb0ELb0ELb1ELb1ELb1ELb0ELb0EEENS1_21CollectiveEpilogueFwdISB_S9_SC_SE_Li256ELb1ELb1ELb0ELb0EEENS1_36VarlenDynamicPersistentTileSchedulerILi128ELi128ELi256ELi128ELb0ELb1ELb1ELb0ELb1ELb1EEEEEEEEEvNT_6ParamsE:
	.zero		3328


//--------------------- .nv.constant0._ZN7cutlass13device_kernelIN5flash11enable_sm90INS1_16FlashAttnFwdSm90INS1_25CollectiveMainloopFwdSm90ILi2EN4cute5tupleIJNS5_1CILi1EEES8_S8_EEENS6_IJNS7_ILi128EEESA_SA_EEELi128ENS_10bfloat16_tEfNS_4arch4Sm90ELb0ELb0ELb1ELb1ELb1ELb1ELb0ELb1ELb1ELb1ELb0ELb0EEENS1_21CollectiveEpilogueFwdISB_S9_SC_SE_Li256ELb1ELb1ELb0ELb0EEENS1_36VarlenDynamicPersistentTileSchedulerILi128ELi128ELi256ELi128ELb0ELb1ELb1ELb0ELb1ELb1EEEEEEEEEvNT_6ParamsE --------------------------
	.section	.nv.constant0._ZN7cutlass13device_kernelIN5flash11enable_sm90INS1_16FlashAttnFwdSm90INS1_25CollectiveMainloopFwdSm90ILi2EN4cute5tupleIJNS5_1CILi1EEES8_S8_EEENS6_IJNS7_ILi128EEESA_SA_EEELi128ENS_10bfloat16_tEfNS_4arch4Sm90ELb0ELb0ELb1ELb1ELb1ELb1ELb0ELb1ELb1ELb1ELb0ELb0EEENS1_21CollectiveEpilogueFwdISB_S9_SC_SE_Li256ELb1ELb1ELb0ELb0EEENS1_36VarlenDynamicPersistentTileSchedulerILi128ELi128ELi256ELi128ELb0ELb1ELb1ELb0ELb1ELb1EEEEEEEEEvNT_6ParamsE,"a",@progbits
	.sectionflags	@""
	.align	4
.nv.constant0._ZN7cutlass13device_kernelIN5flash11enable_sm90INS1_16FlashAttnFwdSm90INS1_25CollectiveMainloopFwdSm90ILi2EN4cute5tupleIJNS5_1CILi1EEES8_S8_EEENS6_IJNS7_ILi128EEESA_SA_EEELi128ENS_10bfloat16_tEfNS_4arch4Sm90ELb0ELb0ELb1ELb1ELb1ELb1ELb0ELb1ELb1ELb1ELb0ELb0EEENS1_21CollectiveEpilogueFwdISB_S9_SC_SE_Li256ELb1ELb1ELb0ELb0EEENS1_36VarlenDynamicPersistentTileSchedulerILi128ELi128ELi256ELi128ELb0ELb1ELb1ELb0ELb1ELb1EEEEEEEEEvNT_6ParamsE:
	.zero		3328


//--------------------- .nv.constant0._ZN7cutlass13device_kernelIN5flash11enable_sm90INS1_16FlashAttnFwdSm90INS1_25CollectiveMainloopFwdSm90ILi2EN4cute5tupleIJNS5_1CILi1EEES8_S8_EEENS6_IJNS7_ILi128EEESA_SA_EEELi128ENS_10bfloat16_tEfNS_4arch4Sm90ELb0ELb1ELb1ELb0ELb1ELb0ELb0ELb1ELb1ELb1ELb0ELb0EEENS1_21CollectiveEpilogueFwdISB_S9_SC_SE_Li256ELb0ELb1ELb0ELb0EEENS1_30DynamicPersistentTileSchedulerILi256ELi128ELb0ELb1ELb1EEEEEEEEEvNT_6ParamsE --------------------------
	.section	.nv.constant0._ZN7cutlass13device_kernelIN5flash11enable_sm90INS1_16FlashAttnFwdSm90INS1_25CollectiveMainloopFwdSm90ILi2EN4cute5tupleIJNS5_1CILi1EEES8_S8_EEENS6_IJNS7_ILi128EEESA_SA_EEELi128ENS_10bfloat16_tEfNS_4arch4Sm90ELb0ELb1ELb1ELb0ELb1ELb0ELb0ELb1ELb1ELb1ELb0ELb0EEENS1_21CollectiveEpilogueFwdISB_S9_SC_SE_Li256ELb0ELb1ELb0ELb0EEENS1_30DynamicPersistentTileSchedulerILi256ELi128ELb0ELb1ELb1EEEEEEEEEvNT_6ParamsE,"a",@progbits
	.sectionflags	@""
	.align	4
.nv.constant0._ZN7cutlass13device_kernelIN5flash11enable_sm90INS1_16FlashAttnFwdSm90INS1_25CollectiveMainloopFwdSm90ILi2EN4cute5tupleIJNS5_1CILi1EEES8_S8_EEENS6_IJNS7_ILi128EEESA_SA_EEELi128ENS_10bfloat16_tEfNS_4arch4Sm90ELb0ELb1ELb1ELb0ELb1ELb0ELb0ELb1ELb1ELb1ELb0ELb0EEENS1_21CollectiveEpilogueFwdISB_S9_SC_SE_Li256ELb0ELb1ELb0ELb0EEENS1_30DynamicPersistentTileSchedulerILi256ELi128ELb0ELb1ELb1EEEEEEEEEvNT_6ParamsE:
	.zero		3328


//--------------------- .nv.constant0._ZN7cutlass13device_kernelIN5flash11enable_sm90INS1_16FlashAttnFwdSm90INS1_25CollectiveMainloopFwdSm90ILi2EN4cute5tupleIJNS5_1CILi1EEES8_S8_EEENS6_IJNS7_ILi128EEESA_SA_EEELi128ENS_10bfloat16_tEfNS_4arch4Sm90ELb0ELb1ELb1ELb1ELb1ELb0ELb0ELb1ELb1ELb1ELb0ELb0EEENS1_21CollectiveEpilogueFwdISB_S9_SC_SE_Li256ELb1ELb1ELb0ELb0EEENS1_36VarlenDynamicPersistentTileSchedulerILi128ELi128ELi256ELi128ELb0ELb1ELb1ELb1ELb0ELb1EEEEEEEEEvNT_6ParamsE --------------------------
	.section	.nv.constant0._ZN7cutlass13device_kernelIN5flash11enable_sm90INS1_16FlashAttnFwdSm90INS1_25CollectiveMainloopFwdSm90ILi2EN4cute5tupleIJNS5_1CILi1EEES8_S8_EEENS6_IJNS7_ILi128EEESA_SA_EEELi128ENS_10bfloat16_tEfNS_4arch4Sm90ELb0ELb1ELb1ELb1ELb1ELb0ELb0ELb1ELb1ELb1ELb0ELb0EEENS1_21CollectiveEpilogueFwdISB_S9_SC_SE_Li256ELb1ELb1ELb0ELb0EEENS1_36VarlenDynamicPersistentTileSchedulerILi128ELi128ELi256ELi128ELb0ELb1ELb1ELb1ELb0ELb1EEEEEEEEEvNT_6ParamsE,"a",@progbits
	.sectionflags	@""
	.align	4
.nv.constant0._ZN7cutlass13device_kernelIN5flash11enable_sm90INS1_16FlashAttnFwdSm90INS1_25CollectiveMainloopFwdSm90ILi2EN4cute5tupleIJNS5_1CILi1EEES8_S8_EEENS6_IJNS7_ILi128EEESA_SA_EEELi128ENS_10bfloat16_tEfNS_4arch4Sm90ELb0ELb1ELb1ELb1ELb1ELb0ELb0ELb1ELb1ELb1ELb0ELb0EEENS1_21CollectiveEpilogueFwdISB_S9_SC_SE_Li256ELb1ELb1ELb0ELb0EEENS1_36VarlenDynamicPersistentTileSchedulerILi128ELi128ELi256ELi128ELb0ELb1ELb1ELb1ELb0ELb1EEEEEEEEEvNT_6ParamsE:
	.zero		3328


//--------------------- .nv.constant0._ZN7cutlass13device_kernelIN5flash11enable_sm90INS1_16FlashAttnFwdSm90INS1_25CollectiveMainloopFwdSm90ILi2EN4cute5tupleIJNS5_1CILi1EEES8_S8_EEENS6_IJNS7_ILi128EEESA_SA_EEELi128ENS_10bfloat16_tEfNS_4arch4Sm90ELb0ELb1ELb1ELb1ELb1ELb1ELb0ELb1ELb1ELb1ELb0ELb0EEENS1_21CollectiveEpilogueFwdISB_S9_SC_SE_Li256ELb1ELb1ELb0ELb0EEENS1_36VarlenDynamicPersistentTileSchedulerILi128ELi128ELi256ELi128ELb0ELb1ELb1ELb1ELb0ELb1EEEEEEEEEvNT_6ParamsE --------------------------
	.section	.nv.constant0._ZN7cutlass13device_kernelIN5flash11enable_sm90INS1_16FlashAttnFwdSm90INS1_25CollectiveMainloopFwdSm90ILi2EN4cute5tupleIJNS5_1CILi1EEES8_S8_EEENS6_IJNS7_ILi128EEESA_SA_EEELi128ENS_10bfloat16_tEfNS_4arch4Sm90ELb0ELb1ELb1ELb1ELb1ELb1ELb0ELb1ELb1ELb1ELb0ELb0EEENS1_21CollectiveEpilogueFwdISB_S9_SC_SE_Li256ELb1ELb1ELb0ELb0EEENS1_36VarlenDynamicPersistentTileSchedulerILi128ELi128ELi256ELi128ELb0ELb1ELb1ELb1ELb0ELb1EEEEEEEEEvNT_6ParamsE,"a",@progbits
	.sectionflags	@""
	.align	4
.nv.constant0._ZN7cutlass13device_kernelIN5flash11enable_sm90INS1_16FlashAttnFwdSm90INS1_25CollectiveMainloopFwdSm90ILi2EN4cute5tupleIJNS5_1CILi1EEES8_S8_EEENS6_IJNS7_ILi128EEESA_SA_EEELi128ENS_10bfloat16_tEfNS_4arch4Sm90ELb0ELb1ELb1ELb1ELb1ELb1ELb0ELb1ELb1ELb1ELb0ELb0EEENS1_21CollectiveEpilogueFwdISB_S9_SC_SE_Li256ELb1ELb1ELb0ELb0EEENS1_36VarlenDynamicPersistentTileSchedulerILi128ELi128ELi256ELi128ELb0ELb1ELb1ELb1ELb0ELb1EEEEEEEEEvNT_6ParamsE:
	.zero		3328


//--------------------- .nv.constant0._ZN7cutlass13device_kernelIN5flash11enable_sm90INS1_16FlashAttnFwdSm90INS1_25CollectiveMainloopFwdSm90ILi2EN4cute5tupleIJNS5_1CILi1EEES8_S8_EEENS6_IJNS7_ILi128EEESA_SA_EEELi128ENS_10bfloat16_tEfNS_4arch4Sm90ELb1ELb0ELb1ELb0ELb1ELb0ELb0ELb1ELb1ELb1ELb0ELb0EEENS1_21CollectiveEpilogueFwdISB_S9_SC_SE_Li256ELb0ELb1ELb0ELb0EEENS1_30DynamicPersistentTileSchedulerILi256ELi128ELb0ELb1ELb1EEEEEEEEEvNT_6ParamsE --------------------------
	.section	.nv.constant0._ZN7cutlass13device_kernelIN5flash11enable_sm90INS1_16FlashAttnFwdSm90INS1_25CollectiveMainloopFwdSm90ILi2EN4cute5tupleIJNS5_1CILi1EEES8_S8_EEENS6_IJNS7_ILi128EEESA_SA_EEELi128ENS_10bfloat16_tEfNS_4arch4Sm90ELb1ELb0ELb1ELb0ELb1ELb0ELb0ELb1ELb1ELb1ELb0ELb0EEENS1_21CollectiveEpilogueFwdISB_S9_SC_SE_Li256ELb0ELb1ELb0ELb0EEENS1_30DynamicPersistentTileSchedulerILi256ELi128ELb0ELb1ELb1EEEEEEEEEvNT_6ParamsE,"a",@progbits
	.sectionflags	@""
	.align	4
.nv.constant0._ZN7cutlass13device_kernelIN5flash11enable_sm90INS1_16FlashAttnFwdSm90INS1_25CollectiveMainloopFwdSm90ILi2EN4cute5tupleIJNS5_1CILi1EEES8_S8_EEENS6_IJNS7_ILi128EEESA_SA_EEELi128ENS_10bfloat16_tEfNS_4arch4Sm90ELb1ELb0ELb1ELb0ELb1ELb0ELb0ELb1ELb1ELb1ELb0ELb0EEENS1_21CollectiveEpilogueFwdISB_S9_SC_SE_Li256ELb0ELb1ELb0ELb0EEENS1_30DynamicPersistentTileSchedulerILi256ELi128ELb0ELb1ELb1EEEEEEEEEvNT_6ParamsE:
	.zero		3328


//--------------------- .nv.constant0._ZN7cutlass13device_kernelIN5flash11enable_sm90INS1_16FlashAttnFwdSm90INS1_25CollectiveMainloopFwdSm90ILi2EN4cute5tupleIJNS5_1CILi1EEES8_S8_EEENS6_IJNS7_ILi128EEESA_SA_EEELi128ENS_10bfloat16_tEfNS_4arch4Sm90ELb1ELb0ELb1ELb1ELb1ELb0ELb0ELb1ELb1ELb1ELb0ELb0EEENS1_21CollectiveEpilogueFwdISB_S9_SC_SE_Li256ELb1ELb1ELb0ELb0EEENS1_36VarlenDynamicPersistentTileSchedulerILi128ELi128ELi256ELi128ELb0ELb1ELb1ELb1ELb1ELb1EEEEEEEEEvNT_6ParamsE --------------------------
	.section	.nv.constant0._ZN7cutlass13device_kernelIN5flash11enable_sm90INS1_16FlashAttnFwdSm90INS1_25CollectiveMainloopFwdSm90ILi2EN4cute5tupleIJNS5_1CILi1EEES8_S8_EEENS6_IJNS7_ILi128EEESA_SA_EEELi128ENS_10bfloat16_tEfNS_4arch4Sm90ELb1ELb0ELb1ELb1ELb1ELb0ELb0ELb1ELb1ELb1ELb0ELb0EEENS1_21CollectiveEpilogueFwdISB_S9_SC_SE_Li256ELb1ELb1ELb0ELb0EEENS1_36VarlenDynamicPersistentTileSchedulerILi128ELi128ELi256ELi128ELb0ELb1ELb1ELb1ELb1ELb1EEEEEEEEEvNT_6ParamsE,"a",@progbits
	.sectionflags	@""
	.align	4
.nv.constant0._ZN7cutlass13device_kernelIN5flash11enable_sm90INS1_16FlashAttnFwdSm90INS1_25CollectiveMainloopFwdSm90ILi2EN4cute5tupleIJNS5_1CILi1EEES8_S8_EEENS6_IJNS7_ILi128EEESA_SA_EEELi128ENS_10bfloat16_tEfNS_4arch4Sm90ELb1ELb0ELb1ELb1ELb1ELb0ELb0ELb1ELb1ELb1ELb0ELb0EEENS1_21CollectiveEpilogueFwdISB_S9_SC_SE_Li256ELb1ELb1ELb0ELb0EEENS1_36VarlenDynamicPersistentTileSchedulerILi128ELi128ELi256ELi128ELb0ELb1ELb1ELb1ELb1ELb1EEEEEEEEEvNT_6ParamsE:
	.zero		3328


//--------------------- .nv.constant0._ZN7cutlass13device_kernelIN5flash11enable_sm90INS1_16FlashAttnFwdSm90INS1_25CollectiveMainloopFwdSm90ILi2EN4cute5tupleIJNS5_1CILi1EEES8_S8_EEENS6_IJNS7_ILi128EEESA_SA_EEELi128ENS_10bfloat16_tEfNS_4arch4Sm90ELb1ELb0ELb1ELb1ELb1ELb1ELb0ELb1ELb1ELb1ELb0ELb0EEENS1_21CollectiveEpilogueFwdISB_S9_SC_SE_Li256ELb1ELb1ELb0ELb0EEENS1_36VarlenDynamicPersistentTileSchedulerILi128ELi128ELi256ELi128ELb0ELb1ELb1ELb1ELb1ELb1EEEEEEEEEvNT_6ParamsE --------------------------
	.section	.nv.constant0._ZN7cutlass13device_kernelIN5flash11enable_sm90INS1_16FlashAttnFwdSm90INS1_25CollectiveMainloopFwdSm90ILi2EN4cute5tupleIJNS5_1CILi1EEES8_S8_EEENS6_IJNS7_ILi128EEESA_SA_EEELi128ENS_10bfloat16_tEfNS_4arch4Sm90ELb1ELb0ELb1ELb1ELb1ELb1ELb0ELb1ELb1ELb1ELb0ELb0EEENS1_21CollectiveEpilogueFwdISB_S9_SC_SE_Li256ELb1ELb1ELb0ELb0EEENS1_36VarlenDynamicPersistentTileSchedulerILi128ELi128ELi256ELi128ELb0ELb1ELb1ELb1ELb1ELb1EEEEEEEEEvNT_6ParamsE,"a",@progbits
	.sectionflags	@""
	.align	4
.nv.constant0._ZN7cutlass13device_kernelIN5flash11enable_sm90INS1_16FlashAttnFwdSm90INS1_25CollectiveMainloopFwdSm90ILi2EN4cute5tupleIJNS5_1CILi1EEES8_S8_EEENS6_IJNS7_ILi128EEESA_SA_EEELi128ENS_10bfloat16_tEfNS_4arch4Sm90ELb1ELb0ELb1ELb1ELb1ELb1ELb0ELb1ELb1ELb1ELb0ELb0EEENS1_21CollectiveEpilogueFwdISB_S9_SC_SE_Li256ELb1ELb1ELb0ELb0EEENS1_36VarlenDynamicPersistentTileSchedulerILi128ELi128ELi256ELi128ELb0ELb1ELb1ELb1ELb1ELb1EEEEEEEEEvNT_6ParamsE:
	.zero		3328


//--------------------- SYMBOLS --------------------------

	.type		.nv.reservedSmem.offset0,@object
	.size		.nv.reservedSmem.offset0,0x4
	.type		__assertfail,@function
